	.target	sm_90a

	.elftype	@"ET_EXEC"


//--------------------- .note.nv.tkinfo           --------------------------
	.section	.note.nv.tkinfo,"",@"SHT_NOTE"
	.sectionflags	@"SHF_NOTE_NV_TKINFO"
	.tkinfo
        /*0018*/ 	.word	0x00000002
        /*0030*/ 	.string	""
        /*0030*/ 	.string	"ptxas"
        /*0030*/ 	.string	"Cuda compilation tools, release 13.0, V13.0.88"
        /*0030*/ 	.string	"Build cuda_13.0.r13.0/compiler.36424714_0"
        /*0030*/ 	.string	"-arch sm_90a -m 64 "



//--------------------- .note.nv.cuinfo           --------------------------
	.section	.note.nv.cuinfo,"",@"SHT_NOTE"
	.sectionflags	@"SHF_NOTE_NV_CUINFO"
        /*0018*/ 	.short	0x0002
        /*001a*/ 	.short	0x005a
        /*001c*/ 	.short	0x0082
	.zero		2


//--------------------- .nv.info                  --------------------------
	.section	.nv.info,"",@"SHT_CUDA_INFO"
	.align	4


	//----- nvinfo : EIATTR_REGCOUNT
	.align		4
        /*0000*/ 	.byte	0x04, 0x2f
        /*0002*/ 	.short	(.L_10 - .L_9)
	.align		4
.L_9:
        /*0004*/ 	.word	index@(_ZN10layer_norm31ln_parallel_residual_fwd_kernelINS_13Kernel_traitsIfffffjLj1024ELj1ELj4ELj1ELj16ENS_18Kernel_traits_baseILj1024EfffffjLj128EEEEELb1ELb1ELb1EEEvNS_9FwdParamsE)
        /*0008*/ 	.word	0x0000009f


	//----- nvinfo : EIATTR_FRAME_SIZE
	.align		4
.L_10:
        /*000c*/ 	.byte	0x04, 0x11
        /*000e*/ 	.short	(.L_12 - .L_11)
	.align		4
.L_11:
        /*0010*/ 	.word	index@(_ZN10layer_norm31ln_parallel_residual_fwd_kernelINS_13Kernel_traitsIfffffjLj1024ELj1ELj4ELj1ELj16ENS_18Kernel_traits_baseILj1024EfffffjLj128EEEEELb1ELb1ELb1EEEvNS_9FwdParamsE)
        /*0014*/ 	.word	0x00000000


	//----- nvinfo : EIATTR_REGCOUNT
	.align		4
.L_12:
        /*0018*/ 	.byte	0x04, 0x2f
        /*001a*/ 	.short	(.L_14 - .L_13)
	.align		4
.L_13:
        /*001c*/ 	.word	index@(_ZN10layer_norm31ln_parallel_residual_fwd_kernelINS_13Kernel_traitsIfffffjLj1024ELj1ELj4ELj1ELj16ENS_18Kernel_traits_baseILj1024EfffffjLj128EEEEELb1ELb1ELb0EEEvNS_9FwdParamsE)
        /*0020*/ 	.word	0x00000093


	//----- nvinfo : EIATTR_FRAME_SIZE
	.align		4
.L_14:
        /*0024*/ 	.byte	0x04, 0x11
        /*0026*/ 	.short	(.L_16 - .L_15)
	.align		4
.L_15:
        /*0028*/ 	.word	index@(_ZN10layer_norm31ln_parallel_residual_fwd_kernelINS_13Kernel_traitsIfffffjLj1024ELj1ELj4ELj1ELj16ENS_18Kernel_traits_baseILj1024EfffffjLj128EEEEELb1ELb1ELb0EEEvNS_9FwdParamsE)
        /*002c*/ 	.word	0x00000000


	//----- nvinfo : EIATTR_REGCOUNT
	.align		4
.L_16:
        /*0030*/ 	.byte	0x04, 0x2f
        /*0032*/ 	.short	(.L_18 - .L_17)
	.align		4
.L_17:
        /*0034*/ 	.word	index@(_ZN10layer_norm31ln_parallel_residual_fwd_kernelINS_13Kernel_traitsIfffffjLj1024ELj1ELj4ELj1ELj16ENS_18Kernel_traits_baseILj1024EfffffjLj128EEEEELb1ELb0ELb1EEEvNS_9FwdParamsE)
        /*0038*/ 	.word	0x000000ff


	//----- nvinfo : EIATTR_FRAME_SIZE
	.align		4
.L_18:
        /*003c*/ 	.byte	0x04, 0x11
        /*003e*/ 	.short	(.L_20 - .L_19)
	.align		4
.L_19:
        /*0040*/ 	.word	index@(_ZN10layer_norm31ln_parallel_residual_fwd_kernelINS_13Kernel_traitsIfffffjLj1024ELj1ELj4ELj1ELj16ENS_18Kernel_traits_baseILj1024EfffffjLj128EEEEELb1ELb0ELb1EEEvNS_9FwdParamsE)
        /*0044*/ 	.word	0x00000000


	//----- nvinfo : EIATTR_REGCOUNT
	.align		4
.L_20:
        /*0048*/ 	.byte	0x04, 0x2f
        /*004a*/ 	.short	(.L_22 - .L_21)
	.align		4
.L_21:
        /*004c*/ 	.word	index@(_ZN10layer_norm31ln_parallel_residual_fwd_kernelINS_13Kernel_traitsIfffffjLj1024ELj1ELj4ELj1ELj16ENS_18Kernel_traits_baseILj1024EfffffjLj128EEEEELb1ELb0ELb0EEEvNS_9FwdParamsE)
        /*0050*/ 	.word	0x000000e0


	//----- nvinfo : EIATTR_FRAME_SIZE
	.align		4
.L_22:
        /*0054*/ 	.byte	0x04, 0x11
        /*0056*/ 	.short	(.L_24 - .L_23)
	.align		4
.L_23:
        /*0058*/ 	.word	index@(_ZN10layer_norm31ln_parallel_residual_fwd_kernelINS_13Kernel_traitsIfffffjLj1024ELj1ELj4ELj1ELj16ENS_18Kernel_traits_baseILj1024EfffffjLj128EEEEELb1ELb0ELb0EEEvNS_9FwdParamsE)
        /*005c*/ 	.word	0x00000000


	//----- nvinfo : EIATTR_REGCOUNT
	.align		4
.L_24:
        /*0060*/ 	.byte	0x04, 0x2f
        /*0062*/ 	.short	(.L_26 - .L_25)
	.align		4
.L_25:
        /*0064*/ 	.word	index@(_ZN10layer_norm31ln_parallel_residual_fwd_kernelINS_13Kernel_traitsIfffffjLj1024ELj1ELj4ELj1ELj16ENS_18Kernel_traits_baseILj1024EfffffjLj128EEEEELb0ELb1ELb1EEEvNS_9FwdParamsE)
        /*0068*/ 	.word	0x00000080


	//----- nvinfo : EIATTR_FRAME_SIZE
	.align		4
.L_26:
        /*006c*/ 	.byte	0x04, 0x11
        /*006e*/ 	.short	(.L_28 - .L_27)
	.align		4
.L_27:
        /*0070*/ 	.word	index@(_ZN10layer_norm31ln_parallel_residual_fwd_kernelINS_13Kernel_traitsIfffffjLj1024ELj1ELj4ELj1ELj16ENS_18Kernel_traits_baseILj1024EfffffjLj128EEEEELb0ELb1ELb1EEEvNS_9FwdParamsE)
        /*0074*/ 	.word	0x00000000


	//----- nvinfo : EIATTR_REGCOUNT
	.align		4
.L_28:
        /*0078*/ 	.byte	0x04, 0x2f
        /*007a*/ 	.short	(.L_30 - .L_29)
	.align		4
.L_29:
        /*007c*/ 	.word	index@(_ZN10layer_norm31ln_parallel_residual_fwd_kernelINS_13Kernel_traitsIfffffjLj1024ELj1ELj4ELj1ELj16ENS_18Kernel_traits_baseILj1024EfffffjLj128EEEEELb0ELb1ELb0EEEvNS_9FwdParamsE)
        /*0080*/ 	.word	0x0000007f


	//----- nvinfo : EIATTR_FRAME_SIZE
	.align		4
.L_30:
        /*0084*/ 	.byte	0x04, 0x11
        /*0086*/ 	.short	(.L_32 - .L_31)
	.align		4
.L_31:
        /*0088*/ 	.word	index@(_ZN10layer_norm31ln_parallel_residual_fwd_kernelINS_13Kernel_traitsIfffffjLj1024ELj1ELj4ELj1ELj16ENS_18Kernel_traits_baseILj1024EfffffjLj128EEEEELb0ELb1ELb0EEEvNS_9FwdParamsE)
        /*008c*/ 	.word	0x00000000


	//----- nvinfo : EIATTR_REGCOUNT
	.align		4
.L_32:
        /*0090*/ 	.byte	0x04, 0x2f
        /*0092*/ 	.short	(.L_34 - .L_33)
	.align		4
.L_33:
        /*0094*/ 	.word	index@(_ZN10layer_norm31ln_parallel_residual_fwd_kernelINS_13Kernel_traitsIfffffjLj1024ELj1ELj4ELj1ELj16ENS_18Kernel_traits_baseILj1024EfffffjLj128EEEEELb0ELb0ELb1EEEvNS_9FwdParamsE)
        /*0098*/ 	.word	0x000000de


	//----- nvinfo : EIATTR_FRAME_SIZE
	.align		4
.L_34:
        /*009c*/ 	.byte	0x04, 0x11
        /*009e*/ 	.short	(.L_36 - .L_35)
	.align		4
.L_35:
        /*00a0*/ 	.word	index@(_ZN10layer_norm31ln_parallel_residual_fwd_kernelINS_13Kernel_traitsIfffffjLj1024ELj1ELj4ELj1ELj16ENS_18Kernel_traits_baseILj1024EfffffjLj128EEEEELb0ELb0ELb1EEEvNS_9FwdParamsE)
        /*00a4*/ 	.word	0x00000000


	//----- nvinfo : EIATTR_REGCOUNT
	.align		4
.L_36:
        /*00a8*/ 	.byte	0x04, 0x2f
        /*00aa*/ 	.short	(.L_38 - .L_37)
	.align		4
.L_37:
        /*00ac*/ 	.word	index@(_ZN10layer_norm31ln_parallel_residual_fwd_kernelINS_13Kernel_traitsIfffffjLj1024ELj1ELj4ELj1ELj16ENS_18Kernel_traits_baseILj1024EfffffjLj128EEEEELb0ELb0ELb0EEEvNS_9FwdParamsE)
        /*00b0*/ 	.word	0x000000c6


	//----- nvinfo : EIATTR_FRAME_SIZE
	.align		4
.L_38:
        /*00b4*/ 	.byte	0x04, 0x11
        /*00b6*/ 	.short	(.L_40 - .L_39)
	.align		4
.L_39:
        /*00b8*/ 	.word	index@(_ZN10layer_norm31ln_parallel_residual_fwd_kernelINS_13Kernel_traitsIfffffjLj1024ELj1ELj4ELj1ELj16ENS_18Kernel_traits_baseILj1024EfffffjLj128EEEEELb0ELb0ELb0EEEvNS_9FwdParamsE)
        /*00bc*/ 	.word	0x00000000


	//----- nvinfo : EIATTR_REGCOUNT
	.align		4
.L_40:
        /*00c0*/ 	.byte	0x04, 0x2f
        /*00c2*/ 	.short	(.L_42 - .L_41)
	.align		4
.L_41:
        /*00c4*/ 	.word	index@(_ZN10layer_norm31ln_parallel_residual_fwd_kernelINS_13Kernel_traitsI6__halfffffjLj1024ELj1ELj4ELj1ELj16ENS_18Kernel_traits_baseILj1024ES2_ffffjLj128EEEEELb1ELb1ELb1EEEvNS_9FwdParamsE)
        /*00c8*/ 	.word	0x0000009e


	//----- nvinfo : EIATTR_FRAME_SIZE
	.align		4
.L_42:
        /*00cc*/ 	.byte	0x04, 0x11
        /*00ce*/ 	.short	(.L_44 - .L_43)
	.align		4
.L_43:
        /*00d0*/ 	.word	index@(_ZN10layer_norm31ln_parallel_residual_fwd_kernelINS_13Kernel_traitsI6__halfffffjLj1024ELj1ELj4ELj1ELj16ENS_18Kernel_traits_baseILj1024ES2_ffffjLj128EEEEELb1ELb1ELb1EEEvNS_9FwdParamsE)
        /*00d4*/ 	.word	0x00000000


	//----- nvinfo : EIATTR_REGCOUNT
	.align		4
.L_44:
        /*00d8*/ 	.byte	0x04, 0x2f
        /*00da*/ 	.short	(.L_46 - .L_45)
	.align		4
.L_45:
        /*00dc*/ 	.word	index@(_ZN10layer_norm31ln_parallel_residual_fwd_kernelINS_13Kernel_traitsI6__halfffffjLj1024ELj1ELj4ELj1ELj16ENS_18Kernel_traits_baseILj1024ES2_ffffjLj128EEEEELb1ELb1ELb0EEEvNS_9FwdParamsE)
        /*00e0*/ 	.word	0x00000093


	//----- nvinfo : EIATTR_FRAME_SIZE
	.align		4
.L_46:
        /*00e4*/ 	.byte	0x04, 0x11
        /*00e6*/ 	.short	(.L_48 - .L_47)
	.align		4
.L_47:
        /*00e8*/ 	.word	index@(_ZN10layer_norm31ln_parallel_residual_fwd_kernelINS_13Kernel_traitsI6__halfffffjLj1024ELj1ELj4ELj1ELj16ENS_18Kernel_traits_baseILj1024ES2_ffffjLj128EEEEELb1ELb1ELb0EEEvNS_9FwdParamsE)
        /*00ec*/ 	.word	0x00000000


	//----- nvinfo : EIATTR_REGCOUNT
	.align		4
.L_48:
        /*00f0*/ 	.byte	0x04, 0x2f
        /*00f2*/ 	.short	(.L_50 - .L_49)
	.align		4
.L_49:
        /*00f4*/ 	.word	index@(_ZN10layer_norm31ln_parallel_residual_fwd_kernelINS_13Kernel_traitsI6__halfffffjLj1024ELj1ELj4ELj1ELj16ENS_18Kernel_traits_baseILj1024ES2_ffffjLj128EEEEELb1ELb0ELb1EEEvNS_9FwdParamsE)
        /*00f8*/ 	.word	0x000000ff


	//----- nvinfo : EIATTR_FRAME_SIZE
	.align		4
.L_50:
        /*00fc*/ 	.byte	0x04, 0x11
        /*00fe*/ 	.short	(.L_52 - .L_51)
	.align		4
.L_51:
        /*0100*/ 	.word	index@(_ZN10layer_norm31ln_parallel_residual_fwd_kernelINS_13Kernel_traitsI6__halfffffjLj1024ELj1ELj4ELj1ELj16ENS_18Kernel_traits_baseILj1024ES2_ffffjLj128EEEEELb1ELb0ELb1EEEvNS_9FwdParamsE)
        /*0104*/ 	.word	0x00000000


	//----- nvinfo : EIATTR_REGCOUNT
	.align		4
.L_52:
        /*0108*/ 	.byte	0x04, 0x2f
        /*010a*/ 	.short	(.L_54 - .L_53)
	.align		4
.L_53:
        /*010c*/ 	.word	index@(_ZN10layer_norm31ln_parallel_residual_fwd_kernelINS_13Kernel_traitsI6__halfffffjLj1024ELj1ELj4ELj1ELj16ENS_18Kernel_traits_baseILj1024ES2_ffffjLj128EEEEELb1ELb0ELb0EEEvNS_9FwdParamsE)
        /*0110*/ 	.word	0x000000e0


	//----- nvinfo : EIATTR_FRAME_SIZE
	.align		4
.L_54:
        /*0114*/ 	.byte	0x04, 0x11
        /*0116*/ 	.short	(.L_56 - .L_55)
	.align		4
.L_55:
        /*0118*/ 	.word	index@(_ZN10layer_norm31ln_parallel_residual_fwd_kernelINS_13Kernel_traitsI6__halfffffjLj1024ELj1ELj4ELj1ELj16ENS_18Kernel_traits_baseILj1024ES2_ffffjLj128EEEEELb1ELb0ELb0EEEvNS_9FwdParamsE)
        /*011c*/ 	.word	0x00000000


	//----- nvinfo : EIATTR_REGCOUNT
	.align		4
.L_56:
        /*0120*/ 	.byte	0x04, 0x2f
        /*0122*/ 	.short	(.L_58 - .L_57)
	.align		4
.L_57:
        /*0124*/ 	.word	index@(_ZN10layer_norm31ln_parallel_residual_fwd_kernelINS_13Kernel_traitsI6__halfffffjLj1024ELj1ELj4ELj1ELj16ENS_18Kernel_traits_baseILj1024ES2_ffffjLj128EEEEELb0ELb1ELb1EEEvNS_9FwdParamsE)
        /*0128*/ 	.word	0x00000080


	//----- nvinfo : EIATTR_FRAME_SIZE
	.align		4
.L_58:
        /*012c*/ 	.byte	0x04, 0x11
        /*012e*/ 	.short	(.L_60 - .L_59)
	.align		4
.L_59:
        /*0130*/ 	.word	index@(_ZN10layer_norm31ln_parallel_residual_fwd_kernelINS_13Kernel_traitsI6__halfffffjLj1024ELj1ELj4ELj1ELj16ENS_18Kernel_traits_baseILj1024ES2_ffffjLj128EEEEELb0ELb1ELb1EEEvNS_9FwdParamsE)
        /*0134*/ 	.word	0x00000000


	//----- nvinfo : EIATTR_REGCOUNT
	.align		4
.L_60:
        /*0138*/ 	.byte	0x04, 0x2f
        /*013a*/ 	.short	(.L_62 - .L_61)
	.align		4
.L_61:
        /*013c*/ 	.word	index@(_ZN10layer_norm31ln_parallel_residual_fwd_kernelINS_13Kernel_traitsI6__halfffffjLj1024ELj1ELj4ELj1ELj16ENS_18Kernel_traits_baseILj1024ES2_ffffjLj128EEEEELb0ELb1ELb0EEEvNS_9FwdParamsE)
        /*0140*/ 	.word	0x00000080


	//----- nvinfo : EIATTR_FRAME_SIZE
	.align		4
.L_62:
        /*0144*/ 	.byte	0x04, 0x11
        /*0146*/ 	.short	(.L_64 - .L_63)
	.align		4
.L_63:
        /*0148*/ 	.word	index@(_ZN10layer_norm31ln_parallel_residual_fwd_kernelINS_13Kernel_traitsI6__halfffffjLj1024ELj1ELj4ELj1ELj16ENS_18Kernel_traits_baseILj1024ES2_ffffjLj128EEEEELb0ELb1ELb0EEEvNS_9FwdParamsE)
        /*014c*/ 	.word	0x00000000


	//----- nvinfo : EIATTR_REGCOUNT
	.align		4
.L_64:
        /*0150*/ 	.byte	0x04, 0x2f
        /*0152*/ 	.short	(.L_66 - .L_65)
	.align		4
.L_65:
        /*0154*/ 	.word	index@(_ZN10layer_norm31ln_parallel_residual_fwd_kernelINS_13Kernel_traitsI6__halfffffjLj1024ELj1ELj4ELj1ELj16ENS_18Kernel_traits_baseILj1024ES2_ffffjLj128EEEEELb0ELb0ELb1EEEvNS_9FwdParamsE)
        /*0158*/ 	.word	0x000000dd


	//----- nvinfo : EIATTR_FRAME_SIZE
	.align		4
.L_66:
        /*015c*/ 	.byte	0x04, 0x11
        /*015e*/ 	.short	(.L_68 - .L_67)
	.align		4
.L_67:
        /*0160*/ 	.word	index@(_ZN10layer_norm31ln_parallel_residual_fwd_kernelINS_13Kernel_traitsI6__halfffffjLj1024ELj1ELj4ELj1ELj16ENS_18Kernel_traits_baseILj1024ES2_ffffjLj128EEEEELb0ELb0ELb1EEEvNS_9FwdParamsE)
        /*0164*/ 	.word	0x00000000


	//----- nvinfo : EIATTR_REGCOUNT
	.align		4
.L_68:
        /*0168*/ 	.byte	0x04, 0x2f
        /*016a*/ 	.short	(.L_70 - .L_69)
	.align		4
.L_69:
        /*016c*/ 	.word	index@(_ZN10layer_norm31ln_parallel_residual_fwd_kernelINS_13Kernel_traitsI6__halfffffjLj1024ELj1ELj4ELj1ELj16ENS_18Kernel_traits_baseILj1024ES2_ffffjLj128EEEEELb0ELb0ELb0EEEvNS_9FwdParamsE)
        /*0170*/ 	.word	0x000000c2


	//----- nvinfo : EIATTR_FRAME_SIZE
	.align		4
.L_70:
        /*0174*/ 	.byte	0x04, 0x11
        /*0176*/ 	.short	(.L_72 - .L_71)
	.align		4
.L_71:
        /*0178*/ 	.word	index@(_ZN10layer_norm31ln_parallel_residual_fwd_kernelINS_13Kernel_traitsI6__halfffffjLj1024ELj1ELj4ELj1ELj16ENS_18Kernel_traits_baseILj1024ES2_ffffjLj128EEEEELb0ELb0ELb0EEEvNS_9FwdParamsE)
        /*017c*/ 	.word	0x00000000


	//----- nvinfo : EIATTR_REGCOUNT
	.align		4
.L_72:
        /*0180*/ 	.byte	0x04, 0x2f
        /*0182*/ 	.short	(.L_74 - .L_73)
	.align		4
.L_73:
        /*0184*/ 	.word	index@(_ZN10layer_norm31ln_parallel_residual_fwd_kernelINS_13Kernel_traitsIf6__halffS2_fjLj1024ELj1ELj4ELj1ELj16ENS_18Kernel_traits_baseILj1024EfS2_fS2_fjLj128EEEEELb1ELb1ELb1EEEvNS_9FwdParamsE)
        /*0188*/ 	.word	0x0000009d


	//----- nvinfo : EIATTR_FRAME_SIZE
	.align		4
.L_74:
        /*018c*/ 	.byte	0x04, 0x11
        /*018e*/ 	.short	(.L_76 - .L_75)
	.align		4
.L_75:
        /*0190*/ 	.word	index@(_ZN10layer_norm31ln_parallel_residual_fwd_kernelINS_13Kernel_traitsIf6__halffS2_fjLj1024ELj1ELj4ELj1ELj16ENS_18Kernel_traits_baseILj1024EfS2_fS2_fjLj128EEEEELb1ELb1ELb1EEEvNS_9FwdParamsE)
        /*0194*/ 	.word	0x00000000


	//----- nvinfo : EIATTR_REGCOUNT
	.align		4
.L_76:
        /*0198*/ 	.byte	0x04, 0x2f
        /*019a*/ 	.short	(.L_78 - .L_77)
	.align		4
.L_77:
        /*019c*/ 	.word	index@(_ZN10layer_norm31ln_parallel_residual_fwd_kernelINS_13Kernel_traitsIf6__halffS2_fjLj1024ELj1ELj4ELj1ELj16ENS_18Kernel_traits_baseILj1024EfS2_fS2_fjLj128EEEEELb1ELb1ELb0EEEvNS_9FwdParamsE)
        /*01a0*/ 	.word	0x00000098


	//----- nvinfo : EIATTR_FRAME_SIZE
	.align		4
.L_78:
        /*01a4*/ 	.byte	0x04, 0x11
        /*01a6*/ 	.short	(.L_80 - .L_79)
	.align		4
.L_79:
        /*01a8*/ 	.word	index@(_ZN10layer_norm31ln_parallel_residual_fwd_kernelINS_13Kernel_traitsIf6__halffS2_fjLj1024ELj1ELj4ELj1ELj16ENS_18Kernel_traits_baseILj1024EfS2_fS2_fjLj128EEEEELb1ELb1ELb0EEEvNS_9FwdParamsE)
        /*01ac*/ 	.word	0x00000000


	//----- nvinfo : EIATTR_REGCOUNT
	.align		4
.L_80:
        /*01b0*/ 	.byte	0x04, 0x2f
        /*01b2*/ 	.short	(.L_82 - .L_81)
	.align		4
.L_81:
        /*01b4*/ 	.word	index@(_ZN10layer_norm31ln_parallel_residual_fwd_kernelINS_13Kernel_traitsIf6__halffS2_fjLj1024ELj1ELj4ELj1ELj16ENS_18Kernel_traits_baseILj1024EfS2_fS2_fjLj128EEEEELb1ELb0ELb1EEEvNS_9FwdParamsE)
        /*01b8*/ 	.word	0x000000f7


	//----- nvinfo : EIATTR_FRAME_SIZE
	.align		4
.L_82:
        /*01bc*/ 	.byte	0x04, 0x11
        /*01be*/ 	.short	(.L_84 - .L_83)
	.align		4
.L_83:
        /*01c0*/ 	.word	index@(_ZN10layer_norm31ln_parallel_residual_fwd_kernelINS_13Kernel_traitsIf6__halffS2_fjLj1024ELj1ELj4ELj1ELj16ENS_18Kernel_traits_baseILj1024EfS2_fS2_fjLj128EEEEELb1ELb0ELb1EEEvNS_9FwdParamsE)
        /*01c4*/ 	.word	0x00000000


	//----- nvinfo : EIATTR_REGCOUNT
	.align		4
.L_84:
        /*01c8*/ 	.byte	0x04, 0x2f
        /*01ca*/ 	.short	(.L_86 - .L_85)
	.align		4
.L_85:
        /*01cc*/ 	.word	index@(_ZN10layer_norm31ln_parallel_residual_fwd_kernelINS_13Kernel_traitsIf6__halffS2_fjLj1024ELj1ELj4ELj1ELj16ENS_18Kernel_traits_baseILj1024EfS2_fS2_fjLj128EEEEELb1ELb0ELb0EEEvNS_9FwdParamsE)
        /*01d0*/ 	.word	0x000000de


	//----- nvinfo : EIATTR_FRAME_SIZE
	.align		4
.L_86:
        /*01d4*/ 	.byte	0x04, 0x11
        /*01d6*/ 	.short	(.L_88 - .L_87)
	.align		4
.L_87:
        /*01d8*/ 	.word	index@(_ZN10layer_norm31ln_parallel_residual_fwd_kernelINS_13Kernel_traitsIf6__halffS2_fjLj1024ELj1ELj4ELj1ELj16ENS_18Kernel_traits_baseILj1024EfS2_fS2_fjLj128EEEEELb1ELb0ELb0EEEvNS_9FwdParamsE)
        /*01dc*/ 	.word	0x00000000


	//----- nvinfo : EIATTR_REGCOUNT
	.align		4
.L_88:
        /*01e0*/ 	.byte	0x04, 0x2f
        /*01e2*/ 	.short	(.L_90 - .L_89)
	.align		4
.L_89:
        /*01e4*/ 	.word	index@(_ZN10layer_norm31ln_parallel_residual_fwd_kernelINS_13Kernel_traitsIf6__halffS2_fjLj1024ELj1ELj4ELj1ELj16ENS_18Kernel_traits_baseILj1024EfS2_fS2_fjLj128EEEEELb0ELb1ELb1EEEvNS_9FwdParamsE)
        /*01e8*/ 	.word	0x00000082


	//----- nvinfo : EIATTR_FRAME_SIZE
	.align		4
.L_90:
        /*01ec*/ 	.byte	0x04, 0x11
        /*01ee*/ 	.short	(.L_92 - .L_91)
	.align		4
.L_91:
        /*01f0*/ 	.word	index@(_ZN10layer_norm31ln_parallel_residual_fwd_kernelINS_13Kernel_traitsIf6__halffS2_fjLj1024ELj1ELj4ELj1ELj16ENS_18Kernel_traits_baseILj1024EfS2_fS2_fjLj128EEEEELb0ELb1ELb1EEEvNS_9FwdParamsE)
        /*01f4*/ 	.word	0x00000000


	//----- nvinfo : EIATTR_REGCOUNT
	.align		4
.L_92:
        /*01f8*/ 	.byte	0x04, 0x2f
        /*01fa*/ 	.short	(.L_94 - .L_93)
	.align		4
.L_93:
        /*01fc*/ 	.word	index@(_ZN10layer_norm31ln_parallel_residual_fwd_kernelINS_13Kernel_traitsIf6__halffS2_fjLj1024ELj1ELj4ELj1ELj16ENS_18Kernel_traits_baseILj1024EfS2_fS2_fjLj128EEEEELb0ELb1ELb0EEEvNS_9FwdParamsE)
        /*0200*/ 	.word	0x00000080


	//----- nvinfo : EIATTR_FRAME_SIZE
	.align		4
.L_94:
        /*0204*/ 	.byte	0x04, 0x11
        /*0206*/ 	.short	(.L_96 - .L_95)
	.align		4
.L_95:
        /*0208*/ 	.word	index@(_ZN10layer_norm31ln_parallel_residual_fwd_kernelINS_13Kernel_traitsIf6__halffS2_fjLj1024ELj1ELj4ELj1ELj16ENS_18Kernel_traits_baseILj1024EfS2_fS2_fjLj128EEEEELb0ELb1ELb0EEEvNS_9FwdParamsE)
        /*020c*/ 	.word	0x00000000


	//----- nvinfo : EIATTR_REGCOUNT
	.align		4
.L_96:
        /*0210*/ 	.byte	0x04, 0x2f
        /*0212*/ 	.short	(.L_98 - .L_97)
	.align		4
.L_97:
        /*0214*/ 	.word	index@(_ZN10layer_norm31ln_parallel_residual_fwd_kernelINS_13Kernel_traitsIf6__halffS2_fjLj1024ELj1ELj4ELj1ELj16ENS_18Kernel_traits_baseILj1024EfS2_fS2_fjLj128EEEEELb0ELb0ELb1EEEvNS_9FwdParamsE)
        /*0218*/ 	.word	0x000000e2


	//----- nvinfo : EIATTR_FRAME_SIZE
	.align		4
.L_98:
        /*021c*/ 	.byte	0x04, 0x11
        /*021e*/ 	.short	(.L_100 - .L_99)
	.align		4
.L_99:
        /*0220*/ 	.word	index@(_ZN10layer_norm31ln_parallel_residual_fwd_kernelINS_13Kernel_traitsIf6__halffS2_fjLj1024ELj1ELj4ELj1ELj16ENS_18Kernel_traits_baseILj1024EfS2_fS2_fjLj128EEEEELb0ELb0ELb1EEEvNS_9FwdParamsE)
        /*0224*/ 	.word	0x00000000


	//----- nvinfo : EIATTR_REGCOUNT
	.align		4
.L_100:
        /*0228*/ 	.byte	0x04, 0x2f
        /*022a*/ 	.short	(.L_102 - .L_101)
	.align		4
.L_101:
        /*022c*/ 	.word	index@(_ZN10layer_norm31ln_parallel_residual_fwd_kernelINS_13Kernel_traitsIf6__halffS2_fjLj1024ELj1ELj4ELj1ELj16ENS_18Kernel_traits_baseILj1024EfS2_fS2_fjLj128EEEEELb0ELb0ELb0EEEvNS_9FwdParamsE)
        /*0230*/ 	.word	0x000000cc


	//----- nvinfo : EIATTR_FRAME_SIZE
	.align		4
.L_102:
        /*0234*/ 	.byte	0x04, 0x11
        /*0236*/ 	.short	(.L_104 - .L_103)
	.align		4
.L_103:
        /*0238*/ 	.word	index@(_ZN10layer_norm31ln_parallel_residual_fwd_kernelINS_13Kernel_traitsIf6__halffS2_fjLj1024ELj1ELj4ELj1ELj16ENS_18Kernel_traits_baseILj1024EfS2_fS2_fjLj128EEEEELb0ELb0ELb0EEEvNS_9FwdParamsE)
        /*023c*/ 	.word	0x00000000


	//----- nvinfo : EIATTR_REGCOUNT
	.align		4
.L_104:
        /*0240*/ 	.byte	0x04, 0x2f
        /*0242*/ 	.short	(.L_106 - .L_105)
	.align		4
.L_105:
        /*0244*/ 	.word	index@(_ZN10layer_norm31ln_parallel_residual_fwd_kernelINS_13Kernel_traitsI6__halfS2_fS2_fjLj1024ELj1ELj4ELj1ELj16ENS_18Kernel_traits_baseILj1024ES2_S2_fS2_fjLj128EEEEELb1ELb1ELb1EEEvNS_9FwdParamsE)
        /*0248*/ 	.word	0x0000009b


	//----- nvinfo : EIATTR_FRAME_SIZE
	.align		4
.L_106:
        /*024c*/ 	.byte	0x04, 0x11
        /*024e*/ 	.short	(.L_108 - .L_107)
	.align		4
.L_107:
        /*0250*/ 	.word	index@(_ZN10layer_norm31ln_parallel_residual_fwd_kernelINS_13Kernel_traitsI6__halfS2_fS2_fjLj1024ELj1ELj4ELj1ELj16ENS_18Kernel_traits_baseILj1024ES2_S2_fS2_fjLj128EEEEELb1ELb1ELb1EEEvNS_9FwdParamsE)
        /*0254*/ 	.word	0x00000000


	//----- nvinfo : EIATTR_REGCOUNT
	.align		4
.L_108:
        /*0258*/ 	.byte	0x04, 0x2f
        /*025a*/ 	.short	(.L_110 - .L_109)
	.align		4
.L_109:
        /*025c*/ 	.word	index@(_ZN10layer_norm31ln_parallel_residual_fwd_kernelINS_13Kernel_traitsI6__halfS2_fS2_fjLj1024ELj1ELj4ELj1ELj16ENS_18Kernel_traits_baseILj1024ES2_S2_fS2_fjLj128EEEEELb1ELb1ELb0EEEvNS_9FwdParamsE)
        /*0260*/ 	.word	0x00000099


	//----- nvinfo : EIATTR_FRAME_SIZE
	.align		4
.L_110:
        /*0264*/ 	.byte	0x04, 0x11
        /*0266*/ 	.short	(.L_112 - .L_111)
	.align		4
.L_111:
        /*0268*/ 	.word	index@(_ZN10layer_norm31ln_parallel_residual_fwd_kernelINS_13Kernel_traitsI6__halfS2_fS2_fjLj1024ELj1ELj4ELj1ELj16ENS_18Kernel_traits_baseILj1024ES2_S2_fS2_fjLj128EEEEELb1ELb1ELb0EEEvNS_9FwdParamsE)
        /*026c*/ 	.word	0x00000000


	//----- nvinfo : EIATTR_REGCOUNT
	.align		4
.L_112:
        /*0270*/ 	.byte	0x04, 0x2f
        /*0272*/ 	.short	(.L_114 - .L_113)
	.align		4
.L_113:
        /*0274*/ 	.word	index@(_ZN10layer_norm31ln_parallel_residual_fwd_kernelINS_13Kernel_traitsI6__halfS2_fS2_fjLj1024ELj1ELj4ELj1ELj16ENS_18Kernel_traits_baseILj1024ES2_S2_fS2_fjLj128EEEEELb1ELb0ELb1EEEvNS_9FwdParamsE)
        /*0278*/ 	.word	0x000000ea


	//----- nvinfo : EIATTR_FRAME_SIZE
	.align		4
.L_114:
        /*027c*/ 	.byte	0x04, 0x11
        /*027e*/ 	.short	(.L_116 - .L_115)
	.align		4
.L_115:
        /*0280*/ 	.word	index@(_ZN10layer_norm31ln_parallel_residual_fwd_kernelINS_13Kernel_traitsI6__halfS2_fS2_fjLj1024ELj1ELj4ELj1ELj16ENS_18Kernel_traits_baseILj1024ES2_S2_fS2_fjLj128EEEEELb1ELb0ELb1EEEvNS_9FwdParamsE)
        /*0284*/ 	.word	0x00000000


	//----- nvinfo : EIATTR_REGCOUNT
	.align		4
.L_116:
        /*0288*/ 	.byte	0x04, 0x2f
        /*028a*/ 	.short	(.L_118 - .L_117)
	.align		4
.L_117:
        /*028c*/ 	.word	index@(_ZN10layer_norm31ln_parallel_residual_fwd_kernelINS_13Kernel_traitsI6__halfS2_fS2_fjLj1024ELj1ELj4ELj1ELj16ENS_18Kernel_traits_baseILj1024ES2_S2_fS2_fjLj128EEEEELb1ELb0ELb0EEEvNS_9FwdParamsE)
        /*0290*/ 	.word	0x000000de


	//----- nvinfo : EIATTR_FRAME_SIZE
	.align		4
.L_118:
        /*0294*/ 	.byte	0x04, 0x11
        /*0296*/ 	.short	(.L_120 - .L_119)
	.align		4
.L_119:
        /*0298*/ 	.word	index@(_ZN10layer_norm31ln_parallel_residual_fwd_kernelINS_13Kernel_traitsI6__halfS2_fS2_fjLj1024ELj1ELj4ELj1ELj16ENS_18Kernel_traits_baseILj1024ES2_S2_fS2_fjLj128EEEEELb1ELb0ELb0EEEvNS_9FwdParamsE)
        /*029c*/ 	.word	0x00000000


	//----- nvinfo : EIATTR_REGCOUNT
	.align		4
.L_120:
        /*02a0*/ 	.byte	0x04, 0x2f
        /*02a2*/ 	.short	(.L_122 - .L_121)
	.align		4
.L_121:
        /*02a4*/ 	.word	index@(_ZN10layer_norm31ln_parallel_residual_fwd_kernelINS_13Kernel_traitsI6__halfS2_fS2_fjLj1024ELj1ELj4ELj1ELj16ENS_18Kernel_traits_baseILj1024ES2_S2_fS2_fjLj128EEEEELb0ELb1ELb1EEEvNS_9FwdParamsE)
        /*02a8*/ 	.word	0x00000080


	//----- nvinfo : EIATTR_FRAME_SIZE
	.align		4
.L_122:
        /*02ac*/ 	.byte	0x04, 0x11
        /*02ae*/ 	.short	(.L_124 - .L_123)
	.align		4
.L_123:
        /*02b0*/ 	.word	index@(_ZN10layer_norm31ln_parallel_residual_fwd_kernelINS_13Kernel_traitsI6__halfS2_fS2_fjLj1024ELj1ELj4ELj1ELj16ENS_18Kernel_traits_baseILj1024ES2_S2_fS2_fjLj128EEEEELb0ELb1ELb1EEEvNS_9FwdParamsE)
        /*02b4*/ 	.word	0x00000000


	//----- nvinfo : EIATTR_REGCOUNT
	.align		4
.L_124:
        /*02b8*/ 	.byte	0x04, 0x2f
        /*02ba*/ 	.short	(.L_126 - .L_125)
	.align		4
.L_125:
        /*02bc*/ 	.word	index@(_ZN10layer_norm31ln_parallel_residual_fwd_kernelINS_13Kernel_traitsI6__halfS2_fS2_fjLj1024ELj1ELj4ELj1ELj16ENS_18Kernel_traits_baseILj1024ES2_S2_fS2_fjLj128EEEEELb0ELb1ELb0EEEvNS_9FwdParamsE)
        /*02c0*/ 	.word	0x00000080


	//----- nvinfo : EIATTR_FRAME_SIZE
	.align		4
.L_126:
        /*02c4*/ 	.byte	0x04, 0x11
        /*02c6*/ 	.short	(.L_128 - .L_127)
	.align		4
.L_127:
        /*02c8*/ 	.word	index@(_ZN10layer_norm31ln_parallel_residual_fwd_kernelINS_13Kernel_traitsI6__halfS2_fS2_fjLj1024ELj1ELj4ELj1ELj16ENS_18Kernel_traits_baseILj1024ES2_S2_fS2_fjLj128EEEEELb0ELb1ELb0EEEvNS_9FwdParamsE)
        /*02cc*/ 	.word	0x00000000


	//----- nvinfo : EIATTR_REGCOUNT
	.align		4
.L_128:
        /*02d0*/ 	.byte	0x04, 0x2f
        /*02d2*/ 	.short	(.L_130 - .L_129)
	.align		4
.L_129:
        /*02d4*/ 	.word	index@(_ZN10layer_norm31ln_parallel_residual_fwd_kernelINS_13Kernel_traitsI6__halfS2_fS2_fjLj1024ELj1ELj4ELj1ELj16ENS_18Kernel_traits_baseILj1024ES2_S2_fS2_fjLj128EEEEELb0ELb0ELb1EEEvNS_9FwdParamsE)
        /*02d8*/ 	.word	0x000000ca


	//----- nvinfo : EIATTR_FRAME_SIZE
	.align		4
.L_130:
        /*02dc*/ 	.byte	0x04, 0x11
        /*02de*/ 	.short	(.L_132 - .L_131)
	.align		4
.L_131:
        /*02e0*/ 	.word	index@(_ZN10layer_norm31ln_parallel_residual_fwd_kernelINS_13Kernel_traitsI6__halfS2_fS2_fjLj1024ELj1ELj4ELj1ELj16ENS_18Kernel_traits_baseILj1024ES2_S2_fS2_fjLj128EEEEELb0ELb0ELb1EEEvNS_9FwdParamsE)
        /*02e4*/ 	.word	0x00000000


	//----- nvinfo : EIATTR_REGCOUNT
	.align		4
.L_132:
        /*02e8*/ 	.byte	0x04, 0x2f
        /*02ea*/ 	.short	(.L_134 - .L_133)
	.align		4
.L_133:
        /*02ec*/ 	.word	index@(_ZN10layer_norm31ln_parallel_residual_fwd_kernelINS_13Kernel_traitsI6__halfS2_fS2_fjLj1024ELj1ELj4ELj1ELj16ENS_18Kernel_traits_baseILj1024ES2_S2_fS2_fjLj128EEEEELb0ELb0ELb0EEEvNS_9FwdParamsE)
        /*02f0*/ 	.word	0x000000cb


	//----- nvinfo : EIATTR_FRAME_SIZE
	.align		4
.L_134:
        /*02f4*/ 	.byte	0x04, 0x11
        /*02f6*/ 	.short	(.L_136 - .L_135)
	.align		4
.L_135:
        /*02f8*/ 	.word	index@(_ZN10layer_norm31ln_parallel_residual_fwd_kernelINS_13Kernel_traitsI6__halfS2_fS2_fjLj1024ELj1ELj4ELj1ELj16ENS_18Kernel_traits_baseILj1024ES2_S2_fS2_fjLj128EEEEELb0ELb0ELb0EEEvNS_9FwdParamsE)
        /*02fc*/ 	.word	0x00000000


	//----- nvinfo : EIATTR_REGCOUNT
	.align		4
.L_136:
        /*0300*/ 	.byte	0x04, 0x2f
        /*0302*/ 	.short	(.L_138 - .L_137)
	.align		4
.L_137:
        /*0304*/ 	.word	index@(_ZN10layer_norm31ln_parallel_residual_fwd_kernelINS_13Kernel_traitsIf6__halfS2_S2_fjLj1024ELj1ELj4ELj1ELj16ENS_18Kernel_traits_baseILj1024EfS2_S2_S2_fjLj128EEEEELb1ELb1ELb1EEEvNS_9FwdParamsE)
        /*0308*/ 	.word	0x000000a3


	//----- nvinfo : EIATTR_FRAME_SIZE
	.align		4
.L_138:
        /*030c*/ 	.byte	0x04, 0x11
        /*030e*/ 	.short	(.L_140 - .L_139)
	.align		4
.L_139:
        /*0310*/ 	.word	index@(_ZN10layer_norm31ln_parallel_residual_fwd_kernelINS_13Kernel_traitsIf6__halfS2_S2_fjLj1024ELj1ELj4ELj1ELj16ENS_18Kernel_traits_baseILj1024EfS2_S2_S2_fjLj128EEEEELb1ELb1ELb1EEEvNS_9FwdParamsE)
        /*0314*/ 	.word	0x00000000


	//----- nvinfo : EIATTR_REGCOUNT
	.align		4
.L_140:
        /*0318*/ 	.byte	0x04, 0x2f
        /*031a*/ 	.short	(.L_142 - .L_141)
	.align		4
.L_141:
        /*031c*/ 	.word	index@(_ZN10layer_norm31ln_parallel_residual_fwd_kernelINS_13Kernel_traitsIf6__halfS2_S2_fjLj1024ELj1ELj4ELj1ELj16ENS_18Kernel_traits_baseILj1024EfS2_S2_S2_fjLj128EEEEELb1ELb1ELb0EEEvNS_9FwdParamsE)
        /*0320*/ 	.word	0x00000095


	//----- nvinfo : EIATTR_FRAME_SIZE
	.align		4
.L_142:
        /*0324*/ 	.byte	0x04, 0x11
        /*0326*/ 	.short	(.L_144 - .L_143)
	.align		4
.L_143:
        /*0328*/ 	.word	index@(_ZN10layer_norm31ln_parallel_residual_fwd_kernelINS_13Kernel_traitsIf6__halfS2_S2_fjLj1024ELj1ELj4ELj1ELj16ENS_18Kernel_traits_baseILj1024EfS2_S2_S2_fjLj128EEEEELb1ELb1ELb0EEEvNS_9FwdParamsE)
        /*032c*/ 	.word	0x00000000


	//----- nvinfo : EIATTR_REGCOUNT
	.align		4
.L_144:
        /*0330*/ 	.byte	0x04, 0x2f
        /*0332*/ 	.short	(.L_146 - .L_145)
	.align		4
.L_145:
        /*0334*/ 	.word	index@(_ZN10layer_norm31ln_parallel_residual_fwd_kernelINS_13Kernel_traitsIf6__halfS2_S2_fjLj1024ELj1ELj4ELj1ELj16ENS_18Kernel_traits_baseILj1024EfS2_S2_S2_fjLj128EEEEELb1ELb0ELb1EEEvNS_9FwdParamsE)
        /*0338*/ 	.word	0x000000ff


	//----- nvinfo : EIATTR_FRAME_SIZE
	.align		4
.L_146:
        /*033c*/ 	.byte	0x04, 0x11
        /*033e*/ 	.short	(.L_148 - .L_147)
	.align		4
.L_147:
        /*0340*/ 	.word	index@(_ZN10layer_norm31ln_parallel_residual_fwd_kernelINS_13Kernel_traitsIf6__halfS2_S2_fjLj1024ELj1ELj4ELj1ELj16ENS_18Kernel_traits_baseILj1024EfS2_S2_S2_fjLj128EEEEELb1ELb0ELb1EEEvNS_9FwdParamsE)
        /*0344*/ 	.word	0x00000000


	//----- nvinfo : EIATTR_REGCOUNT
	.align		4
.L_148:
        /*0348*/ 	.byte	0x04, 0x2f
        /*034a*/ 	.short	(.L_150 - .L_149)
	.align		4
.L_149:
        /*034c*/ 	.word	index@(_ZN10layer_norm31ln_parallel_residual_fwd_kernelINS_13Kernel_traitsIf6__halfS2_S2_fjLj1024ELj1ELj4ELj1ELj16ENS_18Kernel_traits_baseILj1024EfS2_S2_S2_fjLj128EEEEELb1ELb0ELb0EEEvNS_9FwdParamsE)
        /*0350*/ 	.word	0x000000d7


	//----- nvinfo : EIATTR_FRAME_SIZE
	.align		4
.L_150:
        /*0354*/ 	.byte	0x04, 0x11
        /*0356*/ 	.short	(.L_152 - .L_151)
	.align		4
.L_151:
        /*0358*/ 	.word	index@(_ZN10layer_norm31ln_parallel_residual_fwd_kernelINS_13Kernel_traitsIf6__halfS2_S2_fjLj1024ELj1ELj4ELj1ELj16ENS_18Kernel_traits_baseILj1024EfS2_S2_S2_fjLj128EEEEELb1ELb0ELb0EEEvNS_9FwdParamsE)
        /*035c*/ 	.word	0x00000000


	//----- nvinfo : EIATTR_REGCOUNT
	.align		4
.L_152:
        /*0360*/ 	.byte	0x04, 0x2f
        /*0362*/ 	.short	(.L_154 - .L_153)
	.align		4
.L_153:
        /*0364*/ 	.word	index@(_ZN10layer_norm31ln_parallel_residual_fwd_kernelINS_13Kernel_traitsIf6__halfS2_S2_fjLj1024ELj1ELj4ELj1ELj16ENS_18Kernel_traits_baseILj1024EfS2_S2_S2_fjLj128EEEEELb0ELb1ELb1EEEvNS_9FwdParamsE)
        /*0368*/ 	.word	0x00000080


	//----- nvinfo : EIATTR_FRAME_SIZE
	.align		4
.L_154:
        /*036c*/ 	.byte	0x04, 0x11
        /*036e*/ 	.short	(.L_156 - .L_155)
	.align		4
.L_155:
        /*0370*/ 	.word	index@(_ZN10layer_norm31ln_parallel_residual_fwd_kernelINS_13Kernel_traitsIf6__halfS2_S2_fjLj1024ELj1ELj4ELj1ELj16ENS_18Kernel_traits_baseILj1024EfS2_S2_S2_fjLj128EEEEELb0ELb1ELb1EEEvNS_9FwdParamsE)
        /*0374*/ 	.word	0x00000000


	//----- nvinfo : EIATTR_REGCOUNT
	.align		4
.L_156:
        /*0378*/ 	.byte	0x04, 0x2f
        /*037a*/ 	.short	(.L_158 - .L_157)
	.align		4
.L_157:
        /*037c*/ 	.word	index@(_ZN10layer_norm31ln_parallel_residual_fwd_kernelINS_13Kernel_traitsIf6__halfS2_S2_fjLj1024ELj1ELj4ELj1ELj16ENS_18Kernel_traits_baseILj1024EfS2_S2_S2_fjLj128EEEEELb0ELb1ELb0EEEvNS_9FwdParamsE)
        /*0380*/ 	.word	0x00000080


	//----- nvinfo : EIATTR_FRAME_SIZE
	.align		4
.L_158:
        /*0384*/ 	.byte	0x04, 0x11
        /*0386*/ 	.short	(.L_160 - .L_159)
	.align		4
.L_159:
        /*0388*/ 	.word	index@(_ZN10layer_norm31ln_parallel_residual_fwd_kernelINS_13Kernel_traitsIf6__halfS2_S2_fjLj1024ELj1ELj4ELj1ELj16ENS_18Kernel_traits_baseILj1024EfS2_S2_S2_fjLj128EEEEELb0ELb1ELb0EEEvNS_9FwdParamsE)
        /*038c*/ 	.word	0x00000000


	//----- nvinfo : EIATTR_REGCOUNT
	.align		4
.L_160:
        /*0390*/ 	.byte	0x04, 0x2f
        /*0392*/ 	.short	(.L_162 - .L_161)
	.align		4
.L_161:
        /*0394*/ 	.word	index@(_ZN10layer_norm31ln_parallel_residual_fwd_kernelINS_13Kernel_traitsIf6__halfS2_S2_fjLj1024ELj1ELj4ELj1ELj16ENS_18Kernel_traits_baseILj1024EfS2_S2_S2_fjLj128EEEEELb0ELb0ELb1EEEvNS_9FwdParamsE)
        /*0398*/ 	.word	0x000000e7


	//----- nvinfo : EIATTR_FRAME_SIZE
	.align		4
.L_162:
        /*039c*/ 	.byte	0x04, 0x11
        /*039e*/ 	.short	(.L_164 - .L_163)
	.align		4
.L_163:
        /*03a0*/ 	.word	index@(_ZN10layer_norm31ln_parallel_residual_fwd_kernelINS_13Kernel_traitsIf6__halfS2_S2_fjLj1024ELj1ELj4ELj1ELj16ENS_18Kernel_traits_baseILj1024EfS2_S2_S2_fjLj128EEEEELb0ELb0ELb1EEEvNS_9FwdParamsE)
        /*03a4*/ 	.word	0x00000000


	//----- nvinfo : EIATTR_REGCOUNT
	.align		4
.L_164:
        /*03a8*/ 	.byte	0x04, 0x2f
        /*03aa*/ 	.short	(.L_166 - .L_165)
	.align		4
.L_165:
        /*03ac*/ 	.word	index@(_ZN10layer_norm31ln_parallel_residual_fwd_kernelINS_13Kernel_traitsIf6__halfS2_S2_fjLj1024ELj1ELj4ELj1ELj16ENS_18Kernel_traits_baseILj1024EfS2_S2_S2_fjLj128EEEEELb0ELb0ELb0EEEvNS_9FwdParamsE)
        /*03b0*/ 	.word	0x000000cc


	//----- nvinfo : EIATTR_FRAME_SIZE
	.align		4
.L_166:
        /*03b4*/ 	.byte	0x04, 0x11
        /*03b6*/ 	.short	(.L_168 - .L_167)
	.align		4
.L_167:
        /*03b8*/ 	.word	index@(_ZN10layer_norm31ln_parallel_residual_fwd_kernelINS_13Kernel_traitsIf6__halfS2_S2_fjLj1024ELj1ELj4ELj1ELj16ENS_18Kernel_traits_baseILj1024EfS2_S2_S2_fjLj128EEEEELb0ELb0ELb0EEEvNS_9FwdParamsE)
        /*03bc*/ 	.word	0x00000000


	//----- nvinfo : EIATTR_REGCOUNT
	.align		4
.L_168:
        /*03c0*/ 	.byte	0x04, 0x2f
        /*03c2*/ 	.short	(.L_170 - .L_169)
	.align		4
.L_169:
        /*03c4*/ 	.word	index@(_ZN10layer_norm31ln_parallel_residual_fwd_kernelINS_13Kernel_traitsIf13__nv_bfloat16fS2_fjLj1024ELj1ELj4ELj1ELj16ENS_18Kernel_traits_baseILj1024EfS2_fS2_fjLj128EEEEELb1ELb1ELb1EEEvNS_9FwdParamsE)
        /*03c8*/ 	.word	0x0000009d


	//----- nvinfo : EIATTR_FRAME_SIZE
	.align		4
.L_170:
        /*03cc*/ 	.byte	0x04, 0x11
        /*03ce*/ 	.short	(.L_172 - .L_171)
	.align		4
.L_171:
        /*03d0*/ 	.word	index@(_ZN10layer_norm31ln_parallel_residual_fwd_kernelINS_13Kernel_traitsIf13__nv_bfloat16fS2_fjLj1024ELj1ELj4ELj1ELj16ENS_18Kernel_traits_baseILj1024EfS2_fS2_fjLj128EEEEELb1ELb1ELb1EEEvNS_9FwdParamsE)
        /*03d4*/ 	.word	0x00000000


	//----- nvinfo : EIATTR_REGCOUNT
	.align		4
.L_172:
        /*03d8*/ 	.byte	0x04, 0x2f
        /*03da*/ 	.short	(.L_174 - .L_173)
	.align		4
.L_173:
        /*03dc*/ 	.word	index@(_ZN10layer_norm31ln_parallel_residual_fwd_kernelINS_13Kernel_traitsIf13__nv_bfloat16fS2_fjLj1024ELj1ELj4ELj1ELj16ENS_18Kernel_traits_baseILj1024EfS2_fS2_fjLj128EEEEELb1ELb1ELb0EEEvNS_9FwdParamsE)
        /*03e0*/ 	.word	0x00000098


	//----- nvinfo : EIATTR_FRAME_SIZE
	.align		4
.L_174:
        /*03e4*/ 	.byte	0x04, 0x11
        /*03e6*/ 	.short	(.L_176 - .L_175)
	.align		4
.L_175:
        /*03e8*/ 	.word	index@(_ZN10layer_norm31ln_parallel_residual_fwd_kernelINS_13Kernel_traitsIf13__nv_bfloat16fS2_fjLj1024ELj1ELj4ELj1ELj16ENS_18Kernel_traits_baseILj1024EfS2_fS2_fjLj128EEEEELb1ELb1ELb0EEEvNS_9FwdParamsE)
        /*03ec*/ 	.word	0x00000000


	//----- nvinfo : EIATTR_REGCOUNT
	.align		4
.L_176:
        /*03f0*/ 	.byte	0x04, 0x2f
        /*03f2*/ 	.short	(.L_178 - .L_177)
	.align		4
.L_177:
        /*03f4*/ 	.word	index@(_ZN10layer_norm31ln_parallel_residual_fwd_kernelINS_13Kernel_traitsIf13__nv_bfloat16fS2_fjLj1024ELj1ELj4ELj1ELj16ENS_18Kernel_traits_baseILj1024EfS2_fS2_fjLj128EEEEELb1ELb0ELb1EEEvNS_9FwdParamsE)
        /*03f8*/ 	.word	0x000000f5


	//----- nvinfo : EIATTR_FRAME_SIZE
	.align		4
.L_178:
        /*03fc*/ 	.byte	0x04, 0x11
        /*03fe*/ 	.short	(.L_180 - .L_179)
	.align		4
.L_179:
        /*0400*/ 	.word	index@(_ZN10layer_norm31ln_parallel_residual_fwd_kernelINS_13Kernel_traitsIf13__nv_bfloat16fS2_fjLj1024ELj1ELj4ELj1ELj16ENS_18Kernel_traits_baseILj1024EfS2_fS2_fjLj128EEEEELb1ELb0ELb1EEEvNS_9FwdParamsE)
        /*0404*/ 	.word	0x00000000


	//----- nvinfo : EIATTR_REGCOUNT
	.align		4
.L_180:
        /*0408*/ 	.byte	0x04, 0x2f
        /*040a*/ 	.short	(.L_182 - .L_181)
	.align		4
.L_181:
        /*040c*/ 	.word	index@(_ZN10layer_norm31ln_parallel_residual_fwd_kernelINS_13Kernel_traitsIf13__nv_bfloat16fS2_fjLj1024ELj1ELj4ELj1ELj16ENS_18Kernel_traits_baseILj1024EfS2_fS2_fjLj128EEEEELb1ELb0ELb0EEEvNS_9FwdParamsE)
        /*0410*/ 	.word	0x000000de


	//----- nvinfo : EIATTR_FRAME_SIZE
	.align		4
.L_182:
        /*0414*/ 	.byte	0x04, 0x11
        /*0416*/ 	.short	(.L_184 - .L_183)
	.align		4
.L_183:
        /*0418*/ 	.word	index@(_ZN10layer_norm31ln_parallel_residual_fwd_kernelINS_13Kernel_traitsIf13__nv_bfloat16fS2_fjLj1024ELj1ELj4ELj1ELj16ENS_18Kernel_traits_baseILj1024EfS2_fS2_fjLj128EEEEELb1ELb0ELb0EEEvNS_9FwdParamsE)
        /*041c*/ 	.word	0x00000000


	//----- nvinfo : EIATTR_REGCOUNT
	.align		4
.L_184:
        /*0420*/ 	.byte	0x04, 0x2f
        /*0422*/ 	.short	(.L_186 - .L_185)
	.align		4
.L_185:
        /*0424*/ 	.word	index@(_ZN10layer_norm31ln_parallel_residual_fwd_kernelINS_13Kernel_traitsIf13__nv_bfloat16fS2_fjLj1024ELj1ELj4ELj1ELj16ENS_18Kernel_traits_baseILj1024EfS2_fS2_fjLj128EEEEELb0ELb1ELb1EEEvNS_9FwdParamsE)
        /*0428*/ 	.word	0x00000082


	//----- nvinfo : EIATTR_FRAME_SIZE
	.align		4
.L_186:
        /*042c*/ 	.byte	0x04, 0x11
        /*042e*/ 	.short	(.L_188 - .L_187)
	.align		4
.L_187:
        /*0430*/ 	.word	index@(_ZN10layer_norm31ln_parallel_residual_fwd_kernelINS_13Kernel_traitsIf13__nv_bfloat16fS2_fjLj1024ELj1ELj4ELj1ELj16ENS_18Kernel_traits_baseILj1024EfS2_fS2_fjLj128EEEEELb0ELb1ELb1EEEvNS_9FwdParamsE)
        /*0434*/ 	.word	0x00000000


	//----- nvinfo : EIATTR_REGCOUNT
	.align		4
.L_188:
        /*0438*/ 	.byte	0x04, 0x2f
        /*043a*/ 	.short	(.L_190 - .L_189)
	.align		4
.L_189:
        /*043c*/ 	.word	index@(_ZN10layer_norm31ln_parallel_residual_fwd_kernelINS_13Kernel_traitsIf13__nv_bfloat16fS2_fjLj1024ELj1ELj4ELj1ELj16ENS_18Kernel_traits_baseILj1024EfS2_fS2_fjLj128EEEEELb0ELb1ELb0EEEvNS_9FwdParamsE)
        /*0440*/ 	.word	0x00000080


	//----- nvinfo : EIATTR_FRAME_SIZE
	.align		4
.L_190:
        /*0444*/ 	.byte	0x04, 0x11
        /*0446*/ 	.short	(.L_192 - .L_191)
	.align		4
.L_191:
        /*0448*/ 	.word	index@(_ZN10layer_norm31ln_parallel_residual_fwd_kernelINS_13Kernel_traitsIf13__nv_bfloat16fS2_fjLj1024ELj1ELj4ELj1ELj16ENS_18Kernel_traits_baseILj1024EfS2_fS2_fjLj128EEEEELb0ELb1ELb0EEEvNS_9FwdParamsE)
        /*044c*/ 	.word	0x00000000


	//----- nvinfo : EIATTR_REGCOUNT
	.align		4
.L_192:
        /*0450*/ 	.byte	0x04, 0x2f
        /*0452*/ 	.short	(.L_194 - .L_193)
	.align		4
.L_193:
        /*0454*/ 	.word	index@(_ZN10layer_norm31ln_parallel_residual_fwd_kernelINS_13Kernel_traitsIf13__nv_bfloat16fS2_fjLj1024ELj1ELj4ELj1ELj16ENS_18Kernel_traits_baseILj1024EfS2_fS2_fjLj128EEEEELb0ELb0ELb1EEEvNS_9FwdParamsE)
        /*0458*/ 	.word	0x000000e2


	//----- nvinfo : EIATTR_FRAME_SIZE
	.align		4
.L_194:
        /*045c*/ 	.byte	0x04, 0x11
        /*045e*/ 	.short	(.L_196 - .L_195)
	.align		4
.L_195:
        /*0460*/ 	.word	index@(_ZN10layer_norm31ln_parallel_residual_fwd_kernelINS_13Kernel_traitsIf13__nv_bfloat16fS2_fjLj1024ELj1ELj4ELj1ELj16ENS_18Kernel_traits_baseILj1024EfS2_fS2_fjLj128EEEEELb0ELb0ELb1EEEvNS_9FwdParamsE)
        /*0464*/ 	.word	0x00000000


	//----- nvinfo : EIATTR_REGCOUNT
	.align		4
.L_196:
        /*0468*/ 	.byte	0x04, 0x2f
        /*046a*/ 	.short	(.L_198 - .L_197)
	.align		4
.L_197:
        /*046c*/ 	.word	index@(_ZN10layer_norm31ln_parallel_residual_fwd_kernelINS_13Kernel_traitsIf13__nv_bfloat16fS2_fjLj1024ELj1ELj4ELj1ELj16ENS_18Kernel_traits_baseILj1024EfS2_fS2_fjLj128EEEEELb0ELb0ELb0EEEvNS_9FwdParamsE)
        /*0470*/ 	.word	0x000000cc


	//----- nvinfo : EIATTR_FRAME_SIZE
	.align		4
.L_198:
        /*0474*/ 	.byte	0x04, 0x11
        /*0476*/ 	.short	(.L_200 - .L_199)
	.align		4
.L_199:
        /*0478*/ 	.word	index@(_ZN10layer_norm31ln_parallel_residual_fwd_kernelINS_13Kernel_traitsIf13__nv_bfloat16fS2_fjLj1024ELj1ELj4ELj1ELj16ENS_18Kernel_traits_baseILj1024EfS2_fS2_fjLj128EEEEELb0ELb0ELb0EEEvNS_9FwdParamsE)
        /*047c*/ 	.word	0x00000000


	//----- nvinfo : EIATTR_REGCOUNT
	.align		4
.L_200:
        /*0480*/ 	.byte	0x04, 0x2f
        /*0482*/ 	.short	(.L_202 - .L_201)
	.align		4
.L_201:
        /*0484*/ 	.word	index@(_ZN10layer_norm31ln_parallel_residual_fwd_kernelINS_13Kernel_traitsI13__nv_bfloat16S2_fS2_fjLj1024ELj1ELj4ELj1ELj16ENS_18Kernel_traits_baseILj1024ES2_S2_fS2_fjLj128EEEEELb1ELb1ELb1EEEvNS_9FwdParamsE)
        /*0488*/ 	.word	0x0000009d


	//----- nvinfo : EIATTR_FRAME_SIZE
	.align		4
.L_202:
        /*048c*/ 	.byte	0x04, 0x11
        /*048e*/ 	.short	(.L_204 - .L_203)
	.align		4
.L_203:
        /*0490*/ 	.word	index@(_ZN10layer_norm31ln_parallel_residual_fwd_kernelINS_13Kernel_traitsI13__nv_bfloat16S2_fS2_fjLj1024ELj1ELj4ELj1ELj16ENS_18Kernel_traits_baseILj1024ES2_S2_fS2_fjLj128EEEEELb1ELb1ELb1EEEvNS_9FwdParamsE)
        /*0494*/ 	.word	0x00000000


	//----- nvinfo : EIATTR_REGCOUNT
	.align		4
.L_204:
        /*0498*/ 	.byte	0x04, 0x2f
        /*049a*/ 	.short	(.L_206 - .L_205)
	.align		4
.L_205:
        /*049c*/ 	.word	index@(_ZN10layer_norm31ln_parallel_residual_fwd_kernelINS_13Kernel_traitsI13__nv_bfloat16S2_fS2_fjLj1024ELj1ELj4ELj1ELj16ENS_18Kernel_traits_baseILj1024ES2_S2_fS2_fjLj128EEEEELb1ELb1ELb0EEEvNS_9FwdParamsE)
        /*04a0*/ 	.word	0x00000099


	//----- nvinfo : EIATTR_FRAME_SIZE
	.align		4
.L_206:
        /*04a4*/ 	.byte	0x04, 0x11
        /*04a6*/ 	.short	(.L_208 - .L_207)
	.align		4
.L_207:
        /*04a8*/ 	.word	index@(_ZN10layer_norm31ln_parallel_residual_fwd_kernelINS_13Kernel_traitsI13__nv_bfloat16S2_fS2_fjLj1024ELj1ELj4ELj1ELj16ENS_18Kernel_traits_baseILj1024ES2_S2_fS2_fjLj128EEEEELb1ELb1ELb0EEEvNS_9FwdParamsE)
        /*04ac*/ 	.word	0x00000000


	//----- nvinfo : EIATTR_REGCOUNT
	.align		4
.L_208:
        /*04b0*/ 	.byte	0x04, 0x2f
        /*04b2*/ 	.short	(.L_210 - .L_209)
	.align		4
.L_209:
        /*04b4*/ 	.word	index@(_ZN10layer_norm31ln_parallel_residual_fwd_kernelINS_13Kernel_traitsI13__nv_bfloat16S2_fS2_fjLj1024ELj1ELj4ELj1ELj16ENS_18Kernel_traits_baseILj1024ES2_S2_fS2_fjLj128EEEEELb1ELb0ELb1EEEvNS_9FwdParamsE)
        /*04b8*/ 	.word	0x000000ea


	//----- nvinfo : EIATTR_FRAME_SIZE
	.align		4
.L_210:
        /*04bc*/ 	.byte	0x04, 0x11
        /*04be*/ 	.short	(.L_212 - .L_211)
	.align		4
.L_211:
        /*04c0*/ 	.word	index@(_ZN10layer_norm31ln_parallel_residual_fwd_kernelINS_13Kernel_traitsI13__nv_bfloat16S2_fS2_fjLj1024ELj1ELj4ELj1ELj16ENS_18Kernel_traits_baseILj1024ES2_S2_fS2_fjLj128EEEEELb1ELb0ELb1EEEvNS_9FwdParamsE)
        /*04c4*/ 	.word	0x00000000


	//----- nvinfo : EIATTR_REGCOUNT
	.align		4
.L_212:
        /*04c8*/ 	.byte	0x04, 0x2f
        /*04ca*/ 	.short	(.L_214 - .L_213)
	.align		4
.L_213:
        /*04cc*/ 	.word	index@(_ZN10layer_norm31ln_parallel_residual_fwd_kernelINS_13Kernel_traitsI13__nv_bfloat16S2_fS2_fjLj1024ELj1ELj4ELj1ELj16ENS_18Kernel_traits_baseILj1024ES2_S2_fS2_fjLj128EEEEELb1ELb0ELb0EEEvNS_9FwdParamsE)
        /*04d0*/ 	.word	0x000000de


	//----- nvinfo : EIATTR_FRAME_SIZE
	.align		4
.L_214:
        /*04d4*/ 	.byte	0x04, 0x11
        /*04d6*/ 	.short	(.L_216 - .L_215)
	.align		4
.L_215:
        /*04d8*/ 	.word	index@(_ZN10layer_norm31ln_parallel_residual_fwd_kernelINS_13Kernel_traitsI13__nv_bfloat16S2_fS2_fjLj1024ELj1ELj4ELj1ELj16ENS_18Kernel_traits_baseILj1024ES2_S2_fS2_fjLj128EEEEELb1ELb0ELb0EEEvNS_9FwdParamsE)
        /*04dc*/ 	.word	0x00000000


	//----- nvinfo : EIATTR_REGCOUNT
	.align		4
.L_216:
        /*04e0*/ 	.byte	0x04, 0x2f
        /*04e2*/ 	.short	(.L_218 - .L_217)
	.align		4
.L_217:
        /*04e4*/ 	.word	index@(_ZN10layer_norm31ln_parallel_residual_fwd_kernelINS_13Kernel_traitsI13__nv_bfloat16S2_fS2_fjLj1024ELj1ELj4ELj1ELj16ENS_18Kernel_traits_baseILj1024ES2_S2_fS2_fjLj128EEEEELb0ELb1ELb1EEEvNS_9FwdParamsE)
        /*04e8*/ 	.word	0x00000080


	//----- nvinfo : EIATTR_FRAME_SIZE
	.align		4
.L_218:
        /*04ec*/ 	.byte	0x04, 0x11
        /*04ee*/ 	.short	(.L_220 - .L_219)
	.align		4
.L_219:
        /*04f0*/ 	.word	index@(_ZN10layer_norm31ln_parallel_residual_fwd_kernelINS_13Kernel_traitsI13__nv_bfloat16S2_fS2_fjLj1024ELj1ELj4ELj1ELj16ENS_18Kernel_traits_baseILj1024ES2_S2_fS2_fjLj128EEEEELb0ELb1ELb1EEEvNS_9FwdParamsE)
        /*04f4*/ 	.word	0x00000000


	//----- nvinfo : EIATTR_REGCOUNT
	.align		4
.L_220:
        /*04f8*/ 	.byte	0x04, 0x2f
        /*04fa*/ 	.short	(.L_222 - .L_221)
	.align		4
.L_221:
        /*04fc*/ 	.word	index@(_ZN10layer_norm31ln_parallel_residual_fwd_kernelINS_13Kernel_traitsI13__nv_bfloat16S2_fS2_fjLj1024ELj1ELj4ELj1ELj16ENS_18Kernel_traits_baseILj1024ES2_S2_fS2_fjLj128EEEEELb0ELb1ELb0EEEvNS_9FwdParamsE)
        /*0500*/ 	.word	0x00000080


	//----- nvinfo : EIATTR_FRAME_SIZE
	.align		4
.L_222:
        /*0504*/ 	.byte	0x04, 0x11
        /*0506*/ 	.short	(.L_224 - .L_223)
	.align		4
.L_223:
        /*0508*/ 	.word	index@(_ZN10layer_norm31ln_parallel_residual_fwd_kernelINS_13Kernel_traitsI13__nv_bfloat16S2_fS2_fjLj1024ELj1ELj4ELj1ELj16ENS_18Kernel_traits_baseILj1024ES2_S2_fS2_fjLj128EEEEELb0ELb1ELb0EEEvNS_9FwdParamsE)
        /*050c*/ 	.word	0x00000000


	//----- nvinfo : EIATTR_REGCOUNT
	.align		4
.L_224:
        /*0510*/ 	.byte	0x04, 0x2f
        /*0512*/ 	.short	(.L_226 - .L_225)
	.align		4
.L_225:
        /*0514*/ 	.word	index@(_ZN10layer_norm31ln_parallel_residual_fwd_kernelINS_13Kernel_traitsI13__nv_bfloat16S2_fS2_fjLj1024ELj1ELj4ELj1ELj16ENS_18Kernel_traits_baseILj1024ES2_S2_fS2_fjLj128EEEEELb0ELb0ELb1EEEvNS_9FwdParamsE)
        /*0518*/ 	.word	0x000000e1


	//----- nvinfo : EIATTR_FRAME_SIZE
	.align		4
.L_226:
        /*051c*/ 	.byte	0x04, 0x11
        /*051e*/ 	.short	(.L_228 - .L_227)
	.align		4
.L_227:
        /*0520*/ 	.word	index@(_ZN10layer_norm31ln_parallel_residual_fwd_kernelINS_13Kernel_traitsI13__nv_bfloat16S2_fS2_fjLj1024ELj1ELj4ELj1ELj16ENS_18Kernel_traits_baseILj1024ES2_S2_fS2_fjLj128EEEEELb0ELb0ELb1EEEvNS_9FwdParamsE)
        /*0524*/ 	.word	0x00000000


	//----- nvinfo : EIATTR_REGCOUNT
	.align		4
.L_228:
        /*0528*/ 	.byte	0x04, 0x2f
        /*052a*/ 	.short	(.L_230 - .L_229)
	.align		4
.L_229:
        /*052c*/ 	.word	index@(_ZN10layer_norm31ln_parallel_residual_fwd_kernelINS_13Kernel_traitsI13__nv_bfloat16S2_fS2_fjLj1024ELj1ELj4ELj1ELj16ENS_18Kernel_traits_baseILj1024ES2_S2_fS2_fjLj128EEEEELb0ELb0ELb0EEEvNS_9FwdParamsE)
        /*0530*/ 	.word	0x000000cb


	//----- nvinfo : EIATTR_FRAME_SIZE
	.align		4
.L_230:
        /*0534*/ 	.byte	0x04, 0x11
        /*0536*/ 	.short	(.L_232 - .L_231)
	.align		4
.L_231:
        /*0538*/ 	.word	index@(_ZN10layer_norm31ln_parallel_residual_fwd_kernelINS_13Kernel_traitsI13__nv_bfloat16S2_fS2_fjLj1024ELj1ELj4ELj1ELj16ENS_18Kernel_traits_baseILj1024ES2_S2_fS2_fjLj128EEEEELb0ELb0ELb0EEEvNS_9FwdParamsE)
        /*053c*/ 	.word	0x00000000


	//----- nvinfo : EIATTR_REGCOUNT
	.align		4
.L_232:
        /*0540*/ 	.byte	0x04, 0x2f
        /*0542*/ 	.short	(.L_234 - .L_233)
	.align		4
.L_233:
        /*0544*/ 	.word	index@(_ZN10layer_norm31ln_parallel_residual_fwd_kernelINS_13Kernel_traitsIf13__nv_bfloat16S2_S2_fjLj1024ELj1ELj4ELj1ELj16ENS_18Kernel_traits_baseILj1024EfS2_S2_S2_fjLj128EEEEELb1ELb1ELb1EEEvNS_9FwdParamsE)
        /*0548*/ 	.word	0x000000a3


	//----- nvinfo : EIATTR_FRAME_SIZE
	.align		4
.L_234:
        /*054c*/ 	.byte	0x04, 0x11
        /*054e*/ 	.short	(.L_236 - .L_235)
	.align		4
.L_235:
        /*0550*/ 	.word	index@(_ZN10layer_norm31ln_parallel_residual_fwd_kernelINS_13Kernel_traitsIf13__nv_bfloat16S2_S2_fjLj1024ELj1ELj4ELj1ELj16ENS_18Kernel_traits_baseILj1024EfS2_S2_S2_fjLj128EEEEELb1ELb1ELb1EEEvNS_9FwdParamsE)
        /*0554*/ 	.word	0x00000000


	//----- nvinfo : EIATTR_REGCOUNT
	.align		4
.L_236:
        /*0558*/ 	.byte	0x04, 0x2f
        /*055a*/ 	.short	(.L_238 - .L_237)
	.align		4
.L_237:
        /*055c*/ 	.word	index@(_ZN10layer_norm31ln_parallel_residual_fwd_kernelINS_13Kernel_traitsIf13__nv_bfloat16S2_S2_fjLj1024ELj1ELj4ELj1ELj16ENS_18Kernel_traits_baseILj1024EfS2_S2_S2_fjLj128EEEEELb1ELb1ELb0EEEvNS_9FwdParamsE)
        /*0560*/ 	.word	0x00000095


	//----- nvinfo : EIATTR_FRAME_SIZE
	.align		4
.L_238:
        /*0564*/ 	.byte	0x04, 0x11
        /*0566*/ 	.short	(.L_240 - .L_239)
	.align		4
.L_239:
        /*0568*/ 	.word	index@(_ZN10layer_norm31ln_parallel_residual_fwd_kernelINS_13Kernel_traitsIf13__nv_bfloat16S2_S2_fjLj1024ELj1ELj4ELj1ELj16ENS_18Kernel_traits_baseILj1024EfS2_S2_S2_fjLj128EEEEELb1ELb1ELb0EEEvNS_9FwdParamsE)
        /*056c*/ 	.word	0x00000000


	//----- nvinfo : EIATTR_REGCOUNT
	.align		4
.L_240:
        /*0570*/ 	.byte	0x04, 0x2f
        /*0572*/ 	.short	(.L_242 - .L_241)
	.align		4
.L_241:
        /*0574*/ 	.word	index@(_ZN10layer_norm31ln_parallel_residual_fwd_kernelINS_13Kernel_traitsIf13__nv_bfloat16S2_S2_fjLj1024ELj1ELj4ELj1ELj16ENS_18Kernel_traits_baseILj1024EfS2_S2_S2_fjLj128EEEEELb1ELb0ELb1EEEvNS_9FwdParamsE)
        /*0578*/ 	.word	0x000000ff


	//----- nvinfo : EIATTR_FRAME_SIZE
	.align		4
.L_242:
        /*057c*/ 	.byte	0x04, 0x11
        /*057e*/ 	.short	(.L_244 - .L_243)
	.align		4
.L_243:
        /*0580*/ 	.word	index@(_ZN10layer_norm31ln_parallel_residual_fwd_kernelINS_13Kernel_traitsIf13__nv_bfloat16S2_S2_fjLj1024ELj1ELj4ELj1ELj16ENS_18Kernel_traits_baseILj1024EfS2_S2_S2_fjLj128EEEEELb1ELb0ELb1EEEvNS_9FwdParamsE)
        /*0584*/ 	.word	0x00000000


	//----- nvinfo : EIATTR_REGCOUNT
	.align		4
.L_244:
        /*0588*/ 	.byte	0x04, 0x2f
        /*058a*/ 	.short	(.L_246 - .L_245)
	.align		4
.L_245:
        /*058c*/ 	.word	index@(_ZN10layer_norm31ln_parallel_residual_fwd_kernelINS_13Kernel_traitsIf13__nv_bfloat16S2_S2_fjLj1024ELj1ELj4ELj1ELj16ENS_18Kernel_traits_baseILj1024EfS2_S2_S2_fjLj128EEEEELb1ELb0ELb0EEEvNS_9FwdParamsE)
        /*0590*/ 	.word	0x000000d7


	//----- nvinfo : EIATTR_FRAME_SIZE
	.align		4
.L_246:
        /*0594*/ 	.byte	0x04, 0x11
        /*0596*/ 	.short	(.L_248 - .L_247)
	.align		4
.L_247:
        /*0598*/ 	.word	index@(_ZN10layer_norm31ln_parallel_residual_fwd_kernelINS_13Kernel_traitsIf13__nv_bfloat16S2_S2_fjLj1024ELj1ELj4ELj1ELj16ENS_18Kernel_traits_baseILj1024EfS2_S2_S2_fjLj128EEEEELb1ELb0ELb0EEEvNS_9FwdParamsE)
        /*059c*/ 	.word	0x00000000


	//----- nvinfo : EIATTR_REGCOUNT
	.align		4
.L_248:
        /*05a0*/ 	.byte	0x04, 0x2f
        /*05a2*/ 	.short	(.L_250 - .L_249)
	.align		4
.L_249:
        /*05a4*/ 	.word	index@(_ZN10layer_norm31ln_parallel_residual_fwd_kernelINS_13Kernel_traitsIf13__nv_bfloat16S2_S2_fjLj1024ELj1ELj4ELj1ELj16ENS_18Kernel_traits_baseILj1024EfS2_S2_S2_fjLj128EEEEELb0ELb1ELb1EEEvNS_9FwdParamsE)
        /*05a8*/ 	.word	0x00000080


	//----- nvinfo : EIATTR_FRAME_SIZE
	.align		4
.L_250:
        /*05ac*/ 	.byte	0x04, 0x11
        /*05ae*/ 	.short	(.L_252 - .L_251)
	.align		4
.L_251:
        /*05b0*/ 	.word	index@(_ZN10layer_norm31ln_parallel_residual_fwd_kernelINS_13Kernel_traitsIf13__nv_bfloat16S2_S2_fjLj1024ELj1ELj4ELj1ELj16ENS_18Kernel_traits_baseILj1024EfS2_S2_S2_fjLj128EEEEELb0ELb1ELb1EEEvNS_9FwdParamsE)
        /*05b4*/ 	.word	0x00000000


	//----- nvinfo : EIATTR_REGCOUNT
	.align		4
.L_252:
        /*05b8*/ 	.byte	0x04, 0x2f
        /*05ba*/ 	.short	(.L_254 - .L_253)
	.align		4
.L_253:
        /*05bc*/ 	.word	index@(_ZN10layer_norm31ln_parallel_residual_fwd_kernelINS_13Kernel_traitsIf13__nv_bfloat16S2_S2_fjLj1024ELj1ELj4ELj1ELj16ENS_18Kernel_traits_baseILj1024EfS2_S2_S2_fjLj128EEEEELb0ELb1ELb0EEEvNS_9FwdParamsE)
        /*05c0*/ 	.word	0x00000080


	//----- nvinfo : EIATTR_FRAME_SIZE
	.align		4
.L_254:
        /*05c4*/ 	.byte	0x04, 0x11
        /*05c6*/ 	.short	(.L_256 - .L_255)
	.align		4
.L_255:
        /*05c8*/ 	.word	index@(_ZN10layer_norm31ln_parallel_residual_fwd_kernelINS_13Kernel_traitsIf13__nv_bfloat16S2_S2_fjLj1024ELj1ELj4ELj1ELj16ENS_18Kernel_traits_baseILj1024EfS2_S2_S2_fjLj128EEEEELb0ELb1ELb0EEEvNS_9FwdParamsE)
        /*05cc*/ 	.word	0x00000000


	//----- nvinfo : EIATTR_REGCOUNT
	.align		4
.L_256:
        /*05d0*/ 	.byte	0x04, 0x2f
        /*05d2*/ 	.short	(.L_258 - .L_257)
	.align		4
.L_257:
        /*05d4*/ 	.word	index@(_ZN10layer_norm31ln_parallel_residual_fwd_kernelINS_13Kernel_traitsIf13__nv_bfloat16S2_S2_fjLj1024ELj1ELj4ELj1ELj16ENS_18Kernel_traits_baseILj1024EfS2_S2_S2_fjLj128EEEEELb0ELb0ELb1EEEvNS_9FwdParamsE)
        /*05d8*/ 	.word	0x000000e7


	//----- nvinfo : EIATTR_FRAME_SIZE
	.align		4
.L_258:
        /*05dc*/ 	.byte	0x04, 0x11
        /*05de*/ 	.short	(.L_260 - .L_259)
	.align		4
.L_259:
        /*05e0*/ 	.word	index@(_ZN10layer_norm31ln_parallel_residual_fwd_kernelINS_13Kernel_traitsIf13__nv_bfloat16S2_S2_fjLj1024ELj1ELj4ELj1ELj16ENS_18Kernel_traits_baseILj1024EfS2_S2_S2_fjLj128EEEEELb0ELb0ELb1EEEvNS_9FwdParamsE)
        /*05e4*/ 	.word	0x00000000


	//----- nvinfo : EIATTR_REGCOUNT
	.align		4
.L_260:
        /*05e8*/ 	.byte	0x04, 0x2f
        /*05ea*/ 	.short	(.L_262 - .L_261)
	.align		4
.L_261:
        /*05ec*/ 	.word	index@(_ZN10layer_norm31ln_parallel_residual_fwd_kernelINS_13Kernel_traitsIf13__nv_bfloat16S2_S2_fjLj1024ELj1ELj4ELj1ELj16ENS_18Kernel_traits_baseILj1024EfS2_S2_S2_fjLj128EEEEELb0ELb0ELb0EEEvNS_9FwdParamsE)
        /*05f0*/ 	.word	0x000000cc


	//----- nvinfo : EIATTR_FRAME_SIZE
	.align		4
.L_262:
        /*05f4*/ 	.byte	0x04, 0x11
        /*05f6*/ 	.short	(.L_264 - .L_263)
	.align		4
.L_263:
        /*05f8*/ 	.word	index@(_ZN10layer_norm31ln_parallel_residual_fwd_kernelINS_13Kernel_traitsIf13__nv_bfloat16S2_S2_fjLj1024ELj1ELj4ELj1ELj16ENS_18Kernel_traits_baseILj1024EfS2_S2_S2_fjLj128EEEEELb0ELb0ELb0EEEvNS_9FwdParamsE)
        /*05fc*/ 	.word	0x00000000


	//----- nvinfo : EIATTR_REGCOUNT
	.align		4
.L_264:
        /*0600*/ 	.byte	0x04, 0x2f
        /*0602*/ 	.short	(.L_266 - .L_265)
	.align		4
.L_265:
        /*0604*/ 	.word	index@(_ZN10layer_norm31ln_parallel_residual_fwd_kernelINS_13Kernel_traitsI6__halfS2_S2_S2_fjLj1024ELj1ELj4ELj1ELj16ENS_18Kernel_traits_baseILj1024ES2_S2_S2_S2_fjLj128EEEEELb1ELb1ELb1EEEvNS_9FwdParamsE)
        /*0608*/ 	.word	0x000000a1


	//----- nvinfo : EIATTR_FRAME_SIZE
	.align		4
.L_266:
        /*060c*/ 	.byte	0x04, 0x11
        /*060e*/ 	.short	(.L_268 - .L_267)
	.align		4
.L_267:
        /*0610*/ 	.word	index@(_ZN10layer_norm31ln_parallel_residual_fwd_kernelINS_13Kernel_traitsI6__halfS2_S2_S2_fjLj1024ELj1ELj4ELj1ELj16ENS_18Kernel_traits_baseILj1024ES2_S2_S2_S2_fjLj128EEEEELb1ELb1ELb1EEEvNS_9FwdParamsE)
        /*0614*/ 	.word	0x00000000


	//----- nvinfo : EIATTR_REGCOUNT
	.align		4
.L_268:
        /*0618*/ 	.byte	0x04, 0x2f
        /*061a*/ 	.short	(.L_270 - .L_269)
	.align		4
.L_269:
        /*061c*/ 	.word	index@(_ZN10layer_norm31ln_parallel_residual_fwd_kernelINS_13Kernel_traitsI6__halfS2_S2_S2_fjLj1024ELj1ELj4ELj1ELj16ENS_18Kernel_traits_baseILj1024ES2_S2_S2_S2_fjLj128EEEEELb1ELb1ELb0EEEvNS_9FwdParamsE)
        /*0620*/ 	.word	0x00000095


	//----- nvinfo : EIATTR_FRAME_SIZE
	.align		4
.L_270:
        /*0624*/ 	.byte	0x04, 0x11
        /*0626*/ 	.short	(.L_272 - .L_271)
	.align		4
.L_271:
        /*0628*/ 	.word	index@(_ZN10layer_norm31ln_parallel_residual_fwd_kernelINS_13Kernel_traitsI6__halfS2_S2_S2_fjLj1024ELj1ELj4ELj1ELj16ENS_18Kernel_traits_baseILj1024ES2_S2_S2_S2_fjLj128EEEEELb1ELb1ELb0EEEvNS_9FwdParamsE)
        /*062c*/ 	.word	0x00000000


	//----- nvinfo : EIATTR_REGCOUNT
	.align		4
.L_272:
        /*0630*/ 	.byte	0x04, 0x2f
        /*0632*/ 	.short	(.L_274 - .L_273)
	.align		4
.L_273:
        /*0634*/ 	.word	index@(_ZN10layer_norm31ln_parallel_residual_fwd_kernelINS_13Kernel_traitsI6__halfS2_S2_S2_fjLj1024ELj1ELj4ELj1ELj16ENS_18Kernel_traits_baseILj1024ES2_S2_S2_S2_fjLj128EEEEELb1ELb0ELb1EEEvNS_9FwdParamsE)
        /*0638*/ 	.word	0x000000e2


	//----- nvinfo : EIATTR_FRAME_SIZE
	.align		4
.L_274:
        /*063c*/ 	.byte	0x04, 0x11
        /*063e*/ 	.short	(.L_276 - .L_275)
	.align		4
.L_275:
        /*0640*/ 	.word	index@(_ZN10layer_norm31ln_parallel_residual_fwd_kernelINS_13Kernel_traitsI6__halfS2_S2_S2_fjLj1024ELj1ELj4ELj1ELj16ENS_18Kernel_traits_baseILj1024ES2_S2_S2_S2_fjLj128EEEEELb1ELb0ELb1EEEvNS_9FwdParamsE)
        /*0644*/ 	.word	0x00000000


	//----- nvinfo : EIATTR_REGCOUNT
	.align		4
.L_276:
        /*0648*/ 	.byte	0x04, 0x2f
        /*064a*/ 	.short	(.L_278 - .L_277)
	.align		4
.L_277:
        /*064c*/ 	.word	index@(_ZN10layer_norm31ln_parallel_residual_fwd_kernelINS_13Kernel_traitsI6__halfS2_S2_S2_fjLj1024ELj1ELj4ELj1ELj16ENS_18Kernel_traits_baseILj1024ES2_S2_S2_S2_fjLj128EEEEELb1ELb0ELb0EEEvNS_9FwdParamsE)
        /*0650*/ 	.word	0x000000d9


	//----- nvinfo : EIATTR_FRAME_SIZE
	.align		4
.L_278:
        /*0654*/ 	.byte	0x04, 0x11
        /*0656*/ 	.short	(.L_280 - .L_279)
	.align		4
.L_279:
        /*0658*/ 	.word	index@(_ZN10layer_norm31ln_parallel_residual_fwd_kernelINS_13Kernel_traitsI6__halfS2_S2_S2_fjLj1024ELj1ELj4ELj1ELj16ENS_18Kernel_traits_baseILj1024ES2_S2_S2_S2_fjLj128EEEEELb1ELb0ELb0EEEvNS_9FwdParamsE)
        /*065c*/ 	.word	0x00000000


	//----- nvinfo : EIATTR_REGCOUNT
	.align		4
.L_280:
        /*0660*/ 	.byte	0x04, 0x2f
        /*0662*/ 	.short	(.L_282 - .L_281)
	.align		4
.L_281:
        /*0664*/ 	.word	index@(_ZN10layer_norm31ln_parallel_residual_fwd_kernelINS_13Kernel_traitsI6__halfS2_S2_S2_fjLj1024ELj1ELj4ELj1ELj16ENS_18Kernel_traits_baseILj1024ES2_S2_S2_S2_fjLj128EEEEELb0ELb1ELb1EEEvNS_9FwdParamsE)
        /*0668*/ 	.word	0x00000080


	//----- nvinfo : EIATTR_FRAME_SIZE
	.align		4
.L_282:
        /*066c*/ 	.byte	0x04, 0x11
        /*066e*/ 	.short	(.L_284 - .L_283)
	.align		4
.L_283:
        /*0670*/ 	.word	index@(_ZN10layer_norm31ln_parallel_residual_fwd_kernelINS_13Kernel_traitsI6__halfS2_S2_S2_fjLj1024ELj1ELj4ELj1ELj16ENS_18Kernel_traits_baseILj1024ES2_S2_S2_S2_fjLj128EEEEELb0ELb1ELb1EEEvNS_9FwdParamsE)
        /*0674*/ 	.word	0x00000000


	//----- nvinfo : EIATTR_REGCOUNT
	.align		4
.L_284:
        /*0678*/ 	.byte	0x04, 0x2f
        /*067a*/ 	.short	(.L_286 - .L_285)
	.align		4
.L_285:
        /*067c*/ 	.word	index@(_ZN10layer_norm31ln_parallel_residual_fwd_kernelINS_13Kernel_traitsI6__halfS2_S2_S2_fjLj1024ELj1ELj4ELj1ELj16ENS_18Kernel_traits_baseILj1024ES2_S2_S2_S2_fjLj128EEEEELb0ELb1ELb0EEEvNS_9FwdParamsE)
        /*0680*/ 	.word	0x00000080


	//----- nvinfo : EIATTR_FRAME_SIZE
	.align		4
.L_286:
        /*0684*/ 	.byte	0x04, 0x11
        /*0686*/ 	.short	(.L_288 - .L_287)
	.align		4
.L_287:
        /*0688*/ 	.word	index@(_ZN10layer_norm31ln_parallel_residual_fwd_kernelINS_13Kernel_traitsI6__halfS2_S2_S2_fjLj1024ELj1ELj4ELj1ELj16ENS_18Kernel_traits_baseILj1024ES2_S2_S2_S2_fjLj128EEEEELb0ELb1ELb0EEEvNS_9FwdParamsE)
        /*068c*/ 	.word	0x00000000


	//----- nvinfo : EIATTR_REGCOUNT
	.align		4
.L_288:
        /*0690*/ 	.byte	0x04, 0x2f
        /*0692*/ 	.short	(.L_290 - .L_289)
	.align		4
.L_289:
        /*0694*/ 	.word	index@(_ZN10layer_norm31ln_parallel_residual_fwd_kernelINS_13Kernel_traitsI6__halfS2_S2_S2_fjLj1024ELj1ELj4ELj1ELj16ENS_18Kernel_traits_baseILj1024ES2_S2_S2_S2_fjLj128EEEEELb0ELb0ELb1EEEvNS_9FwdParamsE)
        /*0698*/ 	.word	0x000000a8


	//----- nvinfo : EIATTR_FRAME_SIZE
	.align		4
.L_290:
        /*069c*/ 	.byte	0x04, 0x11
        /*069e*/ 	.short	(.L_292 - .L_291)
	.align		4
.L_291:
        /*06a0*/ 	.word	index@(_ZN10layer_norm31ln_parallel_residual_fwd_kernelINS_13Kernel_traitsI6__halfS2_S2_S2_fjLj1024ELj1ELj4ELj1ELj16ENS_18Kernel_traits_baseILj1024ES2_S2_S2_S2_fjLj128EEEEELb0ELb0ELb1EEEvNS_9FwdParamsE)
        /*06a4*/ 	.word	0x00000000


	//----- nvinfo : EIATTR_REGCOUNT
	.align		4
.L_292:
        /*06a8*/ 	.byte	0x04, 0x2f
        /*06aa*/ 	.short	(.L_294 - .L_293)
	.align		4
.L_293:
        /*06ac*/ 	.word	index@(_ZN10layer_norm31ln_parallel_residual_fwd_kernelINS_13Kernel_traitsI6__halfS2_S2_S2_fjLj1024ELj1ELj4ELj1ELj16ENS_18Kernel_traits_baseILj1024ES2_S2_S2_S2_fjLj128EEEEELb0ELb0ELb0EEEvNS_9FwdParamsE)
        /*06b0*/ 	.word	0x000000cb


	//----- nvinfo : EIATTR_FRAME_SIZE
	.align		4
.L_294:
        /*06b4*/ 	.byte	0x04, 0x11
        /*06b6*/ 	.short	(.L_296 - .L_295)
	.align		4
.L_295:
        /*06b8*/ 	.word	index@(_ZN10layer_norm31ln_parallel_residual_fwd_kernelINS_13Kernel_traitsI6__halfS2_S2_S2_fjLj1024ELj1ELj4ELj1ELj16ENS_18Kernel_traits_baseILj1024ES2_S2_S2_S2_fjLj128EEEEELb0ELb0ELb0EEEvNS_9FwdParamsE)
        /*06bc*/ 	.word	0x00000000


	//----- nvinfo : EIATTR_REGCOUNT
	.align		4
.L_296:
        /*06c0*/ 	.byte	0x04, 0x2f
        /*06c2*/ 	.short	(.L_298 - .L_297)
	.align		4
.L_297:
        /*06c4*/ 	.word	index@(_ZN10layer_norm31ln_parallel_residual_fwd_kernelINS_13Kernel_traitsI13__nv_bfloat16S2_S2_S2_fjLj1024ELj1ELj4ELj1ELj16ENS_18Kernel_traits_baseILj1024ES2_S2_S2_S2_fjLj128EEEEELb1ELb1ELb1EEEvNS_9FwdParamsE)
        /*06c8*/ 	.word	0x0000009f


	//----- nvinfo : EIATTR_FRAME_SIZE
	.align		4
.L_298:
        /*06cc*/ 	.byte	0x04, 0x11
        /*06ce*/ 	.short	(.L_300 - .L_299)
	.align		4
.L_299:
        /*06d0*/ 	.word	index@(_ZN10layer_norm31ln_parallel_residual_fwd_kernelINS_13Kernel_traitsI13__nv_bfloat16S2_S2_S2_fjLj1024ELj1ELj4ELj1ELj16ENS_18Kernel_traits_baseILj1024ES2_S2_S2_S2_fjLj128EEEEELb1ELb1ELb1EEEvNS_9FwdParamsE)
        /*06d4*/ 	.word	0x00000000


	//----- nvinfo : EIATTR_REGCOUNT
	.align		4
.L_300:
        /*06d8*/ 	.byte	0x04, 0x2f
        /*06da*/ 	.short	(.L_302 - .L_301)
	.align		4
.L_301:
        /*06dc*/ 	.word	index@(_ZN10layer_norm31ln_parallel_residual_fwd_kernelINS_13Kernel_traitsI13__nv_bfloat16S2_S2_S2_fjLj1024ELj1ELj4ELj1ELj16ENS_18Kernel_traits_baseILj1024ES2_S2_S2_S2_fjLj128EEEEELb1ELb1ELb0EEEvNS_9FwdParamsE)
        /*06e0*/ 	.word	0x00000095


	//----- nvinfo : EIATTR_FRAME_SIZE
	.align		4
.L_302:
        /*06e4*/ 	.byte	0x04, 0x11
        /*06e6*/ 	.short	(.L_304 - .L_303)
	.align		4
.L_303:
        /*06e8*/ 	.word	index@(_ZN10layer_norm31ln_parallel_residual_fwd_kernelINS_13Kernel_traitsI13__nv_bfloat16S2_S2_S2_fjLj1024ELj1ELj4ELj1ELj16ENS_18Kernel_traits_baseILj1024ES2_S2_S2_S2_fjLj128EEEEELb1ELb1ELb0EEEvNS_9FwdParamsE)
        /*06ec*/ 	.word	0x00000000


	//----- nvinfo : EIATTR_REGCOUNT
	.align		4
.L_304:
        /*06f0*/ 	.byte	0x04, 0x2f
        /*06f2*/ 	.short	(.L_306 - .L_305)
	.align		4
.L_305:
        /*06f4*/ 	.word	index@(_ZN10layer_norm31ln_parallel_residual_fwd_kernelINS_13Kernel_traitsI13__nv_bfloat16S2_S2_S2_fjLj1024ELj1ELj4ELj1ELj16ENS_18Kernel_traits_baseILj1024ES2_S2_S2_S2_fjLj128EEEEELb1ELb0ELb1EEEvNS_9FwdParamsE)
        /*06f8*/ 	.word	0x000000e6


	//----- nvinfo : EIATTR_FRAME_SIZE
	.align		4
.L_306:
        /*06fc*/ 	.byte	0x04, 0x11
        /*06fe*/ 	.short	(.L_308 - .L_307)
	.align		4
.L_307:
        /*0700*/ 	.word	index@(_ZN10layer_norm31ln_parallel_residual_fwd_kernelINS_13Kernel_traitsI13__nv_bfloat16S2_S2_S2_fjLj1024ELj1ELj4ELj1ELj16ENS_18Kernel_traits_baseILj1024ES2_S2_S2_S2_fjLj128EEEEELb1ELb0ELb1EEEvNS_9FwdParamsE)
        /*0704*/ 	.word	0x00000000


	//----- nvinfo : EIATTR_REGCOUNT
	.align		4
.L_308:
        /*0708*/ 	.byte	0x04, 0x2f
        /*070a*/ 	.short	(.L_310 - .L_309)
	.align		4
.L_309:
        /*070c*/ 	.word	index@(_ZN10layer_norm31ln_parallel_residual_fwd_kernelINS_13Kernel_traitsI13__nv_bfloat16S2_S2_S2_fjLj1024ELj1ELj4ELj1ELj16ENS_18Kernel_traits_baseILj1024ES2_S2_S2_S2_fjLj128EEEEELb1ELb0ELb0EEEvNS_9FwdParamsE)
        /*0710*/ 	.word	0x000000d9


	//----- nvinfo : EIATTR_FRAME_SIZE
	.align		4
.L_310:
        /*0714*/ 	.byte	0x04, 0x11
        /*0716*/ 	.short	(.L_312 - .L_311)
	.align		4
.L_311:
        /*0718*/ 	.word	index@(_ZN10layer_norm31ln_parallel_residual_fwd_kernelINS_13Kernel_traitsI13__nv_bfloat16S2_S2_S2_fjLj1024ELj1ELj4ELj1ELj16ENS_18Kernel_traits_baseILj1024ES2_S2_S2_S2_fjLj128EEEEELb1ELb0ELb0EEEvNS_9FwdParamsE)
        /*071c*/ 	.word	0x00000000


	//----- nvinfo : EIATTR_REGCOUNT
	.align		4
.L_312:
        /*0720*/ 	.byte	0x04, 0x2f
        /*0722*/ 	.short	(.L_314 - .L_313)
	.align		4
.L_313:
        /*0724*/ 	.word	index@(_ZN10layer_norm31ln_parallel_residual_fwd_kernelINS_13Kernel_traitsI13__nv_bfloat16S2_S2_S2_fjLj1024ELj1ELj4ELj1ELj16ENS_18Kernel_traits_baseILj1024ES2_S2_S2_S2_fjLj128EEEEELb0ELb1ELb1EEEvNS_9FwdParamsE)
        /*0728*/ 	.word	0x00000080


	//----- nvinfo : EIATTR_FRAME_SIZE
	.align		4
.L_314:
        /*072c*/ 	.byte	0x04, 0x11
        /*072e*/ 	.short	(.L_316 - .L_315)
	.align		4
.L_315:
        /*0730*/ 	.word	index@(_ZN10layer_norm31ln_parallel_residual_fwd_kernelINS_13Kernel_traitsI13__nv_bfloat16S2_S2_S2_fjLj1024ELj1ELj4ELj1ELj16ENS_18Kernel_traits_baseILj1024ES2_S2_S2_S2_fjLj128EEEEELb0ELb1ELb1EEEvNS_9FwdParamsE)
        /*0734*/ 	.word	0x00000000


	//----- nvinfo : EIATTR_REGCOUNT
	.align		4
.L_316:
        /*0738*/ 	.byte	0x04, 0x2f
        /*073a*/ 	.short	(.L_318 - .L_317)
	.align		4
.L_317:
        /*073c*/ 	.word	index@(_ZN10layer_norm31ln_parallel_residual_fwd_kernelINS_13Kernel_traitsI13__nv_bfloat16S2_S2_S2_fjLj1024ELj1ELj4ELj1ELj16ENS_18Kernel_traits_baseILj1024ES2_S2_S2_S2_fjLj128EEEEELb0ELb1ELb0EEEvNS_9FwdParamsE)
        /*0740*/ 	.word	0x00000080


	//----- nvinfo : EIATTR_FRAME_SIZE
	.align		4
.L_318:
        /*0744*/ 	.byte	0x04, 0x11
        /*0746*/ 	.short	(.L_320 - .L_319)
	.align		4
.L_319:
        /*0748*/ 	.word	index@(_ZN10layer_norm31ln_parallel_residual_fwd_kernelINS_13Kernel_traitsI13__nv_bfloat16S2_S2_S2_fjLj1024ELj1ELj4ELj1ELj16ENS_18Kernel_traits_baseILj1024ES2_S2_S2_S2_fjLj128EEEEELb0ELb1ELb0EEEvNS_9FwdParamsE)
        /*074c*/ 	.word	0x00000000


	//----- nvinfo : EIATTR_REGCOUNT
	.align		4
.L_320:
        /*0750*/ 	.byte	0x04, 0x2f
        /*0752*/ 	.short	(.L_322 - .L_321)
	.align		4
.L_321:
        /*0754*/ 	.word	index@(_ZN10layer_norm31ln_parallel_residual_fwd_kernelINS_13Kernel_traitsI13__nv_bfloat16S2_S2_S2_fjLj1024ELj1ELj4ELj1ELj16ENS_18Kernel_traits_baseILj1024ES2_S2_S2_S2_fjLj128EEEEELb0ELb0ELb1EEEvNS_9FwdParamsE)
        /*0758*/ 	.word	0x000000a8


	//----- nvinfo : EIATTR_FRAME_SIZE
	.align		4
.L_322:
        /*075c*/ 	.byte	0x04, 0x11
        /*075e*/ 	.short	(.L_324 - .L_323)
	.align		4
.L_323:
        /*0760*/ 	.word	index@(_ZN10layer_norm31ln_parallel_residual_fwd_kernelINS_13Kernel_traitsI13__nv_bfloat16S2_S2_S2_fjLj1024ELj1ELj4ELj1ELj16ENS_18Kernel_traits_baseILj1024ES2_S2_S2_S2_fjLj128EEEEELb0ELb0ELb1EEEvNS_9FwdParamsE)
        /*0764*/ 	.word	0x00000000


	//----- nvinfo : EIATTR_REGCOUNT
	.align		4
.L_324:
        /*0768*/ 	.byte	0x04, 0x2f
        /*076a*/ 	.short	(.L_326 - .L_325)
	.align		4
.L_325:
        /*076c*/ 	.word	index@(_ZN10layer_norm31ln_parallel_residual_fwd_kernelINS_13Kernel_traitsI13__nv_bfloat16S2_S2_S2_fjLj1024ELj1ELj4ELj1ELj16ENS_18Kernel_traits_baseILj1024ES2_S2_S2_S2_fjLj128EEEEELb0ELb0ELb0EEEvNS_9FwdParamsE)
        /*0770*/ 	.word	0x000000cb


	//----- nvinfo : EIATTR_FRAME_SIZE
	.align		4
.L_326:
        /*0774*/ 	.byte	0x04, 0x11
        /*0776*/ 	.short	(.L_328 - .L_327)
	.align		4
.L_327:
        /*0778*/ 	.word	index@(_ZN10layer_norm31ln_parallel_residual_fwd_kernelINS_13Kernel_traitsI13__nv_bfloat16S2_S2_S2_fjLj1024ELj1ELj4ELj1ELj16ENS_18Kernel_traits_baseILj1024ES2_S2_S2_S2_fjLj128EEEEELb0ELb0ELb0EEEvNS_9FwdParamsE)
        /*077c*/ 	.word	0x00000000


	//----- nvinfo : EIATTR_MIN_STACK_SIZE
	.align		4
.L_328:
        /*0780*/ 	.byte	0x04, 0x12
        /*0782*/ 	.short	(.L_330 - .L_329)
	.align		4
.L_329:
        /*0784*/ 	.word	index@(_ZN10layer_norm31ln_parallel_residual_fwd_kernelINS_13Kernel_traitsI13__nv_bfloat16S2_S2_S2_fjLj1024ELj1ELj4ELj1ELj16ENS_18Kernel_traits_baseILj1024ES2_S2_S2_S2_fjLj128EEEEELb0ELb0ELb0EEEvNS_9FwdParamsE)
        /*0788*/ 	.word	0x00000000


	//----- nvinfo : EIATTR_MIN_STACK_SIZE
	.align		4
.L_330:
        /*078c*/ 	.byte	0x04, 0x12
        /*078e*/ 	.short	(.L_332 - .L_331)
	.align		4
.L_331:
        /*0790*/ 	.word	index@(_ZN10layer_norm31ln_parallel_residual_fwd_kernelINS_13Kernel_traitsI13__nv_bfloat16S2_S2_S2_fjLj1024ELj1ELj4ELj1ELj16ENS_18Kernel_traits_baseILj1024ES2_S2_S2_S2_fjLj128EEEEELb0ELb0ELb1EEEvNS_9FwdParamsE)
        /*0794*/ 	.word	0x00000000


	//----- nvinfo : EIATTR_MIN_STACK_SIZE
	.align		4
.L_332:
        /*0798*/ 	.byte	0x04, 0x12
        /*079a*/ 	.short	(.L_334 - .L_333)
	.align		4
.L_333:
        /*079c*/ 	.word	index@(_ZN10layer_norm31ln_parallel_residual_fwd_kernelINS_13Kernel_traitsI13__nv_bfloat16S2_S2_S2_fjLj1024ELj1ELj4ELj1ELj16ENS_18Kernel_traits_baseILj1024ES2_S2_S2_S2_fjLj128EEEEELb0ELb1ELb0EEEvNS_9FwdParamsE)
        /*07a0*/ 	.word	0x00000000


	//----- nvinfo : EIATTR_MIN_STACK_SIZE
	.align		4
.L_334:
        /*07a4*/ 	.byte	0x04, 0x12
        /*07a6*/ 	.short	(.L_336 - .L_335)
	.align		4
.L_335:
        /*07a8*/ 	.word	index@(_ZN10layer_norm31ln_parallel_residual_fwd_kernelINS_13Kernel_traitsI13__nv_bfloat16S2_S2_S2_fjLj1024ELj1ELj4ELj1ELj16ENS_18Kernel_traits_baseILj1024ES2_S2_S2_S2_fjLj128EEEEELb0ELb1ELb1EEEvNS_9FwdParamsE)
        /*07ac*/ 	.word	0x00000000


	//----- nvinfo : EIATTR_MIN_STACK_SIZE
	.align		4
.L_336:
        /*07b0*/ 	.byte	0x04, 0x12
        /*07b2*/ 	.short	(.L_338 - .L_337)
	.align		4
.L_337:
        /*07b4*/ 	.word	index@(_ZN10layer_norm31ln_parallel_residual_fwd_kernelINS_13Kernel_traitsI13__nv_bfloat16S2_S2_S2_fjLj1024ELj1ELj4ELj1ELj16ENS_18Kernel_traits_baseILj1024ES2_S2_S2_S2_fjLj128EEEEELb1ELb0ELb0EEEvNS_9FwdParamsE)
        /*07b8*/ 	.word	0x00000000


	//----- nvinfo : EIATTR_MIN_STACK_SIZE
	.align		4
.L_338:
        /*07bc*/ 	.byte	0x04, 0x12
        /*07be*/ 	.short	(.L_340 - .L_339)
	.align		4
.L_339:
        /*07c0*/ 	.word	index@(_ZN10layer_norm31ln_parallel_residual_fwd_kernelINS_13Kernel_traitsI13__nv_bfloat16S2_S2_S2_fjLj1024ELj1ELj4ELj1ELj16ENS_18Kernel_traits_baseILj1024ES2_S2_S2_S2_fjLj128EEEEELb1ELb0ELb1EEEvNS_9FwdParamsE)
        /*07c4*/ 	.word	0x00000000


	//----- nvinfo : EIATTR_MIN_STACK_SIZE
	.align		4
.L_340:
        /*07c8*/ 	.byte	0x04, 0x12
        /*07ca*/ 	.short	(.L_342 - .L_341)
	.align		4
.L_341:
        /*07cc*/ 	.word	index@(_ZN10layer_norm31ln_parallel_residual_fwd_kernelINS_13Kernel_traitsI13__nv_bfloat16S2_S2_S2_fjLj1024ELj1ELj4ELj1ELj16ENS_18Kernel_traits_baseILj1024ES2_S2_S2_S2_fjLj128EEEEELb1ELb1ELb0EEEvNS_9FwdParamsE)
        /*07d0*/ 	.word	0x00000000


	//----- nvinfo : EIATTR_MIN_STACK_SIZE
	.align		4
.L_342:
        /*07d4*/ 	.byte	0x04, 0x12
        /*07d6*/ 	.short	(.L_344 - .L_343)
	.align		4
.L_343:
        /*07d8*/ 	.word	index@(_ZN10layer_norm31ln_parallel_residual_fwd_kernelINS_13Kernel_traitsI13__nv_bfloat16S2_S2_S2_fjLj1024ELj1ELj4ELj1ELj16ENS_18Kernel_traits_baseILj1024ES2_S2_S2_S2_fjLj128EEEEELb1ELb1ELb1EEEvNS_9FwdParamsE)
        /*07dc*/ 	.word	0x00000000


	//----- nvinfo : EIATTR_MIN_STACK_SIZE
	.align		4
.L_344:
        /*07e0*/ 	.byte	0x04, 0x12
        /*07e2*/ 	.short	(.L_346 - .L_345)
	.align		4
.L_345:
        /*07e4*/ 	.word	index@(_ZN10layer_norm31ln_parallel_residual_fwd_kernelINS_13Kernel_traitsI6__halfS2_S2_S2_fjLj1024ELj1ELj4ELj1ELj16ENS_18Kernel_traits_baseILj1024ES2_S2_S2_S2_fjLj128EEEEELb0ELb0ELb0EEEvNS_9FwdParamsE)
        /*07e8*/ 	.word	0x00000000


	//----- nvinfo : EIATTR_MIN_STACK_SIZE
	.align		4
.L_346:
        /*07ec*/ 	.byte	0x04, 0x12
        /*07ee*/ 	.short	(.L_348 - .L_347)
	.align		4
.L_347:
        /*07f0*/ 	.word	index@(_ZN10layer_norm31ln_parallel_residual_fwd_kernelINS_13Kernel_traitsI6__halfS2_S2_S2_fjLj1024ELj1ELj4ELj1ELj16ENS_18Kernel_traits_baseILj1024ES2_S2_S2_S2_fjLj128EEEEELb0ELb0ELb1EEEvNS_9FwdParamsE)
        /*07f4*/ 	.word	0x00000000


	//----- nvinfo : EIATTR_MIN_STACK_SIZE
	.align		4
.L_348:
        /*07f8*/ 	.byte	0x04, 0x12
        /*07fa*/ 	.short	(.L_350 - .L_349)
	.align		4
.L_349:
        /*07fc*/ 	.word	index@(_ZN10layer_norm31ln_parallel_residual_fwd_kernelINS_13Kernel_traitsI6__halfS2_S2_S2_fjLj1024ELj1ELj4ELj1ELj16ENS_18Kernel_traits_baseILj1024ES2_S2_S2_S2_fjLj128EEEEELb0ELb1ELb0EEEvNS_9FwdParamsE)
        /*0800*/ 	.word	0x00000000


	//----- nvinfo : EIATTR_MIN_STACK_SIZE
	.align		4
.L_350:
        /*0804*/ 	.byte	0x04, 0x12
        /*0806*/ 	.short	(.L_352 - .L_351)
	.align		4
.L_351:
        /*0808*/ 	.word	index@(_ZN10layer_norm31ln_parallel_residual_fwd_kernelINS_13Kernel_traitsI6__halfS2_S2_S2_fjLj1024ELj1ELj4ELj1ELj16ENS_18Kernel_traits_baseILj1024ES2_S2_S2_S2_fjLj128EEEEELb0ELb1ELb1EEEvNS_9FwdParamsE)
        /*080c*/ 	.word	0x00000000


	//----- nvinfo : EIATTR_MIN_STACK_SIZE
	.align		4
.L_352:
        /*0810*/ 	.byte	0x04, 0x12
        /*0812*/ 	.short	(.L_354 - .L_353)
	.align		4
.L_353:
        /*0814*/ 	.word	index@(_ZN10layer_norm31ln_parallel_residual_fwd_kernelINS_13Kernel_traitsI6__halfS2_S2_S2_fjLj1024ELj1ELj4ELj1ELj16ENS_18Kernel_traits_baseILj1024ES2_S2_S2_S2_fjLj128EEEEELb1ELb0ELb0EEEvNS_9FwdParamsE)
        /*0818*/ 	.word	0x00000000


	//----- nvinfo : EIATTR_MIN_STACK_SIZE
	.align		4
.L_354:
        /*081c*/ 	.byte	0x04, 0x12
        /*081e*/ 	.short	(.L_356 - .L_355)
	.align		4
.L_355:
        /*0820*/ 	.word	index@(_ZN10layer_norm31ln_parallel_residual_fwd_kernelINS_13Kernel_traitsI6__halfS2_S2_S2_fjLj1024ELj1ELj4ELj1ELj16ENS_18Kernel_traits_baseILj1024ES2_S2_S2_S2_fjLj128EEEEELb1ELb0ELb1EEEvNS_9FwdParamsE)
        /*0824*/ 	.word	0x00000000


	//----- nvinfo : EIATTR_MIN_STACK_SIZE
	.align		4
.L_356:
        /*0828*/ 	.byte	0x04, 0x12
        /*082a*/ 	.short	(.L_358 - .L_357)
	.align		4
.L_357:
        /*082c*/ 	.word	index@(_ZN10layer_norm31ln_parallel_residual_fwd_kernelINS_13Kernel_traitsI6__halfS2_S2_S2_fjLj1024ELj1ELj4ELj1ELj16ENS_18Kernel_traits_baseILj1024ES2_S2_S2_S2_fjLj128EEEEELb1ELb1ELb0EEEvNS_9FwdParamsE)
        /*0830*/ 	.word	0x00000000


	//----- nvinfo : EIATTR_MIN_STACK_SIZE
	.align		4
.L_358:
        /*0834*/ 	.byte	0x04, 0x12
        /*0836*/ 	.short	(.L_360 - .L_359)
	.align		4
.L_359:
        /*0838*/ 	.word	index@(_ZN10layer_norm31ln_parallel_residual_fwd_kernelINS_13Kernel_traitsI6__halfS2_S2_S2_fjLj1024ELj1ELj4ELj1ELj16ENS_18Kernel_traits_baseILj1024ES2_S2_S2_S2_fjLj128EEEEELb1ELb1ELb1EEEvNS_9FwdParamsE)
        /*083c*/ 	.word	0x00000000


	//----- nvinfo : EIATTR_MIN_STACK_SIZE
	.align		4
.L_360:
        /*0840*/ 	.byte	0x04, 0x12
        /*0842*/ 	.short	(.L_362 - .L_361)
	.align		4
.L_361:
        /*0844*/ 	.word	index@(_ZN10layer_norm31ln_parallel_residual_fwd_kernelINS_13Kernel_traitsIf13__nv_bfloat16S2_S2_fjLj1024ELj1ELj4ELj1ELj16ENS_18Kernel_traits_baseILj1024EfS2_S2_S2_fjLj128EEEEELb0ELb0ELb0EEEvNS_9FwdParamsE)
        /*0848*/ 	.word	0x00000000


	//----- nvinfo : EIATTR_MIN_STACK_SIZE
	.align		4
.L_362:
        /*084c*/ 	.byte	0x04, 0x12
        /*084e*/ 	.short	(.L_364 - .L_363)
	.align		4
.L_363:
        /*0850*/ 	.word	index@(_ZN10layer_norm31ln_parallel_residual_fwd_kernelINS_13Kernel_traitsIf13__nv_bfloat16S2_S2_fjLj1024ELj1ELj4ELj1ELj16ENS_18Kernel_traits_baseILj1024EfS2_S2_S2_fjLj128EEEEELb0ELb0ELb1EEEvNS_9FwdParamsE)
        /*0854*/ 	.word	0x00000000


	//----- nvinfo : EIATTR_MIN_STACK_SIZE
	.align		4
.L_364:
        /*0858*/ 	.byte	0x04, 0x12
        /*085a*/ 	.short	(.L_366 - .L_365)
	.align		4
.L_365:
        /*085c*/ 	.word	index@(_ZN10layer_norm31ln_parallel_residual_fwd_kernelINS_13Kernel_traitsIf13__nv_bfloat16S2_S2_fjLj1024ELj1ELj4ELj1ELj16ENS_18Kernel_traits_baseILj1024EfS2_S2_S2_fjLj128EEEEELb0ELb1ELb0EEEvNS_9FwdParamsE)
        /*0860*/ 	.word	0x00000000


	//----- nvinfo : EIATTR_MIN_STACK_SIZE
	.align		4
.L_366:
        /*0864*/ 	.byte	0x04, 0x12
        /*0866*/ 	.short	(.L_368 - .L_367)
	.align		4
.L_367:
        /*0868*/ 	.word	index@(_ZN10layer_norm31ln_parallel_residual_fwd_kernelINS_13Kernel_traitsIf13__nv_bfloat16S2_S2_fjLj1024ELj1ELj4ELj1ELj16ENS_18Kernel_traits_baseILj1024EfS2_S2_S2_fjLj128EEEEELb0ELb1ELb1EEEvNS_9FwdParamsE)
        /*086c*/ 	.word	0x00000000


	//----- nvinfo : EIATTR_MIN_STACK_SIZE
	.align		4
.L_368:
        /*0870*/ 	.byte	0x04, 0x12
        /*0872*/ 	.short	(.L_370 - .L_369)
	.align		4
.L_369:
        /*0874*/ 	.word	index@(_ZN10layer_norm31ln_parallel_residual_fwd_kernelINS_13Kernel_traitsIf13__nv_bfloat16S2_S2_fjLj1024ELj1ELj4ELj1ELj16ENS_18Kernel_traits_baseILj1024EfS2_S2_S2_fjLj128EEEEELb1ELb0ELb0EEEvNS_9FwdParamsE)
        /*0878*/ 	.word	0x00000000


	//----- nvinfo : EIATTR_MIN_STACK_SIZE
	.align		4
.L_370:
        /*087c*/ 	.byte	0x04, 0x12
        /*087e*/ 	.short	(.L_372 - .L_371)
	.align		4
.L_371:
        /*0880*/ 	.word	index@(_ZN10layer_norm31ln_parallel_residual_fwd_kernelINS_13Kernel_traitsIf13__nv_bfloat16S2_S2_fjLj1024ELj1ELj4ELj1ELj16ENS_18Kernel_traits_baseILj1024EfS2_S2_S2_fjLj128EEEEELb1ELb0ELb1EEEvNS_9FwdParamsE)
        /*0884*/ 	.word	0x00000000


	//----- nvinfo : EIATTR_MIN_STACK_SIZE
	.align		4
.L_372:
        /*0888*/ 	.byte	0x04, 0x12
        /*088a*/ 	.short	(.L_374 - .L_373)
	.align		4
.L_373:
        /*088c*/ 	.word	index@(_ZN10layer_norm31ln_parallel_residual_fwd_kernelINS_13Kernel_traitsIf13__nv_bfloat16S2_S2_fjLj1024ELj1ELj4ELj1ELj16ENS_18Kernel_traits_baseILj1024EfS2_S2_S2_fjLj128EEEEELb1ELb1ELb0EEEvNS_9FwdParamsE)
        /*0890*/ 	.word	0x00000000


	//----- nvinfo : EIATTR_MIN_STACK_SIZE
	.align		4
.L_374:
        /*0894*/ 	.byte	0x04, 0x12
        /*0896*/ 	.short	(.L_376 - .L_375)
	.align		4
.L_375:
        /*0898*/ 	.word	index@(_ZN10layer_norm31ln_parallel_residual_fwd_kernelINS_13Kernel_traitsIf13__nv_bfloat16S2_S2_fjLj1024ELj1ELj4ELj1ELj16ENS_18Kernel_traits_baseILj1024EfS2_S2_S2_fjLj128EEEEELb1ELb1ELb1EEEvNS_9FwdParamsE)
        /*089c*/ 	.word	0x00000000


	//----- nvinfo : EIATTR_MIN_STACK_SIZE
	.align		4
.L_376:
        /*08a0*/ 	.byte	0x04, 0x12
        /*08a2*/ 	.short	(.L_378 - .L_377)
	.align		4
.L_377:
        /*08a4*/ 	.word	index@(_ZN10layer_norm31ln_parallel_residual_fwd_kernelINS_13Kernel_traitsI13__nv_bfloat16S2_fS2_fjLj1024ELj1ELj4ELj1ELj16ENS_18Kernel_traits_baseILj1024ES2_S2_fS2_fjLj128EEEEELb0ELb0ELb0EEEvNS_9FwdParamsE)
        /*08a8*/ 	.word	0x00000000


	//----- nvinfo : EIATTR_MIN_STACK_SIZE
	.align		4
.L_378:
        /*08ac*/ 	.byte	0x04, 0x12
        /*08ae*/ 	.short	(.L_380 - .L_379)
	.align		4
.L_379:
        /*08b0*/ 	.word	index@(_ZN10layer_norm31ln_parallel_residual_fwd_kernelINS_13Kernel_traitsI13__nv_bfloat16S2_fS2_fjLj1024ELj1ELj4ELj1ELj16ENS_18Kernel_traits_baseILj1024ES2_S2_fS2_fjLj128EEEEELb0ELb0ELb1EEEvNS_9FwdParamsE)
        /*08b4*/ 	.word	0x00000000


	//----- nvinfo : EIATTR_MIN_STACK_SIZE
	.align		4
.L_380:
        /*08b8*/ 	.byte	0x04, 0x12
        /*08ba*/ 	.short	(.L_382 - .L_381)
	.align		4
.L_381:
        /*08bc*/ 	.word	index@(_ZN10layer_norm31ln_parallel_residual_fwd_kernelINS_13Kernel_traitsI13__nv_bfloat16S2_fS2_fjLj1024ELj1ELj4ELj1ELj16ENS_18Kernel_traits_baseILj1024ES2_S2_fS2_fjLj128EEEEELb0ELb1ELb0EEEvNS_9FwdParamsE)
        /*08c0*/ 	.word	0x00000000


	//----- nvinfo : EIATTR_MIN_STACK_SIZE
	.align		4
.L_382:
        /*08c4*/ 	.byte	0x04, 0x12
        /*08c6*/ 	.short	(.L_384 - .L_383)
	.align		4
.L_383:
        /*08c8*/ 	.word	index@(_ZN10layer_norm31ln_parallel_residual_fwd_kernelINS_13Kernel_traitsI13__nv_bfloat16S2_fS2_fjLj1024ELj1ELj4ELj1ELj16ENS_18Kernel_traits_baseILj1024ES2_S2_fS2_fjLj128EEEEELb0ELb1ELb1EEEvNS_9FwdParamsE)
        /*08cc*/ 	.word	0x00000000


	//----- nvinfo : EIATTR_MIN_STACK_SIZE
	.align		4
.L_384:
        /*08d0*/ 	.byte	0x04, 0x12
        /*08d2*/ 	.short	(.L_386 - .L_385)
	.align		4
.L_385:
        /*08d4*/ 	.word	index@(_ZN10layer_norm31ln_parallel_residual_fwd_kernelINS_13Kernel_traitsI13__nv_bfloat16S2_fS2_fjLj1024ELj1ELj4ELj1ELj16ENS_18Kernel_traits_baseILj1024ES2_S2_fS2_fjLj128EEEEELb1ELb0ELb0EEEvNS_9FwdParamsE)
        /*08d8*/ 	.word	0x00000000


	//----- nvinfo : EIATTR_MIN_STACK_SIZE
	.align		4
.L_386:
        /*08dc*/ 	.byte	0x04, 0x12
        /*08de*/ 	.short	(.L_388 - .L_387)
	.align		4
.L_387:
        /*08e0*/ 	.word	index@(_ZN10layer_norm31ln_parallel_residual_fwd_kernelINS_13Kernel_traitsI13__nv_bfloat16S2_fS2_fjLj1024ELj1ELj4ELj1ELj16ENS_18Kernel_traits_baseILj1024ES2_S2_fS2_fjLj128EEEEELb1ELb0ELb1EEEvNS_9FwdParamsE)
        /*08e4*/ 	.word	0x00000000


	//----- nvinfo : EIATTR_MIN_STACK_SIZE
	.align		4
.L_388:
        /*08e8*/ 	.byte	0x04, 0x12
        /*08ea*/ 	.short	(.L_390 - .L_389)
	.align		4
.L_389:
        /*08ec*/ 	.word	index@(_ZN10layer_norm31ln_parallel_residual_fwd_kernelINS_13Kernel_traitsI13__nv_bfloat16S2_fS2_fjLj1024ELj1ELj4ELj1ELj16ENS_18Kernel_traits_baseILj1024ES2_S2_fS2_fjLj128EEEEELb1ELb1ELb0EEEvNS_9FwdParamsE)
        /*08f0*/ 	.word	0x00000000


	//----- nvinfo : EIATTR_MIN_STACK_SIZE
	.align		4
.L_390:
        /*08f4*/ 	.byte	0x04, 0x12
        /*08f6*/ 	.short	(.L_392 - .L_391)
	.align		4
.L_391:
        /*08f8*/ 	.word	index@(_ZN10layer_norm31ln_parallel_residual_fwd_kernelINS_13Kernel_traitsI13__nv_bfloat16S2_fS2_fjLj1024ELj1ELj4ELj1ELj16ENS_18Kernel_traits_baseILj1024ES2_S2_fS2_fjLj128EEEEELb1ELb1ELb1EEEvNS_9FwdParamsE)
        /*08fc*/ 	.word	0x00000000


	//----- nvinfo : EIATTR_MIN_STACK_SIZE
	.align		4
.L_392:
        /*0900*/ 	.byte	0x04, 0x12
        /*0902*/ 	.short	(.L_394 - .L_393)
	.align		4
.L_393:
        /*0904*/ 	.word	index@(_ZN10layer_norm31ln_parallel_residual_fwd_kernelINS_13Kernel_traitsIf13__nv_bfloat16fS2_fjLj1024ELj1ELj4ELj1ELj16ENS_18Kernel_traits_baseILj1024EfS2_fS2_fjLj128EEEEELb0ELb0ELb0EEEvNS_9FwdParamsE)
        /*0908*/ 	.word	0x00000000


	//----- nvinfo : EIATTR_MIN_STACK_SIZE
	.align		4
.L_394:
        /*090c*/ 	.byte	0x04, 0x12
        /*090e*/ 	.short	(.L_396 - .L_395)
	.align		4
.L_395:
        /*0910*/ 	.word	index@(_ZN10layer_norm31ln_parallel_residual_fwd_kernelINS_13Kernel_traitsIf13__nv_bfloat16fS2_fjLj1024ELj1ELj4ELj1ELj16ENS_18Kernel_traits_baseILj1024EfS2_fS2_fjLj128EEEEELb0ELb0ELb1EEEvNS_9FwdParamsE)
        /*0914*/ 	.word	0x00000000


	//----- nvinfo : EIATTR_MIN_STACK_SIZE
	.align		4
.L_396:
        /*0918*/ 	.byte	0x04, 0x12
        /*091a*/ 	.short	(.L_398 - .L_397)
	.align		4
.L_397:
        /*091c*/ 	.word	index@(_ZN10layer_norm31ln_parallel_residual_fwd_kernelINS_13Kernel_traitsIf13__nv_bfloat16fS2_fjLj1024ELj1ELj4ELj1ELj16ENS_18Kernel_traits_baseILj1024EfS2_fS2_fjLj128EEEEELb0ELb1ELb0EEEvNS_9FwdParamsE)
        /*0920*/ 	.word	0x00000000


	//----- nvinfo : EIATTR_MIN_STACK_SIZE
	.align		4
.L_398:
        /*0924*/ 	.byte	0x04, 0x12
        /*0926*/ 	.short	(.L_400 - .L_399)
	.align		4
.L_399:
        /*0928*/ 	.word	index@(_ZN10layer_norm31ln_parallel_residual_fwd_kernelINS_13Kernel_traitsIf13__nv_bfloat16fS2_fjLj1024ELj1ELj4ELj1ELj16ENS_18Kernel_traits_baseILj1024EfS2_fS2_fjLj128EEEEELb0ELb1ELb1EEEvNS_9FwdParamsE)
        /*092c*/ 	.word	0x00000000


	//----- nvinfo : EIATTR_MIN_STACK_SIZE
	.align		4
.L_400:
        /*0930*/ 	.byte	0x04, 0x12
        /*0932*/ 	.short	(.L_402 - .L_401)
	.align		4
.L_401:
        /*0934*/ 	.word	index@(_ZN10layer_norm31ln_parallel_residual_fwd_kernelINS_13Kernel_traitsIf13__nv_bfloat16fS2_fjLj1024ELj1ELj4ELj1ELj16ENS_18Kernel_traits_baseILj1024EfS2_fS2_fjLj128EEEEELb1ELb0ELb0EEEvNS_9FwdParamsE)
        /*0938*/ 	.word	0x00000000


	//----- nvinfo : EIATTR_MIN_STACK_SIZE
	.align		4
.L_402:
        /*093c*/ 	.byte	0x04, 0x12
        /*093e*/ 	.short	(.L_404 - .L_403)
	.align		4
.L_403:
        /*0940*/ 	.word	index@(_ZN10layer_norm31ln_parallel_residual_fwd_kernelINS_13Kernel_traitsIf13__nv_bfloat16fS2_fjLj1024ELj1ELj4ELj1ELj16ENS_18Kernel_traits_baseILj1024EfS2_fS2_fjLj128EEEEELb1ELb0ELb1EEEvNS_9FwdParamsE)
        /*0944*/ 	.word	0x00000000


	//----- nvinfo : EIATTR_MIN_STACK_SIZE
	.align		4
.L_404:
        /*0948*/ 	.byte	0x04, 0x12
        /*094a*/ 	.short	(.L_406 - .L_405)
	.align		4
.L_405:
        /*094c*/ 	.word	index@(_ZN10layer_norm31ln_parallel_residual_fwd_kernelINS_13Kernel_traitsIf13__nv_bfloat16fS2_fjLj1024ELj1ELj4ELj1ELj16ENS_18Kernel_traits_baseILj1024EfS2_fS2_fjLj128EEEEELb1ELb1ELb0EEEvNS_9FwdParamsE)
        /*0950*/ 	.word	0x00000000


	//----- nvinfo : EIATTR_MIN_STACK_SIZE
	.align		4
.L_406:
        /*0954*/ 	.byte	0x04, 0x12
        /*0956*/ 	.short	(.L_408 - .L_407)
	.align		4
.L_407:
        /*0958*/ 	.word	index@(_ZN10layer_norm31ln_parallel_residual_fwd_kernelINS_13Kernel_traitsIf13__nv_bfloat16fS2_fjLj1024ELj1ELj4ELj1ELj16ENS_18Kernel_traits_baseILj1024EfS2_fS2_fjLj128EEEEELb1ELb1ELb1EEEvNS_9FwdParamsE)
        /*095c*/ 	.word	0x00000000


	//----- nvinfo : EIATTR_MIN_STACK_SIZE
	.align		4
.L_408:
        /*0960*/ 	.byte	0x04, 0x12
        /*0962*/ 	.short	(.L_410 - .L_409)
	.align		4
.L_409:
        /*0964*/ 	.word	index@(_ZN10layer_norm31ln_parallel_residual_fwd_kernelINS_13Kernel_traitsIf6__halfS2_S2_fjLj1024ELj1ELj4ELj1ELj16ENS_18Kernel_traits_baseILj1024EfS2_S2_S2_fjLj128EEEEELb0ELb0ELb0EEEvNS_9FwdParamsE)
        /*0968*/ 	.word	0x00000000


	//----- nvinfo : EIATTR_MIN_STACK_SIZE
	.align		4
.L_410:
        /*096c*/ 	.byte	0x04, 0x12
        /*096e*/ 	.short	(.L_412 - .L_411)
	.align		4
.L_411:
        /*0970*/ 	.word	index@(_ZN10layer_norm31ln_parallel_residual_fwd_kernelINS_13Kernel_traitsIf6__halfS2_S2_fjLj1024ELj1ELj4ELj1ELj16ENS_18Kernel_traits_baseILj1024EfS2_S2_S2_fjLj128EEEEELb0ELb0ELb1EEEvNS_9FwdParamsE)
        /*0974*/ 	.word	0x00000000


	//----- nvinfo : EIATTR_MIN_STACK_SIZE
	.align		4
.L_412:
        /*0978*/ 	.byte	0x04, 0x12
        /*097a*/ 	.short	(.L_414 - .L_413)
	.align		4
.L_413:
        /*097c*/ 	.word	index@(_ZN10layer_norm31ln_parallel_residual_fwd_kernelINS_13Kernel_traitsIf6__halfS2_S2_fjLj1024ELj1ELj4ELj1ELj16ENS_18Kernel_traits_baseILj1024EfS2_S2_S2_fjLj128EEEEELb0ELb1ELb0EEEvNS_9FwdParamsE)
        /*0980*/ 	.word	0x00000000


	//----- nvinfo : EIATTR_MIN_STACK_SIZE
	.align		4
.L_414:
        /*0984*/ 	.byte	0x04, 0x12
        /*0986*/ 	.short	(.L_416 - .L_415)
	.align		4
.L_415:
        /*0988*/ 	.word	index@(_ZN10layer_norm31ln_parallel_residual_fwd_kernelINS_13Kernel_traitsIf6__halfS2_S2_fjLj1024ELj1ELj4ELj1ELj16ENS_18Kernel_traits_baseILj1024EfS2_S2_S2_fjLj128EEEEELb0ELb1ELb1EEEvNS_9FwdParamsE)
        /*098c*/ 	.word	0x00000000


	//----- nvinfo : EIATTR_MIN_STACK_SIZE
	.align		4
.L_416:
        /*0990*/ 	.byte	0x04, 0x12
        /*0992*/ 	.short	(.L_418 - .L_417)
	.align		4
.L_417:
        /*0994*/ 	.word	index@(_ZN10layer_norm31ln_parallel_residual_fwd_kernelINS_13Kernel_traitsIf6__halfS2_S2_fjLj1024ELj1ELj4ELj1ELj16ENS_18Kernel_traits_baseILj1024EfS2_S2_S2_fjLj128EEEEELb1ELb0ELb0EEEvNS_9FwdParamsE)
        /*0998*/ 	.word	0x00000000


	//----- nvinfo : EIATTR_MIN_STACK_SIZE
	.align		4
.L_418:
        /*099c*/ 	.byte	0x04, 0x12
        /*099e*/ 	.short	(.L_420 - .L_419)
	.align		4
.L_419:
        /*09a0*/ 	.word	index@(_ZN10layer_norm31ln_parallel_residual_fwd_kernelINS_13Kernel_traitsIf6__halfS2_S2_fjLj1024ELj1ELj4ELj1ELj16ENS_18Kernel_traits_baseILj1024EfS2_S2_S2_fjLj128EEEEELb1ELb0ELb1EEEvNS_9FwdParamsE)
        /*09a4*/ 	.word	0x00000000


	//----- nvinfo : EIATTR_MIN_STACK_SIZE
	.align		4
.L_420:
        /*09a8*/ 	.byte	0x04, 0x12
        /*09aa*/ 	.short	(.L_422 - .L_421)
	.align		4
.L_421:
        /*09ac*/ 	.word	index@(_ZN10layer_norm31ln_parallel_residual_fwd_kernelINS_13Kernel_traitsIf6__halfS2_S2_fjLj1024ELj1ELj4ELj1ELj16ENS_18Kernel_traits_baseILj1024EfS2_S2_S2_fjLj128EEEEELb1ELb1ELb0EEEvNS_9FwdParamsE)
        /*09b0*/ 	.word	0x00000000


	//----- nvinfo : EIATTR_MIN_STACK_SIZE
	.align		4
.L_422:
        /*09b4*/ 	.byte	0x04, 0x12
        /*09b6*/ 	.short	(.L_424 - .L_423)
	.align		4
.L_423:
        /*09b8*/ 	.word	index@(_ZN10layer_norm31ln_parallel_residual_fwd_kernelINS_13Kernel_traitsIf6__halfS2_S2_fjLj1024ELj1ELj4ELj1ELj16ENS_18Kernel_traits_baseILj1024EfS2_S2_S2_fjLj128EEEEELb1ELb1ELb1EEEvNS_9FwdParamsE)
        /*09bc*/ 	.word	0x00000000


	//----- nvinfo : EIATTR_MIN_STACK_SIZE
	.align		4
.L_424:
        /*09c0*/ 	.byte	0x04, 0x12
        /*09c2*/ 	.short	(.L_426 - .L_425)
	.align		4
.L_425:
        /*09c4*/ 	.word	index@(_ZN10layer_norm31ln_parallel_residual_fwd_kernelINS_13Kernel_traitsI6__halfS2_fS2_fjLj1024ELj1ELj4ELj1ELj16ENS_18Kernel_traits_baseILj1024ES2_S2_fS2_fjLj128EEEEELb0ELb0ELb0EEEvNS_9FwdParamsE)
        /*09c8*/ 	.word	0x00000000


	//----- nvinfo : EIATTR_MIN_STACK_SIZE
	.align		4
.L_426:
        /*09cc*/ 	.byte	0x04, 0x12
        /*09ce*/ 	.short	(.L_428 - .L_427)
	.align		4
.L_427:
        /*09d0*/ 	.word	index@(_ZN10layer_norm31ln_parallel_residual_fwd_kernelINS_13Kernel_traitsI6__halfS2_fS2_fjLj1024ELj1ELj4ELj1ELj16ENS_18Kernel_traits_baseILj1024ES2_S2_fS2_fjLj128EEEEELb0ELb0ELb1EEEvNS_9FwdParamsE)
        /*09d4*/ 	.word	0x00000000


	//----- nvinfo : EIATTR_MIN_STACK_SIZE
	.align		4
.L_428:
        /*09d8*/ 	.byte	0x04, 0x12
        /*09da*/ 	.short	(.L_430 - .L_429)
	.align		4
.L_429:
        /*09dc*/ 	.word	index@(_ZN10layer_norm31ln_parallel_residual_fwd_kernelINS_13Kernel_traitsI6__halfS2_fS2_fjLj1024ELj1ELj4ELj1ELj16ENS_18Kernel_traits_baseILj1024ES2_S2_fS2_fjLj128EEEEELb0ELb1ELb0EEEvNS_9FwdParamsE)
        /*09e0*/ 	.word	0x00000000


	//----- nvinfo : EIATTR_MIN_STACK_SIZE
	.align		4
.L_430:
        /*09e4*/ 	.byte	0x04, 0x12
        /*09e6*/ 	.short	(.L_432 - .L_431)
	.align		4
.L_431:
        /*09e8*/ 	.word	index@(_ZN10layer_norm31ln_parallel_residual_fwd_kernelINS_13Kernel_traitsI6__halfS2_fS2_fjLj1024ELj1ELj4ELj1ELj16ENS_18Kernel_traits_baseILj1024ES2_S2_fS2_fjLj128EEEEELb0ELb1ELb1EEEvNS_9FwdParamsE)
        /*09ec*/ 	.word	0x00000000


	//----- nvinfo : EIATTR_MIN_STACK_SIZE
	.align		4
.L_432:
        /*09f0*/ 	.byte	0x04, 0x12
        /*09f2*/ 	.short	(.L_434 - .L_433)
	.align		4
.L_433:
        /*09f4*/ 	.word	index@(_ZN10layer_norm31ln_parallel_residual_fwd_kernelINS_13Kernel_traitsI6__halfS2_fS2_fjLj1024ELj1ELj4ELj1ELj16ENS_18Kernel_traits_baseILj1024ES2_S2_fS2_fjLj128EEEEELb1ELb0ELb0EEEvNS_9FwdParamsE)
        /*09f8*/ 	.word	0x00000000


	//----- nvinfo : EIATTR_MIN_STACK_SIZE
	.align		4
.L_434:
        /*09fc*/ 	.byte	0x04, 0x12
        /*09fe*/ 	.short	(.L_436 - .L_435)
	.align		4
.L_435:
        /*0a00*/ 	.word	index@(_ZN10layer_norm31ln_parallel_residual_fwd_kernelINS_13Kernel_traitsI6__halfS2_fS2_fjLj1024ELj1ELj4ELj1ELj16ENS_18Kernel_traits_baseILj1024ES2_S2_fS2_fjLj128EEEEELb1ELb0ELb1EEEvNS_9FwdParamsE)
        /*0a04*/ 	.word	0x00000000


	//----- nvinfo : EIATTR_MIN_STACK_SIZE
	.align		4
.L_436:
        /*0a08*/ 	.byte	0x04, 0x12
        /*0a0a*/ 	.short	(.L_438 - .L_437)
	.align		4
.L_437:
        /*0a0c*/ 	.word	index@(_ZN10layer_norm31ln_parallel_residual_fwd_kernelINS_13Kernel_traitsI6__halfS2_fS2_fjLj1024ELj1ELj4ELj1ELj16ENS_18Kernel_traits_baseILj1024ES2_S2_fS2_fjLj128EEEEELb1ELb1ELb0EEEvNS_9FwdParamsE)
        /*0a10*/ 	.word	0x00000000


	//----- nvinfo : EIATTR_MIN_STACK_SIZE
	.align		4
.L_438:
        /*0a14*/ 	.byte	0x04, 0x12
        /*0a16*/ 	.short	(.L_440 - .L_439)
	.align		4
.L_439:
        /*0a18*/ 	.word	index@(_ZN10layer_norm31ln_parallel_residual_fwd_kernelINS_13Kernel_traitsI6__halfS2_fS2_fjLj1024ELj1ELj4ELj1ELj16ENS_18Kernel_traits_baseILj1024ES2_S2_fS2_fjLj128EEEEELb1ELb1ELb1EEEvNS_9FwdParamsE)
        /*0a1c*/ 	.word	0x00000000


	//----- nvinfo : EIATTR_MIN_STACK_SIZE
	.align		4
.L_440:
        /*0a20*/ 	.byte	0x04, 0x12
        /*0a22*/ 	.short	(.L_442 - .L_441)
	.align		4
.L_441:
        /*0a24*/ 	.word	index@(_ZN10layer_norm31ln_parallel_residual_fwd_kernelINS_13Kernel_traitsIf6__halffS2_fjLj1024ELj1ELj4ELj1ELj16ENS_18Kernel_traits_baseILj1024EfS2_fS2_fjLj128EEEEELb0ELb0ELb0EEEvNS_9FwdParamsE)
        /*0a28*/ 	.word	0x00000000


	//----- nvinfo : EIATTR_MIN_STACK_SIZE
	.align		4
.L_442:
        /*0a2c*/ 	.byte	0x04, 0x12
        /*0a2e*/ 	.short	(.L_444 - .L_443)
	.align		4
.L_443:
        /*0a30*/ 	.word	index@(_ZN10layer_norm31ln_parallel_residual_fwd_kernelINS_13Kernel_traitsIf6__halffS2_fjLj1024ELj1ELj4ELj1ELj16ENS_18Kernel_traits_baseILj1024EfS2_fS2_fjLj128EEEEELb0ELb0ELb1EEEvNS_9FwdParamsE)
        /*0a34*/ 	.word	0x00000000


	//----- nvinfo : EIATTR_MIN_STACK_SIZE
	.align		4
.L_444:
        /*0a38*/ 	.byte	0x04, 0x12
        /*0a3a*/ 	.short	(.L_446 - .L_445)
	.align		4
.L_445:
        /*0a3c*/ 	.word	index@(_ZN10layer_norm31ln_parallel_residual_fwd_kernelINS_13Kernel_traitsIf6__halffS2_fjLj1024ELj1ELj4ELj1ELj16ENS_18Kernel_traits_baseILj1024EfS2_fS2_fjLj128EEEEELb0ELb1ELb0EEEvNS_9FwdParamsE)
        /*0a40*/ 	.word	0x00000000


	//----- nvinfo : EIATTR_MIN_STACK_SIZE
	.align		4
.L_446:
        /*0a44*/ 	.byte	0x04, 0x12
        /*0a46*/ 	.short	(.L_448 - .L_447)
	.align		4
.L_447:
        /*0a48*/ 	.word	index@(_ZN10layer_norm31ln_parallel_residual_fwd_kernelINS_13Kernel_traitsIf6__halffS2_fjLj1024ELj1ELj4ELj1ELj16ENS_18Kernel_traits_baseILj1024EfS2_fS2_fjLj128EEEEELb0ELb1ELb1EEEvNS_9FwdParamsE)
        /*0a4c*/ 	.word	0x00000000


	//----- nvinfo : EIATTR_MIN_STACK_SIZE
	.align		4
.L_448:
        /*0a50*/ 	.byte	0x04, 0x12
        /*0a52*/ 	.short	(.L_450 - .L_449)
	.align		4
.L_449:
        /*0a54*/ 	.word	index@(_ZN10layer_norm31ln_parallel_residual_fwd_kernelINS_13Kernel_traitsIf6__halffS2_fjLj1024ELj1ELj4ELj1ELj16ENS_18Kernel_traits_baseILj1024EfS2_fS2_fjLj128EEEEELb1ELb0ELb0EEEvNS_9FwdParamsE)
        /*0a58*/ 	.word	0x00000000


	//----- nvinfo : EIATTR_MIN_STACK_SIZE
	.align		4
.L_450:
        /*0a5c*/ 	.byte	0x04, 0x12
        /*0a5e*/ 	.short	(.L_452 - .L_451)
	.align		4
.L_451:
        /*0a60*/ 	.word	index@(_ZN10layer_norm31ln_parallel_residual_fwd_kernelINS_13Kernel_traitsIf6__halffS2_fjLj1024ELj1ELj4ELj1ELj16ENS_18Kernel_traits_baseILj1024EfS2_fS2_fjLj128EEEEELb1ELb0ELb1EEEvNS_9FwdParamsE)
        /*0a64*/ 	.word	0x00000000


	//----- nvinfo : EIATTR_MIN_STACK_SIZE
	.align		4
.L_452:
        /*0a68*/ 	.byte	0x04, 0x12
        /*0a6a*/ 	.short	(.L_454 - .L_453)
	.align		4
.L_453:
        /*0a6c*/ 	.word	index@(_ZN10layer_norm31ln_parallel_residual_fwd_kernelINS_13Kernel_traitsIf6__halffS2_fjLj1024ELj1ELj4ELj1ELj16ENS_18Kernel_traits_baseILj1024EfS2_fS2_fjLj128EEEEELb1ELb1ELb0EEEvNS_9FwdParamsE)
        /*0a70*/ 	.word	0x00000000


	//----- nvinfo : EIATTR_MIN_STACK_SIZE
	.align		4
.L_454:
        /*0a74*/ 	.byte	0x04, 0x12
        /*0a76*/ 	.short	(.L_456 - .L_455)
	.align		4
.L_455:
        /*0a78*/ 	.word	index@(_ZN10layer_norm31ln_parallel_residual_fwd_kernelINS_13Kernel_traitsIf6__halffS2_fjLj1024ELj1ELj4ELj1ELj16ENS_18Kernel_traits_baseILj1024EfS2_fS2_fjLj128EEEEELb1ELb1ELb1EEEvNS_9FwdParamsE)
        /*0a7c*/ 	.word	0x00000000


	//----- nvinfo : EIATTR_MIN_STACK_SIZE
	.align		4
.L_456:
        /*0a80*/ 	.byte	0x04, 0x12
        /*0a82*/ 	.short	(.L_458 - .L_457)
	.align		4
.L_457:
        /*0a84*/ 	.word	index@(_ZN10layer_norm31ln_parallel_residual_fwd_kernelINS_13Kernel_traitsI6__halfffffjLj1024ELj1ELj4ELj1ELj16ENS_18Kernel_traits_baseILj1024ES2_ffffjLj128EEEEELb0ELb0ELb0EEEvNS_9FwdParamsE)
        /*0a88*/ 	.word	0x00000000


	//----- nvinfo : EIATTR_MIN_STACK_SIZE
	.align		4
.L_458:
        /*0a8c*/ 	.byte	0x04, 0x12
        /*0a8e*/ 	.short	(.L_460 - .L_459)
	.align		4
.L_459:
        /*0a90*/ 	.word	index@(_ZN10layer_norm31ln_parallel_residual_fwd_kernelINS_13Kernel_traitsI6__halfffffjLj1024ELj1ELj4ELj1ELj16ENS_18Kernel_traits_baseILj1024ES2_ffffjLj128EEEEELb0ELb0ELb1EEEvNS_9FwdParamsE)
        /*0a94*/ 	.word	0x00000000


	//----- nvinfo : EIATTR_MIN_STACK_SIZE
	.align		4
.L_460:
        /*0a98*/ 	.byte	0x04, 0x12
        /*0a9a*/ 	.short	(.L_462 - .L_461)
	.align		4
.L_461:
        /*0a9c*/ 	.word	index@(_ZN10layer_norm31ln_parallel_residual_fwd_kernelINS_13Kernel_traitsI6__halfffffjLj1024ELj1ELj4ELj1ELj16ENS_18Kernel_traits_baseILj1024ES2_ffffjLj128EEEEELb0ELb1ELb0EEEvNS_9FwdParamsE)
        /*0aa0*/ 	.word	0x00000000


	//----- nvinfo : EIATTR_MIN_STACK_SIZE
	.align		4
.L_462:
        /*0aa4*/ 	.byte	0x04, 0x12
        /*0aa6*/ 	.short	(.L_464 - .L_463)
	.align		4
.L_463:
        /*0aa8*/ 	.word	index@(_ZN10layer_norm31ln_parallel_residual_fwd_kernelINS_13Kernel_traitsI6__halfffffjLj1024ELj1ELj4ELj1ELj16ENS_18Kernel_traits_baseILj1024ES2_ffffjLj128EEEEELb0ELb1ELb1EEEvNS_9FwdParamsE)
        /*0aac*/ 	.word	0x00000000


	//----- nvinfo : EIATTR_MIN_STACK_SIZE
	.align		4
.L_464:
        /*0ab0*/ 	.byte	0x04, 0x12
        /*0ab2*/ 	.short	(.L_466 - .L_465)
	.align		4
.L_465:
        /*0ab4*/ 	.word	index@(_ZN10layer_norm31ln_parallel_residual_fwd_kernelINS_13Kernel_traitsI6__halfffffjLj1024ELj1ELj4ELj1ELj16ENS_18Kernel_traits_baseILj1024ES2_ffffjLj128EEEEELb1ELb0ELb0EEEvNS_9FwdParamsE)
        /*0ab8*/ 	.word	0x00000000


	//----- nvinfo : EIATTR_MIN_STACK_SIZE
	.align		4
.L_466:
        /*0abc*/ 	.byte	0x04, 0x12
        /*0abe*/ 	.short	(.L_468 - .L_467)
	.align		4
.L_467:
        /*0ac0*/ 	.word	index@(_ZN10layer_norm31ln_parallel_residual_fwd_kernelINS_13Kernel_traitsI6__halfffffjLj1024ELj1ELj4ELj1ELj16ENS_18Kernel_traits_baseILj1024ES2_ffffjLj128EEEEELb1ELb0ELb1EEEvNS_9FwdParamsE)
        /*0ac4*/ 	.word	0x00000000


	//----- nvinfo : EIATTR_MIN_STACK_SIZE
	.align		4
.L_468:
        /*0ac8*/ 	.byte	0x04, 0x12
        /*0aca*/ 	.short	(.L_470 - .L_469)
	.align		4
.L_469:
        /*0acc*/ 	.word	index@(_ZN10layer_norm31ln_parallel_residual_fwd_kernelINS_13Kernel_traitsI6__halfffffjLj1024ELj1ELj4ELj1ELj16ENS_18Kernel_traits_baseILj1024ES2_ffffjLj128EEEEELb1ELb1ELb0EEEvNS_9FwdParamsE)
        /*0ad0*/ 	.word	0x00000000


	//----- nvinfo : EIATTR_MIN_STACK_SIZE
	.align		4
.L_470:
        /*0ad4*/ 	.byte	0x04, 0x12
        /*0ad6*/ 	.short	(.L_472 - .L_471)
	.align		4
.L_471:
        /*0ad8*/ 	.word	index@(_ZN10layer_norm31ln_parallel_residual_fwd_kernelINS_13Kernel_traitsI6__halfffffjLj1024ELj1ELj4ELj1ELj16ENS_18Kernel_traits_baseILj1024ES2_ffffjLj128EEEEELb1ELb1ELb1EEEvNS_9FwdParamsE)
        /*0adc*/ 	.word	0x00000000


	//----- nvinfo : EIATTR_MIN_STACK_SIZE
	.align		4
.L_472:
        /*0ae0*/ 	.byte	0x04, 0x12
        /*0ae2*/ 	.short	(.L_474 - .L_473)
	.align		4
.L_473:
        /*0ae4*/ 	.word	index@(_ZN10layer_norm31ln_parallel_residual_fwd_kernelINS_13Kernel_traitsIfffffjLj1024ELj1ELj4ELj1ELj16ENS_18Kernel_traits_baseILj1024EfffffjLj128EEEEELb0ELb0ELb0EEEvNS_9FwdParamsE)
        /*0ae8*/ 	.word	0x00000000


	//----- nvinfo : EIATTR_MIN_STACK_SIZE
	.align		4
.L_474:
        /*0aec*/ 	.byte	0x04, 0x12
        /*0aee*/ 	.short	(.L_476 - .L_475)
	.align		4
.L_475:
        /*0af0*/ 	.word	index@(_ZN10layer_norm31ln_parallel_residual_fwd_kernelINS_13Kernel_traitsIfffffjLj1024ELj1ELj4ELj1ELj16ENS_18Kernel_traits_baseILj1024EfffffjLj128EEEEELb0ELb0ELb1EEEvNS_9FwdParamsE)
        /*0af4*/ 	.word	0x00000000


	//----- nvinfo : EIATTR_MIN_STACK_SIZE
	.align		4
.L_476:
        /*0af8*/ 	.byte	0x04, 0x12
        /*0afa*/ 	.short	(.L_478 - .L_477)
	.align		4
.L_477:
        /*0afc*/ 	.word	index@(_ZN10layer_norm31ln_parallel_residual_fwd_kernelINS_13Kernel_traitsIfffffjLj1024ELj1ELj4ELj1ELj16ENS_18Kernel_traits_baseILj1024EfffffjLj128EEEEELb0ELb1ELb0EEEvNS_9FwdParamsE)
        /*0b00*/ 	.word	0x00000000


	//----- nvinfo : EIATTR_MIN_STACK_SIZE
	.align		4
.L_478:
        /*0b04*/ 	.byte	0x04, 0x12
        /*0b06*/ 	.short	(.L_480 - .L_479)
	.align		4
.L_479:
        /*0b08*/ 	.word	index@(_ZN10layer_norm31ln_parallel_residual_fwd_kernelINS_13Kernel_traitsIfffffjLj1024ELj1ELj4ELj1ELj16ENS_18Kernel_traits_baseILj1024EfffffjLj128EEEEELb0ELb1ELb1EEEvNS_9FwdParamsE)
        /*0b0c*/ 	.word	0x00000000


	//----- nvinfo : EIATTR_MIN_STACK_SIZE
	.align		4
.L_480:
        /*0b10*/ 	.byte	0x04, 0x12
        /*0b12*/ 	.short	(.L_482 - .L_481)
	.align		4
.L_481:
        /*0b14*/ 	.word	index@(_ZN10layer_norm31ln_parallel_residual_fwd_kernelINS_13Kernel_traitsIfffffjLj1024ELj1ELj4ELj1ELj16ENS_18Kernel_traits_baseILj1024EfffffjLj128EEEEELb1ELb0ELb0EEEvNS_9FwdParamsE)
        /*0b18*/ 	.word	0x00000000


	//----- nvinfo : EIATTR_MIN_STACK_SIZE
	.align		4
.L_482:
        /*0b1c*/ 	.byte	0x04, 0x12
        /*0b1e*/ 	.short	(.L_484 - .L_483)
	.align		4
.L_483:
        /*0b20*/ 	.word	index@(_ZN10layer_norm31ln_parallel_residual_fwd_kernelINS_13Kernel_traitsIfffffjLj1024ELj1ELj4ELj1ELj16ENS_18Kernel_traits_baseILj1024EfffffjLj128EEEEELb1ELb0ELb1EEEvNS_9FwdParamsE)
        /*0b24*/ 	.word	0x00000000


	//----- nvinfo : EIATTR_MIN_STACK_SIZE
	.align		4
.L_484:
        /*0b28*/ 	.byte	0x04, 0x12
        /*0b2a*/ 	.short	(.L_486 - .L_485)
	.align		4
.L_485:
        /*0b2c*/ 	.word	index@(_ZN10layer_norm31ln_parallel_residual_fwd_kernelINS_13Kernel_traitsIfffffjLj1024ELj1ELj4ELj1ELj16ENS_18Kernel_traits_baseILj1024EfffffjLj128EEEEELb1ELb1ELb0EEEvNS_9FwdParamsE)
        /*0b30*/ 	.word	0x00000000


	//----- nvinfo : EIATTR_MIN_STACK_SIZE
	.align		4
.L_486:
        /*0b34*/ 	.byte	0x04, 0x12
        /*0b36*/ 	.short	(.L_488 - .L_487)
	.align		4
.L_487:
        /*0b38*/ 	.word	index@(_ZN10layer_norm31ln_parallel_residual_fwd_kernelINS_13Kernel_traitsIfffffjLj1024ELj1ELj4ELj1ELj16ENS_18Kernel_traits_baseILj1024EfffffjLj128EEEEELb1ELb1ELb1EEEvNS_9FwdParamsE)
        /*0b3c*/ 	.word	0x00000000
.L_488:


//--------------------- .nv.compat                --------------------------
	.section	.nv.compat,"",@"SHT_CUDA_COMPAT_INFO"
	.align	4
        /*0000*/ 	.byte	0x02, 0x09, 0x01, 0x00, 0x02, 0x02, 0x01, 0x00, 0x02, 0x05, 0x05, 0x00, 0x03, 0x07, 0x01, 0x01
        /*0010*/ 	.byte	0x02, 0x03, 0x00, 0x00, 0x02, 0x06, 0x01, 0x00, 0x04, 0x0b, 0x08, 0x00, 0x00, 0x00, 0x00, 0x00
        /*0020*/ 	.byte	0x00, 0x00, 0x00, 0x00


//--------------------- .nv.info._ZN10layer_norm31ln_parallel_residual_fwd_kernelINS_13Kernel_traitsI13__nv_bfloat16S2_S2_S2_fjLj1024ELj1ELj4ELj1ELj16ENS_18Kernel_traits_baseILj1024ES2_S2_S2_S2_fjLj128EEEEELb0ELb0ELb0EEEvNS_9FwdParamsE --------------------------
	.section	.nv.info._ZN10layer_norm31ln_parallel_residual_fwd_kernelINS_13Kernel_traitsI13__nv_bfloat16S2_S2_S2_fjLj1024ELj1ELj4ELj1ELj16ENS_18Kernel_traits_baseILj1024ES2_S2_S2_S2_fjLj128EEEEELb0ELb0ELb0EEEvNS_9FwdParamsE,"",@"SHT_CUDA_INFO"
	.sectionflags	@""
	.align	4


	//----- nvinfo : EIATTR_CUDA_API_VERSION
	.align		4
        /*0000*/ 	.byte	0x04, 0x37
        /*0002*/ 	.short	(.L_490 - .L_489)
.L_489:
        /*0004*/ 	.word	0x00000082


	//----- nvinfo : EIATTR_KPARAM_INFO
	.align		4
.L_490:
        /*0008*/ 	.byte	0x04, 0x17
        /*000a*/ 	.short	(.L_492 - .L_491)
.L_491:
        /*000c*/ 	.word	0x00000000
        /*0010*/ 	.short	0x0000
        /*0012*/ 	.short	0x0000
        /*0014*/ 	.byte	0x00, 0xf0, 0xa1, 0x03


	//----- nvinfo : EIATTR_SPARSE_MMA_MASK
	.align		4
.L_492:
        /*0018*/ 	.byte	0x03, 0x50
        /*001a*/ 	.short	0x0000


	//----- nvinfo : EIATTR_MAXREG_COUNT
	.align		4
        /*001c*/ 	.byte	0x03, 0x1b
        /*001e*/ 	.short	0x00ff


	//----- nvinfo : EIATTR_MERCURY_ISA_VERSION
	.align		4
        /*0020*/ 	.byte	0x03, 0x5f
        /*0022*/ 	.short	0x0101


	//----- nvinfo : EIATTR_COOP_GROUP_MASK_REGIDS
	.align		4
        /*0024*/ 	.byte	0x04, 0x29
        /*0026*/ 	.short	(.L_494 - .L_493)


	//   ....[0]....
.L_493:
        /*0028*/ 	.word	0xffffffff


	//   ....[1]....
        /*002c*/ 	.word	0xffffffff


	//   ....[2]....
        /*0030*/ 	.word	0xffffffff


	//   ....[3]....
        /*0034*/ 	.word	0xffffffff


	//   ....[4]....
        /*0038*/ 	.word	0xffffffff


	//   ....[5]....
        /*003c*/ 	.word	0xffffffff


	//   ....[6]....
        /*0040*/ 	.word	0xffffffff


	//   ....[7]....
        /*0044*/ 	.word	0xffffffff


	//   ....[8]....
        /*0048*/ 	.word	0xffffffff


	//   ....[9]....
        /*004c*/ 	.word	0xffffffff


	//   ....[10]....
        /*0050*/ 	.word	0x05000088


	//   ....[11]....
        /*0054*/ 	.word	0x05000088


	//   ....[12]....
        /*0058*/ 	.word	0x05000088


	//   ....[13]....
        /*005c*/ 	.word	0x05000088


	//   ....[14]....
        /*0060*/ 	.word	0x05000088


	//   ....[15]....
        /*0064*/ 	.word	0x05000088


	//   ....[16]....
        /*0068*/ 	.word	0x05000088


	//   ....[17]....
        /*006c*/ 	.word	0x05000088


	//   ....[18]....
        /*0070*/ 	.word	0x05000088


	//   ....[19]....
        /*0074*/ 	.word	0x05000088


	//----- nvinfo : EIATTR_COOP_GROUP_INSTR_OFFSETS
	.align		4
.L_494:
        /*0078*/ 	.byte	0x04, 0x28
        /*007a*/ 	.short	(.L_496 - .L_495)


	//   ....[0]....
.L_495:
        /*007c*/ 	.word	0x000041f0


	//   ....[1]....
        /*0080*/ 	.word	0x00004220


	//   ....[2]....
        /*0084*/ 	.word	0x00004240


	//   ....[3]....
        /*0088*/ 	.word	0x00004260


	//   ....[4]....
        /*008c*/ 	.word	0x00004280


	//   ....[5]....
        /*0090*/ 	.word	0x000046c0


	//   ....[6]....
        /*0094*/ 	.word	0x000046e0


	//   ....[7]....
        /*0098*/ 	.word	0x00004700


	//   ....[8]....
        /*009c*/ 	.word	0x00004720


	//   ....[9]....
        /*00a0*/ 	.word	0x00004740


	//   ....[10]....
        /*00a4*/ 	.word	0x00005580


	//   ....[11]....
        /*00a8*/ 	.word	0x00005630


	//   ....[12]....
        /*00ac*/ 	.word	0x000056a0


	//   ....[13]....
        /*00b0*/ 	.word	0x00005710


	//   ....[14]....
        /*00b4*/ 	.word	0x00005780


	//   ....[15]....
        /*00b8*/ 	.word	0x00005c10


	//   ....[16]....
        /*00bc*/ 	.word	0x00005c80


	//   ....[17]....
        /*00c0*/ 	.word	0x00005cf0


	//   ....[18]....
        /*00c4*/ 	.word	0x00005d60


	//   ....[19]....
        /*00c8*/ 	.word	0x00005dd0


	//----- nvinfo : EIATTR_EXIT_INSTR_OFFSETS
	.align		4
.L_496:
        /*00cc*/ 	.byte	0x04, 0x1c
        /*00ce*/ 	.short	(.L_498 - .L_497)


	//   ....[0]....
.L_497:
        /*00d0*/ 	.word	0x00000a50


	//   ....[1]....
        /*00d4*/ 	.word	0x00005510


	//----- nvinfo : EIATTR_MAX_THREADS
	.align		4
.L_498:
        /*00d8*/ 	.byte	0x04, 0x05
        /*00da*/ 	.short	(.L_500 - .L_499)
.L_499:
        /*00dc*/ 	.word	0x00000080
        /*00e0*/ 	.word	0x00000001
        /*00e4*/ 	.word	0x00000001


	//----- nvinfo : EIATTR_CRS_STACK_SIZE
	.align		4
.L_500:
        /*00e8*/ 	.byte	0x04, 0x1e
        /*00ea*/ 	.short	(.L_502 - .L_501)
.L_501:
        /*00ec*/ 	.word	0x00000000


	//----- nvinfo : EIATTR_CBANK_PARAM_SIZE
	.align		4
.L_502:
        /*00f0*/ 	.byte	0x03, 0x19
        /*00f2*/ 	.short	0x00e8


	//----- nvinfo : EIATTR_PARAM_CBANK
	.align		4
        /*00f4*/ 	.byte	0x04, 0x0a
        /*00f6*/ 	.short	(.L_504 - .L_503)
	.align		4
.L_503:
        /*00f8*/ 	.word	index@(.nv.constant0._ZN10layer_norm31ln_parallel_residual_fwd_kernelINS_13Kernel_traitsI13__nv_bfloat16S2_S2_S2_fjLj1024ELj1ELj4ELj1ELj16ENS_18Kernel_traits_baseILj1024ES2_S2_S2_S2_fjLj128EEEEELb0ELb0ELb0EEEvNS_9FwdParamsE)
        /*00fc*/ 	.short	0x0210
        /*00fe*/ 	.short	0x00e8


	//----- nvinfo : EIATTR_SW_WAR
	.align		4
.L_504:
        /*0100*/ 	.byte	0x04, 0x36
        /*0102*/ 	.short	(.L_506 - .L_505)
.L_505:
        /*0104*/ 	.word	0x00000008
.L_506:


//--------------------- .nv.info._ZN10layer_norm31ln_parallel_residual_fwd_kernelINS_13Kernel_traitsI13__nv_bfloat16S2_S2_S2_fjLj1024ELj1ELj4ELj1ELj16ENS_18Kernel_traits_baseILj1024ES2_S2_S2_S2_fjLj128EEEEELb0ELb0ELb1EEEvNS_9FwdParamsE --------------------------
	.section	.nv.info._ZN10layer_norm31ln_parallel_residual_fwd_kernelINS_13Kernel_traitsI13__nv_bfloat16S2_S2_S2_fjLj1024ELj1ELj4ELj1ELj16ENS_18Kernel_traits_baseILj1024ES2_S2_S2_S2_fjLj128EEEEELb0ELb0ELb1EEEvNS_9FwdParamsE,"",@"SHT_CUDA_INFO"
	.sectionflags	@""
	.align	4


	//----- nvinfo : EIATTR_CUDA_API_VERSION
	.align		4
        /*0000*/ 	.byte	0x04, 0x37
        /*0002*/ 	.short	(.L_508 - .L_507)
.L_507:
        /*0004*/ 	.word	0x00000082


	//----- nvinfo : EIATTR_KPARAM_INFO
	.align		4
.L_508:
        /*0008*/ 	.byte	0x04, 0x17
        /*000a*/ 	.short	(.L_510 - .L_509)
.L_509:
        /*000c*/ 	.word	0x00000000
        /*0010*/ 	.short	0x0000
        /*0012*/ 	.short	0x0000
        /*0014*/ 	.byte	0x00, 0xf0, 0xa1, 0x03


	//----- nvinfo : EIATTR_SPARSE_MMA_MASK
	.align		4
.L_510:
        /*0018*/ 	.byte	0x03, 0x50
        /*001a*/ 	.short	0x0000


	//----- nvinfo : EIATTR_MAXREG_COUNT
	.align		4
        /*001c*/ 	.byte	0x03, 0x1b
        /*001e*/ 	.short	0x00ff


	//----- nvinfo : EIATTR_MERCURY_ISA_VERSION
	.align		4
        /*0020*/ 	.byte	0x03, 0x5f
        /*0022*/ 	.short	0x0101


	//----- nvinfo : EIATTR_COOP_GROUP_MASK_REGIDS
	.align		4
        /*0024*/ 	.byte	0x04, 0x29
        /*0026*/ 	.short	(.L_512 - .L_511)


	//   ....[0]....
.L_511:
        /*0028*/ 	.word	0xffffffff


	//   ....[1]....
        /*002c*/ 	.word	0xffffffff


	//   ....[2]....
        /*0030*/ 	.word	0xffffffff


	//   ....[3]....
        /*0034*/ 	.word	0xffffffff


	//   ....[4]....
        /*0038*/ 	.word	0xffffffff


	//   ....[5]....
        /*003c*/ 	.word	0xffffffff


	//   ....[6]....
        /*0040*/ 	.word	0xffffffff


	//   ....[7]....
        /*0044*/ 	.word	0xffffffff


	//   ....[8]....
        /*0048*/ 	.word	0xffffffff


	//   ....[9]....
        /*004c*/ 	.word	0xffffffff


	//   ....[10]....
        /*0050*/ 	.word	0x0500004a


	//   ....[11]....
        /*0054*/ 	.word	0x0500004a


	//   ....[12]....
        /*0058*/ 	.word	0x0500004a


	//   ....[13]....
        /*005c*/ 	.word	0x0500004a


	//   ....[14]....
        /*0060*/ 	.word	0x0500004a


	//   ....[15]....
        /*0064*/ 	.word	0x0500004a


	//   ....[16]....
        /*0068*/ 	.word	0x0500004a


	//   ....[17]....
        /*006c*/ 	.word	0x0500004a


	//   ....[18]....
        /*0070*/ 	.word	0x0500004a


	//   ....[19]....
        /*0074*/ 	.word	0x0500004a


	//----- nvinfo : EIATTR_COOP_GROUP_INSTR_OFFSETS
	.align		4
.L_512:
        /*0078*/ 	.byte	0x04, 0x28
        /*007a*/ 	.short	(.L_514 - .L_513)


	//   ....[0]....
.L_513:
        /*007c*/ 	.word	0x00003610


	//   ....[1]....
        /*0080*/ 	.word	0x00003640


	//   ....[2]....
        /*0084*/ 	.word	0x00003660


	//   ....[3]....
        /*0088*/ 	.word	0x00003680


	//   ....[4]....
        /*008c*/ 	.word	0x000036a0


	//   ....[5]....
        /*0090*/ 	.word	0x00003ad0


	//   ....[6]....
        /*0094*/ 	.word	0x00003af0


	//   ....[7]....
        /*0098*/ 	.word	0x00003b10


	//   ....[8]....
        /*009c*/ 	.word	0x00003b30


	//   ....[9]....
        /*00a0*/ 	.word	0x00003b50


	//   ....[10]....
        /*00a4*/ 	.word	0x00004d80


	//   ....[11]....
        /*00a8*/ 	.word	0x00004e20


	//   ....[12]....
        /*00ac*/ 	.word	0x00004e80


	//   ....[13]....
        /*00b0*/ 	.word	0x00004ee0


	//   ....[14]....
        /*00b4*/ 	.word	0x00004f40


	//   ....[15]....
        /*00b8*/ 	.word	0x000053b0


	//   ....[16]....
        /*00bc*/ 	.word	0x00005410


	//   ....[17]....
        /*00c0*/ 	.word	0x00005470


	//   ....[18]....
        /*00c4*/ 	.word	0x000054d0


	//   ....[19]....
        /*00c8*/ 	.word	0x00005530


	//----- nvinfo : EIATTR_EXIT_INSTR_OFFSETS
	.align		4
.L_514:
        /*00cc*/ 	.byte	0x04, 0x1c
        /*00ce*/ 	.short	(.L_516 - .L_515)


	//   ....[0]....
.L_515:
        /*00d0*/ 	.word	0x00000280


	//   ....[1]....
        /*00d4*/ 	.word	0x00004d20


	//----- nvinfo : EIATTR_MAX_THREADS
	.align		4
.L_516:
        /*00d8*/ 	.byte	0x04, 0x05
        /*00da*/ 	.short	(.L_518 - .L_517)
.L_517:
        /*00dc*/ 	.word	0x00000080
        /*00e0*/ 	.word	0x00000001
        /*00e4*/ 	.word	0x00000001


	//----- nvinfo : EIATTR_CRS_STACK_SIZE
	.align		4
.L_518:
        /*00e8*/ 	.byte	0x04, 0x1e
        /*00ea*/ 	.short	(.L_520 - .L_519)
.L_519:
        /*00ec*/ 	.word	0x00000000


	//----- nvinfo : EIATTR_CBANK_PARAM_SIZE
	.align		4
.L_520:
        /*00f0*/ 	.byte	0x03, 0x19
        /*00f2*/ 	.short	0x00e8


	//----- nvinfo : EIATTR_PARAM_CBANK
	.align		4
        /*00f4*/ 	.byte	0x04, 0x0a
        /*00f6*/ 	.short	(.L_522 - .L_521)
	.align		4
.L_521:
        /*00f8*/ 	.word	index@(.nv.constant0._ZN10layer_norm31ln_parallel_residual_fwd_kernelINS_13Kernel_traitsI13__nv_bfloat16S2_S2_S2_fjLj1024ELj1ELj4ELj1ELj16ENS_18Kernel_traits_baseILj1024ES2_S2_S2_S2_fjLj128EEEEELb0ELb0ELb1EEEvNS_9FwdParamsE)
        /*00fc*/ 	.short	0x0210
        /*00fe*/ 	.short	0x00e8


	//----- nvinfo : EIATTR_SW_WAR
	.align		4
.L_522:
        /*0100*/ 	.byte	0x04, 0x36
        /*0102*/ 	.short	(.L_524 - .L_523)
.L_523:
        /*0104*/ 	.word	0x00000008
.L_524:


//--------------------- .nv.info._ZN10layer_norm31ln_parallel_residual_fwd_kernelINS_13Kernel_traitsI13__nv_bfloat16S2_S2_S2_fjLj1024ELj1ELj4ELj1ELj16ENS_18Kernel_traits_baseILj1024ES2_S2_S2_S2_fjLj128EEEEELb0ELb1ELb0EEEvNS_9FwdParamsE --------------------------
	.section	.nv.info._ZN10layer_norm31ln_parallel_residual_fwd_kernelINS_13Kernel_traitsI13__nv_bfloat16S2_S2_S2_fjLj1024ELj1ELj4ELj1ELj16ENS_18Kernel_traits_baseILj1024ES2_S2_S2_S2_fjLj128EEEEELb0ELb1ELb0EEEvNS_9FwdParamsE,"",@"SHT_CUDA_INFO"
	.sectionflags	@""
	.align	4


	//----- nvinfo : EIATTR_CUDA_API_VERSION
	.align		4
        /*0000*/ 	.byte	0x04, 0x37
        /*0002*/ 	.short	(.L_526 - .L_525)
.L_525:
        /*0004*/ 	.word	0x00000082


	//----- nvinfo : EIATTR_KPARAM_INFO
	.align		4
.L_526:
        /*0008*/ 	.byte	0x04, 0x17
        /*000a*/ 	.short	(.L_528 - .L_527)
.L_527:
        /*000c*/ 	.word	0x00000000
        /*0010*/ 	.short	0x0000
        /*0012*/ 	.short	0x0000
        /*0014*/ 	.byte	0x00, 0xf0, 0xa1, 0x03


	//----- nvinfo : EIATTR_SPARSE_MMA_MASK
	.align		4
.L_528:
        /*0018*/ 	.byte	0x03, 0x50
        /*001a*/ 	.short	0x0000


	//----- nvinfo : EIATTR_MAXREG_COUNT
	.align		4
        /*001c*/ 	.byte	0x03, 0x1b
        /*001e*/ 	.short	0x00ff


	//----- nvinfo : EIATTR_MERCURY_ISA_VERSION
	.align		4
        /*0020*/ 	.byte	0x03, 0x5f
        /*0022*/ 	.short	0x0101


	//----- nvinfo : EIATTR_COOP_GROUP_MASK_REGIDS
	.align		4
        /*0024*/ 	.byte	0x04, 0x29
        /*0026*/ 	.short	(.L_530 - .L_529)


	//   ....[0]....
.L_529:
        /*0028*/ 	.word	0xffffffff


	//   ....[1]....
        /*002c*/ 	.word	0xffffffff


	//   ....[2]....
        /*0030*/ 	.word	0xffffffff


	//   ....[3]....
        /*0034*/ 	.word	0xffffffff


	//   ....[4]....
        /*0038*/ 	.word	0xffffffff


	//   ....[5]....
        /*003c*/ 	.word	0xffffffff


	//   ....[6]....
        /*0040*/ 	.word	0xffffffff


	//   ....[7]....
        /*0044*/ 	.word	0xffffffff


	//   ....[8]....
        /*0048*/ 	.word	0xffffffff


	//   ....[9]....
        /*004c*/ 	.word	0xffffffff


	//   ....[10]....
        /*0050*/ 	.word	0x0500002b


	//   ....[11]....
        /*0054*/ 	.word	0x0500002b


	//   ....[12]....
        /*0058*/ 	.word	0x0500002b


	//   ....[13]....
        /*005c*/ 	.word	0x0500002b


	//   ....[14]....
        /*0060*/ 	.word	0x0500002b


	//   ....[15]....
        /*0064*/ 	.word	0x0500002b


	//   ....[16]....
        /*0068*/ 	.word	0x0500002b


	//   ....[17]....
        /*006c*/ 	.word	0x0500002b


	//   ....[18]....
        /*0070*/ 	.word	0x0500002b


	//   ....[19]....
        /*0074*/ 	.word	0x0500002b


	//----- nvinfo : EIATTR_COOP_GROUP_INSTR_OFFSETS
	.align		4
.L_530:
        /*0078*/ 	.byte	0x04, 0x28
        /*007a*/ 	.short	(.L_532 - .L_531)


	//   ....[0]....
.L_531:
        /*007c*/ 	.word	0x00003860


	//   ....[1]....
        /*0080*/ 	.word	0x00003890


	//   ....[2]....
        /*0084*/ 	.word	0x000038b0


	//   ....[3]....
        /*0088*/ 	.word	0x000038d0


	//   ....[4]....
        /*008c*/ 	.word	0x000038f0


	//   ....[5]....
        /*0090*/ 	.word	0x00003d30


	//   ....[6]....
        /*0094*/ 	.word	0x00003d50


	//   ....[7]....
        /*0098*/ 	.word	0x00003d70


	//   ....[8]....
        /*009c*/ 	.word	0x00003d90


	//   ....[9]....
        /*00a0*/ 	.word	0x00003db0


	//   ....[10]....
        /*00a4*/ 	.word	0x00004840


	//   ....[11]....
        /*00a8*/ 	.word	0x000048f0


	//   ....[12]....
        /*00ac*/ 	.word	0x00004960


	//   ....[13]....
        /*00b0*/ 	.word	0x000049d0


	//   ....[14]....
        /*00b4*/ 	.word	0x00004a40


	//   ....[15]....
        /*00b8*/ 	.word	0x00004ee0


	//   ....[16]....
        /*00bc*/ 	.word	0x00004f50


	//   ....[17]....
        /*00c0*/ 	.word	0x00004fc0


	//   ....[18]....
        /*00c4*/ 	.word	0x00005030


	//   ....[19]....
        /*00c8*/ 	.word	0x000050a0


	//----- nvinfo : EIATTR_EXIT_INSTR_OFFSETS
	.align		4
.L_532:
        /*00cc*/ 	.byte	0x04, 0x1c
        /*00ce*/ 	.short	(.L_534 - .L_533)


	//   ....[0]....
.L_533:
        /*00d0*/ 	.word	0x00000610


	//   ....[1]....
        /*00d4*/ 	.word	0x000047d0


	//----- nvinfo : EIATTR_MAX_THREADS
	.align		4
.L_534:
        /*00d8*/ 	.byte	0x04, 0x05
        /*00da*/ 	.short	(.L_536 - .L_535)
.L_535:
        /*00dc*/ 	.word	0x00000080
        /*00e0*/ 	.word	0x00000001
        /*00e4*/ 	.word	0x00000001


	//----- nvinfo : EIATTR_CRS_STACK_SIZE
	.align		4
.L_536:
        /*00e8*/ 	.byte	0x04, 0x1e
        /*00ea*/ 	.short	(.L_538 - .L_537)
.L_537:
        /*00ec*/ 	.word	0x00000000


	//----- nvinfo : EIATTR_CBANK_PARAM_SIZE
	.align		4
.L_538:
        /*00f0*/ 	.byte	0x03, 0x19
        /*00f2*/ 	.short	0x00e8


	//----- nvinfo : EIATTR_PARAM_CBANK
	.align		4
        /*00f4*/ 	.byte	0x04, 0x0a
        /*00f6*/ 	.short	(.L_540 - .L_539)
	.align		4
.L_539:
        /*00f8*/ 	.word	index@(.nv.constant0._ZN10layer_norm31ln_parallel_residual_fwd_kernelINS_13Kernel_traitsI13__nv_bfloat16S2_S2_S2_fjLj1024ELj1ELj4ELj1ELj16ENS_18Kernel_traits_baseILj1024ES2_S2_S2_S2_fjLj128EEEEELb0ELb1ELb0EEEvNS_9FwdParamsE)
        /*00fc*/ 	.short	0x0210
        /*00fe*/ 	.short	0x00e8


	//----- nvinfo : EIATTR_SW_WAR
	.align		4
.L_540:
        /*0100*/ 	.byte	0x04, 0x36
        /*0102*/ 	.short	(.L_542 - .L_541)
.L_541:
        /*0104*/ 	.word	0x00000008
.L_542:


//--------------------- .nv.info._ZN10layer_norm31ln_parallel_residual_fwd_kernelINS_13Kernel_traitsI13__nv_bfloat16S2_S2_S2_fjLj1024ELj1ELj4ELj1ELj16ENS_18Kernel_traits_baseILj1024ES2_S2_S2_S2_fjLj128EEEEELb0ELb1ELb1EEEvNS_9FwdParamsE --------------------------
	.section	.nv.info._ZN10layer_norm31ln_parallel_residual_fwd_kernelINS_13Kernel_traitsI13__nv_bfloat16S2_S2_S2_fjLj1024ELj1ELj4ELj1ELj16ENS_18Kernel_traits_baseILj1024ES2_S2_S2_S2_fjLj128EEEEELb0ELb1ELb1EEEvNS_9FwdParamsE,"",@"SHT_CUDA_INFO"
	.sectionflags	@""
	.align	4


	//----- nvinfo : EIATTR_CUDA_API_VERSION
	.align		4
        /*0000*/ 	.byte	0x04, 0x37
        /*0002*/ 	.short	(.L_544 - .L_543)
.L_543:
        /*0004*/ 	.word	0x00000082


	//----- nvinfo : EIATTR_KPARAM_INFO
	.align		4
.L_544:
        /*0008*/ 	.byte	0x04, 0x17
        /*000a*/ 	.short	(.L_546 - .L_545)
.L_545:
        /*000c*/ 	.word	0x00000000
        /*0010*/ 	.short	0x0000
        /*0012*/ 	.short	0x0000
        /*0014*/ 	.byte	0x00, 0xf0, 0xa1, 0x03


	//----- nvinfo : EIATTR_SPARSE_MMA_MASK
	.align		4
.L_546:
        /*0018*/ 	.byte	0x03, 0x50
        /*001a*/ 	.short	0x0000


	//----- nvinfo : EIATTR_MAXREG_COUNT
	.align		4
        /*001c*/ 	.byte	0x03, 0x1b
        /*001e*/ 	.short	0x00ff


	//----- nvinfo : EIATTR_MERCURY_ISA_VERSION
	.align		4
        /*0020*/ 	.byte	0x03, 0x5f
        /*0022*/ 	.short	0x0101


	//----- nvinfo : EIATTR_COOP_GROUP_MASK_REGIDS
	.align		4
        /*0024*/ 	.byte	0x04, 0x29
        /*0026*/ 	.short	(.L_548 - .L_547)


	//   ....[0]....
.L_547:
        /*0028*/ 	.word	0xffffffff


	//   ....[1]....
        /*002c*/ 	.word	0xffffffff


	//   ....[2]....
        /*0030*/ 	.word	0xffffffff


	//   ....[3]....
        /*0034*/ 	.word	0xffffffff


	//   ....[4]....
        /*0038*/ 	.word	0xffffffff


	//   ....[5]....
        /*003c*/ 	.word	0xffffffff


	//   ....[6]....
        /*0040*/ 	.word	0xffffffff


	//   ....[7]....
        /*0044*/ 	.word	0xffffffff


	//   ....[8]....
        /*0048*/ 	.word	0xffffffff


	//   ....[9]....
        /*004c*/ 	.word	0xffffffff


	//   ....[10]....
        /*0050*/ 	.word	0x0500002a


	//   ....[11]....
        /*0054*/ 	.word	0x0500002a


	//   ....[12]....
        /*0058*/ 	.word	0x0500002a


	//   ....[13]....
        /*005c*/ 	.word	0x0500002a


	//   ....[14]....
        /*0060*/ 	.word	0x0500002a


	//   ....[15]....
        /*0064*/ 	.word	0x0500002a


	//   ....[16]....
        /*0068*/ 	.word	0x0500002a


	//   ....[17]....
        /*006c*/ 	.word	0x0500002a


	//   ....[18]....
        /*0070*/ 	.word	0x0500002a


	//   ....[19]....
        /*0074*/ 	.word	0x0500002a


	//----- nvinfo : EIATTR_COOP_GROUP_INSTR_OFFSETS
	.align		4
.L_548:
        /*0078*/ 	.byte	0x04, 0x28
        /*007a*/ 	.short	(.L_550 - .L_549)


	//   ....[0]....
.L_549:
        /*007c*/ 	.word	0x00003300


	//   ....[1]....
        /*0080*/ 	.word	0x00003330


	//   ....[2]....
        /*0084*/ 	.word	0x00003350


	//   ....[3]....
        /*0088*/ 	.word	0x00003370


	//   ....[4]....
        /*008c*/ 	.word	0x00003390


	//   ....[5]....
        /*0090*/ 	.word	0x000037c0


	//   ....[6]....
        /*0094*/ 	.word	0x000037e0


	//   ....[7]....
        /*0098*/ 	.word	0x00003800


	//   ....[8]....
        /*009c*/ 	.word	0x00003820


	//   ....[9]....
        /*00a0*/ 	.word	0x00003840


	//   ....[10]....
        /*00a4*/ 	.word	0x00004180


	//   ....[11]....
        /*00a8*/ 	.word	0x00004220


	//   ....[12]....
        /*00ac*/ 	.word	0x00004280


	//   ....[13]....
        /*00b0*/ 	.word	0x000042e0


	//   ....[14]....
        /*00b4*/ 	.word	0x00004340


	//   ....[15]....
        /*00b8*/ 	.word	0x000047b0


	//   ....[16]....
        /*00bc*/ 	.word	0x00004810


	//   ....[17]....
        /*00c0*/ 	.word	0x00004870


	//   ....[18]....
        /*00c4*/ 	.word	0x000048d0


	//   ....[19]....
        /*00c8*/ 	.word	0x00004930


	//----- nvinfo : EIATTR_EXIT_INSTR_OFFSETS
	.align		4
.L_550:
        /*00cc*/ 	.byte	0x04, 0x1c
        /*00ce*/ 	.short	(.L_552 - .L_551)


	//   ....[0]....
.L_551:
        /*00d0*/ 	.word	0x000001a0


	//   ....[1]....
        /*00d4*/ 	.word	0x00004120


	//----- nvinfo : EIATTR_MAX_THREADS
	.align		4
.L_552:
        /*00d8*/ 	.byte	0x04, 0x05
        /*00da*/ 	.short	(.L_554 - .L_553)
.L_553:
        /*00dc*/ 	.word	0x00000080
        /*00e0*/ 	.word	0x00000001
        /*00e4*/ 	.word	0x00000001


	//----- nvinfo : EIATTR_CRS_STACK_SIZE
	.align		4
.L_554:
        /*00e8*/ 	.byte	0x04, 0x1e
        /*00ea*/ 	.short	(.L_556 - .L_555)
.L_555:
        /*00ec*/ 	.word	0x00000000


	//----- nvinfo : EIATTR_CBANK_PARAM_SIZE
	.align		4
.L_556:
        /*00f0*/ 	.byte	0x03, 0x19
        /*00f2*/ 	.short	0x00e8


	//----- nvinfo : EIATTR_PARAM_CBANK
	.align		4
        /*00f4*/ 	.byte	0x04, 0x0a
        /*00f6*/ 	.short	(.L_558 - .L_557)
	.align		4
.L_557:
        /*00f8*/ 	.word	index@(.nv.constant0._ZN10layer_norm31ln_parallel_residual_fwd_kernelINS_13Kernel_traitsI13__nv_bfloat16S2_S2_S2_fjLj1024ELj1ELj4ELj1ELj16ENS_18Kernel_traits_baseILj1024ES2_S2_S2_S2_fjLj128EEEEELb0ELb1ELb1EEEvNS_9FwdParamsE)
        /*00fc*/ 	.short	0x0210
        /*00fe*/ 	.short	0x00e8


	//----- nvinfo : EIATTR_SW_WAR
	.align		4
.L_558:
        /*0100*/ 	.byte	0x04, 0x36
        /*0102*/ 	.short	(.L_560 - .L_559)
.L_559:
        /*0104*/ 	.word	0x00000008
.L_560:


//--------------------- .nv.info._ZN10layer_norm31ln_parallel_residual_fwd_kernelINS_13Kernel_traitsI13__nv_bfloat16S2_S2_S2_fjLj1024ELj1ELj4ELj1ELj16ENS_18Kernel_traits_baseILj1024ES2_S2_S2_S2_fjLj128EEEEELb1ELb0ELb0EEEvNS_9FwdParamsE --------------------------
	.section	.nv.info._ZN10layer_norm31ln_parallel_residual_fwd_kernelINS_13Kernel_traitsI13__nv_bfloat16S2_S2_S2_fjLj1024ELj1ELj4ELj1ELj16ENS_18Kernel_traits_baseILj1024ES2_S2_S2_S2_fjLj128EEEEELb1ELb0ELb0EEEvNS_9FwdParamsE,"",@"SHT_CUDA_INFO"
	.sectionflags	@""
	.align	4


	//----- nvinfo : EIATTR_CUDA_API_VERSION
	.align		4
        /*0000*/ 	.byte	0x04, 0x37
        /*0002*/ 	.short	(.L_562 - .L_561)
.L_561:
        /*0004*/ 	.word	0x00000082


	//----- nvinfo : EIATTR_KPARAM_INFO
	.align		4
.L_562:
        /*0008*/ 	.byte	0x04, 0x17
        /*000a*/ 	.short	(.L_564 - .L_563)
.L_563:
        /*000c*/ 	.word	0x00000000
        /*0010*/ 	.short	0x0000
        /*0012*/ 	.short	0x0000
        /*0014*/ 	.byte	0x00, 0xf0, 0xa1, 0x03


	//----- nvinfo : EIATTR_SPARSE_MMA_MASK
	.align		4
.L_564:
        /*0018*/ 	.byte	0x03, 0x50
        /*001a*/ 	.short	0x0000


	//----- nvinfo : EIATTR_MAXREG_COUNT
	.align		4
        /*001c*/ 	.byte	0x03, 0x1b
        /*001e*/ 	.short	0x00ff


	//----- nvinfo : EIATTR_MERCURY_ISA_VERSION
	.align		4
        /*0020*/ 	.byte	0x03, 0x5f
        /*0022*/ 	.short	0x0101


	//----- nvinfo : EIATTR_COOP_GROUP_MASK_REGIDS
	.align		4
        /*0024*/ 	.byte	0x04, 0x29
        /*0026*/ 	.short	(.L_566 - .L_565)


	//   ....[0]....
.L_565:
        /*0028*/ 	.word	0xffffffff


	//   ....[1]....
        /*002c*/ 	.word	0xffffffff


	//   ....[2]....
        /*0030*/ 	.word	0xffffffff


	//   ....[3]....
        /*0034*/ 	.word	0xffffffff


	//   ....[4]....
        /*0038*/ 	.word	0xffffffff


	//   ....[5]....
        /*003c*/ 	.word	0xffffffff


	//   ....[6]....
        /*0040*/ 	.word	0xffffffff


	//   ....[7]....
        /*0044*/ 	.word	0xffffffff


	//   ....[8]....
        /*0048*/ 	.word	0xffffffff


	//   ....[9]....
        /*004c*/ 	.word	0xffffffff


	//   ....[10]....
        /*0050*/ 	.word	0x050000c7


	//   ....[11]....
        /*0054*/ 	.word	0x050000c7


	//   ....[12]....
        /*0058*/ 	.word	0x050000c7


	//   ....[13]....
        /*005c*/ 	.word	0x050000c7


	//   ....[14]....
        /*0060*/ 	.word	0x050000c7


	//   ....[15]....
        /*0064*/ 	.word	0x050000c7


	//   ....[16]....
        /*0068*/ 	.word	0x050000c7


	//   ....[17]....
        /*006c*/ 	.word	0x050000c7


	//   ....[18]....
        /*0070*/ 	.word	0x050000c7


	//   ....[19]....
        /*0074*/ 	.word	0x050000c7


	//----- nvinfo : EIATTR_COOP_GROUP_INSTR_OFFSETS
	.align		4
.L_566:
        /*0078*/ 	.byte	0x04, 0x28
        /*007a*/ 	.short	(.L_568 - .L_567)


	//   ....[0]....
.L_567:
        /*007c*/ 	.word	0x00019580


	//   ....[1]....
        /*0080*/ 	.word	0x000195a0


	//   ....[2]....
        /*0084*/ 	.word	0x000195c0


	//   ....[3]....
        /*0088*/ 	.word	0x000195e0


	//   ....[4]....
        /*008c*/ 	.word	0x00019610


	//   ....[5]....
        /*0090*/ 	.word	0x00019a50


	//   ....[6]....
        /*0094*/ 	.word	0x00019a70


	//   ....[7]....
        /*0098*/ 	.word	0x00019a90


	//   ....[8]....
        /*009c*/ 	.word	0x00019ab0


	//   ....[9]....
        /*00a0*/ 	.word	0x00019ad0


	//   ....[10]....
        /*00a4*/ 	.word	0x0001a930


	//   ....[11]....
        /*00a8*/ 	.word	0x0001a9d0


	//   ....[12]....
        /*00ac*/ 	.word	0x0001aa40


	//   ....[13]....
        /*00b0*/ 	.word	0x0001aab0


	//   ....[14]....
        /*00b4*/ 	.word	0x0001ab30


	//   ....[15]....
        /*00b8*/ 	.word	0x0001afc0


	//   ....[16]....
        /*00bc*/ 	.word	0x0001b030


	//   ....[17]....
        /*00c0*/ 	.word	0x0001b0a0


	//   ....[18]....
        /*00c4*/ 	.word	0x0001b110


	//   ....[19]....
        /*00c8*/ 	.word	0x0001b180


	//----- nvinfo : EIATTR_EXIT_INSTR_OFFSETS
	.align		4
.L_568:
        /*00cc*/ 	.byte	0x04, 0x1c
        /*00ce*/ 	.short	(.L_570 - .L_569)


	//   ....[0]....
.L_569:
        /*00d0*/ 	.word	0x00000f00


	//   ....[1]....
        /*00d4*/ 	.word	0x0001a8c0


	//----- nvinfo : EIATTR_MAX_THREADS
	.align		4
.L_570:
        /*00d8*/ 	.byte	0x04, 0x05
        /*00da*/ 	.short	(.L_572 - .L_571)
.L_571:
        /*00dc*/ 	.word	0x00000080
        /*00e0*/ 	.word	0x00000001
        /*00e4*/ 	.word	0x00000001


	//----- nvinfo : EIATTR_CRS_STACK_SIZE
	.align		4
.L_572:
        /*00e8*/ 	.byte	0x04, 0x1e
        /*00ea*/ 	.short	(.L_574 - .L_573)
.L_573:
        /*00ec*/ 	.word	0x00000000


	//----- nvinfo : EIATTR_CBANK_PARAM_SIZE
	.align		4
.L_574:
        /*00f0*/ 	.byte	0x03, 0x19
        /*00f2*/ 	.short	0x00e8


	//----- nvinfo : EIATTR_PARAM_CBANK
	.align		4
        /*00f4*/ 	.byte	0x04, 0x0a
        /*00f6*/ 	.short	(.L_576 - .L_575)
	.align		4
.L_575:
        /*00f8*/ 	.word	index@(.nv.constant0._ZN10layer_norm31ln_parallel_residual_fwd_kernelINS_13Kernel_traitsI13__nv_bfloat16S2_S2_S2_fjLj1024ELj1ELj4ELj1ELj16ENS_18Kernel_traits_baseILj1024ES2_S2_S2_S2_fjLj128EEEEELb1ELb0ELb0EEEvNS_9FwdParamsE)
        /*00fc*/ 	.short	0x0210
        /*00fe*/ 	.short	0x00e8


	//----- nvinfo : EIATTR_SW_WAR
	.align		4
.L_576:
        /*0100*/ 	.byte	0x04, 0x36
        /*0102*/ 	.short	(.L_578 - .L_577)
.L_577:
        /*0104*/ 	.word	0x00000008
.L_578:


//--------------------- .nv.info._ZN10layer_norm31ln_parallel_residual_fwd_kernelINS_13Kernel_traitsI13__nv_bfloat16S2_S2_S2_fjLj1024ELj1ELj4ELj1ELj16ENS_18Kernel_traits_baseILj1024ES2_S2_S2_S2_fjLj128EEEEELb1ELb0ELb1EEEvNS_9FwdParamsE --------------------------
	.section	.nv.info._ZN10layer_norm31ln_parallel_residual_fwd_kernelINS_13Kernel_traitsI13__nv_bfloat16S2_S2_S2_fjLj1024ELj1ELj4ELj1ELj16ENS_18Kernel_traits_baseILj1024ES2_S2_S2_S2_fjLj128EEEEELb1ELb0ELb1EEEvNS_9FwdParamsE,"",@"SHT_CUDA_INFO"
	.sectionflags	@""
	.align	4


	//----- nvinfo : EIATTR_CUDA_API_VERSION
	.align		4
        /*0000*/ 	.byte	0x04, 0x37
        /*0002*/ 	.short	(.L_580 - .L_579)
.L_579:
        /*0004*/ 	.word	0x00000082


	//----- nvinfo : EIATTR_KPARAM_INFO
	.align		4
.L_580:
        /*0008*/ 	.byte	0x04, 0x17
        /*000a*/ 	.short	(.L_582 - .L_581)
.L_581:
        /*000c*/ 	.word	0x00000000
        /*0010*/ 	.short	0x0000
        /*0012*/ 	.short	0x0000
        /*0014*/ 	.byte	0x00, 0xf0, 0xa1, 0x03


	//----- nvinfo : EIATTR_SPARSE_MMA_MASK
	.align		4
.L_582:
        /*0018*/ 	.byte	0x03, 0x50
        /*001a*/ 	.short	0x0000


	//----- nvinfo : EIATTR_MAXREG_COUNT
	.align		4
        /*001c*/ 	.byte	0x03, 0x1b
        /*001e*/ 	.short	0x00ff


	//----- nvinfo : EIATTR_MERCURY_ISA_VERSION
	.align		4
        /*0020*/ 	.byte	0x03, 0x5f
        /*0022*/ 	.short	0x0101


	//----- nvinfo : EIATTR_COOP_GROUP_MASK_REGIDS
	.align		4
        /*0024*/ 	.byte	0x04, 0x29
        /*0026*/ 	.short	(.L_584 - .L_583)


	//   ....[0]....
.L_583:
        /*0028*/ 	.word	0xffffffff


	//   ....[1]....
        /*002c*/ 	.word	0xffffffff


	//   ....[2]....
        /*0030*/ 	.word	0xffffffff


	//   ....[3]....
        /*0034*/ 	.word	0xffffffff


	//   ....[4]....
        /*0038*/ 	.word	0xffffffff


	//   ....[5]....
        /*003c*/ 	.word	0xffffffff


	//   ....[6]....
        /*0040*/ 	.word	0xffffffff


	//   ....[7]....
        /*0044*/ 	.word	0xffffffff


	//   ....[8]....
        /*0048*/ 	.word	0xffffffff


	//   ....[9]....
        /*004c*/ 	.word	0xffffffff


	//   ....[10]....
        /*0050*/ 	.word	0x05000062


	//   ....[11]....
        /*0054*/ 	.word	0x05000062


	//   ....[12]....
        /*0058*/ 	.word	0x05000062


	//   ....[13]....
        /*005c*/ 	.word	0x05000062


	//   ....[14]....
        /*0060*/ 	.word	0x05000062


	//   ....[15]....
        /*0064*/ 	.word	0x05000062


	//   ....[16]....
        /*0068*/ 	.word	0x05000062


	//   ....[17]....
        /*006c*/ 	.word	0x05000062


	//   ....[18]....
        /*0070*/ 	.word	0x05000062


	//   ....[19]....
        /*0074*/ 	.word	0x05000062


	//----- nvinfo : EIATTR_COOP_GROUP_INSTR_OFFSETS
	.align		4
.L_584:
        /*0078*/ 	.byte	0x04, 0x28
        /*007a*/ 	.short	(.L_586 - .L_585)


	//   ....[0]....
.L_585:
        /*007c*/ 	.word	0x000182f0


	//   ....[1]....
        /*0080*/ 	.word	0x00018310


	//   ....[2]....
        /*0084*/ 	.word	0x00018330


	//   ....[3]....
        /*0088*/ 	.word	0x00018350


	//   ....[4]....
        /*008c*/ 	.word	0x00018380


	//   ....[5]....
        /*0090*/ 	.word	0x000187b0


	//   ....[6]....
        /*0094*/ 	.word	0x000187d0


	//   ....[7]....
        /*0098*/ 	.word	0x000187f0


	//   ....[8]....
        /*009c*/ 	.word	0x00018810


	//   ....[9]....
        /*00a0*/ 	.word	0x00018830


	//   ....[10]....
        /*00a4*/ 	.word	0x00019b80


	//   ....[11]....
        /*00a8*/ 	.word	0x00019c20


	//   ....[12]....
        /*00ac*/ 	.word	0x00019c90


	//   ....[13]....
        /*00b0*/ 	.word	0x00019d00


	//   ....[14]....
        /*00b4*/ 	.word	0x00019d80


	//   ....[15]....
        /*00b8*/ 	.word	0x0001a200


	//   ....[16]....
        /*00bc*/ 	.word	0x0001a270


	//   ....[17]....
        /*00c0*/ 	.word	0x0001a2e0


	//   ....[18]....
        /*00c4*/ 	.word	0x0001a350


	//   ....[19]....
        /*00c8*/ 	.word	0x0001a3c0


	//----- nvinfo : EIATTR_EXIT_INSTR_OFFSETS
	.align		4
.L_586:
        /*00cc*/ 	.byte	0x04, 0x1c
        /*00ce*/ 	.short	(.L_588 - .L_587)


	//   ....[0]....
.L_587:
        /*00d0*/ 	.word	0x000002e0


	//   ....[1]....
        /*00d4*/ 	.word	0x00019b10


	//----- nvinfo : EIATTR_MAX_THREADS
	.align		4
.L_588:
        /*00d8*/ 	.byte	0x04, 0x05
        /*00da*/ 	.short	(.L_590 - .L_589)
.L_589:
        /*00dc*/ 	.word	0x00000080
        /*00e0*/ 	.word	0x00000001
        /*00e4*/ 	.word	0x00000001


	//----- nvinfo : EIATTR_CRS_STACK_SIZE
	.align		4
.L_590:
        /*00e8*/ 	.byte	0x04, 0x1e
        /*00ea*/ 	.short	(.L_592 - .L_591)
.L_591:
        /*00ec*/ 	.word	0x00000000


	//----- nvinfo : EIATTR_CBANK_PARAM_SIZE
	.align		4
.L_592:
        /*00f0*/ 	.byte	0x03, 0x19
        /*00f2*/ 	.short	0x00e8


	//----- nvinfo : EIATTR_PARAM_CBANK
	.align		4
        /*00f4*/ 	.byte	0x04, 0x0a
        /*00f6*/ 	.short	(.L_594 - .L_593)
	.align		4
.L_593:
        /*00f8*/ 	.word	index@(.nv.constant0._ZN10layer_norm31ln_parallel_residual_fwd_kernelINS_13Kernel_traitsI13__nv_bfloat16S2_S2_S2_fjLj1024ELj1ELj4ELj1ELj16ENS_18Kernel_traits_baseILj1024ES2_S2_S2_S2_fjLj128EEEEELb1ELb0ELb1EEEvNS_9FwdParamsE)
        /*00fc*/ 	.short	0x0210
        /*00fe*/ 	.short	0x00e8


	//----- nvinfo : EIATTR_SW_WAR
	.align		4
.L_594:
        /*0100*/ 	.byte	0x04, 0x36
        /*0102*/ 	.short	(.L_596 - .L_595)
.L_595:
        /*0104*/ 	.word	0x00000008
.L_596:


//--------------------- .nv.info._ZN10layer_norm31ln_parallel_residual_fwd_kernelINS_13Kernel_traitsI13__nv_bfloat16S2_S2_S2_fjLj1024ELj1ELj4ELj1ELj16ENS_18Kernel_traits_baseILj1024ES2_S2_S2_S2_fjLj128EEEEELb1ELb1ELb0EEEvNS_9FwdParamsE --------------------------
	.section	.nv.info._ZN10layer_norm31ln_parallel_residual_fwd_kernelINS_13Kernel_traitsI13__nv_bfloat16S2_S2_S2_fjLj1024ELj1ELj4ELj1ELj16ENS_18Kernel_traits_baseILj1024ES2_S2_S2_S2_fjLj128EEEEELb1ELb1ELb0EEEvNS_9FwdParamsE,"",@"SHT_CUDA_INFO"
	.sectionflags	@""
	.align	4


	//----- nvinfo : EIATTR_CUDA_API_VERSION
	.align		4
        /*0000*/ 	.byte	0x04, 0x37
        /*0002*/ 	.short	(.L_598 - .L_597)
.L_597:
        /*0004*/ 	.word	0x00000082


	//----- nvinfo : EIATTR_KPARAM_INFO
	.align		4
.L_598:
        /*0008*/ 	.byte	0x04, 0x17
        /*000a*/ 	.short	(.L_600 - .L_599)
.L_599:
        /*000c*/ 	.word	0x00000000
        /*0010*/ 	.short	0x0000
        /*0012*/ 	.short	0x0000
        /*0014*/ 	.byte	0x00, 0xf0, 0xa1, 0x03


	//----- nvinfo : EIATTR_SPARSE_MMA_MASK
	.align		4
.L_600:
        /*0018*/ 	.byte	0x03, 0x50
        /*001a*/ 	.short	0x0000


	//----- nvinfo : EIATTR_MAXREG_COUNT
	.align		4
        /*001c*/ 	.byte	0x03, 0x1b
        /*001e*/ 	.short	0x00ff


	//----- nvinfo : EIATTR_MERCURY_ISA_VERSION
	.align		4
        /*0020*/ 	.byte	0x03, 0x5f
        /*0022*/ 	.short	0x0101


	//----- nvinfo : EIATTR_COOP_GROUP_MASK_REGIDS
	.align		4
        /*0024*/ 	.byte	0x04, 0x29
        /*0026*/ 	.short	(.L_602 - .L_601)


	//   ....[0]....
.L_601:
        /*0028*/ 	.word	0xffffffff


	//   ....[1]....
        /*002c*/ 	.word	0xffffffff


	//   ....[2]....
        /*0030*/ 	.word	0xffffffff


	//   ....[3]....
        /*0034*/ 	.word	0xffffffff


	//   ....[4]....
        /*0038*/ 	.word	0xffffffff


	//   ....[5]....
        /*003c*/ 	.word	0xffffffff


	//   ....[6]....
        /*0040*/ 	.word	0xffffffff


	//   ....[7]....
        /*0044*/ 	.word	0xffffffff


	//   ....[8]....
        /*0048*/ 	.word	0xffffffff


	//   ....[9]....
        /*004c*/ 	.word	0xffffffff


	//   ....[10]....
        /*0050*/ 	.word	0x05000087


	//   ....[11]....
        /*0054*/ 	.word	0x05000087


	//   ....[12]....
        /*0058*/ 	.word	0x05000087


	//   ....[13]....
        /*005c*/ 	.word	0x05000087


	//   ....[14]....
        /*0060*/ 	.word	0x05000087


	//   ....[15]....
        /*0064*/ 	.word	0x05000087


	//   ....[16]....
        /*0068*/ 	.word	0x05000087


	//   ....[17]....
        /*006c*/ 	.word	0x05000087


	//   ....[18]....
        /*0070*/ 	.word	0x05000087


	//   ....[19]....
        /*0074*/ 	.word	0x05000087


	//----- nvinfo : EIATTR_COOP_GROUP_INSTR_OFFSETS
	.align		4
.L_602:
        /*0078*/ 	.byte	0x04, 0x28
        /*007a*/ 	.short	(.L_604 - .L_603)


	//   ....[0]....
.L_603:
        /*007c*/ 	.word	0x00018c00


	//   ....[1]....
        /*0080*/ 	.word	0x00018c30


	//   ....[2]....
        /*0084*/ 	.word	0x00018c50


	//   ....[3]....
        /*0088*/ 	.word	0x00018c70


	//   ....[4]....
        /*008c*/ 	.word	0x00018c90


	//   ....[5]....
        /*0090*/ 	.word	0x000190d0


	//   ....[6]....
        /*0094*/ 	.word	0x000190f0


	//   ....[7]....
        /*0098*/ 	.word	0x00019110


	//   ....[8]....
        /*009c*/ 	.word	0x00019130


	//   ....[9]....
        /*00a0*/ 	.word	0x00019150


	//   ....[10]....
        /*00a4*/ 	.word	0x00019bf0


	//   ....[11]....
        /*00a8*/ 	.word	0x00019ca0


	//   ....[12]....
        /*00ac*/ 	.word	0x00019d10


	//   ....[13]....
        /*00b0*/ 	.word	0x00019d80


	//   ....[14]....
        /*00b4*/ 	.word	0x00019df0


	//   ....[15]....
        /*00b8*/ 	.word	0x0001a280


	//   ....[16]....
        /*00bc*/ 	.word	0x0001a2f0


	//   ....[17]....
        /*00c0*/ 	.word	0x0001a360


	//   ....[18]....
        /*00c4*/ 	.word	0x0001a3d0


	//   ....[19]....
        /*00c8*/ 	.word	0x0001a440


	//----- nvinfo : EIATTR_EXIT_INSTR_OFFSETS
	.align		4
.L_604:
        /*00cc*/ 	.byte	0x04, 0x1c
        /*00ce*/ 	.short	(.L_606 - .L_605)


	//   ....[0]....
.L_605:
        /*00d0*/ 	.word	0x00000ac0


	//   ....[1]....
        /*00d4*/ 	.word	0x00019b80


	//----- nvinfo : EIATTR_MAX_THREADS
	.align		4
.L_606:
        /*00d8*/ 	.byte	0x04, 0x05
        /*00da*/ 	.short	(.L_608 - .L_607)
.L_607:
        /*00dc*/ 	.word	0x00000080
        /*00e0*/ 	.word	0x00000001
        /*00e4*/ 	.word	0x00000001


	//----- nvinfo : EIATTR_CRS_STACK_SIZE
	.align		4
.L_608:
        /*00e8*/ 	.byte	0x04, 0x1e
        /*00ea*/ 	.short	(.L_610 - .L_609)
.L_609:
        /*00ec*/ 	.word	0x00000000


	//----- nvinfo : EIATTR_CBANK_PARAM_SIZE
	.align		4
.L_610:
        /*00f0*/ 	.byte	0x03, 0x19
        /*00f2*/ 	.short	0x00e8


	//----- nvinfo : EIATTR_PARAM_CBANK
	.align		4
        /*00f4*/ 	.byte	0x04, 0x0a
        /*00f6*/ 	.short	(.L_612 - .L_611)
	.align		4
.L_611:
        /*00f8*/ 	.word	index@(.nv.constant0._ZN10layer_norm31ln_parallel_residual_fwd_kernelINS_13Kernel_traitsI13__nv_bfloat16S2_S2_S2_fjLj1024ELj1ELj4ELj1ELj16ENS_18Kernel_traits_baseILj1024ES2_S2_S2_S2_fjLj128EEEEELb1ELb1ELb0EEEvNS_9FwdParamsE)
        /*00fc*/ 	.short	0x0210
        /*00fe*/ 	.short	0x00e8


	//----- nvinfo : EIATTR_SW_WAR
	.align		4
.L_612:
        /*0100*/ 	.byte	0x04, 0x36
        /*0102*/ 	.short	(.L_614 - .L_613)
.L_613:
        /*0104*/ 	.word	0x00000008
.L_614:


//--------------------- .nv.info._ZN10layer_norm31ln_parallel_residual_fwd_kernelINS_13Kernel_traitsI13__nv_bfloat16S2_S2_S2_fjLj1024ELj1ELj4ELj1ELj16ENS_18Kernel_traits_baseILj1024ES2_S2_S2_S2_fjLj128EEEEELb1ELb1ELb1EEEvNS_9FwdParamsE --------------------------
	.section	.nv.info._ZN10layer_norm31ln_parallel_residual_fwd_kernelINS_13Kernel_traitsI13__nv_bfloat16S2_S2_S2_fjLj1024ELj1ELj4ELj1ELj16ENS_18Kernel_traits_baseILj1024ES2_S2_S2_S2_fjLj128EEEEELb1ELb1ELb1EEEvNS_9FwdParamsE,"",@"SHT_CUDA_INFO"
	.sectionflags	@""
	.align	4


	//----- nvinfo : EIATTR_CUDA_API_VERSION
	.align		4
        /*0000*/ 	.byte	0x04, 0x37
        /*0002*/ 	.short	(.L_616 - .L_615)
.L_615:
        /*0004*/ 	.word	0x00000082


	//----- nvinfo : EIATTR_KPARAM_INFO
	.align		4
.L_616:
        /*0008*/ 	.byte	0x04, 0x17
        /*000a*/ 	.short	(.L_618 - .L_617)
.L_617:
        /*000c*/ 	.word	0x00000000
        /*0010*/ 	.short	0x0000
        /*0012*/ 	.short	0x0000
        /*0014*/ 	.byte	0x00, 0xf0, 0xa1, 0x03


	//----- nvinfo : EIATTR_SPARSE_MMA_MASK
	.align		4
.L_618:
        /*0018*/ 	.byte	0x03, 0x50
        /*001a*/ 	.short	0x0000


	//----- nvinfo : EIATTR_MAXREG_COUNT
	.align		4
        /*001c*/ 	.byte	0x03, 0x1b
        /*001e*/ 	.short	0x00ff


	//----- nvinfo : EIATTR_MERCURY_ISA_VERSION
	.align		4
        /*0020*/ 	.byte	0x03, 0x5f
        /*0022*/ 	.short	0x0101


	//----- nvinfo : EIATTR_COOP_GROUP_MASK_REGIDS
	.align		4
        /*0024*/ 	.byte	0x04, 0x29
        /*0026*/ 	.short	(.L_620 - .L_619)


	//   ....[0]....
.L_619:
        /*0028*/ 	.word	0xffffffff


	//   ....[1]....
        /*002c*/ 	.word	0xffffffff


	//   ....[2]....
        /*0030*/ 	.word	0xffffffff


	//   ....[3]....
        /*0034*/ 	.word	0xffffffff


	//   ....[4]....
        /*0038*/ 	.word	0xffffffff


	//   ....[5]....
        /*003c*/ 	.word	0xffffffff


	//   ....[6]....
        /*0040*/ 	.word	0xffffffff


	//   ....[7]....
        /*0044*/ 	.word	0xffffffff


	//   ....[8]....
        /*0048*/ 	.word	0xffffffff


	//   ....[9]....
        /*004c*/ 	.word	0xffffffff


	//   ....[10]....
        /*0050*/ 	.word	0x05000032


	//   ....[11]....
        /*0054*/ 	.word	0x05000032


	//   ....[12]....
        /*0058*/ 	.word	0x05000032


	//   ....[13]....
        /*005c*/ 	.word	0x05000032


	//   ....[14]....
        /*0060*/ 	.word	0x05000032


	//   ....[15]....
        /*0064*/ 	.word	0x05000032


	//   ....[16]....
        /*0068*/ 	.word	0x05000032


	//   ....[17]....
        /*006c*/ 	.word	0x05000032


	//   ....[18]....
        /*0070*/ 	.word	0x05000032


	//   ....[19]....
        /*0074*/ 	.word	0x05000032


	//----- nvinfo : EIATTR_COOP_GROUP_INSTR_OFFSETS
	.align		4
.L_620:
        /*0078*/ 	.byte	0x04, 0x28
        /*007a*/ 	.short	(.L_622 - .L_621)


	//   ....[0]....
.L_621:
        /*007c*/ 	.word	0x00017d40


	//   ....[1]....
        /*0080*/ 	.word	0x00017d60


	//   ....[2]....
        /*0084*/ 	.word	0x00017d80


	//   ....[3]....
        /*0088*/ 	.word	0x00017da0


	//   ....[4]....
        /*008c*/ 	.word	0x00017dd0


	//   ....[5]....
        /*0090*/ 	.word	0x00018200


	//   ....[6]....
        /*0094*/ 	.word	0x00018220


	//   ....[7]....
        /*0098*/ 	.word	0x00018240


	//   ....[8]....
        /*009c*/ 	.word	0x00018260


	//   ....[9]....
        /*00a0*/ 	.word	0x00018280


	//   ....[10]....
        /*00a4*/ 	.word	0x00018bf0


	//   ....[11]....
        /*00a8*/ 	.word	0x00018c90


	//   ....[12]....
        /*00ac*/ 	.word	0x00018d00


	//   ....[13]....
        /*00b0*/ 	.word	0x00018d70


	//   ....[14]....
        /*00b4*/ 	.word	0x00018df0


	//   ....[15]....
        /*00b8*/ 	.word	0x00019270


	//   ....[16]....
        /*00bc*/ 	.word	0x000192e0


	//   ....[17]....
        /*00c0*/ 	.word	0x00019350


	//   ....[18]....
        /*00c4*/ 	.word	0x000193c0


	//   ....[19]....
        /*00c8*/ 	.word	0x00019430


	//----- nvinfo : EIATTR_EXIT_INSTR_OFFSETS
	.align		4
.L_622:
        /*00cc*/ 	.byte	0x04, 0x1c
        /*00ce*/ 	.short	(.L_624 - .L_623)


	//   ....[0]....
.L_623:
        /*00d0*/ 	.word	0x000005e0


	//   ....[1]....
        /*00d4*/ 	.word	0x00018b80


	//----- nvinfo : EIATTR_MAX_THREADS
	.align		4
.L_624:
        /*00d8*/ 	.byte	0x04, 0x05
        /*00da*/ 	.short	(.L_626 - .L_625)
.L_625:
        /*00dc*/ 	.word	0x00000080
        /*00e0*/ 	.word	0x00000001
        /*00e4*/ 	.word	0x00000001


	//----- nvinfo : EIATTR_CRS_STACK_SIZE
	.align		4
.L_626:
        /*00e8*/ 	.byte	0x04, 0x1e
        /*00ea*/ 	.short	(.L_628 - .L_627)
.L_627:
        /*00ec*/ 	.word	0x00000000


	//----- nvinfo : EIATTR_CBANK_PARAM_SIZE
	.align		4
.L_628:
        /*00f0*/ 	.byte	0x03, 0x19
        /*00f2*/ 	.short	0x00e8


	//----- nvinfo : EIATTR_PARAM_CBANK
	.align		4
        /*00f4*/ 	.byte	0x04, 0x0a
        /*00f6*/ 	.short	(.L_630 - .L_629)
	.align		4
.L_629:
        /*00f8*/ 	.word	index@(.nv.constant0._ZN10layer_norm31ln_parallel_residual_fwd_kernelINS_13Kernel_traitsI13__nv_bfloat16S2_S2_S2_fjLj1024ELj1ELj4ELj1ELj16ENS_18Kernel_traits_baseILj1024ES2_S2_S2_S2_fjLj128EEEEELb1ELb1ELb1EEEvNS_9FwdParamsE)
        /*00fc*/ 	.short	0x0210
        /*00fe*/ 	.short	0x00e8


	//----- nvinfo : EIATTR_SW_WAR
	.align		4
.L_630:
        /*0100*/ 	.byte	0x04, 0x36
        /*0102*/ 	.short	(.L_632 - .L_631)
.L_631:
        /*0104*/ 	.word	0x00000008
.L_632:


//--------------------- .nv.info._ZN10layer_norm31ln_parallel_residual_fwd_kernelINS_13Kernel_traitsI6__halfS2_S2_S2_fjLj1024ELj1ELj4ELj1ELj16ENS_18Kernel_traits_baseILj1024ES2_S2_S2_S2_fjLj128EEEEELb0ELb0ELb0EEEvNS_9FwdParamsE --------------------------
	.section	.nv.info._ZN10layer_norm31ln_parallel_residual_fwd_kernelINS_13Kernel_traitsI6__halfS2_S2_S2_fjLj1024ELj1ELj4ELj1ELj16ENS_18Kernel_traits_baseILj1024ES2_S2_S2_S2_fjLj128EEEEELb0ELb0ELb0EEEvNS_9FwdParamsE,"",@"SHT_CUDA_INFO"
	.sectionflags	@""
	.align	4


	//----- nvinfo : EIATTR_CUDA_API_VERSION
	.align		4
        /*0000*/ 	.byte	0x04, 0x37
        /*0002*/ 	.short	(.L_634 - .L_633)
.L_633:
        /*0004*/ 	.word	0x00000082


	//----- nvinfo : EIATTR_KPARAM_INFO
	.align		4
.L_634:
        /*0008*/ 	.byte	0x04, 0x17
        /*000a*/ 	.short	(.L_636 - .L_635)
.L_635:
        /*000c*/ 	.word	0x00000000
        /*0010*/ 	.short	0x0000
        /*0012*/ 	.short	0x0000
        /*0014*/ 	.byte	0x00, 0xf0, 0xa1, 0x03


	//----- nvinfo : EIATTR_SPARSE_MMA_MASK
	.align		4
.L_636:
        /*0018*/ 	.byte	0x03, 0x50
        /*001a*/ 	.short	0x0000


	//----- nvinfo : EIATTR_MAXREG_COUNT
	.align		4
        /*001c*/ 	.byte	0x03, 0x1b
        /*001e*/ 	.short	0x00ff


	//----- nvinfo : EIATTR_MERCURY_ISA_VERSION
	.align		4
        /*0020*/ 	.byte	0x03, 0x5f
        /*0022*/ 	.short	0x0101


	//----- nvinfo : EIATTR_COOP_GROUP_MASK_REGIDS
	.align		4
        /*0024*/ 	.byte	0x04, 0x29
        /*0026*/ 	.short	(.L_638 - .L_637)


	//   ....[0]....
.L_637:
        /*0028*/ 	.word	0xffffffff


	//   ....[1]....
        /*002c*/ 	.word	0xffffffff


	//   ....[2]....
        /*0030*/ 	.word	0xffffffff


	//   ....[3]....
        /*0034*/ 	.word	0xffffffff


	//   ....[4]....
        /*0038*/ 	.word	0xffffffff


	//   ....[5]....
        /*003c*/ 	.word	0xffffffff


	//   ....[6]....
        /*0040*/ 	.word	0xffffffff


	//   ....[7]....
        /*0044*/ 	.word	0xffffffff


	//   ....[8]....
        /*0048*/ 	.word	0xffffffff


	//   ....[9]....
        /*004c*/ 	.word	0xffffffff


	//   ....[10]....
        /*0050*/ 	.word	0x05000088


	//   ....[11]....
        /*0054*/ 	.word	0x05000088


	//   ....[12]....
        /*0058*/ 	.word	0x05000088


	//   ....[13]....
        /*005c*/ 	.word	0x05000088


	//   ....[14]....
        /*0060*/ 	.word	0x05000088


	//   ....[15]....
        /*0064*/ 	.word	0x05000088


	//   ....[16]....
        /*0068*/ 	.word	0x05000088


	//   ....[17]....
        /*006c*/ 	.word	0x05000088


	//   ....[18]....
        /*0070*/ 	.word	0x05000088


	//   ....[19]....
        /*0074*/ 	.word	0x05000088


	//----- nvinfo : EIATTR_COOP_GROUP_INSTR_OFFSETS
	.align		4
.L_638:
        /*0078*/ 	.byte	0x04, 0x28
        /*007a*/ 	.short	(.L_640 - .L_639)


	//   ....[0]....
.L_639:
        /*007c*/ 	.word	0x000039f0


	//   ....[1]....
        /*0080*/ 	.word	0x00003a20


	//   ....[2]....
        /*0084*/ 	.word	0x00003a40


	//   ....[3]....
        /*0088*/ 	.word	0x00003a60


	//   ....[4]....
        /*008c*/ 	.word	0x00003a80


	//   ....[5]....
        /*0090*/ 	.word	0x00003ec0


	//   ....[6]....
        /*0094*/ 	.word	0x00003ee0


	//   ....[7]....
        /*0098*/ 	.word	0x00003f00


	//   ....[8]....
        /*009c*/ 	.word	0x00003f20


	//   ....[9]....
        /*00a0*/ 	.word	0x00003f40


	//   ....[10]....
        /*00a4*/ 	.word	0x00004d80


	//   ....[11]....
        /*00a8*/ 	.word	0x00004e30


	//   ....[12]....
        /*00ac*/ 	.word	0x00004ea0


	//   ....[13]....
        /*00b0*/ 	.word	0x00004f10


	//   ....[14]....
        /*00b4*/ 	.word	0x00004f80


	//   ....[15]....
        /*00b8*/ 	.word	0x00005410


	//   ....[16]....
        /*00bc*/ 	.word	0x00005480


	//   ....[17]....
        /*00c0*/ 	.word	0x000054f0


	//   ....[18]....
        /*00c4*/ 	.word	0x00005560


	//   ....[19]....
        /*00c8*/ 	.word	0x000055d0


	//----- nvinfo : EIATTR_EXIT_INSTR_OFFSETS
	.align		4
.L_640:
        /*00cc*/ 	.byte	0x04, 0x1c
        /*00ce*/ 	.short	(.L_642 - .L_641)


	//   ....[0]....
.L_641:
        /*00d0*/ 	.word	0x000008d0


	//   ....[1]....
        /*00d4*/ 	.word	0x00004d10


	//----- nvinfo : EIATTR_MAX_THREADS
	.align		4
.L_642:
        /*00d8*/ 	.byte	0x04, 0x05
        /*00da*/ 	.short	(.L_644 - .L_643)
.L_643:
        /*00dc*/ 	.word	0x00000080
        /*00e0*/ 	.word	0x00000001
        /*00e4*/ 	.word	0x00000001


	//----- nvinfo : EIATTR_CRS_STACK_SIZE
	.align		4
.L_644:
        /*00e8*/ 	.byte	0x04, 0x1e
        /*00ea*/ 	.short	(.L_646 - .L_645)
.L_645:
        /*00ec*/ 	.word	0x00000000


	//----- nvinfo : EIATTR_CBANK_PARAM_SIZE
	.align		4
.L_646:
        /*00f0*/ 	.byte	0x03, 0x19
        /*00f2*/ 	.short	0x00e8


	//----- nvinfo : EIATTR_PARAM_CBANK
	.align		4
        /*00f4*/ 	.byte	0x04, 0x0a
        /*00f6*/ 	.short	(.L_648 - .L_647)
	.align		4
.L_647:
        /*00f8*/ 	.word	index@(.nv.constant0._ZN10layer_norm31ln_parallel_residual_fwd_kernelINS_13Kernel_traitsI6__halfS2_S2_S2_fjLj1024ELj1ELj4ELj1ELj16ENS_18Kernel_traits_baseILj1024ES2_S2_S2_S2_fjLj128EEEEELb0ELb0ELb0EEEvNS_9FwdParamsE)
        /*00fc*/ 	.short	0x0210
        /*00fe*/ 	.short	0x00e8


	//----- nvinfo : EIATTR_SW_WAR
	.align		4
.L_648:
        /*0100*/ 	.byte	0x04, 0x36
        /*0102*/ 	.short	(.L_650 - .L_649)
.L_649:
        /*0104*/ 	.word	0x00000008
.L_650:


//--------------------- .nv.info._ZN10layer_norm31ln_parallel_residual_fwd_kernelINS_13Kernel_traitsI6__halfS2_S2_S2_fjLj1024ELj1ELj4ELj1ELj16ENS_18Kernel_traits_baseILj1024ES2_S2_S2_S2_fjLj128EEEEELb0ELb0ELb1EEEvNS_9FwdParamsE --------------------------
	.section	.nv.info._ZN10layer_norm31ln_parallel_residual_fwd_kernelINS_13Kernel_traitsI6__halfS2_S2_S2_fjLj1024ELj1ELj4ELj1ELj16ENS_18Kernel_traits_baseILj1024ES2_S2_S2_S2_fjLj128EEEEELb0ELb0ELb1EEEvNS_9FwdParamsE,"",@"SHT_CUDA_INFO"
	.sectionflags	@""
	.align	4


	//----- nvinfo : EIATTR_CUDA_API_VERSION
	.align		4
        /*0000*/ 	.byte	0x04, 0x37
        /*0002*/ 	.short	(.L_652 - .L_651)
.L_651:
        /*0004*/ 	.word	0x00000082


	//----- nvinfo : EIATTR_KPARAM_INFO
	.align		4
.L_652:
        /*0008*/ 	.byte	0x04, 0x17
        /*000a*/ 	.short	(.L_654 - .L_653)
.L_653:
        /*000c*/ 	.word	0x00000000
        /*0010*/ 	.short	0x0000
        /*0012*/ 	.short	0x0000
        /*0014*/ 	.byte	0x00, 0xf0, 0xa1, 0x03


	//----- nvinfo : EIATTR_SPARSE_MMA_MASK
	.align		4
.L_654:
        /*0018*/ 	.byte	0x03, 0x50
        /*001a*/ 	.short	0x0000


	//----- nvinfo : EIATTR_MAXREG_COUNT
	.align		4
        /*001c*/ 	.byte	0x03, 0x1b
        /*001e*/ 	.short	0x00ff


	//----- nvinfo : EIATTR_MERCURY_ISA_VERSION
	.align		4
        /*0020*/ 	.byte	0x03, 0x5f
        /*0022*/ 	.short	0x0101


	//----- nvinfo : EIATTR_COOP_GROUP_MASK_REGIDS
	.align		4
        /*0024*/ 	.byte	0x04, 0x29
        /*0026*/ 	.short	(.L_656 - .L_655)


	//   ....[0]....
.L_655:
        /*0028*/ 	.word	0xffffffff


	//   ....[1]....
        /*002c*/ 	.word	0xffffffff


	//   ....[2]....
        /*0030*/ 	.word	0xffffffff


	//   ....[3]....
        /*0034*/ 	.word	0xffffffff


	//   ....[4]....
        /*0038*/ 	.word	0xffffffff


	//   ....[5]....
        /*003c*/ 	.word	0xffffffff


	//   ....[6]....
        /*0040*/ 	.word	0xffffffff


	//   ....[7]....
        /*0044*/ 	.word	0xffffffff


	//   ....[8]....
        /*0048*/ 	.word	0xffffffff


	//   ....[9]....
        /*004c*/ 	.word	0xffffffff


	//   ....[10]....
        /*0050*/ 	.word	0x05000048


	//   ....[11]....
        /*0054*/ 	.word	0x05000048


	//   ....[12]....
        /*0058*/ 	.word	0x05000048


	//   ....[13]....
        /*005c*/ 	.word	0x05000048


	//   ....[14]....
        /*0060*/ 	.word	0x05000048


	//   ....[15]....
        /*0064*/ 	.word	0x05000048


	//   ....[16]....
        /*0068*/ 	.word	0x05000048


	//   ....[17]....
        /*006c*/ 	.word	0x05000048


	//   ....[18]....
        /*0070*/ 	.word	0x05000048


	//   ....[19]....
        /*0074*/ 	.word	0x05000048


	//----- nvinfo : EIATTR_COOP_GROUP_INSTR_OFFSETS
	.align		4
.L_656:
        /*0078*/ 	.byte	0x04, 0x28
        /*007a*/ 	.short	(.L_658 - .L_657)


	//   ....[0]....
.L_657:
        /*007c*/ 	.word	0x00002f90


	//   ....[1]....
        /*0080*/ 	.word	0x00002fc0


	//   ....[2]....
        /*0084*/ 	.word	0x00002fe0


	//   ....[3]....
        /*0088*/ 	.word	0x00003000


	//   ....[4]....
        /*008c*/ 	.word	0x00003020


	//   ....[5]....
        /*0090*/ 	.word	0x00003450


	//   ....[6]....
        /*0094*/ 	.word	0x00003470


	//   ....[7]....
        /*0098*/ 	.word	0x00003490


	//   ....[8]....
        /*009c*/ 	.word	0x000034b0


	//   ....[9]....
        /*00a0*/ 	.word	0x000034d0


	//   ....[10]....
        /*00a4*/ 	.word	0x00004580


	//   ....[11]....
        /*00a8*/ 	.word	0x00004620


	//   ....[12]....
        /*00ac*/ 	.word	0x00004680


	//   ....[13]....
        /*00b0*/ 	.word	0x000046e0


	//   ....[14]....
        /*00b4*/ 	.word	0x00004740


	//   ....[15]....
        /*00b8*/ 	.word	0x00004bb0


	//   ....[16]....
        /*00bc*/ 	.word	0x00004c10


	//   ....[17]....
        /*00c0*/ 	.word	0x00004c70


	//   ....[18]....
        /*00c4*/ 	.word	0x00004cd0


	//   ....[19]....
        /*00c8*/ 	.word	0x00004d30


	//----- nvinfo : EIATTR_EXIT_INSTR_OFFSETS
	.align		4
.L_658:
        /*00cc*/ 	.byte	0x04, 0x1c
        /*00ce*/ 	.short	(.L_660 - .L_659)


	//   ....[0]....
.L_659:
        /*00d0*/ 	.word	0x00000280


	//   ....[1]....
        /*00d4*/ 	.word	0x00004520


	//----- nvinfo : EIATTR_MAX_THREADS
	.align		4
.L_660:
        /*00d8*/ 	.byte	0x04, 0x05
        /*00da*/ 	.short	(.L_662 - .L_661)
.L_661:
        /*00dc*/ 	.word	0x00000080
        /*00e0*/ 	.word	0x00000001
        /*00e4*/ 	.word	0x00000001


	//----- nvinfo : EIATTR_CRS_STACK_SIZE
	.align		4
.L_662:
        /*00e8*/ 	.byte	0x04, 0x1e
        /*00ea*/ 	.short	(.L_664 - .L_663)
.L_663:
        /*00ec*/ 	.word	0x00000000


	//----- nvinfo : EIATTR_CBANK_PARAM_SIZE
	.align		4
.L_664:
        /*00f0*/ 	.byte	0x03, 0x19
        /*00f2*/ 	.short	0x00e8


	//----- nvinfo : EIATTR_PARAM_CBANK
	.align		4
        /*00f4*/ 	.byte	0x04, 0x0a
        /*00f6*/ 	.short	(.L_666 - .L_665)
	.align		4
.L_665:
        /*00f8*/ 	.word	index@(.nv.constant0._ZN10layer_norm31ln_parallel_residual_fwd_kernelINS_13Kernel_traitsI6__halfS2_S2_S2_fjLj1024ELj1ELj4ELj1ELj16ENS_18Kernel_traits_baseILj1024ES2_S2_S2_S2_fjLj128EEEEELb0ELb0ELb1EEEvNS_9FwdParamsE)
        /*00fc*/ 	.short	0x0210
        /*00fe*/ 	.short	0x00e8


	//----- nvinfo : EIATTR_SW_WAR
	.align		4
.L_666:
        /*0100*/ 	.byte	0x04, 0x36
        /*0102*/ 	.short	(.L_668 - .L_667)
.L_667:
        /*0104*/ 	.word	0x00000008
.L_668:


//--------------------- .nv.info._ZN10layer_norm31ln_parallel_residual_fwd_kernelINS_13Kernel_traitsI6__halfS2_S2_S2_fjLj1024ELj1ELj4ELj1ELj16ENS_18Kernel_traits_baseILj1024ES2_S2_S2_S2_fjLj128EEEEELb0ELb1ELb0EEEvNS_9FwdParamsE --------------------------
	.section	.nv.info._ZN10layer_norm31ln_parallel_residual_fwd_kernelINS_13Kernel_traitsI6__halfS2_S2_S2_fjLj1024ELj1ELj4ELj1ELj16ENS_18Kernel_traits_baseILj1024ES2_S2_S2_S2_fjLj128EEEEELb0ELb1ELb0EEEvNS_9FwdParamsE,"",@"SHT_CUDA_INFO"
	.sectionflags	@""
	.align	4


	//----- nvinfo : EIATTR_CUDA_API_VERSION
	.align		4
        /*0000*/ 	.byte	0x04, 0x37
        /*0002*/ 	.short	(.L_670 - .L_669)
.L_669:
        /*0004*/ 	.word	0x00000082


	//----- nvinfo : EIATTR_KPARAM_INFO
	.align		4
.L_670:
        /*0008*/ 	.byte	0x04, 0x17
        /*000a*/ 	.short	(.L_672 - .L_671)
.L_671:
        /*000c*/ 	.word	0x00000000
        /*0010*/ 	.short	0x0000
        /*0012*/ 	.short	0x0000
        /*0014*/ 	.byte	0x00, 0xf0, 0xa1, 0x03


	//----- nvinfo : EIATTR_SPARSE_MMA_MASK
	.align		4
.L_672:
        /*0018*/ 	.byte	0x03, 0x50
        /*001a*/ 	.short	0x0000


	//----- nvinfo : EIATTR_MAXREG_COUNT
	.align		4
        /*001c*/ 	.byte	0x03, 0x1b
        /*001e*/ 	.short	0x00ff


	//----- nvinfo : EIATTR_MERCURY_ISA_VERSION
	.align		4
        /*0020*/ 	.byte	0x03, 0x5f
        /*0022*/ 	.short	0x0101


	//----- nvinfo : EIATTR_COOP_GROUP_MASK_REGIDS
	.align		4
        /*0024*/ 	.byte	0x04, 0x29
        /*0026*/ 	.short	(.L_674 - .L_673)


	//   ....[0]....
.L_673:
        /*0028*/ 	.word	0xffffffff


	//   ....[1]....
        /*002c*/ 	.word	0xffffffff


	//   ....[2]....
        /*0030*/ 	.word	0xffffffff


	//   ....[3]....
        /*0034*/ 	.word	0xffffffff


	//   ....[4]....
        /*0038*/ 	.word	0xffffffff


	//   ....[5]....
        /*003c*/ 	.word	0xffffffff


	//   ....[6]....
        /*0040*/ 	.word	0xffffffff


	//   ....[7]....
        /*0044*/ 	.word	0xffffffff


	//   ....[8]....
        /*0048*/ 	.word	0xffffffff


	//   ....[9]....
        /*004c*/ 	.word	0xffffffff


	//   ....[10]....
        /*0050*/ 	.word	0x0500002a


	//   ....[11]....
        /*0054*/ 	.word	0x0500002a


	//   ....[12]....
        /*0058*/ 	.word	0x0500002a


	//   ....[13]....
        /*005c*/ 	.word	0x0500002a


	//   ....[14]....
        /*0060*/ 	.word	0x0500002a


	//   ....[15]....
        /*0064*/ 	.word	0x0500002a


	//   ....[16]....
        /*0068*/ 	.word	0x0500002a


	//   ....[17]....
        /*006c*/ 	.word	0x0500002a


	//   ....[18]....
        /*0070*/ 	.word	0x0500002a


	//   ....[19]....
        /*0074*/ 	.word	0x0500002a


	//----- nvinfo : EIATTR_COOP_GROUP_INSTR_OFFSETS
	.align		4
.L_674:
        /*0078*/ 	.byte	0x04, 0x28
        /*007a*/ 	.short	(.L_676 - .L_675)


	//   ....[0]....
.L_675:
        /*007c*/ 	.word	0x00003260


	//   ....[1]....
        /*0080*/ 	.word	0x00003280


	//   ....[2]....
        /*0084*/ 	.word	0x000032a0


	//   ....[3]....
        /*0088*/ 	.word	0x000032d0


	//   ....[4]....
        /*008c*/ 	.word	0x000032f0


	//   ....[5]....
        /*0090*/ 	.word	0x00003730


	//   ....[6]....
        /*0094*/ 	.word	0x00003750


	//   ....[7]....
        /*0098*/ 	.word	0x00003770


	//   ....[8]....
        /*009c*/ 	.word	0x00003790


	//   ....[9]....
        /*00a0*/ 	.word	0x000037b0


	//   ....[10]....
        /*00a4*/ 	.word	0x00004240


	//   ....[11]....
        /*00a8*/ 	.word	0x000042e0


	//   ....[12]....
        /*00ac*/ 	.word	0x00004350


	//   ....[13]....
        /*00b0*/ 	.word	0x000043d0


	//   ....[14]....
        /*00b4*/ 	.word	0x00004440


	//   ....[15]....
        /*00b8*/ 	.word	0x000048f0


	//   ....[16]....
        /*00bc*/ 	.word	0x00004960


	//   ....[17]....
        /*00c0*/ 	.word	0x000049d0


	//   ....[18]....
        /*00c4*/ 	.word	0x00004a40


	//   ....[19]....
        /*00c8*/ 	.word	0x00004ab0


	//----- nvinfo : EIATTR_EXIT_INSTR_OFFSETS
	.align		4
.L_676:
        /*00cc*/ 	.byte	0x04, 0x1c
        /*00ce*/ 	.short	(.L_678 - .L_677)


	//   ....[0]....
.L_677:
        /*00d0*/ 	.word	0x00000550


	//   ....[1]....
        /*00d4*/ 	.word	0x000041d0


	//----- nvinfo : EIATTR_MAX_THREADS
	.align		4
.L_678:
        /*00d8*/ 	.byte	0x04, 0x05
        /*00da*/ 	.short	(.L_680 - .L_679)
.L_679:
        /*00dc*/ 	.word	0x00000080
        /*00e0*/ 	.word	0x00000001
        /*00e4*/ 	.word	0x00000001


	//----- nvinfo : EIATTR_CRS_STACK_SIZE
	.align		4
.L_680:
        /*00e8*/ 	.byte	0x04, 0x1e
        /*00ea*/ 	.short	(.L_682 - .L_681)
.L_681:
        /*00ec*/ 	.word	0x00000000


	//----- nvinfo : EIATTR_CBANK_PARAM_SIZE
	.align		4
.L_682:
        /*00f0*/ 	.byte	0x03, 0x19
        /*00f2*/ 	.short	0x00e8


	//----- nvinfo : EIATTR_PARAM_CBANK
	.align		4
        /*00f4*/ 	.byte	0x04, 0x0a
        /*00f6*/ 	.short	(.L_684 - .L_683)
	.align		4
.L_683:
        /*00f8*/ 	.word	index@(.nv.constant0._ZN10layer_norm31ln_parallel_residual_fwd_kernelINS_13Kernel_traitsI6__halfS2_S2_S2_fjLj1024ELj1ELj4ELj1ELj16ENS_18Kernel_traits_baseILj1024ES2_S2_S2_S2_fjLj128EEEEELb0ELb1ELb0EEEvNS_9FwdParamsE)
        /*00fc*/ 	.short	0x0210
        /*00fe*/ 	.short	0x00e8


	//----- nvinfo : EIATTR_SW_WAR
	.align		4
.L_684:
        /*0100*/ 	.byte	0x04, 0x36
        /*0102*/ 	.short	(.L_686 - .L_685)
.L_685:
        /*0104*/ 	.word	0x00000008
.L_686:


//--------------------- .nv.info._ZN10layer_norm31ln_parallel_residual_fwd_kernelINS_13Kernel_traitsI6__halfS2_S2_S2_fjLj1024ELj1ELj4ELj1ELj16ENS_18Kernel_traits_baseILj1024ES2_S2_S2_S2_fjLj128EEEEELb0ELb1ELb1EEEvNS_9FwdParamsE --------------------------
	.section	.nv.info._ZN10layer_norm31ln_parallel_residual_fwd_kernelINS_13Kernel_traitsI6__halfS2_S2_S2_fjLj1024ELj1ELj4ELj1ELj16ENS_18Kernel_traits_baseILj1024ES2_S2_S2_S2_fjLj128EEEEELb0ELb1ELb1EEEvNS_9FwdParamsE,"",@"SHT_CUDA_INFO"
	.sectionflags	@""
	.align	4


	//----- nvinfo : EIATTR_CUDA_API_VERSION
	.align		4
        /*0000*/ 	.byte	0x04, 0x37
        /*0002*/ 	.short	(.L_688 - .L_687)
.L_687:
        /*0004*/ 	.word	0x00000082


	//----- nvinfo : EIATTR_KPARAM_INFO
	.align		4
.L_688:
        /*0008*/ 	.byte	0x04, 0x17
        /*000a*/ 	.short	(.L_690 - .L_689)
.L_689:
        /*000c*/ 	.word	0x00000000
        /*0010*/ 	.short	0x0000
        /*0012*/ 	.short	0x0000
        /*0014*/ 	.byte	0x00, 0xf0, 0xa1, 0x03


	//----- nvinfo : EIATTR_SPARSE_MMA_MASK
	.align		4
.L_690:
        /*0018*/ 	.byte	0x03, 0x50
        /*001a*/ 	.short	0x0000


	//----- nvinfo : EIATTR_MAXREG_COUNT
	.align		4
        /*001c*/ 	.byte	0x03, 0x1b
        /*001e*/ 	.short	0x00ff


	//----- nvinfo : EIATTR_MERCURY_ISA_VERSION
	.align		4
        /*0020*/ 	.byte	0x03, 0x5f
        /*0022*/ 	.short	0x0101


	//----- nvinfo : EIATTR_COOP_GROUP_MASK_REGIDS
	.align		4
        /*0024*/ 	.byte	0x04, 0x29
        /*0026*/ 	.short	(.L_692 - .L_691)


	//   ....[0]....
.L_691:
        /*0028*/ 	.word	0xffffffff


	//   ....[1]....
        /*002c*/ 	.word	0xffffffff


	//   ....[2]....
        /*0030*/ 	.word	0xffffffff


	//   ....[3]....
        /*0034*/ 	.word	0xffffffff


	//   ....[4]....
        /*0038*/ 	.word	0xffffffff


	//   ....[5]....
        /*003c*/ 	.word	0xffffffff


	//   ....[6]....
        /*0040*/ 	.word	0xffffffff


	//   ....[7]....
        /*0044*/ 	.word	0xffffffff


	//   ....[8]....
        /*0048*/ 	.word	0xffffffff


	//   ....[9]....
        /*004c*/ 	.word	0xffffffff


	//   ....[10]....
        /*0050*/ 	.word	0x0500002a


	//   ....[11]....
        /*0054*/ 	.word	0x0500002a


	//   ....[12]....
        /*0058*/ 	.word	0x0500002a


	//   ....[13]....
        /*005c*/ 	.word	0x0500002a


	//   ....[14]....
        /*0060*/ 	.word	0x0500002a


	//   ....[15]....
        /*0064*/ 	.word	0x0500002a


	//   ....[16]....
        /*0068*/ 	.word	0x0500002a


	//   ....[17]....
        /*006c*/ 	.word	0x0500002a


	//   ....[18]....
        /*0070*/ 	.word	0x0500002a


	//   ....[19]....
        /*0074*/ 	.word	0x0500002a


	//----- nvinfo : EIATTR_COOP_GROUP_INSTR_OFFSETS
	.align		4
.L_692:
        /*0078*/ 	.byte	0x04, 0x28
        /*007a*/ 	.short	(.L_694 - .L_693)


	//   ....[0]....
.L_693:
        /*007c*/ 	.word	0x00002d00


	//   ....[1]....
        /*0080*/ 	.word	0x00002d30


	//   ....[2]....
        /*0084*/ 	.word	0x00002d50


	//   ....[3]....
        /*0088*/ 	.word	0x00002d70


	//   ....[4]....
        /*008c*/ 	.word	0x00002d90


	//   ....[5]....
        /*0090*/ 	.word	0x000031c0


	//   ....[6]....
        /*0094*/ 	.word	0x000031e0


	//   ....[7]....
        /*0098*/ 	.word	0x00003200


	//   ....[8]....
        /*009c*/ 	.word	0x00003220


	//   ....[9]....
        /*00a0*/ 	.word	0x00003240


	//   ....[10]....
        /*00a4*/ 	.word	0x00003b80


	//   ....[11]....
        /*00a8*/ 	.word	0x00003c20


	//   ....[12]....
        /*00ac*/ 	.word	0x00003c80


	//   ....[13]....
        /*00b0*/ 	.word	0x00003ce0


	//   ....[14]....
        /*00b4*/ 	.word	0x00003d40


	//   ....[15]....
        /*00b8*/ 	.word	0x000041b0


	//   ....[16]....
        /*00bc*/ 	.word	0x00004210


	//   ....[17]....
        /*00c0*/ 	.word	0x00004270


	//   ....[18]....
        /*00c4*/ 	.word	0x000042d0


	//   ....[19]....
        /*00c8*/ 	.word	0x00004330


	//----- nvinfo : EIATTR_EXIT_INSTR_OFFSETS
	.align		4
.L_694:
        /*00cc*/ 	.byte	0x04, 0x1c
        /*00ce*/ 	.short	(.L_696 - .L_695)


	//   ....[0]....
.L_695:
        /*00d0*/ 	.word	0x000001a0


	//   ....[1]....
        /*00d4*/ 	.word	0x00003b20


	//----- nvinfo : EIATTR_MAX_THREADS
	.align		4
.L_696:
        /*00d8*/ 	.byte	0x04, 0x05
        /*00da*/ 	.short	(.L_698 - .L_697)
.L_697:
        /*00dc*/ 	.word	0x00000080
        /*00e0*/ 	.word	0x00000001
        /*00e4*/ 	.word	0x00000001


	//----- nvinfo : EIATTR_CRS_STACK_SIZE
	.align		4
.L_698:
        /*00e8*/ 	.byte	0x04, 0x1e
        /*00ea*/ 	.short	(.L_700 - .L_699)
.L_699:
        /*00ec*/ 	.word	0x00000000


	//----- nvinfo : EIATTR_CBANK_PARAM_SIZE
	.align		4
.L_700:
        /*00f0*/ 	.byte	0x03, 0x19
        /*00f2*/ 	.short	0x00e8


	//----- nvinfo : EIATTR_PARAM_CBANK
	.align		4
        /*00f4*/ 	.byte	0x04, 0x0a
        /*00f6*/ 	.short	(.L_702 - .L_701)
	.align		4
.L_701:
        /*00f8*/ 	.word	index@(.nv.constant0._ZN10layer_norm31ln_parallel_residual_fwd_kernelINS_13Kernel_traitsI6__halfS2_S2_S2_fjLj1024ELj1ELj4ELj1ELj16ENS_18Kernel_traits_baseILj1024ES2_S2_S2_S2_fjLj128EEEEELb0ELb1ELb1EEEvNS_9FwdParamsE)
        /*00fc*/ 	.short	0x0210
        /*00fe*/ 	.short	0x00e8


	//----- nvinfo : EIATTR_SW_WAR
	.align		4
.L_702:
        /*0100*/ 	.byte	0x04, 0x36
        /*0102*/ 	.short	(.L_704 - .L_703)
.L_703:
        /*0104*/ 	.word	0x00000008
.L_704:


//--------------------- .nv.info._ZN10layer_norm31ln_parallel_residual_fwd_kernelINS_13Kernel_traitsI6__halfS2_S2_S2_fjLj1024ELj1ELj4ELj1ELj16ENS_18Kernel_traits_baseILj1024ES2_S2_S2_S2_fjLj128EEEEELb1ELb0ELb0EEEvNS_9FwdParamsE --------------------------
	.section	.nv.info._ZN10layer_norm31ln_parallel_residual_fwd_kernelINS_13Kernel_traitsI6__halfS2_S2_S2_fjLj1024ELj1ELj4ELj1ELj16ENS_18Kernel_traits_baseILj1024ES2_S2_S2_S2_fjLj128EEEEELb1ELb0ELb0EEEvNS_9FwdParamsE,"",@"SHT_CUDA_INFO"
	.sectionflags	@""
	.align	4


	//----- nvinfo : EIATTR_CUDA_API_VERSION
	.align		4
        /*0000*/ 	.byte	0x04, 0x37
        /*0002*/ 	.short	(.L_706 - .L_705)
.L_705:
        /*0004*/ 	.word	0x00000082


	//----- nvinfo : EIATTR_KPARAM_INFO
	.align		4
.L_706:
        /*0008*/ 	.byte	0x04, 0x17
        /*000a*/ 	.short	(.L_708 - .L_707)
.L_707:
        /*000c*/ 	.word	0x00000000
        /*0010*/ 	.short	0x0000
        /*0012*/ 	.short	0x0000
        /*0014*/ 	.byte	0x00, 0xf0, 0xa1, 0x03


	//----- nvinfo : EIATTR_SPARSE_MMA_MASK
	.align		4
.L_708:
        /*0018*/ 	.byte	0x03, 0x50
        /*001a*/ 	.short	0x0000


	//----- nvinfo : EIATTR_MAXREG_COUNT
	.align		4
        /*001c*/ 	.byte	0x03, 0x1b
        /*001e*/ 	.short	0x00ff


	//----- nvinfo : EIATTR_MERCURY_ISA_VERSION
	.align		4
        /*0020*/ 	.byte	0x03, 0x5f
        /*0022*/ 	.short	0x0101


	//----- nvinfo : EIATTR_COOP_GROUP_MASK_REGIDS
	.align		4
        /*0024*/ 	.byte	0x04, 0x29
        /*0026*/ 	.short	(.L_710 - .L_709)


	//   ....[0]....
.L_709:
        /*0028*/ 	.word	0xffffffff


	//   ....[1]....
        /*002c*/ 	.word	0xffffffff


	//   ....[2]....
        /*0030*/ 	.word	0xffffffff


	//   ....[3]....
        /*0034*/ 	.word	0xffffffff


	//   ....[4]....
        /*0038*/ 	.word	0xffffffff


	//   ....[5]....
        /*003c*/ 	.word	0xffffffff


	//   ....[6]....
        /*0040*/ 	.word	0xffffffff


	//   ....[7]....
        /*0044*/ 	.word	0xffffffff


	//   ....[8]....
        /*0048*/ 	.word	0xffffffff


	//   ....[9]....
        /*004c*/ 	.word	0xffffffff


	//   ....[10]....
        /*0050*/ 	.word	0x050000c7


	//   ....[11]....
        /*0054*/ 	.word	0x050000c7


	//   ....[12]....
        /*0058*/ 	.word	0x050000c7


	//   ....[13]....
        /*005c*/ 	.word	0x050000c7


	//   ....[14]....
        /*0060*/ 	.word	0x050000c7


	//   ....[15]....
        /*0064*/ 	.word	0x050000c7


	//   ....[16]....
        /*0068*/ 	.word	0x050000c7


	//   ....[17]....
        /*006c*/ 	.word	0x050000c7


	//   ....[18]....
        /*0070*/ 	.word	0x050000c7


	//   ....[19]....
        /*0074*/ 	.word	0x050000c7


	//----- nvinfo : EIATTR_COOP_GROUP_INSTR_OFFSETS
	.align		4
.L_710:
        /*0078*/ 	.byte	0x04, 0x28
        /*007a*/ 	.short	(.L_712 - .L_711)


	//   ....[0]....
.L_711:
        /*007c*/ 	.word	0x00018580


	//   ....[1]....
        /*0080*/ 	.word	0x000185b0


	//   ....[2]....
        /*0084*/ 	.word	0x000185d0


	//   ....[3]....
        /*0088*/ 	.word	0x000185f0


	//   ....[4]....
        /*008c*/ 	.word	0x00018610


	//   ....[5]....
        /*0090*/ 	.word	0x00018a50


	//   ....[6]....
        /*0094*/ 	.word	0x00018a70


	//   ....[7]....
        /*0098*/ 	.word	0x00018a90


	//   ....[8]....
        /*009c*/ 	.word	0x00018ab0


	//   ....[9]....
        /*00a0*/ 	.word	0x00018ad0


	//   ....[10]....
        /*00a4*/ 	.word	0x00019930


	//   ....[11]....
        /*00a8*/ 	.word	0x000199e0


	//   ....[12]....
        /*00ac*/ 	.word	0x00019a50


	//   ....[13]....
        /*00b0*/ 	.word	0x00019ac0


	//   ....[14]....
        /*00b4*/ 	.word	0x00019b30


	//   ....[15]....
        /*00b8*/ 	.word	0x00019fc0


	//   ....[16]....
        /*00bc*/ 	.word	0x0001a030


	//   ....[17]....
        /*00c0*/ 	.word	0x0001a0a0


	//   ....[18]....
        /*00c4*/ 	.word	0x0001a110


	//   ....[19]....
        /*00c8*/ 	.word	0x0001a180


	//----- nvinfo : EIATTR_EXIT_INSTR_OFFSETS
	.align		4
.L_712:
        /*00cc*/ 	.byte	0x04, 0x1c
        /*00ce*/ 	.short	(.L_714 - .L_713)


	//   ....[0]....
.L_713:
        /*00d0*/ 	.word	0x00000d80


	//   ....[1]....
        /*00d4*/ 	.word	0x000198c0


	//----- nvinfo : EIATTR_MAX_THREADS
	.align		4
.L_714:
        /*00d8*/ 	.byte	0x04, 0x05
        /*00da*/ 	.short	(.L_716 - .L_715)
.L_715:
        /*00dc*/ 	.word	0x00000080
        /*00e0*/ 	.word	0x00000001
        /*00e4*/ 	.word	0x00000001


	//----- nvinfo : EIATTR_CRS_STACK_SIZE
	.align		4
.L_716:
        /*00e8*/ 	.byte	0x04, 0x1e
        /*00ea*/ 	.short	(.L_718 - .L_717)
.L_717:
        /*00ec*/ 	.word	0x00000000


	//----- nvinfo : EIATTR_CBANK_PARAM_SIZE
	.align		4
.L_718:
        /*00f0*/ 	.byte	0x03, 0x19
        /*00f2*/ 	.short	0x00e8


	//----- nvinfo : EIATTR_PARAM_CBANK
	.align		4
        /*00f4*/ 	.byte	0x04, 0x0a
        /*00f6*/ 	.short	(.L_720 - .L_719)
	.align		4
.L_719:
        /*00f8*/ 	.word	index@(.nv.constant0._ZN10layer_norm31ln_parallel_residual_fwd_kernelINS_13Kernel_traitsI6__halfS2_S2_S2_fjLj1024ELj1ELj4ELj1ELj16ENS_18Kernel_traits_baseILj1024ES2_S2_S2_S2_fjLj128EEEEELb1ELb0ELb0EEEvNS_9FwdParamsE)
        /*00fc*/ 	.short	0x0210
        /*00fe*/ 	.short	0x00e8


	//----- nvinfo : EIATTR_SW_WAR
	.align		4
.L_720:
        /*0100*/ 	.byte	0x04, 0x36
        /*0102*/ 	.short	(.L_722 - .L_721)
.L_721:
        /*0104*/ 	.word	0x00000008
.L_722:


//--------------------- .nv.info._ZN10layer_norm31ln_parallel_residual_fwd_kernelINS_13Kernel_traitsI6__halfS2_S2_S2_fjLj1024ELj1ELj4ELj1ELj16ENS_18Kernel_traits_baseILj1024ES2_S2_S2_S2_fjLj128EEEEELb1ELb0ELb1EEEvNS_9FwdParamsE --------------------------
	.section	.nv.info._ZN10layer_norm31ln_parallel_residual_fwd_kernelINS_13Kernel_traitsI6__halfS2_S2_S2_fjLj1024ELj1ELj4ELj1ELj16ENS_18Kernel_traits_baseILj1024ES2_S2_S2_S2_fjLj128EEEEELb1ELb0ELb1EEEvNS_9FwdParamsE,"",@"SHT_CUDA_INFO"
	.sectionflags	@""
	.align	4


	//----- nvinfo : EIATTR_CUDA_API_VERSION
	.align		4
        /*0000*/ 	.byte	0x04, 0x37
        /*0002*/ 	.short	(.L_724 - .L_723)
.L_723:
        /*0004*/ 	.word	0x00000082


	//----- nvinfo : EIATTR_KPARAM_INFO
	.align		4
.L_724:
        /*0008*/ 	.byte	0x04, 0x17
        /*000a*/ 	.short	(.L_726 - .L_725)
.L_725:
        /*000c*/ 	.word	0x00000000
        /*0010*/ 	.short	0x0000
        /*0012*/ 	.short	0x0000
        /*0014*/ 	.byte	0x00, 0xf0, 0xa1, 0x03


	//----- nvinfo : EIATTR_SPARSE_MMA_MASK
	.align		4
.L_726:
        /*0018*/ 	.byte	0x03, 0x50
        /*001a*/ 	.short	0x0000


	//----- nvinfo : EIATTR_MAXREG_COUNT
	.align		4
        /*001c*/ 	.byte	0x03, 0x1b
        /*001e*/ 	.short	0x00ff


	//----- nvinfo : EIATTR_MERCURY_ISA_VERSION
	.align		4
        /*0020*/ 	.byte	0x03, 0x5f
        /*0022*/ 	.short	0x0101


	//----- nvinfo : EIATTR_COOP_GROUP_MASK_REGIDS
	.align		4
        /*0024*/ 	.byte	0x04, 0x29
        /*0026*/ 	.short	(.L_728 - .L_727)


	//   ....[0]....
.L_727:
        /*0028*/ 	.word	0xffffffff


	//   ....[1]....
        /*002c*/ 	.word	0xffffffff


	//   ....[2]....
        /*0030*/ 	.word	0xffffffff


	//   ....[3]....
        /*0034*/ 	.word	0xffffffff


	//   ....[4]....
        /*0038*/ 	.word	0xffffffff


	//   ....[5]....
        /*003c*/ 	.word	0xffffffff


	//   ....[6]....
        /*0040*/ 	.word	0xffffffff


	//   ....[7]....
        /*0044*/ 	.word	0xffffffff


	//   ....[8]....
        /*0048*/ 	.word	0xffffffff


	//   ....[9]....
        /*004c*/ 	.word	0xffffffff


	//   ....[10]....
        /*0050*/ 	.word	0x05000062


	//   ....[11]....
        /*0054*/ 	.word	0x05000062


	//   ....[12]....
        /*0058*/ 	.word	0x05000062


	//   ....[13]....
        /*005c*/ 	.word	0x05000062


	//   ....[14]....
        /*0060*/ 	.word	0x05000062


	//   ....[15]....
        /*0064*/ 	.word	0x05000062


	//   ....[16]....
        /*0068*/ 	.word	0x05000062


	//   ....[17]....
        /*006c*/ 	.word	0x05000062


	//   ....[18]....
        /*0070*/ 	.word	0x05000062


	//   ....[19]....
        /*0074*/ 	.word	0x05000062


	//----- nvinfo : EIATTR_COOP_GROUP_INSTR_OFFSETS
	.align		4
.L_728:
        /*0078*/ 	.byte	0x04, 0x28
        /*007a*/ 	.short	(.L_730 - .L_729)


	//   ....[0]....
.L_729:
        /*007c*/ 	.word	0x00017cb0


	//   ....[1]....
        /*0080*/ 	.word	0x00017cd0


	//   ....[2]....
        /*0084*/ 	.word	0x00017cf0


	//   ....[3]....
        /*0088*/ 	.word	0x00017d10


	//   ....[4]....
        /*008c*/ 	.word	0x00017d40


	//   ....[5]....
        /*0090*/ 	.word	0x00018170


	//   ....[6]....
        /*0094*/ 	.word	0x00018190


	//   ....[7]....
        /*0098*/ 	.word	0x000181b0


	//   ....[8]....
        /*009c*/ 	.word	0x000181d0


	//   ....[9]....
        /*00a0*/ 	.word	0x000181f0


	//   ....[10]....
        /*00a4*/ 	.word	0x00019340


	//   ....[11]....
        /*00a8*/ 	.word	0x000193e0


	//   ....[12]....
        /*00ac*/ 	.word	0x00019450


	//   ....[13]....
        /*00b0*/ 	.word	0x000194c0


	//   ....[14]....
        /*00b4*/ 	.word	0x00019540


	//   ....[15]....
        /*00b8*/ 	.word	0x000199c0


	//   ....[16]....
        /*00bc*/ 	.word	0x00019a30


	//   ....[17]....
        /*00c0*/ 	.word	0x00019aa0


	//   ....[18]....
        /*00c4*/ 	.word	0x00019b10


	//   ....[19]....
        /*00c8*/ 	.word	0x00019b80


	//----- nvinfo : EIATTR_EXIT_INSTR_OFFSETS
	.align		4
.L_730:
        /*00cc*/ 	.byte	0x04, 0x1c
        /*00ce*/ 	.short	(.L_732 - .L_731)


	//   ....[0]....
.L_731:
        /*00d0*/ 	.word	0x000002e0


	//   ....[1]....
        /*00d4*/ 	.word	0x000192d0


	//----- nvinfo : EIATTR_MAX_THREADS
	.align		4
.L_732:
        /*00d8*/ 	.byte	0x04, 0x05
        /*00da*/ 	.short	(.L_734 - .L_733)
.L_733:
        /*00dc*/ 	.word	0x00000080
        /*00e0*/ 	.word	0x00000001
        /*00e4*/ 	.word	0x00000001


	//----- nvinfo : EIATTR_CRS_STACK_SIZE
	.align		4
.L_734:
        /*00e8*/ 	.byte	0x04, 0x1e
        /*00ea*/ 	.short	(.L_736 - .L_735)
.L_735:
        /*00ec*/ 	.word	0x00000000


	//----- nvinfo : EIATTR_CBANK_PARAM_SIZE
	.align		4
.L_736:
        /*00f0*/ 	.byte	0x03, 0x19
        /*00f2*/ 	.short	0x00e8


	//----- nvinfo : EIATTR_PARAM_CBANK
	.align		4
        /*00f4*/ 	.byte	0x04, 0x0a
        /*00f6*/ 	.short	(.L_738 - .L_737)
	.align		4
.L_737:
        /*00f8*/ 	.word	index@(.nv.constant0._ZN10layer_norm31ln_parallel_residual_fwd_kernelINS_13Kernel_traitsI6__halfS2_S2_S2_fjLj1024ELj1ELj4ELj1ELj16ENS_18Kernel_traits_baseILj1024ES2_S2_S2_S2_fjLj128EEEEELb1ELb0ELb1EEEvNS_9FwdParamsE)
        /*00fc*/ 	.short	0x0210
        /*00fe*/ 	.short	0x00e8


	//----- nvinfo : EIATTR_SW_WAR
	.align		4
.L_738:
        /*0100*/ 	.byte	0x04, 0x36
        /*0102*/ 	.short	(.L_740 - .L_739)
.L_739:
        /*0104*/ 	.word	0x00000008
.L_740:


//--------------------- .nv.info._ZN10layer_norm31ln_parallel_residual_fwd_kernelINS_13Kernel_traitsI6__halfS2_S2_S2_fjLj1024ELj1ELj4ELj1ELj16ENS_18Kernel_traits_baseILj1024ES2_S2_S2_S2_fjLj128EEEEELb1ELb1ELb0EEEvNS_9FwdParamsE --------------------------
	.section	.nv.info._ZN10layer_norm31ln_parallel_residual_fwd_kernelINS_13Kernel_traitsI6__halfS2_S2_S2_fjLj1024ELj1ELj4ELj1ELj16ENS_18Kernel_traits_baseILj1024ES2_S2_S2_S2_fjLj128EEEEELb1ELb1ELb0EEEvNS_9FwdParamsE,"",@"SHT_CUDA_INFO"
	.sectionflags	@""
	.align	4


	//----- nvinfo : EIATTR_CUDA_API_VERSION
	.align		4
        /*0000*/ 	.byte	0x04, 0x37
        /*0002*/ 	.short	(.L_742 - .L_741)
.L_741:
        /*0004*/ 	.word	0x00000082


	//----- nvinfo : EIATTR_KPARAM_INFO
	.align		4
.L_742:
        /*0008*/ 	.byte	0x04, 0x17
        /*000a*/ 	.short	(.L_744 - .L_743)
.L_743:
        /*000c*/ 	.word	0x00000000
        /*0010*/ 	.short	0x0000
        /*0012*/ 	.short	0x0000
        /*0014*/ 	.byte	0x00, 0xf0, 0xa1, 0x03


	//----- nvinfo : EIATTR_SPARSE_MMA_MASK
	.align		4
.L_744:
        /*0018*/ 	.byte	0x03, 0x50
        /*001a*/ 	.short	0x0000


	//----- nvinfo : EIATTR_MAXREG_COUNT
	.align		4
        /*001c*/ 	.byte	0x03, 0x1b
        /*001e*/ 	.short	0x00ff


	//----- nvinfo : EIATTR_MERCURY_ISA_VERSION
	.align		4
        /*0020*/ 	.byte	0x03, 0x5f
        /*0022*/ 	.short	0x0101


	//----- nvinfo : EIATTR_COOP_GROUP_MASK_REGIDS
	.align		4
        /*0024*/ 	.byte	0x04, 0x29
        /*0026*/ 	.short	(.L_746 - .L_745)


	//   ....[0]....
.L_745:
        /*0028*/ 	.word	0xffffffff


	//   ....[1]....
        /*002c*/ 	.word	0xffffffff


	//   ....[2]....
        /*0030*/ 	.word	0xffffffff


	//   ....[3]....
        /*0034*/ 	.word	0xffffffff


	//   ....[4]....
        /*0038*/ 	.word	0xffffffff


	//   ....[5]....
        /*003c*/ 	.word	0xffffffff


	//   ....[6]....
        /*0040*/ 	.word	0xffffffff


	//   ....[7]....
        /*0044*/ 	.word	0xffffffff


	//   ....[8]....
        /*0048*/ 	.word	0xffffffff


	//   ....[9]....
        /*004c*/ 	.word	0xffffffff


	//   ....[10]....
        /*0050*/ 	.word	0x05000087


	//   ....[11]....
        /*0054*/ 	.word	0x05000087


	//   ....[12]....
        /*0058*/ 	.word	0x05000087


	//   ....[13]....
        /*005c*/ 	.word	0x05000087


	//   ....[14]....
        /*0060*/ 	.word	0x05000087


	//   ....[15]....
        /*0064*/ 	.word	0x05000087


	//   ....[16]....
        /*0068*/ 	.word	0x05000087


	//   ....[17]....
        /*006c*/ 	.word	0x05000087


	//   ....[18]....
        /*0070*/ 	.word	0x05000087


	//   ....[19]....
        /*0074*/ 	.word	0x05000087


	//----- nvinfo : EIATTR_COOP_GROUP_INSTR_OFFSETS
	.align		4
.L_746:
        /*0078*/ 	.byte	0x04, 0x28
        /*007a*/ 	.short	(.L_748 - .L_747)


	//   ....[0]....
.L_747:
        /*007c*/ 	.word	0x00017e00


	//   ....[1]....
        /*0080*/ 	.word	0x00017e20


	//   ....[2]....
        /*0084*/ 	.word	0x00017e40


	//   ....[3]....
        /*0088*/ 	.word	0x00017e60


	//   ....[4]....
        /*008c*/ 	.word	0x00017e90


	//   ....[5]....
        /*0090*/ 	.word	0x000182d0


	//   ....[6]....
        /*0094*/ 	.word	0x000182f0


	//   ....[7]....
        /*0098*/ 	.word	0x00018310


	//   ....[8]....
        /*009c*/ 	.word	0x00018330


	//   ....[9]....
        /*00a0*/ 	.word	0x00018350


	//   ....[10]....
        /*00a4*/ 	.word	0x00018df0


	//   ....[11]....
        /*00a8*/ 	.word	0x00018e90


	//   ....[12]....
        /*00ac*/ 	.word	0x00018f00


	//   ....[13]....
        /*00b0*/ 	.word	0x00018f70


	//   ....[14]....
        /*00b4*/ 	.word	0x00018ff0


	//   ....[15]....
        /*00b8*/ 	.word	0x00019480


	//   ....[16]....
        /*00bc*/ 	.word	0x000194f0


	//   ....[17]....
        /*00c0*/ 	.word	0x00019560


	//   ....[18]....
        /*00c4*/ 	.word	0x000195d0


	//   ....[19]....
        /*00c8*/ 	.word	0x00019640


	//----- nvinfo : EIATTR_EXIT_INSTR_OFFSETS
	.align		4
.L_748:
        /*00cc*/ 	.byte	0x04, 0x1c
        /*00ce*/ 	.short	(.L_750 - .L_749)


	//   ....[0]....
.L_749:
        /*00d0*/ 	.word	0x00000a00


	//   ....[1]....
        /*00d4*/ 	.word	0x00018d80


	//----- nvinfo : EIATTR_MAX_THREADS
	.align		4
.L_750:
        /*00d8*/ 	.byte	0x04, 0x05
        /*00da*/ 	.short	(.L_752 - .L_751)
.L_751:
        /*00dc*/ 	.word	0x00000080
        /*00e0*/ 	.word	0x00000001
        /*00e4*/ 	.word	0x00000001


	//----- nvinfo : EIATTR_CRS_STACK_SIZE
	.align		4
.L_752:
        /*00e8*/ 	.byte	0x04, 0x1e
        /*00ea*/ 	.short	(.L_754 - .L_753)
.L_753:
        /*00ec*/ 	.word	0x00000000


	//----- nvinfo : EIATTR_CBANK_PARAM_SIZE
	.align		4
.L_754:
        /*00f0*/ 	.byte	0x03, 0x19
        /*00f2*/ 	.short	0x00e8


	//----- nvinfo : EIATTR_PARAM_CBANK
	.align		4
        /*00f4*/ 	.byte	0x04, 0x0a
        /*00f6*/ 	.short	(.L_756 - .L_755)
	.align		4
.L_755:
        /*00f8*/ 	.word	index@(.nv.constant0._ZN10layer_norm31ln_parallel_residual_fwd_kernelINS_13Kernel_traitsI6__halfS2_S2_S2_fjLj1024ELj1ELj4ELj1ELj16ENS_18Kernel_traits_baseILj1024ES2_S2_S2_S2_fjLj128EEEEELb1ELb1ELb0EEEvNS_9FwdParamsE)
        /*00fc*/ 	.short	0x0210
        /*00fe*/ 	.short	0x00e8


	//----- nvinfo : EIATTR_SW_WAR
	.align		4
.L_756:
        /*0100*/ 	.byte	0x04, 0x36
        /*0102*/ 	.short	(.L_758 - .L_757)
.L_757:
        /*0104*/ 	.word	0x00000008
.L_758:


//--------------------- .nv.info._ZN10layer_norm31ln_parallel_residual_fwd_kernelINS_13Kernel_traitsI6__halfS2_S2_S2_fjLj1024ELj1ELj4ELj1ELj16ENS_18Kernel_traits_baseILj1024ES2_S2_S2_S2_fjLj128EEEEELb1ELb1ELb1EEEvNS_9FwdParamsE --------------------------
	.section	.nv.info._ZN10layer_norm31ln_parallel_residual_fwd_kernelINS_13Kernel_traitsI6__halfS2_S2_S2_fjLj1024ELj1ELj4ELj1ELj16ENS_18Kernel_traits_baseILj1024ES2_S2_S2_S2_fjLj128EEEEELb1ELb1ELb1EEEvNS_9FwdParamsE,"",@"SHT_CUDA_INFO"
	.sectionflags	@""
	.align	4


	//----- nvinfo : EIATTR_CUDA_API_VERSION
	.align		4
        /*0000*/ 	.byte	0x04, 0x37
        /*0002*/ 	.short	(.L_760 - .L_759)
.L_759:
        /*0004*/ 	.word	0x00000082


	//----- nvinfo : EIATTR_KPARAM_INFO
	.align		4
.L_760:
        /*0008*/ 	.byte	0x04, 0x17
        /*000a*/ 	.short	(.L_762 - .L_761)
.L_761:
        /*000c*/ 	.word	0x00000000
        /*0010*/ 	.short	0x0000
        /*0012*/ 	.short	0x0000
        /*0014*/ 	.byte	0x00, 0xf0, 0xa1, 0x03


	//----- nvinfo : EIATTR_SPARSE_MMA_MASK
	.align		4
.L_762:
        /*0018*/ 	.byte	0x03, 0x50
        /*001a*/ 	.short	0x0000


	//----- nvinfo : EIATTR_MAXREG_COUNT
	.align		4
        /*001c*/ 	.byte	0x03, 0x1b
        /*001e*/ 	.short	0x00ff


	//----- nvinfo : EIATTR_MERCURY_ISA_VERSION
	.align		4
        /*0020*/ 	.byte	0x03, 0x5f
        /*0022*/ 	.short	0x0101


	//----- nvinfo : EIATTR_COOP_GROUP_MASK_REGIDS
	.align		4
        /*0024*/ 	.byte	0x04, 0x29
        /*0026*/ 	.short	(.L_764 - .L_763)


	//   ....[0]....
.L_763:
        /*0028*/ 	.word	0xffffffff


	//   ....[1]....
        /*002c*/ 	.word	0xffffffff


	//   ....[2]....
        /*0030*/ 	.word	0xffffffff


	//   ....[3]....
        /*0034*/ 	.word	0xffffffff


	//   ....[4]....
        /*0038*/ 	.word	0xffffffff


	//   ....[5]....
        /*003c*/ 	.word	0xffffffff


	//   ....[6]....
        /*0040*/ 	.word	0xffffffff


	//   ....[7]....
        /*0044*/ 	.word	0xffffffff


	//   ....[8]....
        /*0048*/ 	.word	0xffffffff


	//   ....[9]....
        /*004c*/ 	.word	0xffffffff


	//   ....[10]....
        /*0050*/ 	.word	0x05000034


	//   ....[11]....
        /*0054*/ 	.word	0x05000034


	//   ....[12]....
        /*0058*/ 	.word	0x05000034


	//   ....[13]....
        /*005c*/ 	.word	0x05000034


	//   ....[14]....
        /*0060*/ 	.word	0x05000034


	//   ....[15]....
        /*0064*/ 	.word	0x05000034


	//   ....[16]....
        /*0068*/ 	.word	0x05000034


	//   ....[17]....
        /*006c*/ 	.word	0x05000034


	//   ....[18]....
        /*0070*/ 	.word	0x05000034


	//   ....[19]....
        /*0074*/ 	.word	0x05000034


	//----- nvinfo : EIATTR_COOP_GROUP_INSTR_OFFSETS
	.align		4
.L_764:
        /*0078*/ 	.byte	0x04, 0x28
        /*007a*/ 	.short	(.L_766 - .L_765)


	//   ....[0]....
.L_765:
        /*007c*/ 	.word	0x00017c00


	//   ....[1]....
        /*0080*/ 	.word	0x00017c20


	//   ....[2]....
        /*0084*/ 	.word	0x00017c40


	//   ....[3]....
        /*0088*/ 	.word	0x00017c60


	//   ....[4]....
        /*008c*/ 	.word	0x00017c90


	//   ....[5]....
        /*0090*/ 	.word	0x000180c0


	//   ....[6]....
        /*0094*/ 	.word	0x000180e0


	//   ....[7]....
        /*0098*/ 	.word	0x00018100


	//   ....[8]....
        /*009c*/ 	.word	0x00018120


	//   ....[9]....
        /*00a0*/ 	.word	0x00018140


	//   ....[10]....
        /*00a4*/ 	.word	0x00018aa0


	//   ....[11]....
        /*00a8*/ 	.word	0x00018b40


	//   ....[12]....
        /*00ac*/ 	.word	0x00018bb0


	//   ....[13]....
        /*00b0*/ 	.word	0x00018c20


	//   ....[14]....
        /*00b4*/ 	.word	0x00018ca0


	//   ....[15]....
        /*00b8*/ 	.word	0x00019120


	//   ....[16]....
        /*00bc*/ 	.word	0x00019190


	//   ....[17]....
        /*00c0*/ 	.word	0x00019200


	//   ....[18]....
        /*00c4*/ 	.word	0x00019270


	//   ....[19]....
        /*00c8*/ 	.word	0x000192e0


	//----- nvinfo : EIATTR_EXIT_INSTR_OFFSETS
	.align		4
.L_766:
        /*00cc*/ 	.byte	0x04, 0x1c
        /*00ce*/ 	.short	(.L_768 - .L_767)


	//   ....[0]....
.L_767:
        /*00d0*/ 	.word	0x000005e0


	//   ....[1]....
        /*00d4*/ 	.word	0x00018a40


	//----- nvinfo : EIATTR_MAX_THREADS
	.align		4
.L_768:
        /*00d8*/ 	.byte	0x04, 0x05
        /*00da*/ 	.short	(.L_770 - .L_769)
.L_769:
        /*00dc*/ 	.word	0x00000080
        /*00e0*/ 	.word	0x00000001
        /*00e4*/ 	.word	0x00000001


	//----- nvinfo : EIATTR_CRS_STACK_SIZE
	.align		4
.L_770:
        /*00e8*/ 	.byte	0x04, 0x1e
        /*00ea*/ 	.short	(.L_772 - .L_771)
.L_771:
        /*00ec*/ 	.word	0x00000000


	//----- nvinfo : EIATTR_CBANK_PARAM_SIZE
	.align		4
.L_772:
        /*00f0*/ 	.byte	0x03, 0x19
        /*00f2*/ 	.short	0x00e8


	//----- nvinfo : EIATTR_PARAM_CBANK
	.align		4
        /*00f4*/ 	.byte	0x04, 0x0a
        /*00f6*/ 	.short	(.L_774 - .L_773)
	.align		4
.L_773:
        /*00f8*/ 	.word	index@(.nv.constant0._ZN10layer_norm31ln_parallel_residual_fwd_kernelINS_13Kernel_traitsI6__halfS2_S2_S2_fjLj1024ELj1ELj4ELj1ELj16ENS_18Kernel_traits_baseILj1024ES2_S2_S2_S2_fjLj128EEEEELb1ELb1ELb1EEEvNS_9FwdParamsE)
        /*00fc*/ 	.short	0x0210
        /*00fe*/ 	.short	0x00e8


	//----- nvinfo : EIATTR_SW_WAR
	.align		4
.L_774:
        /*0100*/ 	.byte	0x04, 0x36
        /*0102*/ 	.short	(.L_776 - .L_775)
.L_775:
        /*0104*/ 	.word	0x00000008
.L_776:


//--------------------- .nv.info._ZN10layer_norm31ln_parallel_residual_fwd_kernelINS_13Kernel_traitsIf13__nv_bfloat16S2_S2_fjLj1024ELj1ELj4ELj1ELj16ENS_18Kernel_traits_baseILj1024EfS2_S2_S2_fjLj128EEEEELb0ELb0ELb0EEEvNS_9FwdParamsE --------------------------
	.section	.nv.info._ZN10layer_norm31ln_parallel_residual_fwd_kernelINS_13Kernel_traitsIf13__nv_bfloat16S2_S2_fjLj1024ELj1ELj4ELj1ELj16ENS_18Kernel_traits_baseILj1024EfS2_S2_S2_fjLj128EEEEELb0ELb0ELb0EEEvNS_9FwdParamsE,"",@"SHT_CUDA_INFO"
	.sectionflags	@""
	.align	4


	//----- nvinfo : EIATTR_CUDA_API_VERSION
	.align		4
        /*0000*/ 	.byte	0x04, 0x37
        /*0002*/ 	.short	(.L_778 - .L_777)
.L_777:
        /*0004*/ 	.word	0x00000082


	//----- nvinfo : EIATTR_KPARAM_INFO
	.align		4
.L_778:
        /*0008*/ 	.byte	0x04, 0x17
        /*000a*/ 	.short	(.L_780 - .L_779)
.L_779:
        /*000c*/ 	.word	0x00000000
        /*0010*/ 	.short	0x0000
        /*0012*/ 	.short	0x0000
        /*0014*/ 	.byte	0x00, 0xf0, 0xa1, 0x03


	//----- nvinfo : EIATTR_SPARSE_MMA_MASK
	.align		4
.L_780:
        /*0018*/ 	.byte	0x03, 0x50
        /*001a*/ 	.short	0x0000


	//----- nvinfo : EIATTR_MAXREG_COUNT
	.align		4
        /*001c*/ 	.byte	0x03, 0x1b
        /*001e*/ 	.short	0x00ff


	//----- nvinfo : EIATTR_MERCURY_ISA_VERSION
	.align		4
        /*0020*/ 	.byte	0x03, 0x5f
        /*0022*/ 	.short	0x0101


	//----- nvinfo : EIATTR_COOP_GROUP_MASK_REGIDS
	.align		4
        /*0024*/ 	.byte	0x04, 0x29
        /*0026*/ 	.short	(.L_782 - .L_781)


	//   ....[0]....
.L_781:
        /*0028*/ 	.word	0xffffffff


	//   ....[1]....
        /*002c*/ 	.word	0xffffffff


	//   ....[2]....
        /*0030*/ 	.word	0xffffffff


	//   ....[3]....
        /*0034*/ 	.word	0xffffffff


	//   ....[4]....
        /*0038*/ 	.word	0xffffffff


	//   ....[5]....
        /*003c*/ 	.word	0xffffffff


	//   ....[6]....
        /*0040*/ 	.word	0xffffffff


	//   ....[7]....
        /*0044*/ 	.word	0xffffffff


	//   ....[8]....
        /*0048*/ 	.word	0xffffffff


	//   ....[9]....
        /*004c*/ 	.word	0xffffffff


	//   ....[10]....
        /*0050*/ 	.word	0x050000ba


	//   ....[11]....
        /*0054*/ 	.word	0x050000ba


	//   ....[12]....
        /*0058*/ 	.word	0x050000ba


	//   ....[13]....
        /*005c*/ 	.word	0x050000ba


	//   ....[14]....
        /*0060*/ 	.word	0x050000ba


	//   ....[15]....
        /*0064*/ 	.word	0x050000ba


	//   ....[16]....
        /*0068*/ 	.word	0x050000ba


	//   ....[17]....
        /*006c*/ 	.word	0x050000ba


	//   ....[18]....
        /*0070*/ 	.word	0x050000ba


	//   ....[19]....
        /*0074*/ 	.word	0x050000ba


	//----- nvinfo : EIATTR_COOP_GROUP_INSTR_OFFSETS
	.align		4
.L_782:
        /*0078*/ 	.byte	0x04, 0x28
        /*007a*/ 	.short	(.L_784 - .L_783)


	//   ....[0]....
.L_783:
        /*007c*/ 	.word	0x000037f0


	//   ....[1]....
        /*0080*/ 	.word	0x00003810


	//   ....[2]....
        /*0084*/ 	.word	0x00003830


	//   ....[3]....
        /*0088*/ 	.word	0x00003860


	//   ....[4]....
        /*008c*/ 	.word	0x00003880


	//   ....[5]....
        /*0090*/ 	.word	0x00003cc0


	//   ....[6]....
        /*0094*/ 	.word	0x00003ce0


	//   ....[7]....
        /*0098*/ 	.word	0x00003d00


	//   ....[8]....
        /*009c*/ 	.word	0x00003d20


	//   ....[9]....
        /*00a0*/ 	.word	0x00003d40


	//   ....[10]....
        /*00a4*/ 	.word	0x00004b80


	//   ....[11]....
        /*00a8*/ 	.word	0x00004c20


	//   ....[12]....
        /*00ac*/ 	.word	0x00004c90


	//   ....[13]....
        /*00b0*/ 	.word	0x00004d10


	//   ....[14]....
        /*00b4*/ 	.word	0x00004d80


	//   ....[15]....
        /*00b8*/ 	.word	0x00005200


	//   ....[16]....
        /*00bc*/ 	.word	0x00005270


	//   ....[17]....
        /*00c0*/ 	.word	0x000052e0


	//   ....[18]....
        /*00c4*/ 	.word	0x00005350


	//   ....[19]....
        /*00c8*/ 	.word	0x000053c0


	//----- nvinfo : EIATTR_EXIT_INSTR_OFFSETS
	.align		4
.L_784:
        /*00cc*/ 	.byte	0x04, 0x1c
        /*00ce*/ 	.short	(.L_786 - .L_785)


	//   ....[0]....
.L_785:
        /*00d0*/ 	.word	0x00000ad0


	//   ....[1]....
        /*00d4*/ 	.word	0x00004b10


	//----- nvinfo : EIATTR_MAX_THREADS
	.align		4
.L_786:
        /*00d8*/ 	.byte	0x04, 0x05
        /*00da*/ 	.short	(.L_788 - .L_787)
.L_787:
        /*00dc*/ 	.word	0x00000080
        /*00e0*/ 	.word	0x00000001
        /*00e4*/ 	.word	0x00000001


	//----- nvinfo : EIATTR_CRS_STACK_SIZE
	.align		4
.L_788:
        /*00e8*/ 	.byte	0x04, 0x1e
        /*00ea*/ 	.short	(.L_790 - .L_789)
.L_789:
        /*00ec*/ 	.word	0x00000000


	//----- nvinfo : EIATTR_CBANK_PARAM_SIZE
	.align		4
.L_790:
        /*00f0*/ 	.byte	0x03, 0x19
        /*00f2*/ 	.short	0x00e8


	//----- nvinfo : EIATTR_PARAM_CBANK
	.align		4
        /*00f4*/ 	.byte	0x04, 0x0a
        /*00f6*/ 	.short	(.L_792 - .L_791)
	.align		4
.L_791:
        /*00f8*/ 	.word	index@(.nv.constant0._ZN10layer_norm31ln_parallel_residual_fwd_kernelINS_13Kernel_traitsIf13__nv_bfloat16S2_S2_fjLj1024ELj1ELj4ELj1ELj16ENS_18Kernel_traits_baseILj1024EfS2_S2_S2_fjLj128EEEEELb0ELb0ELb0EEEvNS_9FwdParamsE)
        /*00fc*/ 	.short	0x0210
        /*00fe*/ 	.short	0x00e8


	//----- nvinfo : EIATTR_SW_WAR
	.align		4
.L_792:
        /*0100*/ 	.byte	0x04, 0x36
        /*0102*/ 	.short	(.L_794 - .L_793)
.L_793:
        /*0104*/ 	.word	0x00000008
.L_794:


//--------------------- .nv.info._ZN10layer_norm31ln_parallel_residual_fwd_kernelINS_13Kernel_traitsIf13__nv_bfloat16S2_S2_fjLj1024ELj1ELj4ELj1ELj16ENS_18Kernel_traits_baseILj1024EfS2_S2_S2_fjLj128EEEEELb0ELb0ELb1EEEvNS_9FwdParamsE --------------------------
	.section	.nv.info._ZN10layer_norm31ln_parallel_residual_fwd_kernelINS_13Kernel_traitsIf13__nv_bfloat16S2_S2_fjLj1024ELj1ELj4ELj1ELj16ENS_18Kernel_traits_baseILj1024EfS2_S2_S2_fjLj128EEEEELb0ELb0ELb1EEEvNS_9FwdParamsE,"",@"SHT_CUDA_INFO"
	.sectionflags	@""
	.align	4


	//----- nvinfo : EIATTR_CUDA_API_VERSION
	.align		4
        /*0000*/ 	.byte	0x04, 0x37
        /*0002*/ 	.short	(.L_796 - .L_795)
.L_795:
        /*0004*/ 	.word	0x00000082


	//----- nvinfo : EIATTR_KPARAM_INFO
	.align		4
.L_796:
        /*0008*/ 	.byte	0x04, 0x17
        /*000a*/ 	.short	(.L_798 - .L_797)
.L_797:
        /*000c*/ 	.word	0x00000000
        /*0010*/ 	.short	0x0000
        /*0012*/ 	.short	0x0000
        /*0014*/ 	.byte	0x00, 0xf0, 0xa1, 0x03


	//----- nvinfo : EIATTR_SPARSE_MMA_MASK
	.align		4
.L_798:
        /*0018*/ 	.byte	0x03, 0x50
        /*001a*/ 	.short	0x0000


	//----- nvinfo : EIATTR_MAXREG_COUNT
	.align		4
        /*001c*/ 	.byte	0x03, 0x1b
        /*001e*/ 	.short	0x00ff


	//----- nvinfo : EIATTR_MERCURY_ISA_VERSION
	.align		4
        /*0020*/ 	.byte	0x03, 0x5f
        /*0022*/ 	.short	0x0101


	//----- nvinfo : EIATTR_COOP_GROUP_MASK_REGIDS
	.align		4
        /*0024*/ 	.byte	0x04, 0x29
        /*0026*/ 	.short	(.L_800 - .L_799)


	//   ....[0]....
.L_799:
        /*0028*/ 	.word	0xffffffff


	//   ....[1]....
        /*002c*/ 	.word	0xffffffff


	//   ....[2]....
        /*0030*/ 	.word	0xffffffff


	//   ....[3]....
        /*0034*/ 	.word	0xffffffff


	//   ....[4]....
        /*0038*/ 	.word	0xffffffff


	//   ....[5]....
        /*003c*/ 	.word	0xffffffff


	//   ....[6]....
        /*0040*/ 	.word	0xffffffff


	//   ....[7]....
        /*0044*/ 	.word	0xffffffff


	//   ....[8]....
        /*0048*/ 	.word	0xffffffff


	//   ....[9]....
        /*004c*/ 	.word	0xffffffff


	//   ....[10]....
        /*0050*/ 	.word	0x050000ba


	//   ....[11]....
        /*0054*/ 	.word	0x050000ba


	//   ....[12]....
        /*0058*/ 	.word	0x050000ba


	//   ....[13]....
        /*005c*/ 	.word	0x050000ba


	//   ....[14]....
        /*0060*/ 	.word	0x050000ba


	//   ....[15]....
        /*0064*/ 	.word	0x050000ba


	//   ....[16]....
        /*0068*/ 	.word	0x050000ba


	//   ....[17]....
        /*006c*/ 	.word	0x050000ba


	//   ....[18]....
        /*0070*/ 	.word	0x050000ba


	//   ....[19]....
        /*0074*/ 	.word	0x050000ba


	//----- nvinfo : EIATTR_COOP_GROUP_INSTR_OFFSETS
	.align		4
.L_800:
        /*0078*/ 	.byte	0x04, 0x28
        /*007a*/ 	.short	(.L_802 - .L_801)


	//   ....[0]....
.L_801:
        /*007c*/ 	.word	0x00003040


	//   ....[1]....
        /*0080*/ 	.word	0x00003060


	//   ....[2]....
        /*0084*/ 	.word	0x00003080


	//   ....[3]....
        /*0088*/ 	.word	0x000030a0


	//   ....[4]....
        /*008c*/ 	.word	0x000030d0


	//   ....[5]....
        /*0090*/ 	.word	0x00003500


	//   ....[6]....
        /*0094*/ 	.word	0x00003520


	//   ....[7]....
        /*0098*/ 	.word	0x00003540


	//   ....[8]....
        /*009c*/ 	.word	0x00003560


	//   ....[9]....
        /*00a0*/ 	.word	0x00003580


	//   ....[10]....
        /*00a4*/ 	.word	0x00004230


	//   ....[11]....
        /*00a8*/ 	.word	0x000042d0


	//   ....[12]....
        /*00ac*/ 	.word	0x00004340


	//   ....[13]....
        /*00b0*/ 	.word	0x000043b0


	//   ....[14]....
        /*00b4*/ 	.word	0x00004430


	//   ....[15]....
        /*00b8*/ 	.word	0x000048b0


	//   ....[16]....
        /*00bc*/ 	.word	0x00004920


	//   ....[17]....
        /*00c0*/ 	.word	0x00004990


	//   ....[18]....
        /*00c4*/ 	.word	0x00004a00


	//   ....[19]....
        /*00c8*/ 	.word	0x00004a70


	//----- nvinfo : EIATTR_EXIT_INSTR_OFFSETS
	.align		4
.L_802:
        /*00cc*/ 	.byte	0x04, 0x1c
        /*00ce*/ 	.short	(.L_804 - .L_803)


	//   ....[0]....
.L_803:
        /*00d0*/ 	.word	0x00000500


	//   ....[1]....
        /*00d4*/ 	.word	0x000041c0


	//----- nvinfo : EIATTR_MAX_THREADS
	.align		4
.L_804:
        /*00d8*/ 	.byte	0x04, 0x05
        /*00da*/ 	.short	(.L_806 - .L_805)
.L_805:
        /*00dc*/ 	.word	0x00000080
        /*00e0*/ 	.word	0x00000001
        /*00e4*/ 	.word	0x00000001


	//----- nvinfo : EIATTR_CRS_STACK_SIZE
	.align		4
.L_806:
        /*00e8*/ 	.byte	0x04, 0x1e
        /*00ea*/ 	.short	(.L_808 - .L_807)
.L_807:
        /*00ec*/ 	.word	0x00000000


	//----- nvinfo : EIATTR_CBANK_PARAM_SIZE
	.align		4
.L_808:
        /*00f0*/ 	.byte	0x03, 0x19
        /*00f2*/ 	.short	0x00e8


	//----- nvinfo : EIATTR_PARAM_CBANK
	.align		4
        /*00f4*/ 	.byte	0x04, 0x0a
        /*00f6*/ 	.short	(.L_810 - .L_809)
	.align		4
.L_809:
        /*00f8*/ 	.word	index@(.nv.constant0._ZN10layer_norm31ln_parallel_residual_fwd_kernelINS_13Kernel_traitsIf13__nv_bfloat16S2_S2_fjLj1024ELj1ELj4ELj1ELj16ENS_18Kernel_traits_baseILj1024EfS2_S2_S2_fjLj128EEEEELb0ELb0ELb1EEEvNS_9FwdParamsE)
        /*00fc*/ 	.short	0x0210
        /*00fe*/ 	.short	0x00e8


	//----- nvinfo : EIATTR_SW_WAR
	.align		4
.L_810:
        /*0100*/ 	.byte	0x04, 0x36
        /*0102*/ 	.short	(.L_812 - .L_811)
.L_811:
        /*0104*/ 	.word	0x00000008
.L_812:


//--------------------- .nv.info._ZN10layer_norm31ln_parallel_residual_fwd_kernelINS_13Kernel_traitsIf13__nv_bfloat16S2_S2_fjLj1024ELj1ELj4ELj1ELj16ENS_18Kernel_traits_baseILj1024EfS2_S2_S2_fjLj128EEEEELb0ELb1ELb0EEEvNS_9FwdParamsE --------------------------
	.section	.nv.info._ZN10layer_norm31ln_parallel_residual_fwd_kernelINS_13Kernel_traitsIf13__nv_bfloat16S2_S2_fjLj1024ELj1ELj4ELj1ELj16ENS_18Kernel_traits_baseILj1024EfS2_S2_S2_fjLj128EEEEELb0ELb1ELb0EEEvNS_9FwdParamsE,"",@"SHT_CUDA_INFO"
	.sectionflags	@""
	.align	4


	//----- nvinfo : EIATTR_CUDA_API_VERSION
	.align		4
        /*0000*/ 	.byte	0x04, 0x37
        /*0002*/ 	.short	(.L_814 - .L_813)
.L_813:
        /*0004*/ 	.word	0x00000082


	//----- nvinfo : EIATTR_KPARAM_INFO
	.align		4
.L_814:
        /*0008*/ 	.byte	0x04, 0x17
        /*000a*/ 	.short	(.L_816 - .L_815)
.L_815:
        /*000c*/ 	.word	0x00000000
        /*0010*/ 	.short	0x0000
        /*0012*/ 	.short	0x0000
        /*0014*/ 	.byte	0x00, 0xf0, 0xa1, 0x03


	//----- nvinfo : EIATTR_SPARSE_MMA_MASK
	.align		4
.L_816:
        /*0018*/ 	.byte	0x03, 0x50
        /*001a*/ 	.short	0x0000


	//----- nvinfo : EIATTR_MAXREG_COUNT
	.align		4
        /*001c*/ 	.byte	0x03, 0x1b
        /*001e*/ 	.short	0x00ff


	//----- nvinfo : EIATTR_MERCURY_ISA_VERSION
	.align		4
        /*0020*/ 	.byte	0x03, 0x5f
        /*0022*/ 	.short	0x0101


	//----- nvinfo : EIATTR_COOP_GROUP_MASK_REGIDS
	.align		4
        /*0024*/ 	.byte	0x04, 0x29
        /*0026*/ 	.short	(.L_818 - .L_817)


	//   ....[0]....
.L_817:
        /*0028*/ 	.word	0xffffffff


	//   ....[1]....
        /*002c*/ 	.word	0xffffffff


	//   ....[2]....
        /*0030*/ 	.word	0xffffffff


	//   ....[3]....
        /*0034*/ 	.word	0xffffffff


	//   ....[4]....
        /*0038*/ 	.word	0xffffffff


	//   ....[5]....
        /*003c*/ 	.word	0xffffffff


	//   ....[6]....
        /*0040*/ 	.word	0xffffffff


	//   ....[7]....
        /*0044*/ 	.word	0xffffffff


	//   ....[8]....
        /*0048*/ 	.word	0xffffffff


	//   ....[9]....
        /*004c*/ 	.word	0xffffffff


	//   ....[10]....
        /*0050*/ 	.word	0x0500005b


	//   ....[11]....
        /*0054*/ 	.word	0x0500005b


	//   ....[12]....
        /*0058*/ 	.word	0x0500005b


	//   ....[13]....
        /*005c*/ 	.word	0x0500005b


	//   ....[14]....
        /*0060*/ 	.word	0x0500005b


	//   ....[15]....
        /*0064*/ 	.word	0x0500005b


	//   ....[16]....
        /*0068*/ 	.word	0x0500005b


	//   ....[17]....
        /*006c*/ 	.word	0x0500005b


	//   ....[18]....
        /*0070*/ 	.word	0x0500005b


	//   ....[19]....
        /*0074*/ 	.word	0x0500005b


	//----- nvinfo : EIATTR_COOP_GROUP_INSTR_OFFSETS
	.align		4
.L_818:
        /*0078*/ 	.byte	0x04, 0x28
        /*007a*/ 	.short	(.L_820 - .L_819)


	//   ....[0]....
.L_819:
        /*007c*/ 	.word	0x00003370


	//   ....[1]....
        /*0080*/ 	.word	0x000033a0


	//   ....[2]....
        /*0084*/ 	.word	0x000033c0


	//   ....[3]....
        /*0088*/ 	.word	0x000033e0


	//   ....[4]....
        /*008c*/ 	.word	0x00003400


	//   ....[5]....
        /*0090*/ 	.word	0x00003840


	//   ....[6]....
        /*0094*/ 	.word	0x00003860


	//   ....[7]....
        /*0098*/ 	.word	0x00003880


	//   ....[8]....
        /*009c*/ 	.word	0x000038a0


	//   ....[9]....
        /*00a0*/ 	.word	0x000038c0


	//   ....[10]....
        /*00a4*/ 	.word	0x00004350


	//   ....[11]....
        /*00a8*/ 	.word	0x00004400


	//   ....[12]....
        /*00ac*/ 	.word	0x00004470


	//   ....[13]....
        /*00b0*/ 	.word	0x000044e0


	//   ....[14]....
        /*00b4*/ 	.word	0x00004550


	//   ....[15]....
        /*00b8*/ 	.word	0x000049f0


	//   ....[16]....
        /*00bc*/ 	.word	0x00004a60


	//   ....[17]....
        /*00c0*/ 	.word	0x00004ad0


	//   ....[18]....
        /*00c4*/ 	.word	0x00004b40


	//   ....[19]....
        /*00c8*/ 	.word	0x00004bb0


	//----- nvinfo : EIATTR_EXIT_INSTR_OFFSETS
	.align		4
.L_820:
        /*00cc*/ 	.byte	0x04, 0x1c
        /*00ce*/ 	.short	(.L_822 - .L_821)


	//   ....[0]....
.L_821:
        /*00d0*/ 	.word	0x00000650


	//   ....[1]....
        /*00d4*/ 	.word	0x000042e0


	//----- nvinfo : EIATTR_MAX_THREADS
	.align		4
.L_822:
        /*00d8*/ 	.byte	0x04, 0x05
        /*00da*/ 	.short	(.L_824 - .L_823)
.L_823:
        /*00dc*/ 	.word	0x00000080
        /*00e0*/ 	.word	0x00000001
        /*00e4*/ 	.word	0x00000001


	//----- nvinfo : EIATTR_CRS_STACK_SIZE
	.align		4
.L_824:
        /*00e8*/ 	.byte	0x04, 0x1e
        /*00ea*/ 	.short	(.L_826 - .L_825)
.L_825:
        /*00ec*/ 	.word	0x00000000


	//----- nvinfo : EIATTR_CBANK_PARAM_SIZE
	.align		4
.L_826:
        /*00f0*/ 	.byte	0x03, 0x19
        /*00f2*/ 	.short	0x00e8


	//----- nvinfo : EIATTR_PARAM_CBANK
	.align		4
        /*00f4*/ 	.byte	0x04, 0x0a
        /*00f6*/ 	.short	(.L_828 - .L_827)
	.align		4
.L_827:
        /*00f8*/ 	.word	index@(.nv.constant0._ZN10layer_norm31ln_parallel_residual_fwd_kernelINS_13Kernel_traitsIf13__nv_bfloat16S2_S2_fjLj1024ELj1ELj4ELj1ELj16ENS_18Kernel_traits_baseILj1024EfS2_S2_S2_fjLj128EEEEELb0ELb1ELb0EEEvNS_9FwdParamsE)
        /*00fc*/ 	.short	0x0210
        /*00fe*/ 	.short	0x00e8


	//----- nvinfo : EIATTR_SW_WAR
	.align		4
.L_828:
        /*0100*/ 	.byte	0x04, 0x36
        /*0102*/ 	.short	(.L_830 - .L_829)
.L_829:
        /*0104*/ 	.word	0x00000008
.L_830:


//--------------------- .nv.info._ZN10layer_norm31ln_parallel_residual_fwd_kernelINS_13Kernel_traitsIf13__nv_bfloat16S2_S2_fjLj1024ELj1ELj4ELj1ELj16ENS_18Kernel_traits_baseILj1024EfS2_S2_S2_fjLj128EEEEELb0ELb1ELb1EEEvNS_9FwdParamsE --------------------------
	.section	.nv.info._ZN10layer_norm31ln_parallel_residual_fwd_kernelINS_13Kernel_traitsIf13__nv_bfloat16S2_S2_fjLj1024ELj1ELj4ELj1ELj16ENS_18Kernel_traits_baseILj1024EfS2_S2_S2_fjLj128EEEEELb0ELb1ELb1EEEvNS_9FwdParamsE,"",@"SHT_CUDA_INFO"
	.sectionflags	@""
	.align	4


	//----- nvinfo : EIATTR_CUDA_API_VERSION
	.align		4
        /*0000*/ 	.byte	0x04, 0x37
        /*0002*/ 	.short	(.L_832 - .L_831)
.L_831:
        /*0004*/ 	.word	0x00000082


	//----- nvinfo : EIATTR_KPARAM_INFO
	.align		4
.L_832:
        /*0008*/ 	.byte	0x04, 0x17
        /*000a*/ 	.short	(.L_834 - .L_833)
.L_833:
        /*000c*/ 	.word	0x00000000
        /*0010*/ 	.short	0x0000
        /*0012*/ 	.short	0x0000
        /*0014*/ 	.byte	0x00, 0xf0, 0xa1, 0x03


	//----- nvinfo : EIATTR_SPARSE_MMA_MASK
	.align		4
.L_834:
        /*0018*/ 	.byte	0x03, 0x50
        /*001a*/ 	.short	0x0000


	//----- nvinfo : EIATTR_MAXREG_COUNT
	.align		4
        /*001c*/ 	.byte	0x03, 0x1b
        /*001e*/ 	.short	0x00ff


	//----- nvinfo : EIATTR_MERCURY_ISA_VERSION
	.align		4
        /*0020*/ 	.byte	0x03, 0x5f
        /*0022*/ 	.short	0x0101


	//----- nvinfo : EIATTR_COOP_GROUP_MASK_REGIDS
	.align		4
        /*0024*/ 	.byte	0x04, 0x29
        /*0026*/ 	.short	(.L_836 - .L_835)


	//   ....[0]....
.L_835:
        /*0028*/ 	.word	0xffffffff


	//   ....[1]....
        /*002c*/ 	.word	0xffffffff


	//   ....[2]....
        /*0030*/ 	.word	0xffffffff


	//   ....[3]....
        /*0034*/ 	.word	0xffffffff


	//   ....[4]....
        /*0038*/ 	.word	0xffffffff


	//   ....[5]....
        /*003c*/ 	.word	0xffffffff


	//   ....[6]....
        /*0040*/ 	.word	0xffffffff


	//   ....[7]....
        /*0044*/ 	.word	0xffffffff


	//   ....[8]....
        /*0048*/ 	.word	0xffffffff


	//   ....[9]....
        /*004c*/ 	.word	0xffffffff


	//   ....[10]....
        /*0050*/ 	.word	0x0500005a


	//   ....[11]....
        /*0054*/ 	.word	0x0500005a


	//   ....[12]....
        /*0058*/ 	.word	0x0500005a


	//   ....[13]....
        /*005c*/ 	.word	0x0500005a


	//   ....[14]....
        /*0060*/ 	.word	0x0500005a


	//   ....[15]....
        /*0064*/ 	.word	0x0500005a


	//   ....[16]....
        /*0068*/ 	.word	0x0500005a


	//   ....[17]....
        /*006c*/ 	.word	0x0500005a


	//   ....[18]....
        /*0070*/ 	.word	0x0500005a


	//   ....[19]....
        /*0074*/ 	.word	0x0500005a


	//----- nvinfo : EIATTR_COOP_GROUP_INSTR_OFFSETS
	.align		4
.L_836:
        /*0078*/ 	.byte	0x04, 0x28
        /*007a*/ 	.short	(.L_838 - .L_837)


	//   ....[0]....
.L_837:
        /*007c*/ 	.word	0x00002e00


	//   ....[1]....
        /*0080*/ 	.word	0x00002e30


	//   ....[2]....
        /*0084*/ 	.word	0x00002e50


	//   ....[3]....
        /*0088*/ 	.word	0x00002e70


	//   ....[4]....
        /*008c*/ 	.word	0x00002e90


	//   ....[5]....
        /*0090*/ 	.word	0x000032c0


	//   ....[6]....
        /*0094*/ 	.word	0x000032e0


	//   ....[7]....
        /*0098*/ 	.word	0x00003300


	//   ....[8]....
        /*009c*/ 	.word	0x00003320


	//   ....[9]....
        /*00a0*/ 	.word	0x00003340


	//   ....[10]....
        /*00a4*/ 	.word	0x00003c90


	//   ....[11]....
        /*00a8*/ 	.word	0x00003d20


	//   ....[12]....
        /*00ac*/ 	.word	0x00003d80


	//   ....[13]....
        /*00b0*/ 	.word	0x00003de0


	//   ....[14]....
        /*00b4*/ 	.word	0x00003e40


	//   ....[15]....
        /*00b8*/ 	.word	0x000042b0


	//   ....[16]....
        /*00bc*/ 	.word	0x00004310


	//   ....[17]....
        /*00c0*/ 	.word	0x00004370


	//   ....[18]....
        /*00c4*/ 	.word	0x000043d0


	//   ....[19]....
        /*00c8*/ 	.word	0x00004430


	//----- nvinfo : EIATTR_EXIT_INSTR_OFFSETS
	.align		4
.L_838:
        /*00cc*/ 	.byte	0x04, 0x1c
        /*00ce*/ 	.short	(.L_840 - .L_839)


	//   ....[0]....
.L_839:
        /*00d0*/ 	.word	0x000002e0


	//   ....[1]....
        /*00d4*/ 	.word	0x00003c20


	//----- nvinfo : EIATTR_MAX_THREADS
	.align		4
.L_840:
        /*00d8*/ 	.byte	0x04, 0x05
        /*00da*/ 	.short	(.L_842 - .L_841)
.L_841:
        /*00dc*/ 	.word	0x00000080
        /*00e0*/ 	.word	0x00000001
        /*00e4*/ 	.word	0x00000001


	//----- nvinfo : EIATTR_CRS_STACK_SIZE
	.align		4
.L_842:
        /*00e8*/ 	.byte	0x04, 0x1e
        /*00ea*/ 	.short	(.L_844 - .L_843)
.L_843:
        /*00ec*/ 	.word	0x00000000


	//----- nvinfo : EIATTR_CBANK_PARAM_SIZE
	.align		4
.L_844:
        /*00f0*/ 	.byte	0x03, 0x19
        /*00f2*/ 	.short	0x00e8


	//----- nvinfo : EIATTR_PARAM_CBANK
	.align		4
        /*00f4*/ 	.byte	0x04, 0x0a
        /*00f6*/ 	.short	(.L_846 - .L_845)
	.align		4
.L_845:
        /*00f8*/ 	.word	index@(.nv.constant0._ZN10layer_norm31ln_parallel_residual_fwd_kernelINS_13Kernel_traitsIf13__nv_bfloat16S2_S2_fjLj1024ELj1ELj4ELj1ELj16ENS_18Kernel_traits_baseILj1024EfS2_S2_S2_fjLj128EEEEELb0ELb1ELb1EEEvNS_9FwdParamsE)
        /*00fc*/ 	.short	0x0210
        /*00fe*/ 	.short	0x00e8


	//----- nvinfo : EIATTR_SW_WAR
	.align		4
.L_846:
        /*0100*/ 	.byte	0x04, 0x36
        /*0102*/ 	.short	(.L_848 - .L_847)
.L_847:
        /*0104*/ 	.word	0x00000008
.L_848:


//--------------------- .nv.info._ZN10layer_norm31ln_parallel_residual_fwd_kernelINS_13Kernel_traitsIf13__nv_bfloat16S2_S2_fjLj1024ELj1ELj4ELj1ELj16ENS_18Kernel_traits_baseILj1024EfS2_S2_S2_fjLj128EEEEELb1ELb0ELb0EEEvNS_9FwdParamsE --------------------------
	.section	.nv.info._ZN10layer_norm31ln_parallel_residual_fwd_kernelINS_13Kernel_traitsIf13__nv_bfloat16S2_S2_fjLj1024ELj1ELj4ELj1ELj16ENS_18Kernel_traits_baseILj1024EfS2_S2_S2_fjLj128EEEEELb1ELb0ELb0EEEvNS_9FwdParamsE,"",@"SHT_CUDA_INFO"
	.sectionflags	@""
	.align	4


	//----- nvinfo : EIATTR_CUDA_API_VERSION
	.align		4
        /*0000*/ 	.byte	0x04, 0x37
        /*0002*/ 	.short	(.L_850 - .L_849)
.L_849:
        /*0004*/ 	.word	0x00000082


	//----- nvinfo : EIATTR_KPARAM_INFO
	.align		4
.L_850:
        /*0008*/ 	.byte	0x04, 0x17
        /*000a*/ 	.short	(.L_852 - .L_851)
.L_851:
        /*000c*/ 	.word	0x00000000
        /*0010*/ 	.short	0x0000
        /*0012*/ 	.short	0x0000
        /*0014*/ 	.byte	0x00, 0xf0, 0xa1, 0x03


	//----- nvinfo : EIATTR_SPARSE_MMA_MASK
	.align		4
.L_852:
        /*0018*/ 	.byte	0x03, 0x50
        /*001a*/ 	.short	0x0000


	//----- nvinfo : EIATTR_MAXREG_COUNT
	.align		4
        /*001c*/ 	.byte	0x03, 0x1b
        /*001e*/ 	.short	0x00ff


	//----- nvinfo : EIATTR_MERCURY_ISA_VERSION
	.align		4
        /*0020*/ 	.byte	0x03, 0x5f
        /*0022*/ 	.short	0x0101


	//----- nvinfo : EIATTR_COOP_GROUP_MASK_REGIDS
	.align		4
        /*0024*/ 	.byte	0x04, 0x29
        /*0026*/ 	.short	(.L_854 - .L_853)


	//   ....[0]....
.L_853:
        /*0028*/ 	.word	0xffffffff


	//   ....[1]....
        /*002c*/ 	.word	0xffffffff


	//   ....[2]....
        /*0030*/ 	.word	0xffffffff


	//   ....[3]....
        /*0034*/ 	.word	0xffffffff


	//   ....[4]....
        /*0038*/ 	.word	0xffffffff


	//   ....[5]....
        /*003c*/ 	.word	0xffffffff


	//   ....[6]....
        /*0040*/ 	.word	0xffffffff


	//   ....[7]....
        /*0044*/ 	.word	0xffffffff


	//   ....[8]....
        /*0048*/ 	.word	0xffffffff


	//   ....[9]....
        /*004c*/ 	.word	0xffffffff


	//   ....[10]....
        /*0050*/ 	.word	0x050000c6


	//   ....[11]....
        /*0054*/ 	.word	0x050000c6


	//   ....[12]....
        /*0058*/ 	.word	0x050000c6


	//   ....[13]....
        /*005c*/ 	.word	0x050000c6


	//   ....[14]....
        /*0060*/ 	.word	0x050000c6


	//   ....[15]....
        /*0064*/ 	.word	0x050000c6


	//   ....[16]....
        /*0068*/ 	.word	0x050000c6


	//   ....[17]....
        /*006c*/ 	.word	0x050000c6


	//   ....[18]....
        /*0070*/ 	.word	0x050000c6


	//   ....[19]....
        /*0074*/ 	.word	0x050000c6


	//----- nvinfo : EIATTR_COOP_GROUP_INSTR_OFFSETS
	.align		4
.L_854:
        /*0078*/ 	.byte	0x04, 0x28
        /*007a*/ 	.short	(.L_856 - .L_855)


	//   ....[0]....
.L_855:
        /*007c*/ 	.word	0x00018b80


	//   ....[1]....
        /*0080*/ 	.word	0x00018bb0


	//   ....[2]....
        /*0084*/ 	.word	0x00018bd0


	//   ....[3]....
        /*0088*/ 	.word	0x00018bf0


	//   ....[4]....
        /*008c*/ 	.word	0x00018c10


	//   ....[5]....
        /*0090*/ 	.word	0x00019050


	//   ....[6]....
        /*0094*/ 	.word	0x00019070


	//   ....[7]....
        /*0098*/ 	.word	0x00019090


	//   ....[8]....
        /*009c*/ 	.word	0x000190b0


	//   ....[9]....
        /*00a0*/ 	.word	0x000190d0


	//   ....[10]....
        /*00a4*/ 	.word	0x00019f30


	//   ....[11]....
        /*00a8*/ 	.word	0x00019fe0


	//   ....[12]....
        /*00ac*/ 	.word	0x0001a050


	//   ....[13]....
        /*00b0*/ 	.word	0x0001a0c0


	//   ....[14]....
        /*00b4*/ 	.word	0x0001a130


	//   ....[15]....
        /*00b8*/ 	.word	0x0001a5c0


	//   ....[16]....
        /*00bc*/ 	.word	0x0001a630


	//   ....[17]....
        /*00c0*/ 	.word	0x0001a6a0


	//   ....[18]....
        /*00c4*/ 	.word	0x0001a710


	//   ....[19]....
        /*00c8*/ 	.word	0x0001a780


	//----- nvinfo : EIATTR_EXIT_INSTR_OFFSETS
	.align		4
.L_856:
        /*00cc*/ 	.byte	0x04, 0x1c
        /*00ce*/ 	.short	(.L_858 - .L_857)


	//   ....[0]....
.L_857:
        /*00d0*/ 	.word	0x00000f80


	//   ....[1]....
        /*00d4*/ 	.word	0x00019ec0


	//----- nvinfo : EIATTR_MAX_THREADS
	.align		4
.L_858:
        /*00d8*/ 	.byte	0x04, 0x05
        /*00da*/ 	.short	(.L_860 - .L_859)
.L_859:
        /*00dc*/ 	.word	0x00000080
        /*00e0*/ 	.word	0x00000001
        /*00e4*/ 	.word	0x00000001


	//----- nvinfo : EIATTR_CRS_STACK_SIZE
	.align		4
.L_860:
        /*00e8*/ 	.byte	0x04, 0x1e
        /*00ea*/ 	.short	(.L_862 - .L_861)
.L_861:
        /*00ec*/ 	.word	0x00000000


	//----- nvinfo : EIATTR_CBANK_PARAM_SIZE
	.align		4
.L_862:
        /*00f0*/ 	.byte	0x03, 0x19
        /*00f2*/ 	.short	0x00e8


	//----- nvinfo : EIATTR_PARAM_CBANK
	.align		4
        /*00f4*/ 	.byte	0x04, 0x0a
        /*00f6*/ 	.short	(.L_864 - .L_863)
	.align		4
.L_863:
        /*00f8*/ 	.word	index@(.nv.constant0._ZN10layer_norm31ln_parallel_residual_fwd_kernelINS_13Kernel_traitsIf13__nv_bfloat16S2_S2_fjLj1024ELj1ELj4ELj1ELj16ENS_18Kernel_traits_baseILj1024EfS2_S2_S2_fjLj128EEEEELb1ELb0ELb0EEEvNS_9FwdParamsE)
        /*00fc*/ 	.short	0x0210
        /*00fe*/ 	.short	0x00e8


	//----- nvinfo : EIATTR_SW_WAR
	.align		4
.L_864:
        /*0100*/ 	.byte	0x04, 0x36
        /*0102*/ 	.short	(.L_866 - .L_865)
.L_865:
        /*0104*/ 	.word	0x00000008
.L_866:


//--------------------- .nv.info._ZN10layer_norm31ln_parallel_residual_fwd_kernelINS_13Kernel_traitsIf13__nv_bfloat16S2_S2_fjLj1024ELj1ELj4ELj1ELj16ENS_18Kernel_traits_baseILj1024EfS2_S2_S2_fjLj128EEEEELb1ELb0ELb1EEEvNS_9FwdParamsE --------------------------
	.section	.nv.info._ZN10layer_norm31ln_parallel_residual_fwd_kernelINS_13Kernel_traitsIf13__nv_bfloat16S2_S2_fjLj1024ELj1ELj4ELj1ELj16ENS_18Kernel_traits_baseILj1024EfS2_S2_S2_fjLj128EEEEELb1ELb0ELb1EEEvNS_9FwdParamsE,"",@"SHT_CUDA_INFO"
	.sectionflags	@""
	.align	4


	//----- nvinfo : EIATTR_CUDA_API_VERSION
	.align		4
        /*0000*/ 	.byte	0x04, 0x37
        /*0002*/ 	.short	(.L_868 - .L_867)
.L_867:
        /*0004*/ 	.word	0x00000082


	//----- nvinfo : EIATTR_KPARAM_INFO
	.align		4
.L_868:
        /*0008*/ 	.byte	0x04, 0x17
        /*000a*/ 	.short	(.L_870 - .L_869)
.L_869:
        /*000c*/ 	.word	0x00000000
        /*0010*/ 	.short	0x0000
        /*0012*/ 	.short	0x0000
        /*0014*/ 	.byte	0x00, 0xf0, 0xa1, 0x03


	//----- nvinfo : EIATTR_SPARSE_MMA_MASK
	.align		4
.L_870:
        /*0018*/ 	.byte	0x03, 0x50
        /*001a*/ 	.short	0x0000


	//----- nvinfo : EIATTR_MAXREG_COUNT
	.align		4
        /*001c*/ 	.byte	0x03, 0x1b
        /*001e*/ 	.short	0x00ff


	//----- nvinfo : EIATTR_MERCURY_ISA_VERSION
	.align		4
        /*0020*/ 	.byte	0x03, 0x5f
        /*0022*/ 	.short	0x0101


	//----- nvinfo : EIATTR_COOP_GROUP_MASK_REGIDS
	.align		4
        /*0024*/ 	.byte	0x04, 0x29
        /*0026*/ 	.short	(.L_872 - .L_871)


	//   ....[0]....
.L_871:
        /*0028*/ 	.word	0xffffffff


	//   ....[1]....
        /*002c*/ 	.word	0xffffffff


	//   ....[2]....
        /*0030*/ 	.word	0xffffffff


	//   ....[3]....
        /*0034*/ 	.word	0xffffffff


	//   ....[4]....
        /*0038*/ 	.word	0xffffffff


	//   ....[5]....
        /*003c*/ 	.word	0xffffffff


	//   ....[6]....
        /*0040*/ 	.word	0xffffffff


	//   ....[7]....
        /*0044*/ 	.word	0xffffffff


	//   ....[8]....
        /*0048*/ 	.word	0xffffffff


	//   ....[9]....
        /*004c*/ 	.word	0xffffffff


	//   ....[10]....
        /*0050*/ 	.word	0x050000ae


	//   ....[11]....
        /*0054*/ 	.word	0x050000ae


	//   ....[12]....
        /*0058*/ 	.word	0x050000ae


	//   ....[13]....
        /*005c*/ 	.word	0x050000ae


	//   ....[14]....
        /*0060*/ 	.word	0x050000ae


	//   ....[15]....
        /*0064*/ 	.word	0x050000ae


	//   ....[16]....
        /*0068*/ 	.word	0x050000ae


	//   ....[17]....
        /*006c*/ 	.word	0x050000ae


	//   ....[18]....
        /*0070*/ 	.word	0x050000ae


	//   ....[19]....
        /*0074*/ 	.word	0x050000ae


	//----- nvinfo : EIATTR_COOP_GROUP_INSTR_OFFSETS
	.align		4
.L_872:
        /*0078*/ 	.byte	0x04, 0x28
        /*007a*/ 	.short	(.L_874 - .L_873)


	//   ....[0]....
.L_873:
        /*007c*/ 	.word	0x00018300


	//   ....[1]....
        /*0080*/ 	.word	0x00018320


	//   ....[2]....
        /*0084*/ 	.word	0x00018340


	//   ....[3]....
        /*0088*/ 	.word	0x00018360


	//   ....[4]....
        /*008c*/ 	.word	0x00018390


	//   ....[5]....
        /*0090*/ 	.word	0x000187c0


	//   ....[6]....
        /*0094*/ 	.word	0x000187e0


	//   ....[7]....
        /*0098*/ 	.word	0x00018800


	//   ....[8]....
        /*009c*/ 	.word	0x00018820


	//   ....[9]....
        /*00a0*/ 	.word	0x00018840


	//   ....[10]....
        /*00a4*/ 	.word	0x00019590


	//   ....[11]....
        /*00a8*/ 	.word	0x00019630


	//   ....[12]....
        /*00ac*/ 	.word	0x000196a0


	//   ....[13]....
        /*00b0*/ 	.word	0x00019710


	//   ....[14]....
        /*00b4*/ 	.word	0x00019790


	//   ....[15]....
        /*00b8*/ 	.word	0x00019c10


	//   ....[16]....
        /*00bc*/ 	.word	0x00019c80


	//   ....[17]....
        /*00c0*/ 	.word	0x00019cf0


	//   ....[18]....
        /*00c4*/ 	.word	0x00019d60


	//   ....[19]....
        /*00c8*/ 	.word	0x00019dd0


	//----- nvinfo : EIATTR_EXIT_INSTR_OFFSETS
	.align		4
.L_874:
        /*00cc*/ 	.byte	0x04, 0x1c
        /*00ce*/ 	.short	(.L_876 - .L_875)


	//   ....[0]....
.L_875:
        /*00d0*/ 	.word	0x00000590


	//   ....[1]....
        /*00d4*/ 	.word	0x00019520


	//----- nvinfo : EIATTR_MAX_THREADS
	.align		4
.L_876:
        /*00d8*/ 	.byte	0x04, 0x05
        /*00da*/ 	.short	(.L_878 - .L_877)
.L_877:
        /*00dc*/ 	.word	0x00000080
        /*00e0*/ 	.word	0x00000001
        /*00e4*/ 	.word	0x00000001


	//----- nvinfo : EIATTR_CRS_STACK_SIZE
	.align		4
.L_878:
        /*00e8*/ 	.byte	0x04, 0x1e
        /*00ea*/ 	.short	(.L_880 - .L_879)
.L_879:
        /*00ec*/ 	.word	0x00000000


	//----- nvinfo : EIATTR_CBANK_PARAM_SIZE
	.align		4
.L_880:
        /*00f0*/ 	.byte	0x03, 0x19
        /*00f2*/ 	.short	0x00e8


	//----- nvinfo : EIATTR_PARAM_CBANK
	.align		4
        /*00f4*/ 	.byte	0x04, 0x0a
        /*00f6*/ 	.short	(.L_882 - .L_881)
	.align		4
.L_881:
        /*00f8*/ 	.word	index@(.nv.constant0._ZN10layer_norm31ln_parallel_residual_fwd_kernelINS_13Kernel_traitsIf13__nv_bfloat16S2_S2_fjLj1024ELj1ELj4ELj1ELj16ENS_18Kernel_traits_baseILj1024EfS2_S2_S2_fjLj128EEEEELb1ELb0ELb1EEEvNS_9FwdParamsE)
        /*00fc*/ 	.short	0x0210
        /*00fe*/ 	.short	0x00e8


	//----- nvinfo : EIATTR_SW_WAR
	.align		4
.L_882:
        /*0100*/ 	.byte	0x04, 0x36
        /*0102*/ 	.short	(.L_884 - .L_883)
.L_883:
        /*0104*/ 	.word	0x00000008
.L_884:


//--------------------- .nv.info._ZN10layer_norm31ln_parallel_residual_fwd_kernelINS_13Kernel_traitsIf13__nv_bfloat16S2_S2_fjLj1024ELj1ELj4ELj1ELj16ENS_18Kernel_traits_baseILj1024EfS2_S2_S2_fjLj128EEEEELb1ELb1ELb0EEEvNS_9FwdParamsE --------------------------
	.section	.nv.info._ZN10layer_norm31ln_parallel_residual_fwd_kernelINS_13Kernel_traitsIf13__nv_bfloat16S2_S2_fjLj1024ELj1ELj4ELj1ELj16ENS_18Kernel_traits_baseILj1024EfS2_S2_S2_fjLj128EEEEELb1ELb1ELb0EEEvNS_9FwdParamsE,"",@"SHT_CUDA_INFO"
	.sectionflags	@""
	.align	4


	//----- nvinfo : EIATTR_CUDA_API_VERSION
	.align		4
        /*0000*/ 	.byte	0x04, 0x37
        /*0002*/ 	.short	(.L_886 - .L_885)
.L_885:
        /*0004*/ 	.word	0x00000082


	//----- nvinfo : EIATTR_KPARAM_INFO
	.align		4
.L_886:
        /*0008*/ 	.byte	0x04, 0x17
        /*000a*/ 	.short	(.L_888 - .L_887)
.L_887:
        /*000c*/ 	.word	0x00000000
        /*0010*/ 	.short	0x0000
        /*0012*/ 	.short	0x0000
        /*0014*/ 	.byte	0x00, 0xf0, 0xa1, 0x03


	//----- nvinfo : EIATTR_SPARSE_MMA_MASK
	.align		4
.L_888:
        /*0018*/ 	.byte	0x03, 0x50
        /*001a*/ 	.short	0x0000


	//----- nvinfo : EIATTR_MAXREG_COUNT
	.align		4
        /*001c*/ 	.byte	0x03, 0x1b
        /*001e*/ 	.short	0x00ff


	//----- nvinfo : EIATTR_MERCURY_ISA_VERSION
	.align		4
        /*0020*/ 	.byte	0x03, 0x5f
        /*0022*/ 	.short	0x0101


	//----- nvinfo : EIATTR_COOP_GROUP_MASK_REGIDS
	.align		4
        /*0024*/ 	.byte	0x04, 0x29
        /*0026*/ 	.short	(.L_890 - .L_889)


	//   ....[0]....
.L_889:
        /*0028*/ 	.word	0xffffffff


	//   ....[1]....
        /*002c*/ 	.word	0xffffffff


	//   ....[2]....
        /*0030*/ 	.word	0xffffffff


	//   ....[3]....
        /*0034*/ 	.word	0xffffffff


	//   ....[4]....
        /*0038*/ 	.word	0xffffffff


	//   ....[5]....
        /*003c*/ 	.word	0xffffffff


	//   ....[6]....
        /*0040*/ 	.word	0xffffffff


	//   ....[7]....
        /*0044*/ 	.word	0xffffffff


	//   ....[8]....
        /*0048*/ 	.word	0xffffffff


	//   ....[9]....
        /*004c*/ 	.word	0xffffffff


	//   ....[10]....
        /*0050*/ 	.word	0x05000087


	//   ....[11]....
        /*0054*/ 	.word	0x05000087


	//   ....[12]....
        /*0058*/ 	.word	0x05000087


	//   ....[13]....
        /*005c*/ 	.word	0x05000087


	//   ....[14]....
        /*0060*/ 	.word	0x05000087


	//   ....[15]....
        /*0064*/ 	.word	0x05000087


	//   ....[16]....
        /*0068*/ 	.word	0x05000087


	//   ....[17]....
        /*006c*/ 	.word	0x05000087


	//   ....[18]....
        /*0070*/ 	.word	0x05000087


	//   ....[19]....
        /*0074*/ 	.word	0x05000087


	//----- nvinfo : EIATTR_COOP_GROUP_INSTR_OFFSETS
	.align		4
.L_890:
        /*0078*/ 	.byte	0x04, 0x28
        /*007a*/ 	.short	(.L_892 - .L_891)


	//   ....[0]....
.L_891:
        /*007c*/ 	.word	0x00017f00


	//   ....[1]....
        /*0080*/ 	.word	0x00017f20


	//   ....[2]....
        /*0084*/ 	.word	0x00017f40


	//   ....[3]....
        /*0088*/ 	.word	0x00017f60


	//   ....[4]....
        /*008c*/ 	.word	0x00017f90


	//   ....[5]....
        /*0090*/ 	.word	0x000183d0


	//   ....[6]....
        /*0094*/ 	.word	0x000183f0


	//   ....[7]....
        /*0098*/ 	.word	0x00018410


	//   ....[8]....
        /*009c*/ 	.word	0x00018430


	//   ....[9]....
        /*00a0*/ 	.word	0x00018450


	//   ....[10]....
        /*00a4*/ 	.word	0x00018ef0


	//   ....[11]....
        /*00a8*/ 	.word	0x00018f90


	//   ....[12]....
        /*00ac*/ 	.word	0x00019000


	//   ....[13]....
        /*00b0*/ 	.word	0x00019070


	//   ....[14]....
        /*00b4*/ 	.word	0x000190f0


	//   ....[15]....
        /*00b8*/ 	.word	0x00019580


	//   ....[16]....
        /*00bc*/ 	.word	0x000195f0


	//   ....[17]....
        /*00c0*/ 	.word	0x00019660


	//   ....[18]....
        /*00c4*/ 	.word	0x000196d0


	//   ....[19]....
        /*00c8*/ 	.word	0x00019740


	//----- nvinfo : EIATTR_EXIT_INSTR_OFFSETS
	.align		4
.L_892:
        /*00cc*/ 	.byte	0x04, 0x1c
        /*00ce*/ 	.short	(.L_894 - .L_893)


	//   ....[0]....
.L_893:
        /*00d0*/ 	.word	0x00000b00


	//   ....[1]....
        /*00d4*/ 	.word	0x00018e80


	//----- nvinfo : EIATTR_MAX_THREADS
	.align		4
.L_894:
        /*00d8*/ 	.byte	0x04, 0x05
        /*00da*/ 	.short	(.L_896 - .L_895)
.L_895:
        /*00dc*/ 	.word	0x00000080
        /*00e0*/ 	.word	0x00000001
        /*00e4*/ 	.word	0x00000001


	//----- nvinfo : EIATTR_CRS_STACK_SIZE
	.align		4
.L_896:
        /*00e8*/ 	.byte	0x04, 0x1e
        /*00ea*/ 	.short	(.L_898 - .L_897)
.L_897:
        /*00ec*/ 	.word	0x00000000


	//----- nvinfo : EIATTR_CBANK_PARAM_SIZE
	.align		4
.L_898:
        /*00f0*/ 	.byte	0x03, 0x19
        /*00f2*/ 	.short	0x00e8


	//----- nvinfo : EIATTR_PARAM_CBANK
	.align		4
        /*00f4*/ 	.byte	0x04, 0x0a
        /*00f6*/ 	.short	(.L_900 - .L_899)
	.align		4
.L_899:
        /*00f8*/ 	.word	index@(.nv.constant0._ZN10layer_norm31ln_parallel_residual_fwd_kernelINS_13Kernel_traitsIf13__nv_bfloat16S2_S2_fjLj1024ELj1ELj4ELj1ELj16ENS_18Kernel_traits_baseILj1024EfS2_S2_S2_fjLj128EEEEELb1ELb1ELb0EEEvNS_9FwdParamsE)
        /*00fc*/ 	.short	0x0210
        /*00fe*/ 	.short	0x00e8


	//----- nvinfo : EIATTR_SW_WAR
	.align		4
.L_900:
        /*0100*/ 	.byte	0x04, 0x36
        /*0102*/ 	.short	(.L_902 - .L_901)
.L_901:
        /*0104*/ 	.word	0x00000008
.L_902:


//--------------------- .nv.info._ZN10layer_norm31ln_parallel_residual_fwd_kernelINS_13Kernel_traitsIf13__nv_bfloat16S2_S2_fjLj1024ELj1ELj4ELj1ELj16ENS_18Kernel_traits_baseILj1024EfS2_S2_S2_fjLj128EEEEELb1ELb1ELb1EEEvNS_9FwdParamsE --------------------------
	.section	.nv.info._ZN10layer_norm31ln_parallel_residual_fwd_kernelINS_13Kernel_traitsIf13__nv_bfloat16S2_S2_fjLj1024ELj1ELj4ELj1ELj16ENS_18Kernel_traits_baseILj1024EfS2_S2_S2_fjLj128EEEEELb1ELb1ELb1EEEvNS_9FwdParamsE,"",@"SHT_CUDA_INFO"
	.sectionflags	@""
	.align	4


	//----- nvinfo : EIATTR_CUDA_API_VERSION
	.align		4
        /*0000*/ 	.byte	0x04, 0x37
        /*0002*/ 	.short	(.L_904 - .L_903)
.L_903:
        /*0004*/ 	.word	0x00000082


	//----- nvinfo : EIATTR_KPARAM_INFO
	.align		4
.L_904:
        /*0008*/ 	.byte	0x04, 0x17
        /*000a*/ 	.short	(.L_906 - .L_905)
.L_905:
        /*000c*/ 	.word	0x00000000
        /*0010*/ 	.short	0x0000
        /*0012*/ 	.short	0x0000
        /*0014*/ 	.byte	0x00, 0xf0, 0xa1, 0x03


	//----- nvinfo : EIATTR_SPARSE_MMA_MASK
	.align		4
.L_906:
        /*0018*/ 	.byte	0x03, 0x50
        /*001a*/ 	.short	0x0000


	//----- nvinfo : EIATTR_MAXREG_COUNT
	.align		4
        /*001c*/ 	.byte	0x03, 0x1b
        /*001e*/ 	.short	0x00ff


	//----- nvinfo : EIATTR_MERCURY_ISA_VERSION
	.align		4
        /*0020*/ 	.byte	0x03, 0x5f
        /*0022*/ 	.short	0x0101


	//----- nvinfo : EIATTR_COOP_GROUP_MASK_REGIDS
	.align		4
        /*0024*/ 	.byte	0x04, 0x29
        /*0026*/ 	.short	(.L_908 - .L_907)


	//   ....[0]....
.L_907:
        /*0028*/ 	.word	0xffffffff


	//   ....[1]....
        /*002c*/ 	.word	0xffffffff


	//   ....[2]....
        /*0030*/ 	.word	0xffffffff


	//   ....[3]....
        /*0034*/ 	.word	0xffffffff


	//   ....[4]....
        /*0038*/ 	.word	0xffffffff


	//   ....[5]....
        /*003c*/ 	.word	0xffffffff


	//   ....[6]....
        /*0040*/ 	.word	0xffffffff


	//   ....[7]....
        /*0044*/ 	.word	0xffffffff


	//   ....[8]....
        /*0048*/ 	.word	0xffffffff


	//   ....[9]....
        /*004c*/ 	.word	0xffffffff


	//   ....[10]....
        /*0050*/ 	.word	0x05000070


	//   ....[11]....
        /*0054*/ 	.word	0x05000070


	//   ....[12]....
        /*0058*/ 	.word	0x05000070


	//   ....[13]....
        /*005c*/ 	.word	0x05000070


	//   ....[14]....
        /*0060*/ 	.word	0x05000070


	//   ....[15]....
        /*0064*/ 	.word	0x05000070


	//   ....[16]....
        /*0068*/ 	.word	0x05000070


	//   ....[17]....
        /*006c*/ 	.word	0x05000070


	//   ....[18]....
        /*0070*/ 	.word	0x05000070


	//   ....[19]....
        /*0074*/ 	.word	0x05000070


	//----- nvinfo : EIATTR_COOP_GROUP_INSTR_OFFSETS
	.align		4
.L_908:
        /*0078*/ 	.byte	0x04, 0x28
        /*007a*/ 	.short	(.L_910 - .L_909)


	//   ....[0]....
.L_909:
        /*007c*/ 	.word	0x00017f10


	//   ....[1]....
        /*0080*/ 	.word	0x00017f30


	//   ....[2]....
        /*0084*/ 	.word	0x00017f50


	//   ....[3]....
        /*0088*/ 	.word	0x00017f70


	//   ....[4]....
        /*008c*/ 	.word	0x00017fa0


	//   ....[5]....
        /*0090*/ 	.word	0x000183d0


	//   ....[6]....
        /*0094*/ 	.word	0x000183f0


	//   ....[7]....
        /*0098*/ 	.word	0x00018410


	//   ....[8]....
        /*009c*/ 	.word	0x00018430


	//   ....[9]....
        /*00a0*/ 	.word	0x00018450


	//   ....[10]....
        /*00a4*/ 	.word	0x00018dc0


	//   ....[11]....
        /*00a8*/ 	.word	0x00018e60


	//   ....[12]....
        /*00ac*/ 	.word	0x00018ed0


	//   ....[13]....
        /*00b0*/ 	.word	0x00018f40


	//   ....[14]....
        /*00b4*/ 	.word	0x00018fc0


	//   ....[15]....
        /*00b8*/ 	.word	0x00019440


	//   ....[16]....
        /*00bc*/ 	.word	0x000194b0


	//   ....[17]....
        /*00c0*/ 	.word	0x00019520


	//   ....[18]....
        /*00c4*/ 	.word	0x00019590


	//   ....[19]....
        /*00c8*/ 	.word	0x00019600


	//----- nvinfo : EIATTR_EXIT_INSTR_OFFSETS
	.align		4
.L_910:
        /*00cc*/ 	.byte	0x04, 0x1c
        /*00ce*/ 	.short	(.L_912 - .L_911)


	//   ....[0]....
.L_911:
        /*00d0*/ 	.word	0x00000720


	//   ....[1]....
        /*00d4*/ 	.word	0x00018d50


	//----- nvinfo : EIATTR_MAX_THREADS
	.align		4
.L_912:
        /*00d8*/ 	.byte	0x04, 0x05
        /*00da*/ 	.short	(.L_914 - .L_913)
.L_913:
        /*00dc*/ 	.word	0x00000080
        /*00e0*/ 	.word	0x00000001
        /*00e4*/ 	.word	0x00000001


	//----- nvinfo : EIATTR_CRS_STACK_SIZE
	.align		4
.L_914:
        /*00e8*/ 	.byte	0x04, 0x1e
        /*00ea*/ 	.short	(.L_916 - .L_915)
.L_915:
        /*00ec*/ 	.word	0x00000000


	//----- nvinfo : EIATTR_CBANK_PARAM_SIZE
	.align		4
.L_916:
        /*00f0*/ 	.byte	0x03, 0x19
        /*00f2*/ 	.short	0x00e8


	//----- nvinfo : EIATTR_PARAM_CBANK
	.align		4
        /*00f4*/ 	.byte	0x04, 0x0a
        /*00f6*/ 	.short	(.L_918 - .L_917)
	.align		4
.L_917:
        /*00f8*/ 	.word	index@(.nv.constant0._ZN10layer_norm31ln_parallel_residual_fwd_kernelINS_13Kernel_traitsIf13__nv_bfloat16S2_S2_fjLj1024ELj1ELj4ELj1ELj16ENS_18Kernel_traits_baseILj1024EfS2_S2_S2_fjLj128EEEEELb1ELb1ELb1EEEvNS_9FwdParamsE)
        /*00fc*/ 	.short	0x0210
        /*00fe*/ 	.short	0x00e8


	//----- nvinfo : EIATTR_SW_WAR
	.align		4
.L_918:
        /*0100*/ 	.byte	0x04, 0x36
        /*0102*/ 	.short	(.L_920 - .L_919)
.L_919:
        /*0104*/ 	.word	0x00000008
.L_920:


//--------------------- .nv.info._ZN10layer_norm31ln_parallel_residual_fwd_kernelINS_13Kernel_traitsI13__nv_bfloat16S2_fS2_fjLj1024ELj1ELj4ELj1ELj16ENS_18Kernel_traits_baseILj1024ES2_S2_fS2_fjLj128EEEEELb0ELb0ELb0EEEvNS_9FwdParamsE --------------------------
	.section	.nv.info._ZN10layer_norm31ln_parallel_residual_fwd_kernelINS_13Kernel_traitsI13__nv_bfloat16S2_fS2_fjLj1024ELj1ELj4ELj1ELj16ENS_18Kernel_traits_baseILj1024ES2_S2_fS2_fjLj128EEEEELb0ELb0ELb0EEEvNS_9FwdParamsE,"",@"SHT_CUDA_INFO"
	.sectionflags	@""
	.align	4


	//----- nvinfo : EIATTR_CUDA_API_VERSION
	.align		4
        /*0000*/ 	.byte	0x04, 0x37
        /*0002*/ 	.short	(.L_922 - .L_921)
.L_921:
        /*0004*/ 	.word	0x00000082


	//----- nvinfo : EIATTR_KPARAM_INFO
	.align		4
.L_922:
        /*0008*/ 	.byte	0x04, 0x17
        /*000a*/ 	.short	(.L_924 - .L_923)
.L_923:
        /*000c*/ 	.word	0x00000000
        /*0010*/ 	.short	0x0000
        /*0012*/ 	.short	0x0000
        /*0014*/ 	.byte	0x00, 0xf0, 0xa1, 0x03


	//----- nvinfo : EIATTR_SPARSE_MMA_MASK
	.align		4
.L_924:
        /*0018*/ 	.byte	0x03, 0x50
        /*001a*/ 	.short	0x0000


	//----- nvinfo : EIATTR_MAXREG_COUNT
	.align		4
        /*001c*/ 	.byte	0x03, 0x1b
        /*001e*/ 	.short	0x00ff


	//----- nvinfo : EIATTR_MERCURY_ISA_VERSION
	.align		4
        /*0020*/ 	.byte	0x03, 0x5f
        /*0022*/ 	.short	0x0101


	//----- nvinfo : EIATTR_COOP_GROUP_MASK_REGIDS
	.align		4
        /*0024*/ 	.byte	0x04, 0x29
        /*0026*/ 	.short	(.L_926 - .L_925)


	//   ....[0]....
.L_925:
        /*0028*/ 	.word	0xffffffff


	//   ....[1]....
        /*002c*/ 	.word	0xffffffff


	//   ....[2]....
        /*0030*/ 	.word	0xffffffff


	//   ....[3]....
        /*0034*/ 	.word	0xffffffff


	//   ....[4]....
        /*0038*/ 	.word	0xffffffff


	//   ....[5]....
        /*003c*/ 	.word	0xffffffff


	//   ....[6]....
        /*0040*/ 	.word	0xffffffff


	//   ....[7]....
        /*0044*/ 	.word	0xffffffff


	//   ....[8]....
        /*0048*/ 	.word	0xffffffff


	//   ....[9]....
        /*004c*/ 	.word	0xffffffff


	//   ....[10]....
        /*0050*/ 	.word	0x05000096


	//   ....[11]....
        /*0054*/ 	.word	0x05000096


	//   ....[12]....
        /*0058*/ 	.word	0x05000096


	//   ....[13]....
        /*005c*/ 	.word	0x05000096


	//   ....[14]....
        /*0060*/ 	.word	0x05000096


	//   ....[15]....
        /*0064*/ 	.word	0x05000096


	//   ....[16]....
        /*0068*/ 	.word	0x05000096


	//   ....[17]....
        /*006c*/ 	.word	0x05000096


	//   ....[18]....
        /*0070*/ 	.word	0x05000096


	//   ....[19]....
        /*0074*/ 	.word	0x05000096


	//----- nvinfo : EIATTR_COOP_GROUP_INSTR_OFFSETS
	.align		4
.L_926:
        /*0078*/ 	.byte	0x04, 0x28
        /*007a*/ 	.short	(.L_928 - .L_927)


	//   ....[0]....
.L_927:
        /*007c*/ 	.word	0x00002fe0


	//   ....[1]....
        /*0080*/ 	.word	0x00003010


	//   ....[2]....
        /*0084*/ 	.word	0x00003030


	//   ....[3]....
        /*0088*/ 	.word	0x00003050


	//   ....[4]....
        /*008c*/ 	.word	0x00003070


	//   ....[5]....
        /*0090*/ 	.word	0x000034b0


	//   ....[6]....
        /*0094*/ 	.word	0x000034d0


	//   ....[7]....
        /*0098*/ 	.word	0x000034f0


	//   ....[8]....
        /*009c*/ 	.word	0x00003510


	//   ....[9]....
        /*00a0*/ 	.word	0x00003530


	//   ....[10]....
        /*00a4*/ 	.word	0x00004360


	//   ....[11]....
        /*00a8*/ 	.word	0x00004410


	//   ....[12]....
        /*00ac*/ 	.word	0x00004480


	//   ....[13]....
        /*00b0*/ 	.word	0x000044f0


	//   ....[14]....
        /*00b4*/ 	.word	0x00004560


	//   ....[15]....
        /*00b8*/ 	.word	0x000049f0


	//   ....[16]....
        /*00bc*/ 	.word	0x00004a60


	//   ....[17]....
        /*00c0*/ 	.word	0x00004ad0


	//   ....[18]....
        /*00c4*/ 	.word	0x00004b40


	//   ....[19]....
        /*00c8*/ 	.word	0x00004bb0


	//----- nvinfo : EIATTR_EXIT_INSTR_OFFSETS
	.align		4
.L_928:
        /*00cc*/ 	.byte	0x04, 0x1c
        /*00ce*/ 	.short	(.L_930 - .L_929)


	//   ....[0]....
.L_929:
        /*00d0*/ 	.word	0x00000a00


	//   ....[1]....
        /*00d4*/ 	.word	0x000042f0


	//----- nvinfo : EIATTR_MAX_THREADS
	.align		4
.L_930:
        /*00d8*/ 	.byte	0x04, 0x05
        /*00da*/ 	.short	(.L_932 - .L_931)
.L_931:
        /*00dc*/ 	.word	0x00000080
        /*00e0*/ 	.word	0x00000001
        /*00e4*/ 	.word	0x00000001


	//----- nvinfo : EIATTR_CRS_STACK_SIZE
	.align		4
.L_932:
        /*00e8*/ 	.byte	0x04, 0x1e
        /*00ea*/ 	.short	(.L_934 - .L_933)
.L_933:
        /*00ec*/ 	.word	0x00000000


	//----- nvinfo : EIATTR_CBANK_PARAM_SIZE
	.align		4
.L_934:
        /*00f0*/ 	.byte	0x03, 0x19
        /*00f2*/ 	.short	0x00e8


	//----- nvinfo : EIATTR_PARAM_CBANK
	.align		4
        /*00f4*/ 	.byte	0x04, 0x0a
        /*00f6*/ 	.short	(.L_936 - .L_935)
	.align		4
.L_935:
        /*00f8*/ 	.word	index@(.nv.constant0._ZN10layer_norm31ln_parallel_residual_fwd_kernelINS_13Kernel_traitsI13__nv_bfloat16S2_fS2_fjLj1024ELj1ELj4ELj1ELj16ENS_18Kernel_traits_baseILj1024ES2_S2_fS2_fjLj128EEEEELb0ELb0ELb0EEEvNS_9FwdParamsE)
        /*00fc*/ 	.short	0x0210
        /*00fe*/ 	.short	0x00e8


	//----- nvinfo : EIATTR_SW_WAR
	.align		4
.L_936:
        /*0100*/ 	.byte	0x04, 0x36
        /*0102*/ 	.short	(.L_938 - .L_937)
.L_937:
        /*0104*/ 	.word	0x00000008
.L_938:


//--------------------- .nv.info._ZN10layer_norm31ln_parallel_residual_fwd_kernelINS_13Kernel_traitsI13__nv_bfloat16S2_fS2_fjLj1024ELj1ELj4ELj1ELj16ENS_18Kernel_traits_baseILj1024ES2_S2_fS2_fjLj128EEEEELb0ELb0ELb1EEEvNS_9FwdParamsE --------------------------
	.section	.nv.info._ZN10layer_norm31ln_parallel_residual_fwd_kernelINS_13Kernel_traitsI13__nv_bfloat16S2_fS2_fjLj1024ELj1ELj4ELj1ELj16ENS_18Kernel_traits_baseILj1024ES2_S2_fS2_fjLj128EEEEELb0ELb0ELb1EEEvNS_9FwdParamsE,"",@"SHT_CUDA_INFO"
	.sectionflags	@""
	.align	4


	//----- nvinfo : EIATTR_CUDA_API_VERSION
	.align		4
        /*0000*/ 	.byte	0x04, 0x37
        /*0002*/ 	.short	(.L_940 - .L_939)
.L_939:
        /*0004*/ 	.word	0x00000082


	//----- nvinfo : EIATTR_KPARAM_INFO
	.align		4
.L_940:
        /*0008*/ 	.byte	0x04, 0x17
        /*000a*/ 	.short	(.L_942 - .L_941)
.L_941:
        /*000c*/ 	.word	0x00000000
        /*0010*/ 	.short	0x0000
        /*0012*/ 	.short	0x0000
        /*0014*/ 	.byte	0x00, 0xf0, 0xa1, 0x03


	//----- nvinfo : EIATTR_SPARSE_MMA_MASK
	.align		4
.L_942:
        /*0018*/ 	.byte	0x03, 0x50
        /*001a*/ 	.short	0x0000


	//----- nvinfo : EIATTR_MAXREG_COUNT
	.align		4
        /*001c*/ 	.byte	0x03, 0x1b
        /*001e*/ 	.short	0x00ff


	//----- nvinfo : EIATTR_MERCURY_ISA_VERSION
	.align		4
        /*0020*/ 	.byte	0x03, 0x5f
        /*0022*/ 	.short	0x0101


	//----- nvinfo : EIATTR_COOP_GROUP_MASK_REGIDS
	.align		4
        /*0024*/ 	.byte	0x04, 0x29
        /*0026*/ 	.short	(.L_944 - .L_943)


	//   ....[0]....
.L_943:
        /*0028*/ 	.word	0xffffffff


	//   ....[1]....
        /*002c*/ 	.word	0xffffffff


	//   ....[2]....
        /*0030*/ 	.word	0xffffffff


	//   ....[3]....
        /*0034*/ 	.word	0xffffffff


	//   ....[4]....
        /*0038*/ 	.word	0xffffffff


	//   ....[5]....
        /*003c*/ 	.word	0xffffffff


	//   ....[6]....
        /*0040*/ 	.word	0xffffffff


	//   ....[7]....
        /*0044*/ 	.word	0xffffffff


	//   ....[8]....
        /*0048*/ 	.word	0xffffffff


	//   ....[9]....
        /*004c*/ 	.word	0xffffffff


	//   ....[10]....
        /*0050*/ 	.word	0x050000ba


	//   ....[11]....
        /*0054*/ 	.word	0x050000ba


	//   ....[12]....
        /*0058*/ 	.word	0x050000ba


	//   ....[13]....
        /*005c*/ 	.word	0x050000ba


	//   ....[14]....
        /*0060*/ 	.word	0x050000ba


	//   ....[15]....
        /*0064*/ 	.word	0x050000ba


	//   ....[16]....
        /*0068*/ 	.word	0x050000ba


	//   ....[17]....
        /*006c*/ 	.word	0x050000ba


	//   ....[18]....
        /*0070*/ 	.word	0x050000ba


	//   ....[19]....
        /*0074*/ 	.word	0x050000ba


	//----- nvinfo : EIATTR_COOP_GROUP_INSTR_OFFSETS
	.align		4
.L_944:
        /*0078*/ 	.byte	0x04, 0x28
        /*007a*/ 	.short	(.L_946 - .L_945)


	//   ....[0]....
.L_945:
        /*007c*/ 	.word	0x000028d0


	//   ....[1]....
        /*0080*/ 	.word	0x00002900


	//   ....[2]....
        /*0084*/ 	.word	0x00002920


	//   ....[3]....
        /*0088*/ 	.word	0x00002940


	//   ....[4]....
        /*008c*/ 	.word	0x00002960


	//   ....[5]....
        /*0090*/ 	.word	0x00002d90


	//   ....[6]....
        /*0094*/ 	.word	0x00002db0


	//   ....[7]....
        /*0098*/ 	.word	0x00002dd0


	//   ....[8]....
        /*009c*/ 	.word	0x00002df0


	//   ....[9]....
        /*00a0*/ 	.word	0x00002e10


	//   ....[10]....
        /*00a4*/ 	.word	0x00003bb0


	//   ....[11]....
        /*00a8*/ 	.word	0x00003c60


	//   ....[12]....
        /*00ac*/ 	.word	0x00003cd0


	//   ....[13]....
        /*00b0*/ 	.word	0x00003d40


	//   ....[14]....
        /*00b4*/ 	.word	0x00003db0


	//   ....[15]....
        /*00b8*/ 	.word	0x00004230


	//   ....[16]....
        /*00bc*/ 	.word	0x000042a0


	//   ....[17]....
        /*00c0*/ 	.word	0x00004310


	//   ....[18]....
        /*00c4*/ 	.word	0x00004380


	//   ....[19]....
        /*00c8*/ 	.word	0x000043f0


	//----- nvinfo : EIATTR_EXIT_INSTR_OFFSETS
	.align		4
.L_946:
        /*00cc*/ 	.byte	0x04, 0x1c
        /*00ce*/ 	.short	(.L_948 - .L_947)


	//   ....[0]....
.L_947:
        /*00d0*/ 	.word	0x00000240


	//   ....[1]....
        /*00d4*/ 	.word	0x00003b40


	//----- nvinfo : EIATTR_MAX_THREADS
	.align		4
.L_948:
        /*00d8*/ 	.byte	0x04, 0x05
        /*00da*/ 	.short	(.L_950 - .L_949)
.L_949:
        /*00dc*/ 	.word	0x00000080
        /*00e0*/ 	.word	0x00000001
        /*00e4*/ 	.word	0x00000001


	//----- nvinfo : EIATTR_CRS_STACK_SIZE
	.align		4
.L_950:
        /*00e8*/ 	.byte	0x04, 0x1e
        /*00ea*/ 	.short	(.L_952 - .L_951)
.L_951:
        /*00ec*/ 	.word	0x00000000


	//----- nvinfo : EIATTR_CBANK_PARAM_SIZE
	.align		4
.L_952:
        /*00f0*/ 	.byte	0x03, 0x19
        /*00f2*/ 	.short	0x00e8


	//----- nvinfo : EIATTR_PARAM_CBANK
	.align		4
        /*00f4*/ 	.byte	0x04, 0x0a
        /*00f6*/ 	.short	(.L_954 - .L_953)
	.align		4
.L_953:
        /*00f8*/ 	.word	index@(.nv.constant0._ZN10layer_norm31ln_parallel_residual_fwd_kernelINS_13Kernel_traitsI13__nv_bfloat16S2_fS2_fjLj1024ELj1ELj4ELj1ELj16ENS_18Kernel_traits_baseILj1024ES2_S2_fS2_fjLj128EEEEELb0ELb0ELb1EEEvNS_9FwdParamsE)
        /*00fc*/ 	.short	0x0210
        /*00fe*/ 	.short	0x00e8


	//----- nvinfo : EIATTR_SW_WAR
	.align		4
.L_954:
        /*0100*/ 	.byte	0x04, 0x36
        /*0102*/ 	.short	(.L_956 - .L_955)
.L_955:
        /*0104*/ 	.word	0x00000008
.L_956:


//--------------------- .nv.info._ZN10layer_norm31ln_parallel_residual_fwd_kernelINS_13Kernel_traitsI13__nv_bfloat16S2_fS2_fjLj1024ELj1ELj4ELj1ELj16ENS_18Kernel_traits_baseILj1024ES2_S2_fS2_fjLj128EEEEELb0ELb1ELb0EEEvNS_9FwdParamsE --------------------------
	.section	.nv.info._ZN10layer_norm31ln_parallel_residual_fwd_kernelINS_13Kernel_traitsI13__nv_bfloat16S2_fS2_fjLj1024ELj1ELj4ELj1ELj16ENS_18Kernel_traits_baseILj1024ES2_S2_fS2_fjLj128EEEEELb0ELb1ELb0EEEvNS_9FwdParamsE,"",@"SHT_CUDA_INFO"
	.sectionflags	@""
	.align	4


	//----- nvinfo : EIATTR_CUDA_API_VERSION
	.align		4
        /*0000*/ 	.byte	0x04, 0x37
        /*0002*/ 	.short	(.L_958 - .L_957)
.L_957:
        /*0004*/ 	.word	0x00000082


	//----- nvinfo : EIATTR_KPARAM_INFO
	.align		4
.L_958:
        /*0008*/ 	.byte	0x04, 0x17
        /*000a*/ 	.short	(.L_960 - .L_959)
.L_959:
        /*000c*/ 	.word	0x00000000
        /*0010*/ 	.short	0x0000
        /*0012*/ 	.short	0x0000
        /*0014*/ 	.byte	0x00, 0xf0, 0xa1, 0x03


	//----- nvinfo : EIATTR_SPARSE_MMA_MASK
	.align		4
.L_960:
        /*0018*/ 	.byte	0x03, 0x50
        /*001a*/ 	.short	0x0000


	//----- nvinfo : EIATTR_MAXREG_COUNT
	.align		4
        /*001c*/ 	.byte	0x03, 0x1b
        /*001e*/ 	.short	0x00ff


	//----- nvinfo : EIATTR_MERCURY_ISA_VERSION
	.align		4
        /*0020*/ 	.byte	0x03, 0x5f
        /*0022*/ 	.short	0x0101


	//----- nvinfo : EIATTR_COOP_GROUP_MASK_REGIDS
	.align		4
        /*0024*/ 	.byte	0x04, 0x29
        /*0026*/ 	.short	(.L_962 - .L_961)


	//   ....[0]....
.L_961:
        /*0028*/ 	.word	0xffffffff


	//   ....[1]....
        /*002c*/ 	.word	0xffffffff


	//   ....[2]....
        /*0030*/ 	.word	0xffffffff


	//   ....[3]....
        /*0034*/ 	.word	0xffffffff


	//   ....[4]....
        /*0038*/ 	.word	0xffffffff


	//   ....[5]....
        /*003c*/ 	.word	0xffffffff


	//   ....[6]....
        /*0040*/ 	.word	0xffffffff


	//   ....[7]....
        /*0044*/ 	.word	0xffffffff


	//   ....[8]....
        /*0048*/ 	.word	0xffffffff


	//   ....[9]....
        /*004c*/ 	.word	0xffffffff


	//   ....[10]....
        /*0050*/ 	.word	0x05000043


	//   ....[11]....
        /*0054*/ 	.word	0x05000043


	//   ....[12]....
        /*0058*/ 	.word	0x05000043


	//   ....[13]....
        /*005c*/ 	.word	0x05000043


	//   ....[14]....
        /*0060*/ 	.word	0x05000043


	//   ....[15]....
        /*0064*/ 	.word	0x05000043


	//   ....[16]....
        /*0068*/ 	.word	0x05000043


	//   ....[17]....
        /*006c*/ 	.word	0x05000043


	//   ....[18]....
        /*0070*/ 	.word	0x05000043


	//   ....[19]....
        /*0074*/ 	.word	0x05000043


	//----- nvinfo : EIATTR_COOP_GROUP_INSTR_OFFSETS
	.align		4
.L_962:
        /*0078*/ 	.byte	0x04, 0x28
        /*007a*/ 	.short	(.L_964 - .L_963)


	//   ....[0]....
.L_963:
        /*007c*/ 	.word	0x00002650


	//   ....[1]....
        /*0080*/ 	.word	0x00002680


	//   ....[2]....
        /*0084*/ 	.word	0x000026a0


	//   ....[3]....
        /*0088*/ 	.word	0x000026c0


	//   ....[4]....
        /*008c*/ 	.word	0x000026e0


	//   ....[5]....
        /*0090*/ 	.word	0x00002b20


	//   ....[6]....
        /*0094*/ 	.word	0x00002b40


	//   ....[7]....
        /*0098*/ 	.word	0x00002b60


	//   ....[8]....
        /*009c*/ 	.word	0x00002b80


	//   ....[9]....
        /*00a0*/ 	.word	0x00002ba0


	//   ....[10]....
        /*00a4*/ 	.word	0x00003620


	//   ....[11]....
        /*00a8*/ 	.word	0x000036d0


	//   ....[12]....
        /*00ac*/ 	.word	0x00003740


	//   ....[13]....
        /*00b0*/ 	.word	0x000037b0


	//   ....[14]....
        /*00b4*/ 	.word	0x00003820


	//   ....[15]....
        /*00b8*/ 	.word	0x00003cc0


	//   ....[16]....
        /*00bc*/ 	.word	0x00003d30


	//   ....[17]....
        /*00c0*/ 	.word	0x00003da0


	//   ....[18]....
        /*00c4*/ 	.word	0x00003e10


	//   ....[19]....
        /*00c8*/ 	.word	0x00003e80


	//----- nvinfo : EIATTR_EXIT_INSTR_OFFSETS
	.align		4
.L_964:
        /*00cc*/ 	.byte	0x04, 0x1c
        /*00ce*/ 	.short	(.L_966 - .L_965)


	//   ....[0]....
.L_965:
        /*00d0*/ 	.word	0x000005c0


	//   ....[1]....
        /*00d4*/ 	.word	0x000035b0


	//----- nvinfo : EIATTR_MAX_THREADS
	.align		4
.L_966:
        /*00d8*/ 	.byte	0x04, 0x05
        /*00da*/ 	.short	(.L_968 - .L_967)
.L_967:
        /*00dc*/ 	.word	0x00000080
        /*00e0*/ 	.word	0x00000001
        /*00e4*/ 	.word	0x00000001


	//----- nvinfo : EIATTR_CRS_STACK_SIZE
	.align		4
.L_968:
        /*00e8*/ 	.byte	0x04, 0x1e
        /*00ea*/ 	.short	(.L_970 - .L_969)
.L_969:
        /*00ec*/ 	.word	0x00000000


	//----- nvinfo : EIATTR_CBANK_PARAM_SIZE
	.align		4
.L_970:
        /*00f0*/ 	.byte	0x03, 0x19
        /*00f2*/ 	.short	0x00e8


	//----- nvinfo : EIATTR_PARAM_CBANK
	.align		4
        /*00f4*/ 	.byte	0x04, 0x0a
        /*00f6*/ 	.short	(.L_972 - .L_971)
	.align		4
.L_971:
        /*00f8*/ 	.word	index@(.nv.constant0._ZN10layer_norm31ln_parallel_residual_fwd_kernelINS_13Kernel_traitsI13__nv_bfloat16S2_fS2_fjLj1024ELj1ELj4ELj1ELj16ENS_18Kernel_traits_baseILj1024ES2_S2_fS2_fjLj128EEEEELb0ELb1ELb0EEEvNS_9FwdParamsE)
        /*00fc*/ 	.short	0x0210
        /*00fe*/ 	.short	0x00e8


	//----- nvinfo : EIATTR_SW_WAR
	.align		4
.L_972:
        /*0100*/ 	.byte	0x04, 0x36
        /*0102*/ 	.short	(.L_974 - .L_973)
.L_973:
        /*0104*/ 	.word	0x00000008
.L_974:


//--------------------- .nv.info._ZN10layer_norm31ln_parallel_residual_fwd_kernelINS_13Kernel_traitsI13__nv_bfloat16S2_fS2_fjLj1024ELj1ELj4ELj1ELj16ENS_18Kernel_traits_baseILj1024ES2_S2_fS2_fjLj128EEEEELb0ELb1ELb1EEEvNS_9FwdParamsE --------------------------
	.section	.nv.info._ZN10layer_norm31ln_parallel_residual_fwd_kernelINS_13Kernel_traitsI13__nv_bfloat16S2_fS2_fjLj1024ELj1ELj4ELj1ELj16ENS_18Kernel_traits_baseILj1024ES2_S2_fS2_fjLj128EEEEELb0ELb1ELb1EEEvNS_9FwdParamsE,"",@"SHT_CUDA_INFO"
	.sectionflags	@""
	.align	4


	//----- nvinfo : EIATTR_CUDA_API_VERSION
	.align		4
        /*0000*/ 	.byte	0x04, 0x37
        /*0002*/ 	.short	(.L_976 - .L_975)
.L_975:
        /*0004*/ 	.word	0x00000082


	//----- nvinfo : EIATTR_KPARAM_INFO
	.align		4
.L_976:
        /*0008*/ 	.byte	0x04, 0x17
        /*000a*/ 	.short	(.L_978 - .L_977)
.L_977:
        /*000c*/ 	.word	0x00000000
        /*0010*/ 	.short	0x0000
        /*0012*/ 	.short	0x0000
        /*0014*/ 	.byte	0x00, 0xf0, 0xa1, 0x03


	//----- nvinfo : EIATTR_SPARSE_MMA_MASK
	.align		4
.L_978:
        /*0018*/ 	.byte	0x03, 0x50
        /*001a*/ 	.short	0x0000


	//----- nvinfo : EIATTR_MAXREG_COUNT
	.align		4
        /*001c*/ 	.byte	0x03, 0x1b
        /*001e*/ 	.short	0x00ff


	//----- nvinfo : EIATTR_MERCURY_ISA_VERSION
	.align		4
        /*0020*/ 	.byte	0x03, 0x5f
        /*0022*/ 	.short	0x0101


	//----- nvinfo : EIATTR_COOP_GROUP_MASK_REGIDS
	.align		4
        /*0024*/ 	.byte	0x04, 0x29
        /*0026*/ 	.short	(.L_980 - .L_979)


	//   ....[0]....
.L_979:
        /*0028*/ 	.word	0xffffffff


	//   ....[1]....
        /*002c*/ 	.word	0xffffffff


	//   ....[2]....
        /*0030*/ 	.word	0xffffffff


	//   ....[3]....
        /*0034*/ 	.word	0xffffffff


	//   ....[4]....
        /*0038*/ 	.word	0xffffffff


	//   ....[5]....
        /*003c*/ 	.word	0xffffffff


	//   ....[6]....
        /*0040*/ 	.word	0xffffffff


	//   ....[7]....
        /*0044*/ 	.word	0xffffffff


	//   ....[8]....
        /*0048*/ 	.word	0xffffffff


	//   ....[9]....
        /*004c*/ 	.word	0xffffffff


	//   ....[10]....
        /*0050*/ 	.word	0x05000075


	//   ....[11]....
        /*0054*/ 	.word	0x05000075


	//   ....[12]....
        /*0058*/ 	.word	0x05000075


	//   ....[13]....
        /*005c*/ 	.word	0x05000075


	//   ....[14]....
        /*0060*/ 	.word	0x05000075


	//   ....[15]....
        /*0064*/ 	.word	0x05000075


	//   ....[16]....
        /*0068*/ 	.word	0x05000075


	//   ....[17]....
        /*006c*/ 	.word	0x05000075


	//   ....[18]....
        /*0070*/ 	.word	0x05000075


	//   ....[19]....
        /*0074*/ 	.word	0x05000075


	//----- nvinfo : EIATTR_COOP_GROUP_INSTR_OFFSETS
	.align		4
.L_980:
        /*0078*/ 	.byte	0x04, 0x28
        /*007a*/ 	.short	(.L_982 - .L_981)


	//   ....[0]....
.L_981:
        /*007c*/ 	.word	0x00002130


	//   ....[1]....
        /*0080*/ 	.word	0x00002160


	//   ....[2]....
        /*0084*/ 	.word	0x00002180


	//   ....[3]....
        /*0088*/ 	.word	0x000021a0


	//   ....[4]....
        /*008c*/ 	.word	0x000021c0


	//   ....[5]....
        /*0090*/ 	.word	0x000025f0


	//   ....[6]....
        /*0094*/ 	.word	0x00002610


	//   ....[7]....
        /*0098*/ 	.word	0x00002630


	//   ....[8]....
        /*009c*/ 	.word	0x00002650


	//   ....[9]....
        /*00a0*/ 	.word	0x00002670


	//   ....[10]....
        /*00a4*/ 	.word	0x00002fd0


	//   ....[11]....
        /*00a8*/ 	.word	0x00003060


	//   ....[12]....
        /*00ac*/ 	.word	0x000030c0


	//   ....[13]....
        /*00b0*/ 	.word	0x00003120


	//   ....[14]....
        /*00b4*/ 	.word	0x00003180


	//   ....[15]....
        /*00b8*/ 	.word	0x00003600


	//   ....[16]....
        /*00bc*/ 	.word	0x00003650


	//   ....[17]....
        /*00c0*/ 	.word	0x000036b0


	//   ....[18]....
        /*00c4*/ 	.word	0x00003710


	//   ....[19]....
        /*00c8*/ 	.word	0x00003770


	//----- nvinfo : EIATTR_EXIT_INSTR_OFFSETS
	.align		4
.L_982:
        /*00cc*/ 	.byte	0x04, 0x1c
        /*00ce*/ 	.short	(.L_984 - .L_983)


	//   ....[0]....
.L_983:
        /*00d0*/ 	.word	0x00000160


	//   ....[1]....
        /*00d4*/ 	.word	0x00002f60


	//----- nvinfo : EIATTR_MAX_THREADS
	.align		4
.L_984:
        /*00d8*/ 	.byte	0x04, 0x05
        /*00da*/ 	.short	(.L_986 - .L_985)
.L_985:
        /*00dc*/ 	.word	0x00000080
        /*00e0*/ 	.word	0x00000001
        /*00e4*/ 	.word	0x00000001


	//----- nvinfo : EIATTR_CRS_STACK_SIZE
	.align		4
.L_986:
        /*00e8*/ 	.byte	0x04, 0x1e
        /*00ea*/ 	.short	(.L_988 - .L_987)
.L_987:
        /*00ec*/ 	.word	0x00000000


	//----- nvinfo : EIATTR_CBANK_PARAM_SIZE
	.align		4
.L_988:
        /*00f0*/ 	.byte	0x03, 0x19
        /*00f2*/ 	.short	0x00e8


	//----- nvinfo : EIATTR_PARAM_CBANK
	.align		4
        /*00f4*/ 	.byte	0x04, 0x0a
        /*00f6*/ 	.short	(.L_990 - .L_989)
	.align		4
.L_989:
        /*00f8*/ 	.word	index@(.nv.constant0._ZN10layer_norm31ln_parallel_residual_fwd_kernelINS_13Kernel_traitsI13__nv_bfloat16S2_fS2_fjLj1024ELj1ELj4ELj1ELj16ENS_18Kernel_traits_baseILj1024ES2_S2_fS2_fjLj128EEEEELb0ELb1ELb1EEEvNS_9FwdParamsE)
        /*00fc*/ 	.short	0x0210
        /*00fe*/ 	.short	0x00e8


	//----- nvinfo : EIATTR_SW_WAR
	.align		4
.L_990:
        /*0100*/ 	.byte	0x04, 0x36
        /*0102*/ 	.short	(.L_992 - .L_991)
.L_991:
        /*0104*/ 	.word	0x00000008
.L_992:


//--------------------- .nv.info._ZN10layer_norm31ln_parallel_residual_fwd_kernelINS_13Kernel_traitsI13__nv_bfloat16S2_fS2_fjLj1024ELj1ELj4ELj1ELj16ENS_18Kernel_traits_baseILj1024ES2_S2_fS2_fjLj128EEEEELb1ELb0ELb0EEEvNS_9FwdParamsE --------------------------
	.section	.nv.info._ZN10layer_norm31ln_parallel_residual_fwd_kernelINS_13Kernel_traitsI13__nv_bfloat16S2_fS2_fjLj1024ELj1ELj4ELj1ELj16ENS_18Kernel_traits_baseILj1024ES2_S2_fS2_fjLj128EEEEELb1ELb0ELb0EEEvNS_9FwdParamsE,"",@"SHT_CUDA_INFO"
	.sectionflags	@""
	.align	4


	//----- nvinfo : EIATTR_CUDA_API_VERSION
	.align		4
        /*0000*/ 	.byte	0x04, 0x37
        /*0002*/ 	.short	(.L_994 - .L_993)
.L_993:
        /*0004*/ 	.word	0x00000082


	//----- nvinfo : EIATTR_KPARAM_INFO
	.align		4
.L_994:
        /*0008*/ 	.byte	0x04, 0x17
        /*000a*/ 	.short	(.L_996 - .L_995)
.L_995:
        /*000c*/ 	.word	0x00000000
        /*0010*/ 	.short	0x0000
        /*0012*/ 	.short	0x0000
        /*0014*/ 	.byte	0x00, 0xf0, 0xa1, 0x03


	//----- nvinfo : EIATTR_SPARSE_MMA_MASK
	.align		4
.L_996:
        /*0018*/ 	.byte	0x03, 0x50
        /*001a*/ 	.short	0x0000


	//----- nvinfo : EIATTR_MAXREG_COUNT
	.align		4
        /*001c*/ 	.byte	0x03, 0x1b
        /*001e*/ 	.short	0x00ff


	//----- nvinfo : EIATTR_MERCURY_ISA_VERSION
	.align		4
        /*0020*/ 	.byte	0x03, 0x5f
        /*0022*/ 	.short	0x0101


	//----- nvinfo : EIATTR_COOP_GROUP_MASK_REGIDS
	.align		4
        /*0024*/ 	.byte	0x04, 0x29
        /*0026*/ 	.short	(.L_998 - .L_997)


	//   ....[0]....
.L_997:
        /*0028*/ 	.word	0xffffffff


	//   ....[1]....
        /*002c*/ 	.word	0xffffffff


	//   ....[2]....
        /*0030*/ 	.word	0xffffffff


	//   ....[3]....
        /*0034*/ 	.word	0xffffffff


	//   ....[4]....
        /*0038*/ 	.word	0xffffffff


	//   ....[5]....
        /*003c*/ 	.word	0xffffffff


	//   ....[6]....
        /*0040*/ 	.word	0xffffffff


	//   ....[7]....
        /*0044*/ 	.word	0xffffffff


	//   ....[8]....
        /*0048*/ 	.word	0xffffffff


	//   ....[9]....
        /*004c*/ 	.word	0xffffffff


	//   ....[10]....
        /*0050*/ 	.word	0x050000ca


	//   ....[11]....
        /*0054*/ 	.word	0x050000ca


	//   ....[12]....
        /*0058*/ 	.word	0x050000ca


	//   ....[13]....
        /*005c*/ 	.word	0x050000ca


	//   ....[14]....
        /*0060*/ 	.word	0x050000ca


	//   ....[15]....
        /*0064*/ 	.word	0x050000ca


	//   ....[16]....
        /*0068*/ 	.word	0x050000ca


	//   ....[17]....
        /*006c*/ 	.word	0x050000ca


	//   ....[18]....
        /*0070*/ 	.word	0x050000ca


	//   ....[19]....
        /*0074*/ 	.word	0x050000ca


	//----- nvinfo : EIATTR_COOP_GROUP_INSTR_OFFSETS
	.align		4
.L_998:
        /*0078*/ 	.byte	0x04, 0x28
        /*007a*/ 	.short	(.L_1000 - .L_999)


	//   ....[0]....
.L_999:
        /*007c*/ 	.word	0x00018f00


	//   ....[1]....
        /*0080*/ 	.word	0x00018f30


	//   ....[2]....
        /*0084*/ 	.word	0x00018f50


	//   ....[3]....
        /*0088*/ 	.word	0x00018f70


	//   ....[4]....
        /*008c*/ 	.word	0x00018f90


	//   ....[5]....
        /*0090*/ 	.word	0x000193d0


	//   ....[6]....
        /*0094*/ 	.word	0x000193f0


	//   ....[7]....
        /*0098*/ 	.word	0x00019410


	//   ....[8]....
        /*009c*/ 	.word	0x00019430


	//   ....[9]....
        /*00a0*/ 	.word	0x00019450


	//   ....[10]....
        /*00a4*/ 	.word	0x0001a2b0


	//   ....[11]....
        /*00a8*/ 	.word	0x0001a360


	//   ....[12]....
        /*00ac*/ 	.word	0x0001a3d0


	//   ....[13]....
        /*00b0*/ 	.word	0x0001a440


	//   ....[14]....
        /*00b4*/ 	.word	0x0001a4b0


	//   ....[15]....
        /*00b8*/ 	.word	0x0001a940


	//   ....[16]....
        /*00bc*/ 	.word	0x0001a9b0


	//   ....[17]....
        /*00c0*/ 	.word	0x0001aa20


	//   ....[18]....
        /*00c4*/ 	.word	0x0001aa90


	//   ....[19]....
        /*00c8*/ 	.word	0x0001ab00


	//----- nvinfo : EIATTR_EXIT_INSTR_OFFSETS
	.align		4
.L_1000:
        /*00cc*/ 	.byte	0x04, 0x1c
        /*00ce*/ 	.short	(.L_1002 - .L_1001)


	//   ....[0]....
.L_1001:
        /*00d0*/ 	.word	0x00000f00


	//   ....[1]....
        /*00d4*/ 	.word	0x0001a240


	//----- nvinfo : EIATTR_MAX_THREADS
	.align		4
.L_1002:
        /*00d8*/ 	.byte	0x04, 0x05
        /*00da*/ 	.short	(.L_1004 - .L_1003)
.L_1003:
        /*00dc*/ 	.word	0x00000080
        /*00e0*/ 	.word	0x00000001
        /*00e4*/ 	.word	0x00000001


	//----- nvinfo : EIATTR_CRS_STACK_SIZE
	.align		4
.L_1004:
        /*00e8*/ 	.byte	0x04, 0x1e
        /*00ea*/ 	.short	(.L_1006 - .L_1005)
.L_1005:
        /*00ec*/ 	.word	0x00000000


	//----- nvinfo : EIATTR_CBANK_PARAM_SIZE
	.align		4
.L_1006:
        /*00f0*/ 	.byte	0x03, 0x19
        /*00f2*/ 	.short	0x00e8


	//----- nvinfo : EIATTR_PARAM_CBANK
	.align		4
        /*00f4*/ 	.byte	0x04, 0x0a
        /*00f6*/ 	.short	(.L_1008 - .L_1007)
	.align		4
.L_1007:
        /*00f8*/ 	.word	index@(.nv.constant0._ZN10layer_norm31ln_parallel_residual_fwd_kernelINS_13Kernel_traitsI13__nv_bfloat16S2_fS2_fjLj1024ELj1ELj4ELj1ELj16ENS_18Kernel_traits_baseILj1024ES2_S2_fS2_fjLj128EEEEELb1ELb0ELb0EEEvNS_9FwdParamsE)
        /*00fc*/ 	.short	0x0210
        /*00fe*/ 	.short	0x00e8


	//----- nvinfo : EIATTR_SW_WAR
	.align		4
.L_1008:
        /*0100*/ 	.byte	0x04, 0x36
        /*0102*/ 	.short	(.L_1010 - .L_1009)
.L_1009:
        /*0104*/ 	.word	0x00000008
.L_1010:


//--------------------- .nv.info._ZN10layer_norm31ln_parallel_residual_fwd_kernelINS_13Kernel_traitsI13__nv_bfloat16S2_fS2_fjLj1024ELj1ELj4ELj1ELj16ENS_18Kernel_traits_baseILj1024ES2_S2_fS2_fjLj128EEEEELb1ELb0ELb1EEEvNS_9FwdParamsE --------------------------
	.section	.nv.info._ZN10layer_norm31ln_parallel_residual_fwd_kernelINS_13Kernel_traitsI13__nv_bfloat16S2_fS2_fjLj1024ELj1ELj4ELj1ELj16ENS_18Kernel_traits_baseILj1024ES2_S2_fS2_fjLj128EEEEELb1ELb0ELb1EEEvNS_9FwdParamsE,"",@"SHT_CUDA_INFO"
	.sectionflags	@""
	.align	4


	//----- nvinfo : EIATTR_CUDA_API_VERSION
	.align		4
        /*0000*/ 	.byte	0x04, 0x37
        /*0002*/ 	.short	(.L_1012 - .L_1011)
.L_1011:
        /*0004*/ 	.word	0x00000082


	//----- nvinfo : EIATTR_KPARAM_INFO
	.align		4
.L_1012:
        /*0008*/ 	.byte	0x04, 0x17
        /*000a*/ 	.short	(.L_1014 - .L_1013)
.L_1013:
        /*000c*/ 	.word	0x00000000
        /*0010*/ 	.short	0x0000
        /*0012*/ 	.short	0x0000
        /*0014*/ 	.byte	0x00, 0xf0, 0xa1, 0x03


	//----- nvinfo : EIATTR_SPARSE_MMA_MASK
	.align		4
.L_1014:
        /*0018*/ 	.byte	0x03, 0x50
        /*001a*/ 	.short	0x0000


	//----- nvinfo : EIATTR_MAXREG_COUNT
	.align		4
        /*001c*/ 	.byte	0x03, 0x1b
        /*001e*/ 	.short	0x00ff


	//----- nvinfo : EIATTR_MERCURY_ISA_VERSION
	.align		4
        /*0020*/ 	.byte	0x03, 0x5f
        /*0022*/ 	.short	0x0101


	//----- nvinfo : EIATTR_COOP_GROUP_MASK_REGIDS
	.align		4
        /*0024*/ 	.byte	0x04, 0x29
        /*0026*/ 	.short	(.L_1016 - .L_1015)


	//   ....[0]....
.L_1015:
        /*0028*/ 	.word	0xffffffff


	//   ....[1]....
        /*002c*/ 	.word	0xffffffff


	//   ....[2]....
        /*0030*/ 	.word	0xffffffff


	//   ....[3]....
        /*0034*/ 	.word	0xffffffff


	//   ....[4]....
        /*0038*/ 	.word	0xffffffff


	//   ....[5]....
        /*003c*/ 	.word	0xffffffff


	//   ....[6]....
        /*0040*/ 	.word	0xffffffff


	//   ....[7]....
        /*0044*/ 	.word	0xffffffff


	//   ....[8]....
        /*0048*/ 	.word	0xffffffff


	//   ....[9]....
        /*004c*/ 	.word	0xffffffff


	//   ....[10]....
        /*0050*/ 	.word	0x050000a9


	//   ....[11]....
        /*0054*/ 	.word	0x050000a9


	//   ....[12]....
        /*0058*/ 	.word	0x050000a9


	//   ....[13]....
        /*005c*/ 	.word	0x050000a9


	//   ....[14]....
        /*0060*/ 	.word	0x050000a9


	//   ....[15]....
        /*0064*/ 	.word	0x050000a9


	//   ....[16]....
        /*0068*/ 	.word	0x050000a9


	//   ....[17]....
        /*006c*/ 	.word	0x050000a9


	//   ....[18]....
        /*0070*/ 	.word	0x050000a9


	//   ....[19]....
        /*0074*/ 	.word	0x050000a9


	//----- nvinfo : EIATTR_COOP_GROUP_INSTR_OFFSETS
	.align		4
.L_1016:
        /*0078*/ 	.byte	0x04, 0x28
        /*007a*/ 	.short	(.L_1018 - .L_1017)


	//   ....[0]....
.L_1017:
        /*007c*/ 	.word	0x00017f30


	//   ....[1]....
        /*0080*/ 	.word	0x00017f60


	//   ....[2]....
        /*0084*/ 	.word	0x00017f80


	//   ....[3]....
        /*0088*/ 	.word	0x00017fa0


	//   ....[4]....
        /*008c*/ 	.word	0x00017fc0


	//   ....[5]....
        /*0090*/ 	.word	0x000183f0


	//   ....[6]....
        /*0094*/ 	.word	0x00018410


	//   ....[7]....
        /*0098*/ 	.word	0x00018430


	//   ....[8]....
        /*009c*/ 	.word	0x00018450


	//   ....[9]....
        /*00a0*/ 	.word	0x00018470


	//   ....[10]....
        /*00a4*/ 	.word	0x000197b0


	//   ....[11]....
        /*00a8*/ 	.word	0x00019860


	//   ....[12]....
        /*00ac*/ 	.word	0x000198d0


	//   ....[13]....
        /*00b0*/ 	.word	0x00019940


	//   ....[14]....
        /*00b4*/ 	.word	0x000199b0


	//   ....[15]....
        /*00b8*/ 	.word	0x00019e30


	//   ....[16]....
        /*00bc*/ 	.word	0x00019ea0


	//   ....[17]....
        /*00c0*/ 	.word	0x00019f10


	//   ....[18]....
        /*00c4*/ 	.word	0x00019f80


	//   ....[19]....
        /*00c8*/ 	.word	0x00019ff0


	//----- nvinfo : EIATTR_EXIT_INSTR_OFFSETS
	.align		4
.L_1018:
        /*00cc*/ 	.byte	0x04, 0x1c
        /*00ce*/ 	.short	(.L_1020 - .L_1019)


	//   ....[0]....
.L_1019:
        /*00d0*/ 	.word	0x000002e0


	//   ....[1]....
        /*00d4*/ 	.word	0x00019750


	//----- nvinfo : EIATTR_MAX_THREADS
	.align		4
.L_1020:
        /*00d8*/ 	.byte	0x04, 0x05
        /*00da*/ 	.short	(.L_1022 - .L_1021)
.L_1021:
        /*00dc*/ 	.word	0x00000080
        /*00e0*/ 	.word	0x00000001
        /*00e4*/ 	.word	0x00000001


	//----- nvinfo : EIATTR_CRS_STACK_SIZE
	.align		4
.L_1022:
        /*00e8*/ 	.byte	0x04, 0x1e
        /*00ea*/ 	.short	(.L_1024 - .L_1023)
.L_1023:
        /*00ec*/ 	.word	0x00000000


	//----- nvinfo : EIATTR_CBANK_PARAM_SIZE
	.align		4
.L_1024:
        /*00f0*/ 	.byte	0x03, 0x19
        /*00f2*/ 	.short	0x00e8


	//----- nvinfo : EIATTR_PARAM_CBANK
	.align		4
        /*00f4*/ 	.byte	0x04, 0x0a
        /*00f6*/ 	.short	(.L_1026 - .L_1025)
	.align		4
.L_1025:
        /*00f8*/ 	.word	index@(.nv.constant0._ZN10layer_norm31ln_parallel_residual_fwd_kernelINS_13Kernel_traitsI13__nv_bfloat16S2_fS2_fjLj1024ELj1ELj4ELj1ELj16ENS_18Kernel_traits_baseILj1024ES2_S2_fS2_fjLj128EEEEELb1ELb0ELb1EEEvNS_9FwdParamsE)
        /*00fc*/ 	.short	0x0210
        /*00fe*/ 	.short	0x00e8


	//----- nvinfo : EIATTR_SW_WAR
	.align		4
.L_1026:
        /*0100*/ 	.byte	0x04, 0x36
        /*0102*/ 	.short	(.L_1028 - .L_1027)
.L_1027:
        /*0104*/ 	.word	0x00000008
.L_1028:


//--------------------- .nv.info._ZN10layer_norm31ln_parallel_residual_fwd_kernelINS_13Kernel_traitsI13__nv_bfloat16S2_fS2_fjLj1024ELj1ELj4ELj1ELj16ENS_18Kernel_traits_baseILj1024ES2_S2_fS2_fjLj128EEEEELb1ELb1ELb0EEEvNS_9FwdParamsE --------------------------
	.section	.nv.info._ZN10layer_norm31ln_parallel_residual_fwd_kernelINS_13Kernel_traitsI13__nv_bfloat16S2_fS2_fjLj1024ELj1ELj4ELj1ELj16ENS_18Kernel_traits_baseILj1024ES2_S2_fS2_fjLj128EEEEELb1ELb1ELb0EEEvNS_9FwdParamsE,"",@"SHT_CUDA_INFO"
	.sectionflags	@""
	.align	4


	//----- nvinfo : EIATTR_CUDA_API_VERSION
	.align		4
        /*0000*/ 	.byte	0x04, 0x37
        /*0002*/ 	.short	(.L_1030 - .L_1029)
.L_1029:
        /*0004*/ 	.word	0x00000082


	//----- nvinfo : EIATTR_KPARAM_INFO
	.align		4
.L_1030:
        /*0008*/ 	.byte	0x04, 0x17
        /*000a*/ 	.short	(.L_1032 - .L_1031)
.L_1031:
        /*000c*/ 	.word	0x00000000
        /*0010*/ 	.short	0x0000
        /*0012*/ 	.short	0x0000
        /*0014*/ 	.byte	0x00, 0xf0, 0xa1, 0x03


	//----- nvinfo : EIATTR_SPARSE_MMA_MASK
	.align		4
.L_1032:
        /*0018*/ 	.byte	0x03, 0x50
        /*001a*/ 	.short	0x0000


	//----- nvinfo : EIATTR_MAXREG_COUNT
	.align		4
        /*001c*/ 	.byte	0x03, 0x1b
        /*001e*/ 	.short	0x00ff


	//----- nvinfo : EIATTR_MERCURY_ISA_VERSION
	.align		4
        /*0020*/ 	.byte	0x03, 0x5f
        /*0022*/ 	.short	0x0101


	//----- nvinfo : EIATTR_COOP_GROUP_MASK_REGIDS
	.align		4
        /*0024*/ 	.byte	0x04, 0x29
        /*0026*/ 	.short	(.L_1034 - .L_1033)


	//   ....[0]....
.L_1033:
        /*0028*/ 	.word	0xffffffff


	//   ....[1]....
        /*002c*/ 	.word	0xffffffff


	//   ....[2]....
        /*0030*/ 	.word	0xffffffff


	//   ....[3]....
        /*0034*/ 	.word	0xffffffff


	//   ....[4]....
        /*0038*/ 	.word	0xffffffff


	//   ....[5]....
        /*003c*/ 	.word	0xffffffff


	//   ....[6]....
        /*0040*/ 	.word	0xffffffff


	//   ....[7]....
        /*0044*/ 	.word	0xffffffff


	//   ....[8]....
        /*0048*/ 	.word	0xffffffff


	//   ....[9]....
        /*004c*/ 	.word	0xffffffff


	//   ....[10]....
        /*0050*/ 	.word	0x0500008c


	//   ....[11]....
        /*0054*/ 	.word	0x0500008c


	//   ....[12]....
        /*0058*/ 	.word	0x0500008c


	//   ....[13]....
        /*005c*/ 	.word	0x0500008c


	//   ....[14]....
        /*0060*/ 	.word	0x0500008c


	//   ....[15]....
        /*0064*/ 	.word	0x0500008c


	//   ....[16]....
        /*0068*/ 	.word	0x0500008c


	//   ....[17]....
        /*006c*/ 	.word	0x0500008c


	//   ....[18]....
        /*0070*/ 	.word	0x0500008c


	//   ....[19]....
        /*0074*/ 	.word	0x0500008c


	//----- nvinfo : EIATTR_COOP_GROUP_INSTR_OFFSETS
	.align		4
.L_1034:
        /*0078*/ 	.byte	0x04, 0x28
        /*007a*/ 	.short	(.L_1036 - .L_1035)


	//   ....[0]....
.L_1035:
        /*007c*/ 	.word	0x00018580


	//   ....[1]....
        /*0080*/ 	.word	0x000185a0


	//   ....[2]....
        /*0084*/ 	.word	0x000185c0


	//   ....[3]....
        /*0088*/ 	.word	0x000185e0


	//   ....[4]....
        /*008c*/ 	.word	0x00018610


	//   ....[5]....
        /*0090*/ 	.word	0x00018a50


	//   ....[6]....
        /*0094*/ 	.word	0x00018a70


	//   ....[7]....
        /*0098*/ 	.word	0x00018a90


	//   ....[8]....
        /*009c*/ 	.word	0x00018ab0


	//   ....[9]....
        /*00a0*/ 	.word	0x00018ad0


	//   ....[10]....
        /*00a4*/ 	.word	0x00019570


	//   ....[11]....
        /*00a8*/ 	.word	0x00019610


	//   ....[12]....
        /*00ac*/ 	.word	0x00019680


	//   ....[13]....
        /*00b0*/ 	.word	0x000196f0


	//   ....[14]....
        /*00b4*/ 	.word	0x00019770


	//   ....[15]....
        /*00b8*/ 	.word	0x00019c00


	//   ....[16]....
        /*00bc*/ 	.word	0x00019c70


	//   ....[17]....
        /*00c0*/ 	.word	0x00019ce0


	//   ....[18]....
        /*00c4*/ 	.word	0x00019d50


	//   ....[19]....
        /*00c8*/ 	.word	0x00019dc0


	//----- nvinfo : EIATTR_EXIT_INSTR_OFFSETS
	.align		4
.L_1036:
        /*00cc*/ 	.byte	0x04, 0x1c
        /*00ce*/ 	.short	(.L_1038 - .L_1037)


	//   ....[0]....
.L_1037:
        /*00d0*/ 	.word	0x00000ac0


	//   ....[1]....
        /*00d4*/ 	.word	0x00019500


	//----- nvinfo : EIATTR_MAX_THREADS
	.align		4
.L_1038:
        /*00d8*/ 	.byte	0x04, 0x05
        /*00da*/ 	.short	(.L_1040 - .L_1039)
.L_1039:
        /*00dc*/ 	.word	0x00000080
        /*00e0*/ 	.word	0x00000001
        /*00e4*/ 	.word	0x00000001


	//----- nvinfo : EIATTR_CRS_STACK_SIZE
	.align		4
.L_1040:
        /*00e8*/ 	.byte	0x04, 0x1e
        /*00ea*/ 	.short	(.L_1042 - .L_1041)
.L_1041:
        /*00ec*/ 	.word	0x00000000


	//----- nvinfo : EIATTR_CBANK_PARAM_SIZE
	.align		4
.L_1042:
        /*00f0*/ 	.byte	0x03, 0x19
        /*00f2*/ 	.short	0x00e8


	//----- nvinfo : EIATTR_PARAM_CBANK
	.align		4
        /*00f4*/ 	.byte	0x04, 0x0a
        /*00f6*/ 	.short	(.L_1044 - .L_1043)
	.align		4
.L_1043:
        /*00f8*/ 	.word	index@(.nv.constant0._ZN10layer_norm31ln_parallel_residual_fwd_kernelINS_13Kernel_traitsI13__nv_bfloat16S2_fS2_fjLj1024ELj1ELj4ELj1ELj16ENS_18Kernel_traits_baseILj1024ES2_S2_fS2_fjLj128EEEEELb1ELb1ELb0EEEvNS_9FwdParamsE)
        /*00fc*/ 	.short	0x0210
        /*00fe*/ 	.short	0x00e8


	//----- nvinfo : EIATTR_SW_WAR
	.align		4
.L_1044:
        /*0100*/ 	.byte	0x04, 0x36
        /*0102*/ 	.short	(.L_1046 - .L_1045)
.L_1045:
        /*0104*/ 	.word	0x00000008
.L_1046:


//--------------------- .nv.info._ZN10layer_norm31ln_parallel_residual_fwd_kernelINS_13Kernel_traitsI13__nv_bfloat16S2_fS2_fjLj1024ELj1ELj4ELj1ELj16ENS_18Kernel_traits_baseILj1024ES2_S2_fS2_fjLj128EEEEELb1ELb1ELb1EEEvNS_9FwdParamsE --------------------------
	.section	.nv.info._ZN10layer_norm31ln_parallel_residual_fwd_kernelINS_13Kernel_traitsI13__nv_bfloat16S2_fS2_fjLj1024ELj1ELj4ELj1ELj16ENS_18Kernel_traits_baseILj1024ES2_S2_fS2_fjLj128EEEEELb1ELb1ELb1EEEvNS_9FwdParamsE,"",@"SHT_CUDA_INFO"
	.sectionflags	@""
	.align	4


	//----- nvinfo : EIATTR_CUDA_API_VERSION
	.align		4
        /*0000*/ 	.byte	0x04, 0x37
        /*0002*/ 	.short	(.L_1048 - .L_1047)
.L_1047:
        /*0004*/ 	.word	0x00000082


	//----- nvinfo : EIATTR_KPARAM_INFO
	.align		4
.L_1048:
        /*0008*/ 	.byte	0x04, 0x17
        /*000a*/ 	.short	(.L_1050 - .L_1049)
.L_1049:
        /*000c*/ 	.word	0x00000000
        /*0010*/ 	.short	0x0000
        /*0012*/ 	.short	0x0000
        /*0014*/ 	.byte	0x00, 0xf0, 0xa1, 0x03


	//----- nvinfo : EIATTR_SPARSE_MMA_MASK
	.align		4
.L_1050:
        /*0018*/ 	.byte	0x03, 0x50
        /*001a*/ 	.short	0x0000


	//----- nvinfo : EIATTR_MAXREG_COUNT
	.align		4
        /*001c*/ 	.byte	0x03, 0x1b
        /*001e*/ 	.short	0x00ff


	//----- nvinfo : EIATTR_MERCURY_ISA_VERSION
	.align		4
        /*0020*/ 	.byte	0x03, 0x5f
        /*0022*/ 	.short	0x0101


	//----- nvinfo : EIATTR_COOP_GROUP_MASK_REGIDS
	.align		4
        /*0024*/ 	.byte	0x04, 0x29
        /*0026*/ 	.short	(.L_1052 - .L_1051)


	//   ....[0]....
.L_1051:
        /*0028*/ 	.word	0xffffffff


	//   ....[1]....
        /*002c*/ 	.word	0xffffffff


	//   ....[2]....
        /*0030*/ 	.word	0xffffffff


	//   ....[3]....
        /*0034*/ 	.word	0xffffffff


	//   ....[4]....
        /*0038*/ 	.word	0xffffffff


	//   ....[5]....
        /*003c*/ 	.word	0xffffffff


	//   ....[6]....
        /*0040*/ 	.word	0xffffffff


	//   ....[7]....
        /*0044*/ 	.word	0xffffffff


	//   ....[8]....
        /*0048*/ 	.word	0xffffffff


	//   ....[9]....
        /*004c*/ 	.word	0xffffffff


	//   ....[10]....
        /*0050*/ 	.word	0x05000088


	//   ....[11]....
        /*0054*/ 	.word	0x05000088


	//   ....[12]....
        /*0058*/ 	.word	0x05000088


	//   ....[13]....
        /*005c*/ 	.word	0x05000088


	//   ....[14]....
        /*0060*/ 	.word	0x05000088


	//   ....[15]....
        /*0064*/ 	.word	0x05000088


	//   ....[16]....
        /*0068*/ 	.word	0x05000088


	//   ....[17]....
        /*006c*/ 	.word	0x05000088


	//   ....[18]....
        /*0070*/ 	.word	0x05000088


	//   ....[19]....
        /*0074*/ 	.word	0x05000088


	//----- nvinfo : EIATTR_COOP_GROUP_INSTR_OFFSETS
	.align		4
.L_1052:
        /*0078*/ 	.byte	0x04, 0x28
        /*007a*/ 	.short	(.L_1054 - .L_1053)


	//   ....[0]....
.L_1053:
        /*007c*/ 	.word	0x00017990


	//   ....[1]....
        /*0080*/ 	.word	0x000179b0


	//   ....[2]....
        /*0084*/ 	.word	0x000179d0


	//   ....[3]....
        /*0088*/ 	.word	0x000179f0


	//   ....[4]....
        /*008c*/ 	.word	0x00017a20


	//   ....[5]....
        /*0090*/ 	.word	0x00017e50


	//   ....[6]....
        /*0094*/ 	.word	0x00017e70


	//   ....[7]....
        /*0098*/ 	.word	0x00017e90


	//   ....[8]....
        /*009c*/ 	.word	0x00017eb0


	//   ....[9]....
        /*00a0*/ 	.word	0x00017ed0


	//   ....[10]....
        /*00a4*/ 	.word	0x00018840


	//   ....[11]....
        /*00a8*/ 	.word	0x000188e0


	//   ....[12]....
        /*00ac*/ 	.word	0x00018950


	//   ....[13]....
        /*00b0*/ 	.word	0x000189c0


	//   ....[14]....
        /*00b4*/ 	.word	0x00018a40


	//   ....[15]....
        /*00b8*/ 	.word	0x00018ec0


	//   ....[16]....
        /*00bc*/ 	.word	0x00018f30


	//   ....[17]....
        /*00c0*/ 	.word	0x00018fa0


	//   ....[18]....
        /*00c4*/ 	.word	0x00019010


	//   ....[19]....
        /*00c8*/ 	.word	0x00019080


	//----- nvinfo : EIATTR_EXIT_INSTR_OFFSETS
	.align		4
.L_1054:
        /*00cc*/ 	.byte	0x04, 0x1c
        /*00ce*/ 	.short	(.L_1056 - .L_1055)


	//   ....[0]....
.L_1055:
        /*00d0*/ 	.word	0x000005e0


	//   ....[1]....
        /*00d4*/ 	.word	0x000187d0


	//----- nvinfo : EIATTR_MAX_THREADS
	.align		4
.L_1056:
        /*00d8*/ 	.byte	0x04, 0x05
        /*00da*/ 	.short	(.L_1058 - .L_1057)
.L_1057:
        /*00dc*/ 	.word	0x00000080
        /*00e0*/ 	.word	0x00000001
        /*00e4*/ 	.word	0x00000001


	//----- nvinfo : EIATTR_CRS_STACK_SIZE
	.align		4
.L_1058:
        /*00e8*/ 	.byte	0x04, 0x1e
        /*00ea*/ 	.short	(.L_1060 - .L_1059)
.L_1059:
        /*00ec*/ 	.word	0x00000000


	//----- nvinfo : EIATTR_CBANK_PARAM_SIZE
	.align		4
.L_1060:
        /*00f0*/ 	.byte	0x03, 0x19
        /*00f2*/ 	.short	0x00e8


	//----- nvinfo : EIATTR_PARAM_CBANK
	.align		4
        /*00f4*/ 	.byte	0x04, 0x0a
        /*00f6*/ 	.short	(.L_1062 - .L_1061)
	.align		4
.L_1061:
        /*00f8*/ 	.word	index@(.nv.constant0._ZN10layer_norm31ln_parallel_residual_fwd_kernelINS_13Kernel_traitsI13__nv_bfloat16S2_fS2_fjLj1024ELj1ELj4ELj1ELj16ENS_18Kernel_traits_baseILj1024ES2_S2_fS2_fjLj128EEEEELb1ELb1ELb1EEEvNS_9FwdParamsE)
        /*00fc*/ 	.short	0x0210
        /*00fe*/ 	.short	0x00e8


	//----- nvinfo : EIATTR_SW_WAR
	.align		4
.L_1062:
        /*0100*/ 	.byte	0x04, 0x36
        /*0102*/ 	.short	(.L_1064 - .L_1063)
.L_1063:
        /*0104*/ 	.word	0x00000008
.L_1064:


//--------------------- .nv.info._ZN10layer_norm31ln_parallel_residual_fwd_kernelINS_13Kernel_traitsIf13__nv_bfloat16fS2_fjLj1024ELj1ELj4ELj1ELj16ENS_18Kernel_traits_baseILj1024EfS2_fS2_fjLj128EEEEELb0ELb0ELb0EEEvNS_9FwdParamsE --------------------------
	.section	.nv.info._ZN10layer_norm31ln_parallel_residual_fwd_kernelINS_13Kernel_traitsIf13__nv_bfloat16fS2_fjLj1024ELj1ELj4ELj1ELj16ENS_18Kernel_traits_baseILj1024EfS2_fS2_fjLj128EEEEELb0ELb0ELb0EEEvNS_9FwdParamsE,"",@"SHT_CUDA_INFO"
	.sectionflags	@""
	.align	4


	//----- nvinfo : EIATTR_CUDA_API_VERSION
	.align		4
        /*0000*/ 	.byte	0x04, 0x37
        /*0002*/ 	.short	(.L_1066 - .L_1065)
.L_1065:
        /*0004*/ 	.word	0x00000082


	//----- nvinfo : EIATTR_KPARAM_INFO
	.align		4
.L_1066:
        /*0008*/ 	.byte	0x04, 0x17
        /*000a*/ 	.short	(.L_1068 - .L_1067)
.L_1067:
        /*000c*/ 	.word	0x00000000
        /*0010*/ 	.short	0x0000
        /*0012*/ 	.short	0x0000
        /*0014*/ 	.byte	0x00, 0xf0, 0xa1, 0x03


	//----- nvinfo : EIATTR_SPARSE_MMA_MASK
	.align		4
.L_1068:
        /*0018*/ 	.byte	0x03, 0x50
        /*001a*/ 	.short	0x0000


	//----- nvinfo : EIATTR_MAXREG_COUNT
	.align		4
        /*001c*/ 	.byte	0x03, 0x1b
        /*001e*/ 	.short	0x00ff


	//----- nvinfo : EIATTR_MERCURY_ISA_VERSION
	.align		4
        /*0020*/ 	.byte	0x03, 0x5f
        /*0022*/ 	.short	0x0101


	//----- nvinfo : EIATTR_COOP_GROUP_MASK_REGIDS
	.align		4
        /*0024*/ 	.byte	0x04, 0x29
        /*0026*/ 	.short	(.L_1070 - .L_1069)


	//   ....[0]....
.L_1069:
        /*0028*/ 	.word	0xffffffff


	//   ....[1]....
        /*002c*/ 	.word	0xffffffff


	//   ....[2]....
        /*0030*/ 	.word	0xffffffff


	//   ....[3]....
        /*0034*/ 	.word	0xffffffff


	//   ....[4]....
        /*0038*/ 	.word	0xffffffff


	//   ....[5]....
        /*003c*/ 	.word	0xffffffff


	//   ....[6]....
        /*0040*/ 	.word	0xffffffff


	//   ....[7]....
        /*0044*/ 	.word	0xffffffff


	//   ....[8]....
        /*0048*/ 	.word	0xffffffff


	//   ....[9]....
        /*004c*/ 	.word	0xffffffff


	//   ....[10]....
        /*0050*/ 	.word	0x050000ba


	//   ....[11]....
        /*0054*/ 	.word	0x050000ba


	//   ....[12]....
        /*0058*/ 	.word	0x050000ba


	//   ....[13]....
        /*005c*/ 	.word	0x050000ba


	//   ....[14]....
        /*0060*/ 	.word	0x050000ba


	//   ....[15]....
        /*0064*/ 	.word	0x050000ba


	//   ....[16]....
        /*0068*/ 	.word	0x050000ba


	//   ....[17]....
        /*006c*/ 	.word	0x050000ba


	//   ....[18]....
        /*0070*/ 	.word	0x050000ba


	//   ....[19]....
        /*0074*/ 	.word	0x050000ba


	//----- nvinfo : EIATTR_COOP_GROUP_INSTR_OFFSETS
	.align		4
.L_1070:
        /*0078*/ 	.byte	0x04, 0x28
        /*007a*/ 	.short	(.L_1072 - .L_1071)


	//   ....[0]....
.L_1071:
        /*007c*/ 	.word	0x000025e0


	//   ....[1]....
        /*0080*/ 	.word	0x00002600


	//   ....[2]....
        /*0084*/ 	.word	0x00002620


	//   ....[3]....
        /*0088*/ 	.word	0x00002650


	//   ....[4]....
        /*008c*/ 	.word	0x00002670


	//   ....[5]....
        /*0090*/ 	.word	0x00002ab0


	//   ....[6]....
        /*0094*/ 	.word	0x00002ad0


	//   ....[7]....
        /*0098*/ 	.word	0x00002af0


	//   ....[8]....
        /*009c*/ 	.word	0x00002b10


	//   ....[9]....
        /*00a0*/ 	.word	0x00002b30


	//   ....[10]....
        /*00a4*/ 	.word	0x00003960


	//   ....[11]....
        /*00a8*/ 	.word	0x00003a00


	//   ....[12]....
        /*00ac*/ 	.word	0x00003a70


	//   ....[13]....
        /*00b0*/ 	.word	0x00003af0


	//   ....[14]....
        /*00b4*/ 	.word	0x00003b60


	//   ....[15]....
        /*00b8*/ 	.word	0x00003fe0


	//   ....[16]....
        /*00bc*/ 	.word	0x00004050


	//   ....[17]....
        /*00c0*/ 	.word	0x000040c0


	//   ....[18]....
        /*00c4*/ 	.word	0x00004130


	//   ....[19]....
        /*00c8*/ 	.word	0x000041a0


	//----- nvinfo : EIATTR_EXIT_INSTR_OFFSETS
	.align		4
.L_1072:
        /*00cc*/ 	.byte	0x04, 0x1c
        /*00ce*/ 	.short	(.L_1074 - .L_1073)


	//   ....[0]....
.L_1073:
        /*00d0*/ 	.word	0x00000a80


	//   ....[1]....
        /*00d4*/ 	.word	0x000038f0


	//----- nvinfo : EIATTR_MAX_THREADS
	.align		4
.L_1074:
        /*00d8*/ 	.byte	0x04, 0x05
        /*00da*/ 	.short	(.L_1076 - .L_1075)
.L_1075:
        /*00dc*/ 	.word	0x00000080
        /*00e0*/ 	.word	0x00000001
        /*00e4*/ 	.word	0x00000001


	//----- nvinfo : EIATTR_CRS_STACK_SIZE
	.align		4
.L_1076:
        /*00e8*/ 	.byte	0x04, 0x1e
        /*00ea*/ 	.short	(.L_1078 - .L_1077)
.L_1077:
        /*00ec*/ 	.word	0x00000000


	//----- nvinfo : EIATTR_CBANK_PARAM_SIZE
	.align		4
.L_1078:
        /*00f0*/ 	.byte	0x03, 0x19
        /*00f2*/ 	.short	0x00e8


	//----- nvinfo : EIATTR_PARAM_CBANK
	.align		4
        /*00f4*/ 	.byte	0x04, 0x0a
        /*00f6*/ 	.short	(.L_1080 - .L_1079)
	.align		4
.L_1079:
        /*00f8*/ 	.word	index@(.nv.constant0._ZN10layer_norm31ln_parallel_residual_fwd_kernelINS_13Kernel_traitsIf13__nv_bfloat16fS2_fjLj1024ELj1ELj4ELj1ELj16ENS_18Kernel_traits_baseILj1024EfS2_fS2_fjLj128EEEEELb0ELb0ELb0EEEvNS_9FwdParamsE)
        /*00fc*/ 	.short	0x0210
        /*00fe*/ 	.short	0x00e8


	//----- nvinfo : EIATTR_SW_WAR
	.align		4
.L_1080:
        /*0100*/ 	.byte	0x04, 0x36
        /*0102*/ 	.short	(.L_1082 - .L_1081)
.L_1081:
        /*0104*/ 	.word	0x00000008
.L_1082:


//--------------------- .nv.info._ZN10layer_norm31ln_parallel_residual_fwd_kernelINS_13Kernel_traitsIf13__nv_bfloat16fS2_fjLj1024ELj1ELj4ELj1ELj16ENS_18Kernel_traits_baseILj1024EfS2_fS2_fjLj128EEEEELb0ELb0ELb1EEEvNS_9FwdParamsE --------------------------
	.section	.nv.info._ZN10layer_norm31ln_parallel_residual_fwd_kernelINS_13Kernel_traitsIf13__nv_bfloat16fS2_fjLj1024ELj1ELj4ELj1ELj16ENS_18Kernel_traits_baseILj1024EfS2_fS2_fjLj128EEEEELb0ELb0ELb1EEEvNS_9FwdParamsE,"",@"SHT_CUDA_INFO"
	.sectionflags	@""
	.align	4


	//----- nvinfo : EIATTR_CUDA_API_VERSION
	.align		4
        /*0000*/ 	.byte	0x04, 0x37
        /*0002*/ 	.short	(.L_1084 - .L_1083)
.L_1083:
        /*0004*/ 	.word	0x00000082


	//----- nvinfo : EIATTR_KPARAM_INFO
	.align		4
.L_1084:
        /*0008*/ 	.byte	0x04, 0x17
        /*000a*/ 	.short	(.L_1086 - .L_1085)
.L_1085:
        /*000c*/ 	.word	0x00000000
        /*0010*/ 	.short	0x0000
        /*0012*/ 	.short	0x0000
        /*0014*/ 	.byte	0x00, 0xf0, 0xa1, 0x03


	//----- nvinfo : EIATTR_SPARSE_MMA_MASK
	.align		4
.L_1086:
        /*0018*/ 	.byte	0x03, 0x50
        /*001a*/ 	.short	0x0000


	//----- nvinfo : EIATTR_MAXREG_COUNT
	.align		4
        /*001c*/ 	.byte	0x03, 0x1b
        /*001e*/ 	.short	0x00ff


	//----- nvinfo : EIATTR_MERCURY_ISA_VERSION
	.align		4
        /*0020*/ 	.byte	0x03, 0x5f
        /*0022*/ 	.short	0x0101


	//----- nvinfo : EIATTR_COOP_GROUP_MASK_REGIDS
	.align		4
        /*0024*/ 	.byte	0x04, 0x29
        /*0026*/ 	.short	(.L_1088 - .L_1087)


	//   ....[0]....
.L_1087:
        /*0028*/ 	.word	0xffffffff


	//   ....[1]....
        /*002c*/ 	.word	0xffffffff


	//   ....[2]....
        /*0030*/ 	.word	0xffffffff


	//   ....[3]....
        /*0034*/ 	.word	0xffffffff


	//   ....[4]....
        /*0038*/ 	.word	0xffffffff


	//   ....[5]....
        /*003c*/ 	.word	0xffffffff


	//   ....[6]....
        /*0040*/ 	.word	0xffffffff


	//   ....[7]....
        /*0044*/ 	.word	0xffffffff


	//   ....[8]....
        /*0048*/ 	.word	0xffffffff


	//   ....[9]....
        /*004c*/ 	.word	0xffffffff


	//   ....[10]....
        /*0050*/ 	.word	0x050000ba


	//   ....[11]....
        /*0054*/ 	.word	0x050000ba


	//   ....[12]....
        /*0058*/ 	.word	0x050000ba


	//   ....[13]....
        /*005c*/ 	.word	0x050000ba


	//   ....[14]....
        /*0060*/ 	.word	0x050000ba


	//   ....[15]....
        /*0064*/ 	.word	0x050000ba


	//   ....[16]....
        /*0068*/ 	.word	0x050000ba


	//   ....[17]....
        /*006c*/ 	.word	0x050000ba


	//   ....[18]....
        /*0070*/ 	.word	0x050000ba


	//   ....[19]....
        /*0074*/ 	.word	0x050000ba


	//----- nvinfo : EIATTR_COOP_GROUP_INSTR_OFFSETS
	.align		4
.L_1088:
        /*0078*/ 	.byte	0x04, 0x28
        /*007a*/ 	.short	(.L_1090 - .L_1089)


	//   ....[0]....
.L_1089:
        /*007c*/ 	.word	0x00001ed0


	//   ....[1]....
        /*0080*/ 	.word	0x00001ef0


	//   ....[2]....
        /*0084*/ 	.word	0x00001f10


	//   ....[3]....
        /*0088*/ 	.word	0x00001f30


	//   ....[4]....
        /*008c*/ 	.word	0x00001f60


	//   ....[5]....
        /*0090*/ 	.word	0x00002390


	//   ....[6]....
        /*0094*/ 	.word	0x000023b0


	//   ....[7]....
        /*0098*/ 	.word	0x000023d0


	//   ....[8]....
        /*009c*/ 	.word	0x000023f0


	//   ....[9]....
        /*00a0*/ 	.word	0x00002410


	//   ....[10]....
        /*00a4*/ 	.word	0x000031b0


	//   ....[11]....
        /*00a8*/ 	.word	0x00003250


	//   ....[12]....
        /*00ac*/ 	.word	0x000032c0


	//   ....[13]....
        /*00b0*/ 	.word	0x00003330


	//   ....[14]....
        /*00b4*/ 	.word	0x000033b0


	//   ....[15]....
        /*00b8*/ 	.word	0x00003830


	//   ....[16]....
        /*00bc*/ 	.word	0x000038a0


	//   ....[17]....
        /*00c0*/ 	.word	0x00003910


	//   ....[18]....
        /*00c4*/ 	.word	0x00003980


	//   ....[19]....
        /*00c8*/ 	.word	0x000039f0


	//----- nvinfo : EIATTR_EXIT_INSTR_OFFSETS
	.align		4
.L_1090:
        /*00cc*/ 	.byte	0x04, 0x1c
        /*00ce*/ 	.short	(.L_1092 - .L_1091)


	//   ....[0]....
.L_1091:
        /*00d0*/ 	.word	0x000004c0


	//   ....[1]....
        /*00d4*/ 	.word	0x00003140


	//----- nvinfo : EIATTR_MAX_THREADS
	.align		4
.L_1092:
        /*00d8*/ 	.byte	0x04, 0x05
        /*00da*/ 	.short	(.L_1094 - .L_1093)
.L_1093:
        /*00dc*/ 	.word	0x00000080
        /*00e0*/ 	.word	0x00000001
        /*00e4*/ 	.word	0x00000001


	//----- nvinfo : EIATTR_CRS_STACK_SIZE
	.align		4
.L_1094:
        /*00e8*/ 	.byte	0x04, 0x1e
        /*00ea*/ 	.short	(.L_1096 - .L_1095)
.L_1095:
        /*00ec*/ 	.word	0x00000000


	//----- nvinfo : EIATTR_CBANK_PARAM_SIZE
	.align		4
.L_1096:
        /*00f0*/ 	.byte	0x03, 0x19
        /*00f2*/ 	.short	0x00e8


	//----- nvinfo : EIATTR_PARAM_CBANK
	.align		4
        /*00f4*/ 	.byte	0x04, 0x0a
        /*00f6*/ 	.short	(.L_1098 - .L_1097)
	.align		4
.L_1097:
        /*00f8*/ 	.word	index@(.nv.constant0._ZN10layer_norm31ln_parallel_residual_fwd_kernelINS_13Kernel_traitsIf13__nv_bfloat16fS2_fjLj1024ELj1ELj4ELj1ELj16ENS_18Kernel_traits_baseILj1024EfS2_fS2_fjLj128EEEEELb0ELb0ELb1EEEvNS_9FwdParamsE)
        /*00fc*/ 	.short	0x0210
        /*00fe*/ 	.short	0x00e8


	//----- nvinfo : EIATTR_SW_WAR
	.align		4
.L_1098:
        /*0100*/ 	.byte	0x04, 0x36
        /*0102*/ 	.short	(.L_1100 - .L_1099)
.L_1099:
        /*0104*/ 	.word	0x00000008
.L_1100:


//--------------------- .nv.info._ZN10layer_norm31ln_parallel_residual_fwd_kernelINS_13Kernel_traitsIf13__nv_bfloat16fS2_fjLj1024ELj1ELj4ELj1ELj16ENS_18Kernel_traits_baseILj1024EfS2_fS2_fjLj128EEEEELb0ELb1ELb0EEEvNS_9FwdParamsE --------------------------
	.section	.nv.info._ZN10layer_norm31ln_parallel_residual_fwd_kernelINS_13Kernel_traitsIf13__nv_bfloat16fS2_fjLj1024ELj1ELj4ELj1ELj16ENS_18Kernel_traits_baseILj1024EfS2_fS2_fjLj128EEEEELb0ELb1ELb0EEEvNS_9FwdParamsE,"",@"SHT_CUDA_INFO"
	.sectionflags	@""
	.align	4


	//----- nvinfo : EIATTR_CUDA_API_VERSION
	.align		4
        /*0000*/ 	.byte	0x04, 0x37
        /*0002*/ 	.short	(.L_1102 - .L_1101)
.L_1101:
        /*0004*/ 	.word	0x00000082


	//----- nvinfo : EIATTR_KPARAM_INFO
	.align		4
.L_1102:
        /*0008*/ 	.byte	0x04, 0x17
        /*000a*/ 	.short	(.L_1104 - .L_1103)
.L_1103:
        /*000c*/ 	.word	0x00000000
        /*0010*/ 	.short	0x0000
        /*0012*/ 	.short	0x0000
        /*0014*/ 	.byte	0x00, 0xf0, 0xa1, 0x03


	//----- nvinfo : EIATTR_SPARSE_MMA_MASK
	.align		4
.L_1104:
        /*0018*/ 	.byte	0x03, 0x50
        /*001a*/ 	.short	0x0000


	//----- nvinfo : EIATTR_MAXREG_COUNT
	.align		4
        /*001c*/ 	.byte	0x03, 0x1b
        /*001e*/ 	.short	0x00ff


	//----- nvinfo : EIATTR_MERCURY_ISA_VERSION
	.align		4
        /*0020*/ 	.byte	0x03, 0x5f
        /*0022*/ 	.short	0x0101


	//----- nvinfo : EIATTR_COOP_GROUP_MASK_REGIDS
	.align		4
        /*0024*/ 	.byte	0x04, 0x29
        /*0026*/ 	.short	(.L_1106 - .L_1105)


	//   ....[0]....
.L_1105:
        /*0028*/ 	.word	0xffffffff


	//   ....[1]....
        /*002c*/ 	.word	0xffffffff


	//   ....[2]....
        /*0030*/ 	.word	0xffffffff


	//   ....[3]....
        /*0034*/ 	.word	0xffffffff


	//   ....[4]....
        /*0038*/ 	.word	0xffffffff


	//   ....[5]....
        /*003c*/ 	.word	0xffffffff


	//   ....[6]....
        /*0040*/ 	.word	0xffffffff


	//   ....[7]....
        /*0044*/ 	.word	0xffffffff


	//   ....[8]....
        /*0048*/ 	.word	0xffffffff


	//   ....[9]....
        /*004c*/ 	.word	0xffffffff


	//   ....[10]....
        /*0050*/ 	.word	0x05000073


	//   ....[11]....
        /*0054*/ 	.word	0x05000073


	//   ....[12]....
        /*0058*/ 	.word	0x05000073


	//   ....[13]....
        /*005c*/ 	.word	0x05000073


	//   ....[14]....
        /*0060*/ 	.word	0x05000073


	//   ....[15]....
        /*0064*/ 	.word	0x05000073


	//   ....[16]....
        /*0068*/ 	.word	0x05000073


	//   ....[17]....
        /*006c*/ 	.word	0x05000073


	//   ....[18]....
        /*0070*/ 	.word	0x05000073


	//   ....[19]....
        /*0074*/ 	.word	0x05000073


	//----- nvinfo : EIATTR_COOP_GROUP_INSTR_OFFSETS
	.align		4
.L_1106:
        /*0078*/ 	.byte	0x04, 0x28
        /*007a*/ 	.short	(.L_1108 - .L_1107)


	//   ....[0]....
.L_1107:
        /*007c*/ 	.word	0x00002150


	//   ....[1]....
        /*0080*/ 	.word	0x00002180


	//   ....[2]....
        /*0084*/ 	.word	0x000021a0


	//   ....[3]....
        /*0088*/ 	.word	0x000021c0


	//   ....[4]....
        /*008c*/ 	.word	0x000021e0


	//   ....[5]....
        /*0090*/ 	.word	0x00002620


	//   ....[6]....
        /*0094*/ 	.word	0x00002640


	//   ....[7]....
        /*0098*/ 	.word	0x00002660


	//   ....[8]....
        /*009c*/ 	.word	0x00002680


	//   ....[9]....
        /*00a0*/ 	.word	0x000026a0


	//   ....[10]....
        /*00a4*/ 	.word	0x00003120


	//   ....[11]....
        /*00a8*/ 	.word	0x000031d0


	//   ....[12]....
        /*00ac*/ 	.word	0x00003240


	//   ....[13]....
        /*00b0*/ 	.word	0x000032b0


	//   ....[14]....
        /*00b4*/ 	.word	0x00003320


	//   ....[15]....
        /*00b8*/ 	.word	0x000037c0


	//   ....[16]....
        /*00bc*/ 	.word	0x00003830


	//   ....[17]....
        /*00c0*/ 	.word	0x000038a0


	//   ....[18]....
        /*00c4*/ 	.word	0x00003910


	//   ....[19]....
        /*00c8*/ 	.word	0x00003980


	//----- nvinfo : EIATTR_EXIT_INSTR_OFFSETS
	.align		4
.L_1108:
        /*00cc*/ 	.byte	0x04, 0x1c
        /*00ce*/ 	.short	(.L_1110 - .L_1109)


	//   ....[0]....
.L_1109:
        /*00d0*/ 	.word	0x00000600


	//   ....[1]....
        /*00d4*/ 	.word	0x000030b0


	//----- nvinfo : EIATTR_MAX_THREADS
	.align		4
.L_1110:
        /*00d8*/ 	.byte	0x04, 0x05
        /*00da*/ 	.short	(.L_1112 - .L_1111)
.L_1111:
        /*00dc*/ 	.word	0x00000080
        /*00e0*/ 	.word	0x00000001
        /*00e4*/ 	.word	0x00000001


	//----- nvinfo : EIATTR_CRS_STACK_SIZE
	.align		4
.L_1112:
        /*00e8*/ 	.byte	0x04, 0x1e
        /*00ea*/ 	.short	(.L_1114 - .L_1113)
.L_1113:
        /*00ec*/ 	.word	0x00000000


	//----- nvinfo : EIATTR_CBANK_PARAM_SIZE
	.align		4
.L_1114:
        /*00f0*/ 	.byte	0x03, 0x19
        /*00f2*/ 	.short	0x00e8


	//----- nvinfo : EIATTR_PARAM_CBANK
	.align		4
        /*00f4*/ 	.byte	0x04, 0x0a
        /*00f6*/ 	.short	(.L_1116 - .L_1115)
	.align		4
.L_1115:
        /*00f8*/ 	.word	index@(.nv.constant0._ZN10layer_norm31ln_parallel_residual_fwd_kernelINS_13Kernel_traitsIf13__nv_bfloat16fS2_fjLj1024ELj1ELj4ELj1ELj16ENS_18Kernel_traits_baseILj1024EfS2_fS2_fjLj128EEEEELb0ELb1ELb0EEEvNS_9FwdParamsE)
        /*00fc*/ 	.short	0x0210
        /*00fe*/ 	.short	0x00e8


	//----- nvinfo : EIATTR_SW_WAR
	.align		4
.L_1116:
        /*0100*/ 	.byte	0x04, 0x36
        /*0102*/ 	.short	(.L_1118 - .L_1117)
.L_1117:
        /*0104*/ 	.word	0x00000008
.L_1118:


//--------------------- .nv.info._ZN10layer_norm31ln_parallel_residual_fwd_kernelINS_13Kernel_traitsIf13__nv_bfloat16fS2_fjLj1024ELj1ELj4ELj1ELj16ENS_18Kernel_traits_baseILj1024EfS2_fS2_fjLj128EEEEELb0ELb1ELb1EEEvNS_9FwdParamsE --------------------------
	.section	.nv.info._ZN10layer_norm31ln_parallel_residual_fwd_kernelINS_13Kernel_traitsIf13__nv_bfloat16fS2_fjLj1024ELj1ELj4ELj1ELj16ENS_18Kernel_traits_baseILj1024EfS2_fS2_fjLj128EEEEELb0ELb1ELb1EEEvNS_9FwdParamsE,"",@"SHT_CUDA_INFO"
	.sectionflags	@""
	.align	4


	//----- nvinfo : EIATTR_CUDA_API_VERSION
	.align		4
        /*0000*/ 	.byte	0x04, 0x37
        /*0002*/ 	.short	(.L_1120 - .L_1119)
.L_1119:
        /*0004*/ 	.word	0x00000082


	//----- nvinfo : EIATTR_KPARAM_INFO
	.align		4
.L_1120:
        /*0008*/ 	.byte	0x04, 0x17
        /*000a*/ 	.short	(.L_1122 - .L_1121)
.L_1121:
        /*000c*/ 	.word	0x00000000
        /*0010*/ 	.short	0x0000
        /*0012*/ 	.short	0x0000
        /*0014*/ 	.byte	0x00, 0xf0, 0xa1, 0x03


	//----- nvinfo : EIATTR_SPARSE_MMA_MASK
	.align		4
.L_1122:
        /*0018*/ 	.byte	0x03, 0x50
        /*001a*/ 	.short	0x0000


	//----- nvinfo : EIATTR_MAXREG_COUNT
	.align		4
        /*001c*/ 	.byte	0x03, 0x1b
        /*001e*/ 	.short	0x00ff


	//----- nvinfo : EIATTR_MERCURY_ISA_VERSION
	.align		4
        /*0020*/ 	.byte	0x03, 0x5f
        /*0022*/ 	.short	0x0101


	//----- nvinfo : EIATTR_COOP_GROUP_MASK_REGIDS
	.align		4
        /*0024*/ 	.byte	0x04, 0x29
        /*0026*/ 	.short	(.L_1124 - .L_1123)


	//   ....[0]....
.L_1123:
        /*0028*/ 	.word	0xffffffff


	//   ....[1]....
        /*002c*/ 	.word	0xffffffff


	//   ....[2]....
        /*0030*/ 	.word	0xffffffff


	//   ....[3]....
        /*0034*/ 	.word	0xffffffff


	//   ....[4]....
        /*0038*/ 	.word	0xffffffff


	//   ....[5]....
        /*003c*/ 	.word	0xffffffff


	//   ....[6]....
        /*0040*/ 	.word	0xffffffff


	//   ....[7]....
        /*0044*/ 	.word	0xffffffff


	//   ....[8]....
        /*0048*/ 	.word	0xffffffff


	//   ....[9]....
        /*004c*/ 	.word	0xffffffff


	//   ....[10]....
        /*0050*/ 	.word	0x05000075


	//   ....[11]....
        /*0054*/ 	.word	0x05000075


	//   ....[12]....
        /*0058*/ 	.word	0x05000075


	//   ....[13]....
        /*005c*/ 	.word	0x05000075


	//   ....[14]....
        /*0060*/ 	.word	0x05000075


	//   ....[15]....
        /*0064*/ 	.word	0x05000075


	//   ....[16]....
        /*0068*/ 	.word	0x05000075


	//   ....[17]....
        /*006c*/ 	.word	0x05000075


	//   ....[18]....
        /*0070*/ 	.word	0x05000075


	//   ....[19]....
        /*0074*/ 	.word	0x05000075


	//----- nvinfo : EIATTR_COOP_GROUP_INSTR_OFFSETS
	.align		4
.L_1124:
        /*0078*/ 	.byte	0x04, 0x28
        /*007a*/ 	.short	(.L_1126 - .L_1125)


	//   ....[0]....
.L_1125:
        /*007c*/ 	.word	0x00001c20


	//   ....[1]....
        /*0080*/ 	.word	0x00001c50


	//   ....[2]....
        /*0084*/ 	.word	0x00001c70


	//   ....[3]....
        /*0088*/ 	.word	0x00001c90


	//   ....[4]....
        /*008c*/ 	.word	0x00001cb0


	//   ....[5]....
        /*0090*/ 	.word	0x000020e0


	//   ....[6]....
        /*0094*/ 	.word	0x00002100


	//   ....[7]....
        /*0098*/ 	.word	0x00002120


	//   ....[8]....
        /*009c*/ 	.word	0x00002140


	//   ....[9]....
        /*00a0*/ 	.word	0x00002160


	//   ....[10]....
        /*00a4*/ 	.word	0x00002a80


	//   ....[11]....
        /*00a8*/ 	.word	0x00002b10


	//   ....[12]....
        /*00ac*/ 	.word	0x00002b70


	//   ....[13]....
        /*00b0*/ 	.word	0x00002bd0


	//   ....[14]....
        /*00b4*/ 	.word	0x00002c30


	//   ....[15]....
        /*00b8*/ 	.word	0x000030a0


	//   ....[16]....
        /*00bc*/ 	.word	0x00003100


	//   ....[17]....
        /*00c0*/ 	.word	0x00003160


	//   ....[18]....
        /*00c4*/ 	.word	0x000031c0


	//   ....[19]....
        /*00c8*/ 	.word	0x00003220


	//----- nvinfo : EIATTR_EXIT_INSTR_OFFSETS
	.align		4
.L_1126:
        /*00cc*/ 	.byte	0x04, 0x1c
        /*00ce*/ 	.short	(.L_1128 - .L_1127)


	//   ....[0]....
.L_1127:
        /*00d0*/ 	.word	0x000002a0


	//   ....[1]....
        /*00d4*/ 	.word	0x00002a10


	//----- nvinfo : EIATTR_MAX_THREADS
	.align		4
.L_1128:
        /*00d8*/ 	.byte	0x04, 0x05
        /*00da*/ 	.short	(.L_1130 - .L_1129)
.L_1129:
        /*00dc*/ 	.word	0x00000080
        /*00e0*/ 	.word	0x00000001
        /*00e4*/ 	.word	0x00000001


	//----- nvinfo : EIATTR_CRS_STACK_SIZE
	.align		4
.L_1130:
        /*00e8*/ 	.byte	0x04, 0x1e
        /*00ea*/ 	.short	(.L_1132 - .L_1131)
.L_1131:
        /*00ec*/ 	.word	0x00000000


	//----- nvinfo : EIATTR_CBANK_PARAM_SIZE
	.align		4
.L_1132:
        /*00f0*/ 	.byte	0x03, 0x19
        /*00f2*/ 	.short	0x00e8


	//----- nvinfo : EIATTR_PARAM_CBANK
	.align		4
        /*00f4*/ 	.byte	0x04, 0x0a
        /*00f6*/ 	.short	(.L_1134 - .L_1133)
	.align		4
.L_1133:
        /*00f8*/ 	.word	index@(.nv.constant0._ZN10layer_norm31ln_parallel_residual_fwd_kernelINS_13Kernel_traitsIf13__nv_bfloat16fS2_fjLj1024ELj1ELj4ELj1ELj16ENS_18Kernel_traits_baseILj1024EfS2_fS2_fjLj128EEEEELb0ELb1ELb1EEEvNS_9FwdParamsE)
        /*00fc*/ 	.short	0x0210
        /*00fe*/ 	.short	0x00e8


	//----- nvinfo : EIATTR_SW_WAR
	.align		4
.L_1134:
        /*0100*/ 	.byte	0x04, 0x36
        /*0102*/ 	.short	(.L_1136 - .L_1135)
.L_1135:
        /*0104*/ 	.word	0x00000008
.L_1136:


//--------------------- .nv.info._ZN10layer_norm31ln_parallel_residual_fwd_kernelINS_13Kernel_traitsIf13__nv_bfloat16fS2_fjLj1024ELj1ELj4ELj1ELj16ENS_18Kernel_traits_baseILj1024EfS2_fS2_fjLj128EEEEELb1ELb0ELb0EEEvNS_9FwdParamsE --------------------------
	.section	.nv.info._ZN10layer_norm31ln_parallel_residual_fwd_kernelINS_13Kernel_traitsIf13__nv_bfloat16fS2_fjLj1024ELj1ELj4ELj1ELj16ENS_18Kernel_traits_baseILj1024EfS2_fS2_fjLj128EEEEELb1ELb0ELb0EEEvNS_9FwdParamsE,"",@"SHT_CUDA_INFO"
	.sectionflags	@""
	.align	4


	//----- nvinfo : EIATTR_CUDA_API_VERSION
	.align		4
        /*0000*/ 	.byte	0x04, 0x37
        /*0002*/ 	.short	(.L_1138 - .L_1137)
.L_1137:
        /*0004*/ 	.word	0x00000082


	//----- nvinfo : EIATTR_KPARAM_INFO
	.align		4
.L_1138:
        /*0008*/ 	.byte	0x04, 0x17
        /*000a*/ 	.short	(.L_1140 - .L_1139)
.L_1139:
        /*000c*/ 	.word	0x00000000
        /*0010*/ 	.short	0x0000
        /*0012*/ 	.short	0x0000
        /*0014*/ 	.byte	0x00, 0xf0, 0xa1, 0x03


	//----- nvinfo : EIATTR_SPARSE_MMA_MASK
	.align		4
.L_1140:
        /*0018*/ 	.byte	0x03, 0x50
        /*001a*/ 	.short	0x0000


	//----- nvinfo : EIATTR_MAXREG_COUNT
	.align		4
        /*001c*/ 	.byte	0x03, 0x1b
        /*001e*/ 	.short	0x00ff


	//----- nvinfo : EIATTR_MERCURY_ISA_VERSION
	.align		4
        /*0020*/ 	.byte	0x03, 0x5f
        /*0022*/ 	.short	0x0101


	//----- nvinfo : EIATTR_COOP_GROUP_MASK_REGIDS
	.align		4
        /*0024*/ 	.byte	0x04, 0x29
        /*0026*/ 	.short	(.L_1142 - .L_1141)


	//   ....[0]....
.L_1141:
        /*0028*/ 	.word	0xffffffff


	//   ....[1]....
        /*002c*/ 	.word	0xffffffff


	//   ....[2]....
        /*0030*/ 	.word	0xffffffff


	//   ....[3]....
        /*0034*/ 	.word	0xffffffff


	//   ....[4]....
        /*0038*/ 	.word	0xffffffff


	//   ....[5]....
        /*003c*/ 	.word	0xffffffff


	//   ....[6]....
        /*0040*/ 	.word	0xffffffff


	//   ....[7]....
        /*0044*/ 	.word	0xffffffff


	//   ....[8]....
        /*0048*/ 	.word	0xffffffff


	//   ....[9]....
        /*004c*/ 	.word	0xffffffff


	//   ....[10]....
        /*0050*/ 	.word	0x050000cc


	//   ....[11]....
        /*0054*/ 	.word	0x050000cc


	//   ....[12]....
        /*0058*/ 	.word	0x050000cc


	//   ....[13]....
        /*005c*/ 	.word	0x050000cc


	//   ....[14]....
        /*0060*/ 	.word	0x050000cc


	//   ....[15]....
        /*0064*/ 	.word	0x050000cc


	//   ....[16]....
        /*0068*/ 	.word	0x050000cc


	//   ....[17]....
        /*006c*/ 	.word	0x050000cc


	//   ....[18]....
        /*0070*/ 	.word	0x050000cc


	//   ....[19]....
        /*0074*/ 	.word	0x050000cc


	//----- nvinfo : EIATTR_COOP_GROUP_INSTR_OFFSETS
	.align		4
.L_1142:
        /*0078*/ 	.byte	0x04, 0x28
        /*007a*/ 	.short	(.L_1144 - .L_1143)


	//   ....[0]....
.L_1143:
        /*007c*/ 	.word	0x00018340


	//   ....[1]....
        /*0080*/ 	.word	0x00018360


	//   ....[2]....
        /*0084*/ 	.word	0x00018380


	//   ....[3]....
        /*0088*/ 	.word	0x000183b0


	//   ....[4]....
        /*008c*/ 	.word	0x000183d0


	//   ....[5]....
        /*0090*/ 	.word	0x00018810


	//   ....[6]....
        /*0094*/ 	.word	0x00018830


	//   ....[7]....
        /*0098*/ 	.word	0x00018850


	//   ....[8]....
        /*009c*/ 	.word	0x00018870


	//   ....[9]....
        /*00a0*/ 	.word	0x00018890


	//   ....[10]....
        /*00a4*/ 	.word	0x000196f0


	//   ....[11]....
        /*00a8*/ 	.word	0x00019790


	//   ....[12]....
        /*00ac*/ 	.word	0x00019800


	//   ....[13]....
        /*00b0*/ 	.word	0x00019880


	//   ....[14]....
        /*00b4*/ 	.word	0x000198f0


	//   ....[15]....
        /*00b8*/ 	.word	0x00019d70


	//   ....[16]....
        /*00bc*/ 	.word	0x00019de0


	//   ....[17]....
        /*00c0*/ 	.word	0x00019e50


	//   ....[18]....
        /*00c4*/ 	.word	0x00019ec0


	//   ....[19]....
        /*00c8*/ 	.word	0x00019f30


	//----- nvinfo : EIATTR_EXIT_INSTR_OFFSETS
	.align		4
.L_1144:
        /*00cc*/ 	.byte	0x04, 0x1c
        /*00ce*/ 	.short	(.L_1146 - .L_1145)


	//   ....[0]....
.L_1145:
        /*00d0*/ 	.word	0x00000f80


	//   ....[1]....
        /*00d4*/ 	.word	0x00019680


	//----- nvinfo : EIATTR_MAX_THREADS
	.align		4
.L_1146:
        /*00d8*/ 	.byte	0x04, 0x05
        /*00da*/ 	.short	(.L_1148 - .L_1147)
.L_1147:
        /*00dc*/ 	.word	0x00000080
        /*00e0*/ 	.word	0x00000001
        /*00e4*/ 	.word	0x00000001


	//----- nvinfo : EIATTR_CRS_STACK_SIZE
	.align		4
.L_1148:
        /*00e8*/ 	.byte	0x04, 0x1e
        /*00ea*/ 	.short	(.L_1150 - .L_1149)
.L_1149:
        /*00ec*/ 	.word	0x00000000


	//----- nvinfo : EIATTR_CBANK_PARAM_SIZE
	.align		4
.L_1150:
        /*00f0*/ 	.byte	0x03, 0x19
        /*00f2*/ 	.short	0x00e8


	//----- nvinfo : EIATTR_PARAM_CBANK
	.align		4
        /*00f4*/ 	.byte	0x04, 0x0a
        /*00f6*/ 	.short	(.L_1152 - .L_1151)
	.align		4
.L_1151:
        /*00f8*/ 	.word	index@(.nv.constant0._ZN10layer_norm31ln_parallel_residual_fwd_kernelINS_13Kernel_traitsIf13__nv_bfloat16fS2_fjLj1024ELj1ELj4ELj1ELj16ENS_18Kernel_traits_baseILj1024EfS2_fS2_fjLj128EEEEELb1ELb0ELb0EEEvNS_9FwdParamsE)
        /*00fc*/ 	.short	0x0210
        /*00fe*/ 	.short	0x00e8


	//----- nvinfo : EIATTR_SW_WAR
	.align		4
.L_1152:
        /*0100*/ 	.byte	0x04, 0x36
        /*0102*/ 	.short	(.L_1154 - .L_1153)
.L_1153:
        /*0104*/ 	.word	0x00000008
.L_1154:


//--------------------- .nv.info._ZN10layer_norm31ln_parallel_residual_fwd_kernelINS_13Kernel_traitsIf13__nv_bfloat16fS2_fjLj1024ELj1ELj4ELj1ELj16ENS_18Kernel_traits_baseILj1024EfS2_fS2_fjLj128EEEEELb1ELb0ELb1EEEvNS_9FwdParamsE --------------------------
	.section	.nv.info._ZN10layer_norm31ln_parallel_residual_fwd_kernelINS_13Kernel_traitsIf13__nv_bfloat16fS2_fjLj1024ELj1ELj4ELj1ELj16ENS_18Kernel_traits_baseILj1024EfS2_fS2_fjLj128EEEEELb1ELb0ELb1EEEvNS_9FwdParamsE,"",@"SHT_CUDA_INFO"
	.sectionflags	@""
	.align	4


	//----- nvinfo : EIATTR_CUDA_API_VERSION
	.align		4
        /*0000*/ 	.byte	0x04, 0x37
        /*0002*/ 	.short	(.L_1156 - .L_1155)
.L_1155:
        /*0004*/ 	.word	0x00000082


	//----- nvinfo : EIATTR_KPARAM_INFO
	.align		4
.L_1156:
        /*0008*/ 	.byte	0x04, 0x17
        /*000a*/ 	.short	(.L_1158 - .L_1157)
.L_1157:
        /*000c*/ 	.word	0x00000000
        /*0010*/ 	.short	0x0000
        /*0012*/ 	.short	0x0000
        /*0014*/ 	.byte	0x00, 0xf0, 0xa1, 0x03


	//----- nvinfo : EIATTR_SPARSE_MMA_MASK
	.align		4
.L_1158:
        /*0018*/ 	.byte	0x03, 0x50
        /*001a*/ 	.short	0x0000


	//----- nvinfo : EIATTR_MAXREG_COUNT
	.align		4
        /*001c*/ 	.byte	0x03, 0x1b
        /*001e*/ 	.short	0x00ff


	//----- nvinfo : EIATTR_MERCURY_ISA_VERSION
	.align		4
        /*0020*/ 	.byte	0x03, 0x5f
        /*0022*/ 	.short	0x0101


	//----- nvinfo : EIATTR_COOP_GROUP_MASK_REGIDS
	.align		4
        /*0024*/ 	.byte	0x04, 0x29
        /*0026*/ 	.short	(.L_1160 - .L_1159)


	//   ....[0]....
.L_1159:
        /*0028*/ 	.word	0xffffffff


	//   ....[1]....
        /*002c*/ 	.word	0xffffffff


	//   ....[2]....
        /*0030*/ 	.word	0xffffffff


	//   ....[3]....
        /*0034*/ 	.word	0xffffffff


	//   ....[4]....
        /*0038*/ 	.word	0xffffffff


	//   ....[5]....
        /*003c*/ 	.word	0xffffffff


	//   ....[6]....
        /*0040*/ 	.word	0xffffffff


	//   ....[7]....
        /*0044*/ 	.word	0xffffffff


	//   ....[8]....
        /*0048*/ 	.word	0xffffffff


	//   ....[9]....
        /*004c*/ 	.word	0xffffffff


	//   ....[10]....
        /*0050*/ 	.word	0x050000cc


	//   ....[11]....
        /*0054*/ 	.word	0x050000cc


	//   ....[12]....
        /*0058*/ 	.word	0x050000cc


	//   ....[13]....
        /*005c*/ 	.word	0x050000cc


	//   ....[14]....
        /*0060*/ 	.word	0x050000cc


	//   ....[15]....
        /*0064*/ 	.word	0x050000cc


	//   ....[16]....
        /*0068*/ 	.word	0x050000cc


	//   ....[17]....
        /*006c*/ 	.word	0x050000cc


	//   ....[18]....
        /*0070*/ 	.word	0x050000cc


	//   ....[19]....
        /*0074*/ 	.word	0x050000cc


	//----- nvinfo : EIATTR_COOP_GROUP_INSTR_OFFSETS
	.align		4
.L_1160:
        /*0078*/ 	.byte	0x04, 0x28
        /*007a*/ 	.short	(.L_1162 - .L_1161)


	//   ....[0]....
.L_1161:
        /*007c*/ 	.word	0x00017bf0


	//   ....[1]....
        /*0080*/ 	.word	0x00017c10


	//   ....[2]....
        /*0084*/ 	.word	0x00017c30


	//   ....[3]....
        /*0088*/ 	.word	0x00017c50


	//   ....[4]....
        /*008c*/ 	.word	0x00017c80


	//   ....[5]....
        /*0090*/ 	.word	0x000180b0


	//   ....[6]....
        /*0094*/ 	.word	0x000180d0


	//   ....[7]....
        /*0098*/ 	.word	0x000180f0


	//   ....[8]....
        /*009c*/ 	.word	0x00018110


	//   ....[9]....
        /*00a0*/ 	.word	0x00018130


	//   ....[10]....
        /*00a4*/ 	.word	0x00018e90


	//   ....[11]....
        /*00a8*/ 	.word	0x00018f30


	//   ....[12]....
        /*00ac*/ 	.word	0x00018fa0


	//   ....[13]....
        /*00b0*/ 	.word	0x00019010


	//   ....[14]....
        /*00b4*/ 	.word	0x00019090


	//   ....[15]....
        /*00b8*/ 	.word	0x00019510


	//   ....[16]....
        /*00bc*/ 	.word	0x00019580


	//   ....[17]....
        /*00c0*/ 	.word	0x000195f0


	//   ....[18]....
        /*00c4*/ 	.word	0x00019660


	//   ....[19]....
        /*00c8*/ 	.word	0x000196d0


	//----- nvinfo : EIATTR_EXIT_INSTR_OFFSETS
	.align		4
.L_1162:
        /*00cc*/ 	.byte	0x04, 0x1c
        /*00ce*/ 	.short	(.L_1164 - .L_1163)


	//   ....[0]....
.L_1163:
        /*00d0*/ 	.word	0x00000940


	//   ....[1]....
        /*00d4*/ 	.word	0x00018e20


	//----- nvinfo : EIATTR_MAX_THREADS
	.align		4
.L_1164:
        /*00d8*/ 	.byte	0x04, 0x05
        /*00da*/ 	.short	(.L_1166 - .L_1165)
.L_1165:
        /*00dc*/ 	.word	0x00000080
        /*00e0*/ 	.word	0x00000001
        /*00e4*/ 	.word	0x00000001


	//----- nvinfo : EIATTR_CRS_STACK_SIZE
	.align		4
.L_1166:
        /*00e8*/ 	.byte	0x04, 0x1e
        /*00ea*/ 	.short	(.L_1168 - .L_1167)
.L_1167:
        /*00ec*/ 	.word	0x00000000


	//----- nvinfo : EIATTR_CBANK_PARAM_SIZE
	.align		4
.L_1168:
        /*00f0*/ 	.byte	0x03, 0x19
        /*00f2*/ 	.short	0x00e8


	//----- nvinfo : EIATTR_PARAM_CBANK
	.align		4
        /*00f4*/ 	.byte	0x04, 0x0a
        /*00f6*/ 	.short	(.L_1170 - .L_1169)
	.align		4
.L_1169:
        /*00f8*/ 	.word	index@(.nv.constant0._ZN10layer_norm31ln_parallel_residual_fwd_kernelINS_13Kernel_traitsIf13__nv_bfloat16fS2_fjLj1024ELj1ELj4ELj1ELj16ENS_18Kernel_traits_baseILj1024EfS2_fS2_fjLj128EEEEELb1ELb0ELb1EEEvNS_9FwdParamsE)
        /*00fc*/ 	.short	0x0210
        /*00fe*/ 	.short	0x00e8


	//----- nvinfo : EIATTR_SW_WAR
	.align		4
.L_1170:
        /*0100*/ 	.byte	0x04, 0x36
        /*0102*/ 	.short	(.L_1172 - .L_1171)
.L_1171:
        /*0104*/ 	.word	0x00000008
.L_1172:


//--------------------- .nv.info._ZN10layer_norm31ln_parallel_residual_fwd_kernelINS_13Kernel_traitsIf13__nv_bfloat16fS2_fjLj1024ELj1ELj4ELj1ELj16ENS_18Kernel_traits_baseILj1024EfS2_fS2_fjLj128EEEEELb1ELb1ELb0EEEvNS_9FwdParamsE --------------------------
	.section	.nv.info._ZN10layer_norm31ln_parallel_residual_fwd_kernelINS_13Kernel_traitsIf13__nv_bfloat16fS2_fjLj1024ELj1ELj4ELj1ELj16ENS_18Kernel_traits_baseILj1024EfS2_fS2_fjLj128EEEEELb1ELb1ELb0EEEvNS_9FwdParamsE,"",@"SHT_CUDA_INFO"
	.sectionflags	@""
	.align	4


	//----- nvinfo : EIATTR_CUDA_API_VERSION
	.align		4
        /*0000*/ 	.byte	0x04, 0x37
        /*0002*/ 	.short	(.L_1174 - .L_1173)
.L_1173:
        /*0004*/ 	.word	0x00000082


	//----- nvinfo : EIATTR_KPARAM_INFO
	.align		4
.L_1174:
        /*0008*/ 	.byte	0x04, 0x17
        /*000a*/ 	.short	(.L_1176 - .L_1175)
.L_1175:
        /*000c*/ 	.word	0x00000000
        /*0010*/ 	.short	0x0000
        /*0012*/ 	.short	0x0000
        /*0014*/ 	.byte	0x00, 0xf0, 0xa1, 0x03


	//----- nvinfo : EIATTR_SPARSE_MMA_MASK
	.align		4
.L_1176:
        /*0018*/ 	.byte	0x03, 0x50
        /*001a*/ 	.short	0x0000


	//----- nvinfo : EIATTR_MAXREG_COUNT
	.align		4
        /*001c*/ 	.byte	0x03, 0x1b
        /*001e*/ 	.short	0x00ff


	//----- nvinfo : EIATTR_MERCURY_ISA_VERSION
	.align		4
        /*0020*/ 	.byte	0x03, 0x5f
        /*0022*/ 	.short	0x0101


	//----- nvinfo : EIATTR_COOP_GROUP_MASK_REGIDS
	.align		4
        /*0024*/ 	.byte	0x04, 0x29
        /*0026*/ 	.short	(.L_1178 - .L_1177)


	//   ....[0]....
.L_1177:
        /*0028*/ 	.word	0xffffffff


	//   ....[1]....
        /*002c*/ 	.word	0xffffffff


	//   ....[2]....
        /*0030*/ 	.word	0xffffffff


	//   ....[3]....
        /*0034*/ 	.word	0xffffffff


	//   ....[4]....
        /*0038*/ 	.word	0xffffffff


	//   ....[5]....
        /*003c*/ 	.word	0xffffffff


	//   ....[6]....
        /*0040*/ 	.word	0xffffffff


	//   ....[7]....
        /*0044*/ 	.word	0xffffffff


	//   ....[8]....
        /*0048*/ 	.word	0xffffffff


	//   ....[9]....
        /*004c*/ 	.word	0xffffffff


	//   ....[10]....
        /*0050*/ 	.word	0x0500008c


	//   ....[11]....
        /*0054*/ 	.word	0x0500008c


	//   ....[12]....
        /*0058*/ 	.word	0x0500008c


	//   ....[13]....
        /*005c*/ 	.word	0x0500008c


	//   ....[14]....
        /*0060*/ 	.word	0x0500008c


	//   ....[15]....
        /*0064*/ 	.word	0x0500008c


	//   ....[16]....
        /*0068*/ 	.word	0x0500008c


	//   ....[17]....
        /*006c*/ 	.word	0x0500008c


	//   ....[18]....
        /*0070*/ 	.word	0x0500008c


	//   ....[19]....
        /*0074*/ 	.word	0x0500008c


	//----- nvinfo : EIATTR_COOP_GROUP_INSTR_OFFSETS
	.align		4
.L_1178:
        /*0078*/ 	.byte	0x04, 0x28
        /*007a*/ 	.short	(.L_1180 - .L_1179)


	//   ....[0]....
.L_1179:
        /*007c*/ 	.word	0x00017cf0


	//   ....[1]....
        /*0080*/ 	.word	0x00017d10


	//   ....[2]....
        /*0084*/ 	.word	0x00017d30


	//   ....[3]....
        /*0088*/ 	.word	0x00017d60


	//   ....[4]....
        /*008c*/ 	.word	0x00017d80


	//   ....[5]....
        /*0090*/ 	.word	0x000181c0


	//   ....[6]....
        /*0094*/ 	.word	0x000181e0


	//   ....[7]....
        /*0098*/ 	.word	0x00018200


	//   ....[8]....
        /*009c*/ 	.word	0x00018220


	//   ....[9]....
        /*00a0*/ 	.word	0x00018240


	//   ....[10]....
        /*00a4*/ 	.word	0x00018ce0


	//   ....[11]....
        /*00a8*/ 	.word	0x00018d80


	//   ....[12]....
        /*00ac*/ 	.word	0x00018df0


	//   ....[13]....
        /*00b0*/ 	.word	0x00018e70


	//   ....[14]....
        /*00b4*/ 	.word	0x00018ee0


	//   ....[15]....
        /*00b8*/ 	.word	0x00019360


	//   ....[16]....
        /*00bc*/ 	.word	0x000193d0


	//   ....[17]....
        /*00c0*/ 	.word	0x00019440


	//   ....[18]....
        /*00c4*/ 	.word	0x000194b0


	//   ....[19]....
        /*00c8*/ 	.word	0x00019520


	//----- nvinfo : EIATTR_EXIT_INSTR_OFFSETS
	.align		4
.L_1180:
        /*00cc*/ 	.byte	0x04, 0x1c
        /*00ce*/ 	.short	(.L_1182 - .L_1181)


	//   ....[0]....
.L_1181:
        /*00d0*/ 	.word	0x00000b00


	//   ....[1]....
        /*00d4*/ 	.word	0x00018c70


	//----- nvinfo : EIATTR_MAX_THREADS
	.align		4
.L_1182:
        /*00d8*/ 	.byte	0x04, 0x05
        /*00da*/ 	.short	(.L_1184 - .L_1183)
.L_1183:
        /*00dc*/ 	.word	0x00000080
        /*00e0*/ 	.word	0x00000001
        /*00e4*/ 	.word	0x00000001


	//----- nvinfo : EIATTR_CRS_STACK_SIZE
	.align		4
.L_1184:
        /*00e8*/ 	.byte	0x04, 0x1e
        /*00ea*/ 	.short	(.L_1186 - .L_1185)
.L_1185:
        /*00ec*/ 	.word	0x00000000


	//----- nvinfo : EIATTR_CBANK_PARAM_SIZE
	.align		4
.L_1186:
        /*00f0*/ 	.byte	0x03, 0x19
        /*00f2*/ 	.short	0x00e8


	//----- nvinfo : EIATTR_PARAM_CBANK
	.align		4
        /*00f4*/ 	.byte	0x04, 0x0a
        /*00f6*/ 	.short	(.L_1188 - .L_1187)
	.align		4
.L_1187:
        /*00f8*/ 	.word	index@(.nv.constant0._ZN10layer_norm31ln_parallel_residual_fwd_kernelINS_13Kernel_traitsIf13__nv_bfloat16fS2_fjLj1024ELj1ELj4ELj1ELj16ENS_18Kernel_traits_baseILj1024EfS2_fS2_fjLj128EEEEELb1ELb1ELb0EEEvNS_9FwdParamsE)
        /*00fc*/ 	.short	0x0210
        /*00fe*/ 	.short	0x00e8


	//----- nvinfo : EIATTR_SW_WAR
	.align		4
.L_1188:
        /*0100*/ 	.byte	0x04, 0x36
        /*0102*/ 	.short	(.L_1190 - .L_1189)
.L_1189:
        /*0104*/ 	.word	0x00000008
.L_1190:


//--------------------- .nv.info._ZN10layer_norm31ln_parallel_residual_fwd_kernelINS_13Kernel_traitsIf13__nv_bfloat16fS2_fjLj1024ELj1ELj4ELj1ELj16ENS_18Kernel_traits_baseILj1024EfS2_fS2_fjLj128EEEEELb1ELb1ELb1EEEvNS_9FwdParamsE --------------------------
	.section	.nv.info._ZN10layer_norm31ln_parallel_residual_fwd_kernelINS_13Kernel_traitsIf13__nv_bfloat16fS2_fjLj1024ELj1ELj4ELj1ELj16ENS_18Kernel_traits_baseILj1024EfS2_fS2_fjLj128EEEEELb1ELb1ELb1EEEvNS_9FwdParamsE,"",@"SHT_CUDA_INFO"
	.sectionflags	@""
	.align	4


	//----- nvinfo : EIATTR_CUDA_API_VERSION
	.align		4
        /*0000*/ 	.byte	0x04, 0x37
        /*0002*/ 	.short	(.L_1192 - .L_1191)
.L_1191:
        /*0004*/ 	.word	0x00000082


	//----- nvinfo : EIATTR_KPARAM_INFO
	.align		4
.L_1192:
        /*0008*/ 	.byte	0x04, 0x17
        /*000a*/ 	.short	(.L_1194 - .L_1193)
.L_1193:
        /*000c*/ 	.word	0x00000000
        /*0010*/ 	.short	0x0000
        /*0012*/ 	.short	0x0000
        /*0014*/ 	.byte	0x00, 0xf0, 0xa1, 0x03


	//----- nvinfo : EIATTR_SPARSE_MMA_MASK
	.align		4
.L_1194:
        /*0018*/ 	.byte	0x03, 0x50
        /*001a*/ 	.short	0x0000


	//----- nvinfo : EIATTR_MAXREG_COUNT
	.align		4
        /*001c*/ 	.byte	0x03, 0x1b
        /*001e*/ 	.short	0x00ff


	//----- nvinfo : EIATTR_MERCURY_ISA_VERSION
	.align		4
        /*0020*/ 	.byte	0x03, 0x5f
        /*0022*/ 	.short	0x0101


	//----- nvinfo : EIATTR_COOP_GROUP_MASK_REGIDS
	.align		4
        /*0024*/ 	.byte	0x04, 0x29
        /*0026*/ 	.short	(.L_1196 - .L_1195)


	//   ....[0]....
.L_1195:
        /*0028*/ 	.word	0xffffffff


	//   ....[1]....
        /*002c*/ 	.word	0xffffffff


	//   ....[2]....
        /*0030*/ 	.word	0xffffffff


	//   ....[3]....
        /*0034*/ 	.word	0xffffffff


	//   ....[4]....
        /*0038*/ 	.word	0xffffffff


	//   ....[5]....
        /*003c*/ 	.word	0xffffffff


	//   ....[6]....
        /*0040*/ 	.word	0xffffffff


	//   ....[7]....
        /*0044*/ 	.word	0xffffffff


	//   ....[8]....
        /*0048*/ 	.word	0xffffffff


	//   ....[9]....
        /*004c*/ 	.word	0xffffffff


	//   ....[10]....
        /*0050*/ 	.word	0x0500008d


	//   ....[11]....
        /*0054*/ 	.word	0x0500008d


	//   ....[12]....
        /*0058*/ 	.word	0x0500008d


	//   ....[13]....
        /*005c*/ 	.word	0x0500008d


	//   ....[14]....
        /*0060*/ 	.word	0x0500008d


	//   ....[15]....
        /*0064*/ 	.word	0x0500008d


	//   ....[16]....
        /*0068*/ 	.word	0x0500008d


	//   ....[17]....
        /*006c*/ 	.word	0x0500008d


	//   ....[18]....
        /*0070*/ 	.word	0x0500008d


	//   ....[19]....
        /*0074*/ 	.word	0x0500008d


	//----- nvinfo : EIATTR_COOP_GROUP_INSTR_OFFSETS
	.align		4
.L_1196:
        /*0078*/ 	.byte	0x04, 0x28
        /*007a*/ 	.short	(.L_1198 - .L_1197)


	//   ....[0]....
.L_1197:
        /*007c*/ 	.word	0x000178c0


	//   ....[1]....
        /*0080*/ 	.word	0x000178e0


	//   ....[2]....
        /*0084*/ 	.word	0x00017900


	//   ....[3]....
        /*0088*/ 	.word	0x00017930


	//   ....[4]....
        /*008c*/ 	.word	0x00017950


	//   ....[5]....
        /*0090*/ 	.word	0x00017d80


	//   ....[6]....
        /*0094*/ 	.word	0x00017da0


	//   ....[7]....
        /*0098*/ 	.word	0x00017dc0


	//   ....[8]....
        /*009c*/ 	.word	0x00017de0


	//   ....[9]....
        /*00a0*/ 	.word	0x00017e00


	//   ....[10]....
        /*00a4*/ 	.word	0x00018770


	//   ....[11]....
        /*00a8*/ 	.word	0x00018810


	//   ....[12]....
        /*00ac*/ 	.word	0x00018880


	//   ....[13]....
        /*00b0*/ 	.word	0x00018900


	//   ....[14]....
        /*00b4*/ 	.word	0x00018970


	//   ....[15]....
        /*00b8*/ 	.word	0x00018de0


	//   ....[16]....
        /*00bc*/ 	.word	0x00018e50


	//   ....[17]....
        /*00c0*/ 	.word	0x00018ec0


	//   ....[18]....
        /*00c4*/ 	.word	0x00018f30


	//   ....[19]....
        /*00c8*/ 	.word	0x00018fa0


	//----- nvinfo : EIATTR_EXIT_INSTR_OFFSETS
	.align		4
.L_1198:
        /*00cc*/ 	.byte	0x04, 0x1c
        /*00ce*/ 	.short	(.L_1200 - .L_1199)


	//   ....[0]....
.L_1199:
        /*00d0*/ 	.word	0x00000720


	//   ....[1]....
        /*00d4*/ 	.word	0x00018700


	//----- nvinfo : EIATTR_MAX_THREADS
	.align		4
.L_1200:
        /*00d8*/ 	.byte	0x04, 0x05
        /*00da*/ 	.short	(.L_1202 - .L_1201)
.L_1201:
        /*00dc*/ 	.word	0x00000080
        /*00e0*/ 	.word	0x00000001
        /*00e4*/ 	.word	0x00000001


	//----- nvinfo : EIATTR_CRS_STACK_SIZE
	.align		4
.L_1202:
        /*00e8*/ 	.byte	0x04, 0x1e
        /*00ea*/ 	.short	(.L_1204 - .L_1203)
.L_1203:
        /*00ec*/ 	.word	0x00000000


	//----- nvinfo : EIATTR_CBANK_PARAM_SIZE
	.align		4
.L_1204:
        /*00f0*/ 	.byte	0x03, 0x19
        /*00f2*/ 	.short	0x00e8


	//----- nvinfo : EIATTR_PARAM_CBANK
	.align		4
        /*00f4*/ 	.byte	0x04, 0x0a
        /*00f6*/ 	.short	(.L_1206 - .L_1205)
	.align		4
.L_1205:
        /*00f8*/ 	.word	index@(.nv.constant0._ZN10layer_norm31ln_parallel_residual_fwd_kernelINS_13Kernel_traitsIf13__nv_bfloat16fS2_fjLj1024ELj1ELj4ELj1ELj16ENS_18Kernel_traits_baseILj1024EfS2_fS2_fjLj128EEEEELb1ELb1ELb1EEEvNS_9FwdParamsE)
        /*00fc*/ 	.short	0x0210
        /*00fe*/ 	.short	0x00e8


	//----- nvinfo : EIATTR_SW_WAR
	.align		4
.L_1206:
        /*0100*/ 	.byte	0x04, 0x36
        /*0102*/ 	.short	(.L_1208 - .L_1207)
.L_1207:
        /*0104*/ 	.word	0x00000008
.L_1208:


//--------------------- .nv.info._ZN10layer_norm31ln_parallel_residual_fwd_kernelINS_13Kernel_traitsIf6__halfS2_S2_fjLj1024ELj1ELj4ELj1ELj16ENS_18Kernel_traits_baseILj1024EfS2_S2_S2_fjLj128EEEEELb0ELb0ELb0EEEvNS_9FwdParamsE --------------------------
	.section	.nv.info._ZN10layer_norm31ln_parallel_residual_fwd_kernelINS_13Kernel_traitsIf6__halfS2_S2_fjLj1024ELj1ELj4ELj1ELj16ENS_18Kernel_traits_baseILj1024EfS2_S2_S2_fjLj128EEEEELb0ELb0ELb0EEEvNS_9FwdParamsE,"",@"SHT_CUDA_INFO"
	.sectionflags	@""
	.align	4


	//----- nvinfo : EIATTR_CUDA_API_VERSION
	.align		4
        /*0000*/ 	.byte	0x04, 0x37
        /*0002*/ 	.short	(.L_1210 - .L_1209)
.L_1209:
        /*0004*/ 	.word	0x00000082


	//----- nvinfo : EIATTR_KPARAM_INFO
	.align		4
.L_1210:
        /*0008*/ 	.byte	0x04, 0x17
        /*000a*/ 	.short	(.L_1212 - .L_1211)
.L_1211:
        /*000c*/ 	.word	0x00000000
        /*0010*/ 	.short	0x0000
        /*0012*/ 	.short	0x0000
        /*0014*/ 	.byte	0x00, 0xf0, 0xa1, 0x03


	//----- nvinfo : EIATTR_SPARSE_MMA_MASK
	.align		4
.L_1212:
        /*0018*/ 	.byte	0x03, 0x50
        /*001a*/ 	.short	0x0000


	//----- nvinfo : EIATTR_MAXREG_COUNT
	.align		4
        /*001c*/ 	.byte	0x03, 0x1b
        /*001e*/ 	.short	0x00ff


	//----- nvinfo : EIATTR_MERCURY_ISA_VERSION
	.align		4
        /*0020*/ 	.byte	0x03, 0x5f
        /*0022*/ 	.short	0x0101


	//----- nvinfo : EIATTR_COOP_GROUP_MASK_REGIDS
	.align		4
        /*0024*/ 	.byte	0x04, 0x29
        /*0026*/ 	.short	(.L_1214 - .L_1213)


	//   ....[0]....
.L_1213:
        /*0028*/ 	.word	0xffffffff


	//   ....[1]....
        /*002c*/ 	.word	0xffffffff


	//   ....[2]....
        /*0030*/ 	.word	0xffffffff


	//   ....[3]....
        /*0034*/ 	.word	0xffffffff


	//   ....[4]....
        /*0038*/ 	.word	0xffffffff


	//   ....[5]....
        /*003c*/ 	.word	0xffffffff


	//   ....[6]....
        /*0040*/ 	.word	0xffffffff


	//   ....[7]....
        /*0044*/ 	.word	0xffffffff


	//   ....[8]....
        /*0048*/ 	.word	0xffffffff


	//   ....[9]....
        /*004c*/ 	.word	0xffffffff


	//   ....[10]....
        /*0050*/ 	.word	0x050000ba


	//   ....[11]....
        /*0054*/ 	.word	0x050000ba


	//   ....[12]....
        /*0058*/ 	.word	0x050000ba


	//   ....[13]....
        /*005c*/ 	.word	0x050000ba


	//   ....[14]....
        /*0060*/ 	.word	0x050000ba


	//   ....[15]....
        /*0064*/ 	.word	0x050000ba


	//   ....[16]....
        /*0068*/ 	.word	0x050000ba


	//   ....[17]....
        /*006c*/ 	.word	0x050000ba


	//   ....[18]....
        /*0070*/ 	.word	0x050000ba


	//   ....[19]....
        /*0074*/ 	.word	0x050000ba


	//----- nvinfo : EIATTR_COOP_GROUP_INSTR_OFFSETS
	.align		4
.L_1214:
        /*0078*/ 	.byte	0x04, 0x28
        /*007a*/ 	.short	(.L_1216 - .L_1215)


	//   ....[0]....
.L_1215:
        /*007c*/ 	.word	0x000033f0


	//   ....[1]....
        /*0080*/ 	.word	0x00003410


	//   ....[2]....
        /*0084*/ 	.word	0x00003430


	//   ....[3]....
        /*0088*/ 	.word	0x00003460


	//   ....[4]....
        /*008c*/ 	.word	0x00003480


	//   ....[5]....
        /*0090*/ 	.word	0x000038c0


	//   ....[6]....
        /*0094*/ 	.word	0x000038e0


	//   ....[7]....
        /*0098*/ 	.word	0x00003900


	//   ....[8]....
        /*009c*/ 	.word	0x00003920


	//   ....[9]....
        /*00a0*/ 	.word	0x00003940


	//   ....[10]....
        /*00a4*/ 	.word	0x00004780


	//   ....[11]....
        /*00a8*/ 	.word	0x00004820


	//   ....[12]....
        /*00ac*/ 	.word	0x00004890


	//   ....[13]....
        /*00b0*/ 	.word	0x00004910


	//   ....[14]....
        /*00b4*/ 	.word	0x00004980


	//   ....[15]....
        /*00b8*/ 	.word	0x00004e00


	//   ....[16]....
        /*00bc*/ 	.word	0x00004e70


	//   ....[17]....
        /*00c0*/ 	.word	0x00004ee0


	//   ....[18]....
        /*00c4*/ 	.word	0x00004f50


	//   ....[19]....
        /*00c8*/ 	.word	0x00004fc0


	//----- nvinfo : EIATTR_EXIT_INSTR_OFFSETS
	.align		4
.L_1216:
        /*00cc*/ 	.byte	0x04, 0x1c
        /*00ce*/ 	.short	(.L_1218 - .L_1217)


	//   ....[0]....
.L_1217:
        /*00d0*/ 	.word	0x00000ad0


	//   ....[1]....
        /*00d4*/ 	.word	0x00004710


	//----- nvinfo : EIATTR_MAX_THREADS
	.align		4
.L_1218:
        /*00d8*/ 	.byte	0x04, 0x05
        /*00da*/ 	.short	(.L_1220 - .L_1219)
.L_1219:
        /*00dc*/ 	.word	0x00000080
        /*00e0*/ 	.word	0x00000001
        /*00e4*/ 	.word	0x00000001


	//----- nvinfo : EIATTR_CRS_STACK_SIZE
	.align		4
.L_1220:
        /*00e8*/ 	.byte	0x04, 0x1e
        /*00ea*/ 	.short	(.L_1222 - .L_1221)
.L_1221:
        /*00ec*/ 	.word	0x00000000


	//----- nvinfo : EIATTR_CBANK_PARAM_SIZE
	.align		4
.L_1222:
        /*00f0*/ 	.byte	0x03, 0x19
        /*00f2*/ 	.short	0x00e8


	//----- nvinfo : EIATTR_PARAM_CBANK
	.align		4
        /*00f4*/ 	.byte	0x04, 0x0a
        /*00f6*/ 	.short	(.L_1224 - .L_1223)
	.align		4
.L_1223:
        /*00f8*/ 	.word	index@(.nv.constant0._ZN10layer_norm31ln_parallel_residual_fwd_kernelINS_13Kernel_traitsIf6__halfS2_S2_fjLj1024ELj1ELj4ELj1ELj16ENS_18Kernel_traits_baseILj1024EfS2_S2_S2_fjLj128EEEEELb0ELb0ELb0EEEvNS_9FwdParamsE)
        /*00fc*/ 	.short	0x0210
        /*00fe*/ 	.short	0x00e8


	//----- nvinfo : EIATTR_SW_WAR
	.align		4
.L_1224:
        /*0100*/ 	.byte	0x04, 0x36
        /*0102*/ 	.short	(.L_1226 - .L_1225)
.L_1225:
        /*0104*/ 	.word	0x00000008
.L_1226:


//--------------------- .nv.info._ZN10layer_norm31ln_parallel_residual_fwd_kernelINS_13Kernel_traitsIf6__halfS2_S2_fjLj1024ELj1ELj4ELj1ELj16ENS_18Kernel_traits_baseILj1024EfS2_S2_S2_fjLj128EEEEELb0ELb0ELb1EEEvNS_9FwdParamsE --------------------------
	.section	.nv.info._ZN10layer_norm31ln_parallel_residual_fwd_kernelINS_13Kernel_traitsIf6__halfS2_S2_fjLj1024ELj1ELj4ELj1ELj16ENS_18Kernel_traits_baseILj1024EfS2_S2_S2_fjLj128EEEEELb0ELb0ELb1EEEvNS_9FwdParamsE,"",@"SHT_CUDA_INFO"
	.sectionflags	@""
	.align	4


	//----- nvinfo : EIATTR_CUDA_API_VERSION
	.align		4
        /*0000*/ 	.byte	0x04, 0x37
        /*0002*/ 	.short	(.L_1228 - .L_1227)
.L_1227:
        /*0004*/ 	.word	0x00000082


	//----- nvinfo : EIATTR_KPARAM_INFO
	.align		4
.L_1228:
        /*0008*/ 	.byte	0x04, 0x17
        /*000a*/ 	.short	(.L_1230 - .L_1229)
.L_1229:
        /*000c*/ 	.word	0x00000000
        /*0010*/ 	.short	0x0000
        /*0012*/ 	.short	0x0000
        /*0014*/ 	.byte	0x00, 0xf0, 0xa1, 0x03


	//----- nvinfo : EIATTR_SPARSE_MMA_MASK
	.align		4
.L_1230:
        /*0018*/ 	.byte	0x03, 0x50
        /*001a*/ 	.short	0x0000


	//----- nvinfo : EIATTR_MAXREG_COUNT
	.align		4
        /*001c*/ 	.byte	0x03, 0x1b
        /*001e*/ 	.short	0x00ff


	//----- nvinfo : EIATTR_MERCURY_ISA_VERSION
	.align		4
        /*0020*/ 	.byte	0x03, 0x5f
        /*0022*/ 	.short	0x0101


	//----- nvinfo : EIATTR_COOP_GROUP_MASK_REGIDS
	.align		4
        /*0024*/ 	.byte	0x04, 0x29
        /*0026*/ 	.short	(.L_1232 - .L_1231)


	//   ....[0]....
.L_1231:
        /*0028*/ 	.word	0xffffffff


	//   ....[1]....
        /*002c*/ 	.word	0xffffffff


	//   ....[2]....
        /*0030*/ 	.word	0xffffffff


	//   ....[3]....
        /*0034*/ 	.word	0xffffffff


	//   ....[4]....
        /*0038*/ 	.word	0xffffffff


	//   ....[5]....
        /*003c*/ 	.word	0xffffffff


	//   ....[6]....
        /*0040*/ 	.word	0xffffffff


	//   ....[7]....
        /*0044*/ 	.word	0xffffffff


	//   ....[8]....
        /*0048*/ 	.word	0xffffffff


	//   ....[9]....
        /*004c*/ 	.word	0xffffffff


	//   ....[10]....
        /*0050*/ 	.word	0x050000ba


	//   ....[11]....
        /*0054*/ 	.word	0x050000ba


	//   ....[12]....
        /*0058*/ 	.word	0x050000ba


	//   ....[13]....
        /*005c*/ 	.word	0x050000ba


	//   ....[14]....
        /*0060*/ 	.word	0x050000ba


	//   ....[15]....
        /*0064*/ 	.word	0x050000ba


	//   ....[16]....
        /*0068*/ 	.word	0x050000ba


	//   ....[17]....
        /*006c*/ 	.word	0x050000ba


	//   ....[18]....
        /*0070*/ 	.word	0x050000ba


	//   ....[19]....
        /*0074*/ 	.word	0x050000ba


	//----- nvinfo : EIATTR_COOP_GROUP_INSTR_OFFSETS
	.align		4
.L_1232:
        /*0078*/ 	.byte	0x04, 0x28
        /*007a*/ 	.short	(.L_1234 - .L_1233)


	//   ....[0]....
.L_1233:
        /*007c*/ 	.word	0x00002c40


	//   ....[1]....
        /*0080*/ 	.word	0x00002c60


	//   ....[2]....
        /*0084*/ 	.word	0x00002c80


	//   ....[3]....
        /*0088*/ 	.word	0x00002ca0


	//   ....[4]....
        /*008c*/ 	.word	0x00002cd0


	//   ....[5]....
        /*0090*/ 	.word	0x00003100


	//   ....[6]....
        /*0094*/ 	.word	0x00003120


	//   ....[7]....
        /*0098*/ 	.word	0x00003140


	//   ....[8]....
        /*009c*/ 	.word	0x00003160


	//   ....[9]....
        /*00a0*/ 	.word	0x00003180


	//   ....[10]....
        /*00a4*/ 	.word	0x00003e30


	//   ....[11]....
        /*00a8*/ 	.word	0x00003ed0


	//   ....[12]....
        /*00ac*/ 	.word	0x00003f40


	//   ....[13]....
        /*00b0*/ 	.word	0x00003fb0


	//   ....[14]....
        /*00b4*/ 	.word	0x00004030


	//   ....[15]....
        /*00b8*/ 	.word	0x000044b0


	//   ....[16]....
        /*00bc*/ 	.word	0x00004520


	//   ....[17]....
        /*00c0*/ 	.word	0x00004590


	//   ....[18]....
        /*00c4*/ 	.word	0x00004600


	//   ....[19]....
        /*00c8*/ 	.word	0x00004670


	//----- nvinfo : EIATTR_EXIT_INSTR_OFFSETS
	.align		4
.L_1234:
        /*00cc*/ 	.byte	0x04, 0x1c
        /*00ce*/ 	.short	(.L_1236 - .L_1235)


	//   ....[0]....
.L_1235:
        /*00d0*/ 	.word	0x00000500


	//   ....[1]....
        /*00d4*/ 	.word	0x00003dc0


	//----- nvinfo : EIATTR_MAX_THREADS
	.align		4
.L_1236:
        /*00d8*/ 	.byte	0x04, 0x05
        /*00da*/ 	.short	(.L_1238 - .L_1237)
.L_1237:
        /*00dc*/ 	.word	0x00000080
        /*00e0*/ 	.word	0x00000001
        /*00e4*/ 	.word	0x00000001


	//----- nvinfo : EIATTR_CRS_STACK_SIZE
	.align		4
.L_1238:
        /*00e8*/ 	.byte	0x04, 0x1e
        /*00ea*/ 	.short	(.L_1240 - .L_1239)
.L_1239:
        /*00ec*/ 	.word	0x00000000


	//----- nvinfo : EIATTR_CBANK_PARAM_SIZE
	.align		4
.L_1240:
        /*00f0*/ 	.byte	0x03, 0x19
        /*00f2*/ 	.short	0x00e8


	//----- nvinfo : EIATTR_PARAM_CBANK
	.align		4
        /*00f4*/ 	.byte	0x04, 0x0a
        /*00f6*/ 	.short	(.L_1242 - .L_1241)
	.align		4
.L_1241:
        /*00f8*/ 	.word	index@(.nv.constant0._ZN10layer_norm31ln_parallel_residual_fwd_kernelINS_13Kernel_traitsIf6__halfS2_S2_fjLj1024ELj1ELj4ELj1ELj16ENS_18Kernel_traits_baseILj1024EfS2_S2_S2_fjLj128EEEEELb0ELb0ELb1EEEvNS_9FwdParamsE)
        /*00fc*/ 	.short	0x0210
        /*00fe*/ 	.short	0x00e8


	//----- nvinfo : EIATTR_SW_WAR
	.align		4
.L_1242:
        /*0100*/ 	.byte	0x04, 0x36
        /*0102*/ 	.short	(.L_1244 - .L_1243)
.L_1243:
        /*0104*/ 	.word	0x00000008
.L_1244:


//--------------------- .nv.info._ZN10layer_norm31ln_parallel_residual_fwd_kernelINS_13Kernel_traitsIf6__halfS2_S2_fjLj1024ELj1ELj4ELj1ELj16ENS_18Kernel_traits_baseILj1024EfS2_S2_S2_fjLj128EEEEELb0ELb1ELb0EEEvNS_9FwdParamsE --------------------------
	.section	.nv.info._ZN10layer_norm31ln_parallel_residual_fwd_kernelINS_13Kernel_traitsIf6__halfS2_S2_fjLj1024ELj1ELj4ELj1ELj16ENS_18Kernel_traits_baseILj1024EfS2_S2_S2_fjLj128EEEEELb0ELb1ELb0EEEvNS_9FwdParamsE,"",@"SHT_CUDA_INFO"
	.sectionflags	@""
	.align	4


	//----- nvinfo : EIATTR_CUDA_API_VERSION
	.align		4
        /*0000*/ 	.byte	0x04, 0x37
        /*0002*/ 	.short	(.L_1246 - .L_1245)
.L_1245:
        /*0004*/ 	.word	0x00000082


	//----- nvinfo : EIATTR_KPARAM_INFO
	.align		4
.L_1246:
        /*0008*/ 	.byte	0x04, 0x17
        /*000a*/ 	.short	(.L_1248 - .L_1247)
.L_1247:
        /*000c*/ 	.word	0x00000000
        /*0010*/ 	.short	0x0000
        /*0012*/ 	.short	0x0000
        /*0014*/ 	.byte	0x00, 0xf0, 0xa1, 0x03


	//----- nvinfo : EIATTR_SPARSE_MMA_MASK
	.align		4
.L_1248:
        /*0018*/ 	.byte	0x03, 0x50
        /*001a*/ 	.short	0x0000


	//----- nvinfo : EIATTR_MAXREG_COUNT
	.align		4
        /*001c*/ 	.byte	0x03, 0x1b
        /*001e*/ 	.short	0x00ff


	//----- nvinfo : EIATTR_MERCURY_ISA_VERSION
	.align		4
        /*0020*/ 	.byte	0x03, 0x5f
        /*0022*/ 	.short	0x0101


	//----- nvinfo : EIATTR_COOP_GROUP_MASK_REGIDS
	.align		4
        /*0024*/ 	.byte	0x04, 0x29
        /*0026*/ 	.short	(.L_1250 - .L_1249)


	//   ....[0]....
.L_1249:
        /*0028*/ 	.word	0xffffffff


	//   ....[1]....
        /*002c*/ 	.word	0xffffffff


	//   ....[2]....
        /*0030*/ 	.word	0xffffffff


	//   ....[3]....
        /*0034*/ 	.word	0xffffffff


	//   ....[4]....
        /*0038*/ 	.word	0xffffffff


	//   ....[5]....
        /*003c*/ 	.word	0xffffffff


	//   ....[6]....
        /*0040*/ 	.word	0xffffffff


	//   ....[7]....
        /*0044*/ 	.word	0xffffffff


	//   ....[8]....
        /*0048*/ 	.word	0xffffffff


	//   ....[9]....
        /*004c*/ 	.word	0xffffffff


	//   ....[10]....
        /*0050*/ 	.word	0x0500005b


	//   ....[11]....
        /*0054*/ 	.word	0x0500005b


	//   ....[12]....
        /*0058*/ 	.word	0x0500005b


	//   ....[13]....
        /*005c*/ 	.word	0x0500005b


	//   ....[14]....
        /*0060*/ 	.word	0x0500005b


	//   ....[15]....
        /*0064*/ 	.word	0x0500005b


	//   ....[16]....
        /*0068*/ 	.word	0x0500005b


	//   ....[17]....
        /*006c*/ 	.word	0x0500005b


	//   ....[18]....
        /*0070*/ 	.word	0x0500005b


	//   ....[19]....
        /*0074*/ 	.word	0x0500005b


	//----- nvinfo : EIATTR_COOP_GROUP_INSTR_OFFSETS
	.align		4
.L_1250:
        /*0078*/ 	.byte	0x04, 0x28
        /*007a*/ 	.short	(.L_1252 - .L_1251)


	//   ....[0]....
.L_1251:
        /*007c*/ 	.word	0x00002f70


	//   ....[1]....
        /*0080*/ 	.word	0x00002fa0


	//   ....[2]....
        /*0084*/ 	.word	0x00002fc0


	//   ....[3]....
        /*0088*/ 	.word	0x00002fe0


	//   ....[4]....
        /*008c*/ 	.word	0x00003000


	//   ....[5]....
        /*0090*/ 	.word	0x00003440


	//   ....[6]....
        /*0094*/ 	.word	0x00003460


	//   ....[7]....
        /*0098*/ 	.word	0x00003480


	//   ....[8]....
        /*009c*/ 	.word	0x000034a0


	//   ....[9]....
        /*00a0*/ 	.word	0x000034c0


	//   ....[10]....
        /*00a4*/ 	.word	0x00003f50


	//   ....[11]....
        /*00a8*/ 	.word	0x00004000


	//   ....[12]....
        /*00ac*/ 	.word	0x00004070


	//   ....[13]....
        /*00b0*/ 	.word	0x000040e0


	//   ....[14]....
        /*00b4*/ 	.word	0x00004150


	//   ....[15]....
        /*00b8*/ 	.word	0x000045f0


	//   ....[16]....
        /*00bc*/ 	.word	0x00004660


	//   ....[17]....
        /*00c0*/ 	.word	0x000046d0


	//   ....[18]....
        /*00c4*/ 	.word	0x00004740


	//   ....[19]....
        /*00c8*/ 	.word	0x000047b0


	//----- nvinfo : EIATTR_EXIT_INSTR_OFFSETS
	.align		4
.L_1252:
        /*00cc*/ 	.byte	0x04, 0x1c
        /*00ce*/ 	.short	(.L_1254 - .L_1253)


	//   ....[0]....
.L_1253:
        /*00d0*/ 	.word	0x00000650


	//   ....[1]....
        /*00d4*/ 	.word	0x00003ee0


	//----- nvinfo : EIATTR_MAX_THREADS
	.align		4
.L_1254:
        /*00d8*/ 	.byte	0x04, 0x05
        /*00da*/ 	.short	(.L_1256 - .L_1255)
.L_1255:
        /*00dc*/ 	.word	0x00000080
        /*00e0*/ 	.word	0x00000001
        /*00e4*/ 	.word	0x00000001


	//----- nvinfo : EIATTR_CRS_STACK_SIZE
	.align		4
.L_1256:
        /*00e8*/ 	.byte	0x04, 0x1e
        /*00ea*/ 	.short	(.L_1258 - .L_1257)
.L_1257:
        /*00ec*/ 	.word	0x00000000


	//----- nvinfo : EIATTR_CBANK_PARAM_SIZE
	.align		4
.L_1258:
        /*00f0*/ 	.byte	0x03, 0x19
        /*00f2*/ 	.short	0x00e8


	//----- nvinfo : EIATTR_PARAM_CBANK
	.align		4
        /*00f4*/ 	.byte	0x04, 0x0a
        /*00f6*/ 	.short	(.L_1260 - .L_1259)
	.align		4
.L_1259:
        /*00f8*/ 	.word	index@(.nv.constant0._ZN10layer_norm31ln_parallel_residual_fwd_kernelINS_13Kernel_traitsIf6__halfS2_S2_fjLj1024ELj1ELj4ELj1ELj16ENS_18Kernel_traits_baseILj1024EfS2_S2_S2_fjLj128EEEEELb0ELb1ELb0EEEvNS_9FwdParamsE)
        /*00fc*/ 	.short	0x0210
        /*00fe*/ 	.short	0x00e8


	//----- nvinfo : EIATTR_SW_WAR
	.align		4
.L_1260:
        /*0100*/ 	.byte	0x04, 0x36
        /*0102*/ 	.short	(.L_1262 - .L_1261)
.L_1261:
        /*0104*/ 	.word	0x00000008
.L_1262:


//--------------------- .nv.info._ZN10layer_norm31ln_parallel_residual_fwd_kernelINS_13Kernel_traitsIf6__halfS2_S2_fjLj1024ELj1ELj4ELj1ELj16ENS_18Kernel_traits_baseILj1024EfS2_S2_S2_fjLj128EEEEELb0ELb1ELb1EEEvNS_9FwdParamsE --------------------------
	.section	.nv.info._ZN10layer_norm31ln_parallel_residual_fwd_kernelINS_13Kernel_traitsIf6__halfS2_S2_fjLj1024ELj1ELj4ELj1ELj16ENS_18Kernel_traits_baseILj1024EfS2_S2_S2_fjLj128EEEEELb0ELb1ELb1EEEvNS_9FwdParamsE,"",@"SHT_CUDA_INFO"
	.sectionflags	@""
	.align	4


	//----- nvinfo : EIATTR_CUDA_API_VERSION
	.align		4
        /*0000*/ 	.byte	0x04, 0x37
        /*0002*/ 	.short	(.L_1264 - .L_1263)
.L_1263:
        /*0004*/ 	.word	0x00000082


	//----- nvinfo : EIATTR_KPARAM_INFO
	.align		4
.L_1264:
        /*0008*/ 	.byte	0x04, 0x17
        /*000a*/ 	.short	(.L_1266 - .L_1265)
.L_1265:
        /*000c*/ 	.word	0x00000000
        /*0010*/ 	.short	0x0000
        /*0012*/ 	.short	0x0000
        /*0014*/ 	.byte	0x00, 0xf0, 0xa1, 0x03


	//----- nvinfo : EIATTR_SPARSE_MMA_MASK
	.align		4
.L_1266:
        /*0018*/ 	.byte	0x03, 0x50
        /*001a*/ 	.short	0x0000


	//----- nvinfo : EIATTR_MAXREG_COUNT
	.align		4
        /*001c*/ 	.byte	0x03, 0x1b
        /*001e*/ 	.short	0x00ff


	//----- nvinfo : EIATTR_MERCURY_ISA_VERSION
	.align		4
        /*0020*/ 	.byte	0x03, 0x5f
        /*0022*/ 	.short	0x0101


	//----- nvinfo : EIATTR_COOP_GROUP_MASK_REGIDS
	.align		4
        /*0024*/ 	.byte	0x04, 0x29
        /*0026*/ 	.short	(.L_1268 - .L_1267)


	//   ....[0]....
.L_1267:
        /*0028*/ 	.word	0xffffffff


	//   ....[1]....
        /*002c*/ 	.word	0xffffffff


	//   ....[2]....
        /*0030*/ 	.word	0xffffffff


	//   ....[3]....
        /*0034*/ 	.word	0xffffffff


	//   ....[4]....
        /*0038*/ 	.word	0xffffffff


	//   ....[5]....
        /*003c*/ 	.word	0xffffffff


	//   ....[6]....
        /*0040*/ 	.word	0xffffffff


	//   ....[7]....
        /*0044*/ 	.word	0xffffffff


	//   ....[8]....
        /*0048*/ 	.word	0xffffffff


	//   ....[9]....
        /*004c*/ 	.word	0xffffffff


	//   ....[10]....
        /*0050*/ 	.word	0x0500005a


	//   ....[11]....
        /*0054*/ 	.word	0x0500005a


	//   ....[12]....
        /*0058*/ 	.word	0x0500005a


	//   ....[13]....
        /*005c*/ 	.word	0x0500005a


	//   ....[14]....
        /*0060*/ 	.word	0x0500005a


	//   ....[15]....
        /*0064*/ 	.word	0x0500005a


	//   ....[16]....
        /*0068*/ 	.word	0x0500005a


	//   ....[17]....
        /*006c*/ 	.word	0x0500005a


	//   ....[18]....
        /*0070*/ 	.word	0x0500005a


	//   ....[19]....
        /*0074*/ 	.word	0x0500005a


	//----- nvinfo : EIATTR_COOP_GROUP_INSTR_OFFSETS
	.align		4
.L_1268:
        /*0078*/ 	.byte	0x04, 0x28
        /*007a*/ 	.short	(.L_1270 - .L_1269)


	//   ....[0]....
.L_1269:
        /*007c*/ 	.word	0x00002a00


	//   ....[1]....
        /*0080*/ 	.word	0x00002a30


	//   ....[2]....
        /*0084*/ 	.word	0x00002a50


	//   ....[3]....
        /*0088*/ 	.word	0x00002a70


	//   ....[4]....
        /*008c*/ 	.word	0x00002a90


	//   ....[5]....
        /*0090*/ 	.word	0x00002ec0


	//   ....[6]....
        /*0094*/ 	.word	0x00002ee0


	//   ....[7]....
        /*0098*/ 	.word	0x00002f00


	//   ....[8]....
        /*009c*/ 	.word	0x00002f20


	//   ....[9]....
        /*00a0*/ 	.word	0x00002f40


	//   ....[10]....
        /*00a4*/ 	.word	0x00003890


	//   ....[11]....
        /*00a8*/ 	.word	0x00003920


	//   ....[12]....
        /*00ac*/ 	.word	0x00003980


	//   ....[13]....
        /*00b0*/ 	.word	0x000039e0


	//   ....[14]....
        /*00b4*/ 	.word	0x00003a40


	//   ....[15]....
        /*00b8*/ 	.word	0x00003eb0


	//   ....[16]....
        /*00bc*/ 	.word	0x00003f10


	//   ....[17]....
        /*00c0*/ 	.word	0x00003f70


	//   ....[18]....
        /*00c4*/ 	.word	0x00003fd0


	//   ....[19]....
        /*00c8*/ 	.word	0x00004030


	//----- nvinfo : EIATTR_EXIT_INSTR_OFFSETS
	.align		4
.L_1270:
        /*00cc*/ 	.byte	0x04, 0x1c
        /*00ce*/ 	.short	(.L_1272 - .L_1271)


	//   ....[0]....
.L_1271:
        /*00d0*/ 	.word	0x000002e0


	//   ....[1]....
        /*00d4*/ 	.word	0x00003820


	//----- nvinfo : EIATTR_MAX_THREADS
	.align		4
.L_1272:
        /*00d8*/ 	.byte	0x04, 0x05
        /*00da*/ 	.short	(.L_1274 - .L_1273)
.L_1273:
        /*00dc*/ 	.word	0x00000080
        /*00e0*/ 	.word	0x00000001
        /*00e4*/ 	.word	0x00000001


	//----- nvinfo : EIATTR_CRS_STACK_SIZE
	.align		4
.L_1274:
        /*00e8*/ 	.byte	0x04, 0x1e
        /*00ea*/ 	.short	(.L_1276 - .L_1275)
.L_1275:
        /*00ec*/ 	.word	0x00000000


	//----- nvinfo : EIATTR_CBANK_PARAM_SIZE
	.align		4
.L_1276:
        /*00f0*/ 	.byte	0x03, 0x19
        /*00f2*/ 	.short	0x00e8


	//----- nvinfo : EIATTR_PARAM_CBANK
	.align		4
        /*00f4*/ 	.byte	0x04, 0x0a
        /*00f6*/ 	.short	(.L_1278 - .L_1277)
	.align		4
.L_1277:
        /*00f8*/ 	.word	index@(.nv.constant0._ZN10layer_norm31ln_parallel_residual_fwd_kernelINS_13Kernel_traitsIf6__halfS2_S2_fjLj1024ELj1ELj4ELj1ELj16ENS_18Kernel_traits_baseILj1024EfS2_S2_S2_fjLj128EEEEELb0ELb1ELb1EEEvNS_9FwdParamsE)
        /*00fc*/ 	.short	0x0210
        /*00fe*/ 	.short	0x00e8


	//----- nvinfo : EIATTR_SW_WAR
	.align		4
.L_1278:
        /*0100*/ 	.byte	0x04, 0x36
        /*0102*/ 	.short	(.L_1280 - .L_1279)
.L_1279:
        /*0104*/ 	.word	0x00000008
.L_1280:


//--------------------- .nv.info._ZN10layer_norm31ln_parallel_residual_fwd_kernelINS_13Kernel_traitsIf6__halfS2_S2_fjLj1024ELj1ELj4ELj1ELj16ENS_18Kernel_traits_baseILj1024EfS2_S2_S2_fjLj128EEEEELb1ELb0ELb0EEEvNS_9FwdParamsE --------------------------
	.section	.nv.info._ZN10layer_norm31ln_parallel_residual_fwd_kernelINS_13Kernel_traitsIf6__halfS2_S2_fjLj1024ELj1ELj4ELj1ELj16ENS_18Kernel_traits_baseILj1024EfS2_S2_S2_fjLj128EEEEELb1ELb0ELb0EEEvNS_9FwdParamsE,"",@"SHT_CUDA_INFO"
	.sectionflags	@""
	.align	4


	//----- nvinfo : EIATTR_CUDA_API_VERSION
	.align		4
        /*0000*/ 	.byte	0x04, 0x37
        /*0002*/ 	.short	(.L_1282 - .L_1281)
.L_1281:
        /*0004*/ 	.word	0x00000082


	//----- nvinfo : EIATTR_KPARAM_INFO
	.align		4
.L_1282:
        /*0008*/ 	.byte	0x04, 0x17
        /*000a*/ 	.short	(.L_1284 - .L_1283)
.L_1283:
        /*000c*/ 	.word	0x00000000
        /*0010*/ 	.short	0x0000
        /*0012*/ 	.short	0x0000
        /*0014*/ 	.byte	0x00, 0xf0, 0xa1, 0x03


	//----- nvinfo : EIATTR_SPARSE_MMA_MASK
	.align		4
.L_1284:
        /*0018*/ 	.byte	0x03, 0x50
        /*001a*/ 	.short	0x0000


	//----- nvinfo : EIATTR_MAXREG_COUNT
	.align		4
        /*001c*/ 	.byte	0x03, 0x1b
        /*001e*/ 	.short	0x00ff


	//----- nvinfo : EIATTR_MERCURY_ISA_VERSION
	.align		4
        /*0020*/ 	.byte	0x03, 0x5f
        /*0022*/ 	.short	0x0101


	//----- nvinfo : EIATTR_COOP_GROUP_MASK_REGIDS
	.align		4
        /*0024*/ 	.byte	0x04, 0x29
        /*0026*/ 	.short	(.L_1286 - .L_1285)


	//   ....[0]....
.L_1285:
        /*0028*/ 	.word	0xffffffff


	//   ....[1]....
        /*002c*/ 	.word	0xffffffff


	//   ....[2]....
        /*0030*/ 	.word	0xffffffff


	//   ....[3]....
        /*0034*/ 	.word	0xffffffff


	//   ....[4]....
        /*0038*/ 	.word	0xffffffff


	//   ....[5]....
        /*003c*/ 	.word	0xffffffff


	//   ....[6]....
        /*0040*/ 	.word	0xffffffff


	//   ....[7]....
        /*0044*/ 	.word	0xffffffff


	//   ....[8]....
        /*0048*/ 	.word	0xffffffff


	//   ....[9]....
        /*004c*/ 	.word	0xffffffff


	//   ....[10]....
        /*0050*/ 	.word	0x050000c6


	//   ....[11]....
        /*0054*/ 	.word	0x050000c6


	//   ....[12]....
        /*0058*/ 	.word	0x050000c6


	//   ....[13]....
        /*005c*/ 	.word	0x050000c6


	//   ....[14]....
        /*0060*/ 	.word	0x050000c6


	//   ....[15]....
        /*0064*/ 	.word	0x050000c6


	//   ....[16]....
        /*0068*/ 	.word	0x050000c6


	//   ....[17]....
        /*006c*/ 	.word	0x050000c6


	//   ....[18]....
        /*0070*/ 	.word	0x050000c6


	//   ....[19]....
        /*0074*/ 	.word	0x050000c6


	//----- nvinfo : EIATTR_COOP_GROUP_INSTR_OFFSETS
	.align		4
.L_1286:
        /*0078*/ 	.byte	0x04, 0x28
        /*007a*/ 	.short	(.L_1288 - .L_1287)


	//   ....[0]....
.L_1287:
        /*007c*/ 	.word	0x00018780


	//   ....[1]....
        /*0080*/ 	.word	0x000187a0


	//   ....[2]....
        /*0084*/ 	.word	0x000187c0


	//   ....[3]....
        /*0088*/ 	.word	0x000187e0


	//   ....[4]....
        /*008c*/ 	.word	0x00018810


	//   ....[5]....
        /*0090*/ 	.word	0x00018c50


	//   ....[6]....
        /*0094*/ 	.word	0x00018c70


	//   ....[7]....
        /*0098*/ 	.word	0x00018c90


	//   ....[8]....
        /*009c*/ 	.word	0x00018cb0


	//   ....[9]....
        /*00a0*/ 	.word	0x00018cd0


	//   ....[10]....
        /*00a4*/ 	.word	0x00019b30


	//   ....[11]....
        /*00a8*/ 	.word	0x00019bd0


	//   ....[12]....
        /*00ac*/ 	.word	0x00019c40


	//   ....[13]....
        /*00b0*/ 	.word	0x00019cb0


	//   ....[14]....
        /*00b4*/ 	.word	0x00019d30


	//   ....[15]....
        /*00b8*/ 	.word	0x0001a1c0


	//   ....[16]....
        /*00bc*/ 	.word	0x0001a230


	//   ....[17]....
        /*00c0*/ 	.word	0x0001a2a0


	//   ....[18]....
        /*00c4*/ 	.word	0x0001a310


	//   ....[19]....
        /*00c8*/ 	.word	0x0001a380


	//----- nvinfo : EIATTR_EXIT_INSTR_OFFSETS
	.align		4
.L_1288:
        /*00cc*/ 	.byte	0x04, 0x1c
        /*00ce*/ 	.short	(.L_1290 - .L_1289)


	//   ....[0]....
.L_1289:
        /*00d0*/ 	.word	0x00000f80


	//   ....[1]....
        /*00d4*/ 	.word	0x00019ac0


	//----- nvinfo : EIATTR_MAX_THREADS
	.align		4
.L_1290:
        /*00d8*/ 	.byte	0x04, 0x05
        /*00da*/ 	.short	(.L_1292 - .L_1291)
.L_1291:
        /*00dc*/ 	.word	0x00000080
        /*00e0*/ 	.word	0x00000001
        /*00e4*/ 	.word	0x00000001


	//----- nvinfo : EIATTR_CRS_STACK_SIZE
	.align		4
.L_1292:
        /*00e8*/ 	.byte	0x04, 0x1e
        /*00ea*/ 	.short	(.L_1294 - .L_1293)
.L_1293:
        /*00ec*/ 	.word	0x00000000


	//----- nvinfo : EIATTR_CBANK_PARAM_SIZE
	.align		4
.L_1294:
        /*00f0*/ 	.byte	0x03, 0x19
        /*00f2*/ 	.short	0x00e8


	//----- nvinfo : EIATTR_PARAM_CBANK
	.align		4
        /*00f4*/ 	.byte	0x04, 0x0a
        /*00f6*/ 	.short	(.L_1296 - .L_1295)
	.align		4
.L_1295:
        /*00f8*/ 	.word	index@(.nv.constant0._ZN10layer_norm31ln_parallel_residual_fwd_kernelINS_13Kernel_traitsIf6__halfS2_S2_fjLj1024ELj1ELj4ELj1ELj16ENS_18Kernel_traits_baseILj1024EfS2_S2_S2_fjLj128EEEEELb1ELb0ELb0EEEvNS_9FwdParamsE)
        /*00fc*/ 	.short	0x0210
        /*00fe*/ 	.short	0x00e8


	//----- nvinfo : EIATTR_SW_WAR
	.align		4
.L_1296:
        /*0100*/ 	.byte	0x04, 0x36
        /*0102*/ 	.short	(.L_1298 - .L_1297)
.L_1297:
        /*0104*/ 	.word	0x00000008
.L_1298:


//--------------------- .nv.info._ZN10layer_norm31ln_parallel_residual_fwd_kernelINS_13Kernel_traitsIf6__halfS2_S2_fjLj1024ELj1ELj4ELj1ELj16ENS_18Kernel_traits_baseILj1024EfS2_S2_S2_fjLj128EEEEELb1ELb0ELb1EEEvNS_9FwdParamsE --------------------------
	.section	.nv.info._ZN10layer_norm31ln_parallel_residual_fwd_kernelINS_13Kernel_traitsIf6__halfS2_S2_fjLj1024ELj1ELj4ELj1ELj16ENS_18Kernel_traits_baseILj1024EfS2_S2_S2_fjLj128EEEEELb1ELb0ELb1EEEvNS_9FwdParamsE,"",@"SHT_CUDA_INFO"
	.sectionflags	@""
	.align	4


	//----- nvinfo : EIATTR_CUDA_API_VERSION
	.align		4
        /*0000*/ 	.byte	0x04, 0x37
        /*0002*/ 	.short	(.L_1300 - .L_1299)
.L_1299:
        /*0004*/ 	.word	0x00000082


	//----- nvinfo : EIATTR_KPARAM_INFO
	.align		4
.L_1300:
        /*0008*/ 	.byte	0x04, 0x17
        /*000a*/ 	.short	(.L_1302 - .L_1301)
.L_1301:
        /*000c*/ 	.word	0x00000000
        /*0010*/ 	.short	0x0000
        /*0012*/ 	.short	0x0000
        /*0014*/ 	.byte	0x00, 0xf0, 0xa1, 0x03


	//----- nvinfo : EIATTR_SPARSE_MMA_MASK
	.align		4
.L_1302:
        /*0018*/ 	.byte	0x03, 0x50
        /*001a*/ 	.short	0x0000


	//----- nvinfo : EIATTR_MAXREG_COUNT
	.align		4
        /*001c*/ 	.byte	0x03, 0x1b
        /*001e*/ 	.short	0x00ff


	//----- nvinfo : EIATTR_MERCURY_ISA_VERSION
	.align		4
        /*0020*/ 	.byte	0x03, 0x5f
        /*0022*/ 	.short	0x0101


	//----- nvinfo : EIATTR_COOP_GROUP_MASK_REGIDS
	.align		4
        /*0024*/ 	.byte	0x04, 0x29
        /*0026*/ 	.short	(.L_1304 - .L_1303)


	//   ....[0]....
.L_1303:
        /*0028*/ 	.word	0xffffffff


	//   ....[1]....
        /*002c*/ 	.word	0xffffffff


	//   ....[2]....
        /*0030*/ 	.word	0xffffffff


	//   ....[3]....
        /*0034*/ 	.word	0xffffffff


	//   ....[4]....
        /*0038*/ 	.word	0xffffffff


	//   ....[5]....
        /*003c*/ 	.word	0xffffffff


	//   ....[6]....
        /*0040*/ 	.word	0xffffffff


	//   ....[7]....
        /*0044*/ 	.word	0xffffffff


	//   ....[8]....
        /*0048*/ 	.word	0xffffffff


	//   ....[9]....
        /*004c*/ 	.word	0xffffffff


	//   ....[10]....
        /*0050*/ 	.word	0x050000ae


	//   ....[11]....
        /*0054*/ 	.word	0x050000ae


	//   ....[12]....
        /*0058*/ 	.word	0x050000ae


	//   ....[13]....
        /*005c*/ 	.word	0x050000ae


	//   ....[14]....
        /*0060*/ 	.word	0x050000ae


	//   ....[15]....
        /*0064*/ 	.word	0x050000ae


	//   ....[16]....
        /*0068*/ 	.word	0x050000ae


	//   ....[17]....
        /*006c*/ 	.word	0x050000ae


	//   ....[18]....
        /*0070*/ 	.word	0x050000ae


	//   ....[19]....
        /*0074*/ 	.word	0x050000ae


	//----- nvinfo : EIATTR_COOP_GROUP_INSTR_OFFSETS
	.align		4
.L_1304:
        /*0078*/ 	.byte	0x04, 0x28
        /*007a*/ 	.short	(.L_1306 - .L_1305)


	//   ....[0]....
.L_1305:
        /*007c*/ 	.word	0x00017f00


	//   ....[1]....
        /*0080*/ 	.word	0x00017f20


	//   ....[2]....
        /*0084*/ 	.word	0x00017f40


	//   ....[3]....
        /*0088*/ 	.word	0x00017f60


	//   ....[4]....
        /*008c*/ 	.word	0x00017f90


	//   ....[5]....
        /*0090*/ 	.word	0x000183c0


	//   ....[6]....
        /*0094*/ 	.word	0x000183e0


	//   ....[7]....
        /*0098*/ 	.word	0x00018400


	//   ....[8]....
        /*009c*/ 	.word	0x00018420


	//   ....[9]....
        /*00a0*/ 	.word	0x00018440


	//   ....[10]....
        /*00a4*/ 	.word	0x00019180


	//   ....[11]....
        /*00a8*/ 	.word	0x00019220


	//   ....[12]....
        /*00ac*/ 	.word	0x00019290


	//   ....[13]....
        /*00b0*/ 	.word	0x00019300


	//   ....[14]....
        /*00b4*/ 	.word	0x00019380


	//   ....[15]....
        /*00b8*/ 	.word	0x00019800


	//   ....[16]....
        /*00bc*/ 	.word	0x00019870


	//   ....[17]....
        /*00c0*/ 	.word	0x000198e0


	//   ....[18]....
        /*00c4*/ 	.word	0x00019950


	//   ....[19]....
        /*00c8*/ 	.word	0x000199c0


	//----- nvinfo : EIATTR_EXIT_INSTR_OFFSETS
	.align		4
.L_1306:
        /*00cc*/ 	.byte	0x04, 0x1c
        /*00ce*/ 	.short	(.L_1308 - .L_1307)


	//   ....[0]....
.L_1307:
        /*00d0*/ 	.word	0x00000590


	//   ....[1]....
        /*00d4*/ 	.word	0x00019120


	//----- nvinfo : EIATTR_MAX_THREADS
	.align		4
.L_1308:
        /*00d8*/ 	.byte	0x04, 0x05
        /*00da*/ 	.short	(.L_1310 - .L_1309)
.L_1309:
        /*00dc*/ 	.word	0x00000080
        /*00e0*/ 	.word	0x00000001
        /*00e4*/ 	.word	0x00000001


	//----- nvinfo : EIATTR_CRS_STACK_SIZE
	.align		4
.L_1310:
        /*00e8*/ 	.byte	0x04, 0x1e
        /*00ea*/ 	.short	(.L_1312 - .L_1311)
.L_1311:
        /*00ec*/ 	.word	0x00000000


	//----- nvinfo : EIATTR_CBANK_PARAM_SIZE
	.align		4
.L_1312:
        /*00f0*/ 	.byte	0x03, 0x19
        /*00f2*/ 	.short	0x00e8


	//----- nvinfo : EIATTR_PARAM_CBANK
	.align		4
        /*00f4*/ 	.byte	0x04, 0x0a
        /*00f6*/ 	.short	(.L_1314 - .L_1313)
	.align		4
.L_1313:
        /*00f8*/ 	.word	index@(.nv.constant0._ZN10layer_norm31ln_parallel_residual_fwd_kernelINS_13Kernel_traitsIf6__halfS2_S2_fjLj1024ELj1ELj4ELj1ELj16ENS_18Kernel_traits_baseILj1024EfS2_S2_S2_fjLj128EEEEELb1ELb0ELb1EEEvNS_9FwdParamsE)
        /*00fc*/ 	.short	0x0210
        /*00fe*/ 	.short	0x00e8


	//----- nvinfo : EIATTR_SW_WAR
	.align		4
.L_1314:
        /*0100*/ 	.byte	0x04, 0x36
        /*0102*/ 	.short	(.L_1316 - .L_1315)
.L_1315:
        /*0104*/ 	.word	0x00000008
.L_1316:


//--------------------- .nv.info._ZN10layer_norm31ln_parallel_residual_fwd_kernelINS_13Kernel_traitsIf6__halfS2_S2_fjLj1024ELj1ELj4ELj1ELj16ENS_18Kernel_traits_baseILj1024EfS2_S2_S2_fjLj128EEEEELb1ELb1ELb0EEEvNS_9FwdParamsE --------------------------
	.section	.nv.info._ZN10layer_norm31ln_parallel_residual_fwd_kernelINS_13Kernel_traitsIf6__halfS2_S2_fjLj1024ELj1ELj4ELj1ELj16ENS_18Kernel_traits_baseILj1024EfS2_S2_S2_fjLj128EEEEELb1ELb1ELb0EEEvNS_9FwdParamsE,"",@"SHT_CUDA_INFO"
	.sectionflags	@""
	.align	4


	//----- nvinfo : EIATTR_CUDA_API_VERSION
	.align		4
        /*0000*/ 	.byte	0x04, 0x37
        /*0002*/ 	.short	(.L_1318 - .L_1317)
.L_1317:
        /*0004*/ 	.word	0x00000082


	//----- nvinfo : EIATTR_KPARAM_INFO
	.align		4
.L_1318:
        /*0008*/ 	.byte	0x04, 0x17
        /*000a*/ 	.short	(.L_1320 - .L_1319)
.L_1319:
        /*000c*/ 	.word	0x00000000
        /*0010*/ 	.short	0x0000
        /*0012*/ 	.short	0x0000
        /*0014*/ 	.byte	0x00, 0xf0, 0xa1, 0x03


	//----- nvinfo : EIATTR_SPARSE_MMA_MASK
	.align		4
.L_1320:
        /*0018*/ 	.byte	0x03, 0x50
        /*001a*/ 	.short	0x0000


	//----- nvinfo : EIATTR_MAXREG_COUNT
	.align		4
        /*001c*/ 	.byte	0x03, 0x1b
        /*001e*/ 	.short	0x00ff


	//----- nvinfo : EIATTR_MERCURY_ISA_VERSION
	.align		4
        /*0020*/ 	.byte	0x03, 0x5f
        /*0022*/ 	.short	0x0101


	//----- nvinfo : EIATTR_COOP_GROUP_MASK_REGIDS
	.align		4
        /*0024*/ 	.byte	0x04, 0x29
        /*0026*/ 	.short	(.L_1322 - .L_1321)


	//   ....[0]....
.L_1321:
        /*0028*/ 	.word	0xffffffff


	//   ....[1]....
        /*002c*/ 	.word	0xffffffff


	//   ....[2]....
        /*0030*/ 	.word	0xffffffff


	//   ....[3]....
        /*0034*/ 	.word	0xffffffff


	//   ....[4]....
        /*0038*/ 	.word	0xffffffff


	//   ....[5]....
        /*003c*/ 	.word	0xffffffff


	//   ....[6]....
        /*0040*/ 	.word	0xffffffff


	//   ....[7]....
        /*0044*/ 	.word	0xffffffff


	//   ....[8]....
        /*0048*/ 	.word	0xffffffff


	//   ....[9]....
        /*004c*/ 	.word	0xffffffff


	//   ....[10]....
        /*0050*/ 	.word	0x05000087


	//   ....[11]....
        /*0054*/ 	.word	0x05000087


	//   ....[12]....
        /*0058*/ 	.word	0x05000087


	//   ....[13]....
        /*005c*/ 	.word	0x05000087


	//   ....[14]....
        /*0060*/ 	.word	0x05000087


	//   ....[15]....
        /*0064*/ 	.word	0x05000087


	//   ....[16]....
        /*0068*/ 	.word	0x05000087


	//   ....[17]....
        /*006c*/ 	.word	0x05000087


	//   ....[18]....
        /*0070*/ 	.word	0x05000087


	//   ....[19]....
        /*0074*/ 	.word	0x05000087


	//----- nvinfo : EIATTR_COOP_GROUP_INSTR_OFFSETS
	.align		4
.L_1322:
        /*0078*/ 	.byte	0x04, 0x28
        /*007a*/ 	.short	(.L_1324 - .L_1323)


	//   ....[0]....
.L_1323:
        /*007c*/ 	.word	0x00018300


	//   ....[1]....
        /*0080*/ 	.word	0x00018320


	//   ....[2]....
        /*0084*/ 	.word	0x00018340


	//   ....[3]....
        /*0088*/ 	.word	0x00018360


	//   ....[4]....
        /*008c*/ 	.word	0x00018390


	//   ....[5]....
        /*0090*/ 	.word	0x000187d0


	//   ....[6]....
        /*0094*/ 	.word	0x000187f0


	//   ....[7]....
        /*0098*/ 	.word	0x00018810


	//   ....[8]....
        /*009c*/ 	.word	0x00018830


	//   ....[9]....
        /*00a0*/ 	.word	0x00018850


	//   ....[10]....
        /*00a4*/ 	.word	0x000192f0


	//   ....[11]....
        /*00a8*/ 	.word	0x00019390


	//   ....[12]....
        /*00ac*/ 	.word	0x00019400


	//   ....[13]....
        /*00b0*/ 	.word	0x00019470


	//   ....[14]....
        /*00b4*/ 	.word	0x000194f0


	//   ....[15]....
        /*00b8*/ 	.word	0x00019980


	//   ....[16]....
        /*00bc*/ 	.word	0x000199f0


	//   ....[17]....
        /*00c0*/ 	.word	0x00019a60


	//   ....[18]....
        /*00c4*/ 	.word	0x00019ad0


	//   ....[19]....
        /*00c8*/ 	.word	0x00019b40


	//----- nvinfo : EIATTR_EXIT_INSTR_OFFSETS
	.align		4
.L_1324:
        /*00cc*/ 	.byte	0x04, 0x1c
        /*00ce*/ 	.short	(.L_1326 - .L_1325)


	//   ....[0]....
.L_1325:
        /*00d0*/ 	.word	0x00000b00


	//   ....[1]....
        /*00d4*/ 	.word	0x00019280


	//----- nvinfo : EIATTR_MAX_THREADS
	.align		4
.L_1326:
        /*00d8*/ 	.byte	0x04, 0x05
        /*00da*/ 	.short	(.L_1328 - .L_1327)
.L_1327:
        /*00dc*/ 	.word	0x00000080
        /*00e0*/ 	.word	0x00000001
        /*00e4*/ 	.word	0x00000001


	//----- nvinfo : EIATTR_CRS_STACK_SIZE
	.align		4
.L_1328:
        /*00e8*/ 	.byte	0x04, 0x1e
        /*00ea*/ 	.short	(.L_1330 - .L_1329)
.L_1329:
        /*00ec*/ 	.word	0x00000000


	//----- nvinfo : EIATTR_CBANK_PARAM_SIZE
	.align		4
.L_1330:
        /*00f0*/ 	.byte	0x03, 0x19
        /*00f2*/ 	.short	0x00e8


	//----- nvinfo : EIATTR_PARAM_CBANK
	.align		4
        /*00f4*/ 	.byte	0x04, 0x0a
        /*00f6*/ 	.short	(.L_1332 - .L_1331)
	.align		4
.L_1331:
        /*00f8*/ 	.word	index@(.nv.constant0._ZN10layer_norm31ln_parallel_residual_fwd_kernelINS_13Kernel_traitsIf6__halfS2_S2_fjLj1024ELj1ELj4ELj1ELj16ENS_18Kernel_traits_baseILj1024EfS2_S2_S2_fjLj128EEEEELb1ELb1ELb0EEEvNS_9FwdParamsE)
        /*00fc*/ 	.short	0x0210
        /*00fe*/ 	.short	0x00e8


	//----- nvinfo : EIATTR_SW_WAR
	.align		4
.L_1332:
        /*0100*/ 	.byte	0x04, 0x36
        /*0102*/ 	.short	(.L_1334 - .L_1333)
.L_1333:
        /*0104*/ 	.word	0x00000008
.L_1334:


//--------------------- .nv.info._ZN10layer_norm31ln_parallel_residual_fwd_kernelINS_13Kernel_traitsIf6__halfS2_S2_fjLj1024ELj1ELj4ELj1ELj16ENS_18Kernel_traits_baseILj1024EfS2_S2_S2_fjLj128EEEEELb1ELb1ELb1EEEvNS_9FwdParamsE --------------------------
	.section	.nv.info._ZN10layer_norm31ln_parallel_residual_fwd_kernelINS_13Kernel_traitsIf6__halfS2_S2_fjLj1024ELj1ELj4ELj1ELj16ENS_18Kernel_traits_baseILj1024EfS2_S2_S2_fjLj128EEEEELb1ELb1ELb1EEEvNS_9FwdParamsE,"",@"SHT_CUDA_INFO"
	.sectionflags	@""
	.align	4


	//----- nvinfo : EIATTR_CUDA_API_VERSION
	.align		4
        /*0000*/ 	.byte	0x04, 0x37
        /*0002*/ 	.short	(.L_1336 - .L_1335)
.L_1335:
        /*0004*/ 	.word	0x00000082


	//----- nvinfo : EIATTR_KPARAM_INFO
	.align		4
.L_1336:
        /*0008*/ 	.byte	0x04, 0x17
        /*000a*/ 	.short	(.L_1338 - .L_1337)
.L_1337:
        /*000c*/ 	.word	0x00000000
        /*0010*/ 	.short	0x0000
        /*0012*/ 	.short	0x0000
        /*0014*/ 	.byte	0x00, 0xf0, 0xa1, 0x03


	//----- nvinfo : EIATTR_SPARSE_MMA_MASK
	.align		4
.L_1338:
        /*0018*/ 	.byte	0x03, 0x50
        /*001a*/ 	.short	0x0000


	//----- nvinfo : EIATTR_MAXREG_COUNT
	.align		4
        /*001c*/ 	.byte	0x03, 0x1b
        /*001e*/ 	.short	0x00ff


	//----- nvinfo : EIATTR_MERCURY_ISA_VERSION
	.align		4
        /*0020*/ 	.byte	0x03, 0x5f
        /*0022*/ 	.short	0x0101


	//----- nvinfo : EIATTR_COOP_GROUP_MASK_REGIDS
	.align		4
        /*0024*/ 	.byte	0x04, 0x29
        /*0026*/ 	.short	(.L_1340 - .L_1339)


	//   ....[0]....
.L_1339:
        /*0028*/ 	.word	0xffffffff


	//   ....[1]....
        /*002c*/ 	.word	0xffffffff


	//   ....[2]....
        /*0030*/ 	.word	0xffffffff


	//   ....[3]....
        /*0034*/ 	.word	0xffffffff


	//   ....[4]....
        /*0038*/ 	.word	0xffffffff


	//   ....[5]....
        /*003c*/ 	.word	0xffffffff


	//   ....[6]....
        /*0040*/ 	.word	0xffffffff


	//   ....[7]....
        /*0044*/ 	.word	0xffffffff


	//   ....[8]....
        /*0048*/ 	.word	0xffffffff


	//   ....[9]....
        /*004c*/ 	.word	0xffffffff


	//   ....[10]....
        /*0050*/ 	.word	0x0500006c


	//   ....[11]....
        /*0054*/ 	.word	0x0500006c


	//   ....[12]....
        /*0058*/ 	.word	0x0500006c


	//   ....[13]....
        /*005c*/ 	.word	0x0500006c


	//   ....[14]....
        /*0060*/ 	.word	0x0500006c


	//   ....[15]....
        /*0064*/ 	.word	0x0500006c


	//   ....[16]....
        /*0068*/ 	.word	0x0500006c


	//   ....[17]....
        /*006c*/ 	.word	0x0500006c


	//   ....[18]....
        /*0070*/ 	.word	0x0500006c


	//   ....[19]....
        /*0074*/ 	.word	0x0500006c


	//----- nvinfo : EIATTR_COOP_GROUP_INSTR_OFFSETS
	.align		4
.L_1340:
        /*0078*/ 	.byte	0x04, 0x28
        /*007a*/ 	.short	(.L_1342 - .L_1341)


	//   ....[0]....
.L_1341:
        /*007c*/ 	.word	0x00017b10


	//   ....[1]....
        /*0080*/ 	.word	0x00017b30


	//   ....[2]....
        /*0084*/ 	.word	0x00017b50


	//   ....[3]....
        /*0088*/ 	.word	0x00017b70


	//   ....[4]....
        /*008c*/ 	.word	0x00017ba0


	//   ....[5]....
        /*0090*/ 	.word	0x00017fd0


	//   ....[6]....
        /*0094*/ 	.word	0x00017ff0


	//   ....[7]....
        /*0098*/ 	.word	0x00018010


	//   ....[8]....
        /*009c*/ 	.word	0x00018030


	//   ....[9]....
        /*00a0*/ 	.word	0x00018050


	//   ....[10]....
        /*00a4*/ 	.word	0x000189c0


	//   ....[11]....
        /*00a8*/ 	.word	0x00018a60


	//   ....[12]....
        /*00ac*/ 	.word	0x00018ad0


	//   ....[13]....
        /*00b0*/ 	.word	0x00018b40


	//   ....[14]....
        /*00b4*/ 	.word	0x00018bc0


	//   ....[15]....
        /*00b8*/ 	.word	0x00019040


	//   ....[16]....
        /*00bc*/ 	.word	0x000190b0


	//   ....[17]....
        /*00c0*/ 	.word	0x00019120


	//   ....[18]....
        /*00c4*/ 	.word	0x00019190


	//   ....[19]....
        /*00c8*/ 	.word	0x00019200


	//----- nvinfo : EIATTR_EXIT_INSTR_OFFSETS
	.align		4
.L_1342:
        /*00cc*/ 	.byte	0x04, 0x1c
        /*00ce*/ 	.short	(.L_1344 - .L_1343)


	//   ....[0]....
.L_1343:
        /*00d0*/ 	.word	0x00000720


	//   ....[1]....
        /*00d4*/ 	.word	0x00018950


	//----- nvinfo : EIATTR_MAX_THREADS
	.align		4
.L_1344:
        /*00d8*/ 	.byte	0x04, 0x05
        /*00da*/ 	.short	(.L_1346 - .L_1345)
.L_1345:
        /*00dc*/ 	.word	0x00000080
        /*00e0*/ 	.word	0x00000001
        /*00e4*/ 	.word	0x00000001


	//----- nvinfo : EIATTR_CRS_STACK_SIZE
	.align		4
.L_1346:
        /*00e8*/ 	.byte	0x04, 0x1e
        /*00ea*/ 	.short	(.L_1348 - .L_1347)
.L_1347:
        /*00ec*/ 	.word	0x00000000


	//----- nvinfo : EIATTR_CBANK_PARAM_SIZE
	.align		4
.L_1348:
        /*00f0*/ 	.byte	0x03, 0x19
        /*00f2*/ 	.short	0x00e8


	//----- nvinfo : EIATTR_PARAM_CBANK
	.align		4
        /*00f4*/ 	.byte	0x04, 0x0a
        /*00f6*/ 	.short	(.L_1350 - .L_1349)
	.align		4
.L_1349:
        /*00f8*/ 	.word	index@(.nv.constant0._ZN10layer_norm31ln_parallel_residual_fwd_kernelINS_13Kernel_traitsIf6__halfS2_S2_fjLj1024ELj1ELj4ELj1ELj16ENS_18Kernel_traits_baseILj1024EfS2_S2_S2_fjLj128EEEEELb1ELb1ELb1EEEvNS_9FwdParamsE)
        /*00fc*/ 	.short	0x0210
        /*00fe*/ 	.short	0x00e8


	//----- nvinfo : EIATTR_SW_WAR
	.align		4
.L_1350:
        /*0100*/ 	.byte	0x04, 0x36
        /*0102*/ 	.short	(.L_1352 - .L_1351)
.L_1351:
        /*0104*/ 	.word	0x00000008
.L_1352:


//--------------------- .nv.info._ZN10layer_norm31ln_parallel_residual_fwd_kernelINS_13Kernel_traitsI6__halfS2_fS2_fjLj1024ELj1ELj4ELj1ELj16ENS_18Kernel_traits_baseILj1024ES2_S2_fS2_fjLj128EEEEELb0ELb0ELb0EEEvNS_9FwdParamsE --------------------------
	.section	.nv.info._ZN10layer_norm31ln_parallel_residual_fwd_kernelINS_13Kernel_traitsI6__halfS2_fS2_fjLj1024ELj1ELj4ELj1ELj16ENS_18Kernel_traits_baseILj1024ES2_S2_fS2_fjLj128EEEEELb0ELb0ELb0EEEvNS_9FwdParamsE,"",@"SHT_CUDA_INFO"
	.sectionflags	@""
	.align	4


	//----- nvinfo : EIATTR_CUDA_API_VERSION
	.align		4
        /*0000*/ 	.byte	0x04, 0x37
        /*0002*/ 	.short	(.L_1354 - .L_1353)
.L_1353:
        /*0004*/ 	.word	0x00000082


	//----- nvinfo : EIATTR_KPARAM_INFO
	.align		4
.L_1354:
        /*0008*/ 	.byte	0x04, 0x17
        /*000a*/ 	.short	(.L_1356 - .L_1355)
.L_1355:
        /*000c*/ 	.word	0x00000000
        /*0010*/ 	.short	0x0000
        /*0012*/ 	.short	0x0000
        /*0014*/ 	.byte	0x00, 0xf0, 0xa1, 0x03


	//----- nvinfo : EIATTR_SPARSE_MMA_MASK
	.align		4
.L_1356:
        /*0018*/ 	.byte	0x03, 0x50
        /*001a*/ 	.short	0x0000


	//----- nvinfo : EIATTR_MAXREG_COUNT
	.align		4
        /*001c*/ 	.byte	0x03, 0x1b
        /*001e*/ 	.short	0x00ff


	//----- nvinfo : EIATTR_MERCURY_ISA_VERSION
	.align		4
        /*0020*/ 	.byte	0x03, 0x5f
        /*0022*/ 	.short	0x0101


	//----- nvinfo : EIATTR_COOP_GROUP_MASK_REGIDS
	.align		4
        /*0024*/ 	.byte	0x04, 0x29
        /*0026*/ 	.short	(.L_1358 - .L_1357)


	//   ....[0]....
.L_1357:
        /*0028*/ 	.word	0xffffffff


	//   ....[1]....
        /*002c*/ 	.word	0xffffffff


	//   ....[2]....
        /*0030*/ 	.word	0xffffffff


	//   ....[3]....
        /*0034*/ 	.word	0xffffffff


	//   ....[4]....
        /*0038*/ 	.word	0xffffffff


	//   ....[5]....
        /*003c*/ 	.word	0xffffffff


	//   ....[6]....
        /*0040*/ 	.word	0xffffffff


	//   ....[7]....
        /*0044*/ 	.word	0xffffffff


	//   ....[8]....
        /*0048*/ 	.word	0xffffffff


	//   ....[9]....
        /*004c*/ 	.word	0xffffffff


	//   ....[10]....
        /*0050*/ 	.word	0x05000098


	//   ....[11]....
        /*0054*/ 	.word	0x05000098


	//   ....[12]....
        /*0058*/ 	.word	0x05000098


	//   ....[13]....
        /*005c*/ 	.word	0x05000098


	//   ....[14]....
        /*0060*/ 	.word	0x05000098


	//   ....[15]....
        /*0064*/ 	.word	0x05000098


	//   ....[16]....
        /*0068*/ 	.word	0x05000098


	//   ....[17]....
        /*006c*/ 	.word	0x05000098


	//   ....[18]....
        /*0070*/ 	.word	0x05000098


	//   ....[19]....
        /*0074*/ 	.word	0x05000098


	//----- nvinfo : EIATTR_COOP_GROUP_INSTR_OFFSETS
	.align		4
.L_1358:
        /*0078*/ 	.byte	0x04, 0x28
        /*007a*/ 	.short	(.L_1360 - .L_1359)


	//   ....[0]....
.L_1359:
        /*007c*/ 	.word	0x000029e0


	//   ....[1]....
        /*0080*/ 	.word	0x00002a10


	//   ....[2]....
        /*0084*/ 	.word	0x00002a30


	//   ....[3]....
        /*0088*/ 	.word	0x00002a50


	//   ....[4]....
        /*008c*/ 	.word	0x00002a70


	//   ....[5]....
        /*0090*/ 	.word	0x00002eb0


	//   ....[6]....
        /*0094*/ 	.word	0x00002ed0


	//   ....[7]....
        /*0098*/ 	.word	0x00002ef0


	//   ....[8]....
        /*009c*/ 	.word	0x00002f10


	//   ....[9]....
        /*00a0*/ 	.word	0x00002f30


	//   ....[10]....
        /*00a4*/ 	.word	0x00003d60


	//   ....[11]....
        /*00a8*/ 	.word	0x00003e10


	//   ....[12]....
        /*00ac*/ 	.word	0x00003e80


	//   ....[13]....
        /*00b0*/ 	.word	0x00003ef0


	//   ....[14]....
        /*00b4*/ 	.word	0x00003f60


	//   ....[15]....
        /*00b8*/ 	.word	0x000043f0


	//   ....[16]....
        /*00bc*/ 	.word	0x00004460


	//   ....[17]....
        /*00c0*/ 	.word	0x000044d0


	//   ....[18]....
        /*00c4*/ 	.word	0x00004540


	//   ....[19]....
        /*00c8*/ 	.word	0x000045b0


	//----- nvinfo : EIATTR_EXIT_INSTR_OFFSETS
	.align		4
.L_1360:
        /*00cc*/ 	.byte	0x04, 0x1c
        /*00ce*/ 	.short	(.L_1362 - .L_1361)


	//   ....[0]....
.L_1361:
        /*00d0*/ 	.word	0x00000880


	//   ....[1]....
        /*00d4*/ 	.word	0x00003cf0


	//----- nvinfo : EIATTR_MAX_THREADS
	.align		4
.L_1362:
        /*00d8*/ 	.byte	0x04, 0x05
        /*00da*/ 	.short	(.L_1364 - .L_1363)
.L_1363:
        /*00dc*/ 	.word	0x00000080
        /*00e0*/ 	.word	0x00000001
        /*00e4*/ 	.word	0x00000001


	//----- nvinfo : EIATTR_CRS_STACK_SIZE
	.align		4
.L_1364:
        /*00e8*/ 	.byte	0x04, 0x1e
        /*00ea*/ 	.short	(.L_1366 - .L_1365)
.L_1365:
        /*00ec*/ 	.word	0x00000000


	//----- nvinfo : EIATTR_CBANK_PARAM_SIZE
	.align		4
.L_1366:
        /*00f0*/ 	.byte	0x03, 0x19
        /*00f2*/ 	.short	0x00e8


	//----- nvinfo : EIATTR_PARAM_CBANK
	.align		4
        /*00f4*/ 	.byte	0x04, 0x0a
        /*00f6*/ 	.short	(.L_1368 - .L_1367)
	.align		4
.L_1367:
        /*00f8*/ 	.word	index@(.nv.constant0._ZN10layer_norm31ln_parallel_residual_fwd_kernelINS_13Kernel_traitsI6__halfS2_fS2_fjLj1024ELj1ELj4ELj1ELj16ENS_18Kernel_traits_baseILj1024ES2_S2_fS2_fjLj128EEEEELb0ELb0ELb0EEEvNS_9FwdParamsE)
        /*00fc*/ 	.short	0x0210
        /*00fe*/ 	.short	0x00e8


	//----- nvinfo : EIATTR_SW_WAR
	.align		4
.L_1368:
        /*0100*/ 	.byte	0x04, 0x36
        /*0102*/ 	.short	(.L_1370 - .L_1369)
.L_1369:
        /*0104*/ 	.word	0x00000008
.L_1370:


//--------------------- .nv.info._ZN10layer_norm31ln_parallel_residual_fwd_kernelINS_13Kernel_traitsI6__halfS2_fS2_fjLj1024ELj1ELj4ELj1ELj16ENS_18Kernel_traits_baseILj1024ES2_S2_fS2_fjLj128EEEEELb0ELb0ELb1EEEvNS_9FwdParamsE --------------------------
	.section	.nv.info._ZN10layer_norm31ln_parallel_residual_fwd_kernelINS_13Kernel_traitsI6__halfS2_fS2_fjLj1024ELj1ELj4ELj1ELj16ENS_18Kernel_traits_baseILj1024ES2_S2_fS2_fjLj128EEEEELb0ELb0ELb1EEEvNS_9FwdParamsE,"",@"SHT_CUDA_INFO"
	.sectionflags	@""
	.align	4


	//----- nvinfo : EIATTR_CUDA_API_VERSION
	.align		4
        /*0000*/ 	.byte	0x04, 0x37
        /*0002*/ 	.short	(.L_1372 - .L_1371)
.L_1371:
        /*0004*/ 	.word	0x00000082


	//----- nvinfo : EIATTR_KPARAM_INFO
	.align		4
.L_1372:
        /*0008*/ 	.byte	0x04, 0x17
        /*000a*/ 	.short	(.L_1374 - .L_1373)
.L_1373:
        /*000c*/ 	.word	0x00000000
        /*0010*/ 	.short	0x0000
        /*0012*/ 	.short	0x0000
        /*0014*/ 	.byte	0x00, 0xf0, 0xa1, 0x03


	//----- nvinfo : EIATTR_SPARSE_MMA_MASK
	.align		4
.L_1374:
        /*0018*/ 	.byte	0x03, 0x50
        /*001a*/ 	.short	0x0000


	//----- nvinfo : EIATTR_MAXREG_COUNT
	.align		4
        /*001c*/ 	.byte	0x03, 0x1b
        /*001e*/ 	.short	0x00ff


	//----- nvinfo : EIATTR_MERCURY_ISA_VERSION
	.align		4
        /*0020*/ 	.byte	0x03, 0x5f
        /*0022*/ 	.short	0x0101


	//----- nvinfo : EIATTR_COOP_GROUP_MASK_REGIDS
	.align		4
        /*0024*/ 	.byte	0x04, 0x29
        /*0026*/ 	.short	(.L_1376 - .L_1375)


	//   ....[0]....
.L_1375:
        /*0028*/ 	.word	0xffffffff


	//   ....[1]....
        /*002c*/ 	.word	0xffffffff


	//   ....[2]....
        /*0030*/ 	.word	0xffffffff


	//   ....[3]....
        /*0034*/ 	.word	0xffffffff


	//   ....[4]....
        /*0038*/ 	.word	0xffffffff


	//   ....[5]....
        /*003c*/ 	.word	0xffffffff


	//   ....[6]....
        /*0040*/ 	.word	0xffffffff


	//   ....[7]....
        /*0044*/ 	.word	0xffffffff


	//   ....[8]....
        /*0048*/ 	.word	0xffffffff


	//   ....[9]....
        /*004c*/ 	.word	0xffffffff


	//   ....[10]....
        /*0050*/ 	.word	0x050000aa


	//   ....[11]....
        /*0054*/ 	.word	0x050000aa


	//   ....[12]....
        /*0058*/ 	.word	0x050000aa


	//   ....[13]....
        /*005c*/ 	.word	0x050000aa


	//   ....[14]....
        /*0060*/ 	.word	0x050000aa


	//   ....[15]....
        /*0064*/ 	.word	0x050000aa


	//   ....[16]....
        /*0068*/ 	.word	0x050000aa


	//   ....[17]....
        /*006c*/ 	.word	0x050000aa


	//   ....[18]....
        /*0070*/ 	.word	0x050000aa


	//   ....[19]....
        /*0074*/ 	.word	0x050000aa


	//----- nvinfo : EIATTR_COOP_GROUP_INSTR_OFFSETS
	.align		4
.L_1376:
        /*0078*/ 	.byte	0x04, 0x28
        /*007a*/ 	.short	(.L_1378 - .L_1377)


	//   ....[0]....
.L_1377:
        /*007c*/ 	.word	0x00002210


	//   ....[1]....
        /*0080*/ 	.word	0x00002230


	//   ....[2]....
        /*0084*/ 	.word	0x00002250


	//   ....[3]....
        /*0088*/ 	.word	0x00002270


	//   ....[4]....
        /*008c*/ 	.word	0x000022a0


	//   ....[5]....
        /*0090*/ 	.word	0x000026d0


	//   ....[6]....
        /*0094*/ 	.word	0x000026f0


	//   ....[7]....
        /*0098*/ 	.word	0x00002710


	//   ....[8]....
        /*009c*/ 	.word	0x00002730


	//   ....[9]....
        /*00a0*/ 	.word	0x00002750


	//   ....[10]....
        /*00a4*/ 	.word	0x000035b0


	//   ....[11]....
        /*00a8*/ 	.word	0x00003650


	//   ....[12]....
        /*00ac*/ 	.word	0x000036c0


	//   ....[13]....
        /*00b0*/ 	.word	0x00003730


	//   ....[14]....
        /*00b4*/ 	.word	0x000037b0


	//   ....[15]....
        /*00b8*/ 	.word	0x00003c30


	//   ....[16]....
        /*00bc*/ 	.word	0x00003ca0


	//   ....[17]....
        /*00c0*/ 	.word	0x00003d10


	//   ....[18]....
        /*00c4*/ 	.word	0x00003d80


	//   ....[19]....
        /*00c8*/ 	.word	0x00003df0


	//----- nvinfo : EIATTR_EXIT_INSTR_OFFSETS
	.align		4
.L_1378:
        /*00cc*/ 	.byte	0x04, 0x1c
        /*00ce*/ 	.short	(.L_1380 - .L_1379)


	//   ....[0]....
.L_1379:
        /*00d0*/ 	.word	0x00000240


	//   ....[1]....
        /*00d4*/ 	.word	0x00003540


	//----- nvinfo : EIATTR_MAX_THREADS
	.align		4
.L_1380:
        /*00d8*/ 	.byte	0x04, 0x05
        /*00da*/ 	.short	(.L_1382 - .L_1381)
.L_1381:
        /*00dc*/ 	.word	0x00000080
        /*00e0*/ 	.word	0x00000001
        /*00e4*/ 	.word	0x00000001


	//----- nvinfo : EIATTR_CRS_STACK_SIZE
	.align		4
.L_1382:
        /*00e8*/ 	.byte	0x04, 0x1e
        /*00ea*/ 	.short	(.L_1384 - .L_1383)
.L_1383:
        /*00ec*/ 	.word	0x00000000


	//----- nvinfo : EIATTR_CBANK_PARAM_SIZE
	.align		4
.L_1384:
        /*00f0*/ 	.byte	0x03, 0x19
        /*00f2*/ 	.short	0x00e8


	//----- nvinfo : EIATTR_PARAM_CBANK
	.align		4
        /*00f4*/ 	.byte	0x04, 0x0a
        /*00f6*/ 	.short	(.L_1386 - .L_1385)
	.align		4
.L_1385:
        /*00f8*/ 	.word	index@(.nv.constant0._ZN10layer_norm31ln_parallel_residual_fwd_kernelINS_13Kernel_traitsI6__halfS2_fS2_fjLj1024ELj1ELj4ELj1ELj16ENS_18Kernel_traits_baseILj1024ES2_S2_fS2_fjLj128EEEEELb0ELb0ELb1EEEvNS_9FwdParamsE)
        /*00fc*/ 	.short	0x0210
        /*00fe*/ 	.short	0x00e8


	//----- nvinfo : EIATTR_SW_WAR
	.align		4
.L_1386:
        /*0100*/ 	.byte	0x04, 0x36
        /*0102*/ 	.short	(.L_1388 - .L_1387)
.L_1387:
        /*0104*/ 	.word	0x00000008
.L_1388:


//--------------------- .nv.info._ZN10layer_norm31ln_parallel_residual_fwd_kernelINS_13Kernel_traitsI6__halfS2_fS2_fjLj1024ELj1ELj4ELj1ELj16ENS_18Kernel_traits_baseILj1024ES2_S2_fS2_fjLj128EEEEELb0ELb1ELb0EEEvNS_9FwdParamsE --------------------------
	.section	.nv.info._ZN10layer_norm31ln_parallel_residual_fwd_kernelINS_13Kernel_traitsI6__halfS2_fS2_fjLj1024ELj1ELj4ELj1ELj16ENS_18Kernel_traits_baseILj1024ES2_S2_fS2_fjLj128EEEEELb0ELb1ELb0EEEvNS_9FwdParamsE,"",@"SHT_CUDA_INFO"
	.sectionflags	@""
	.align	4


	//----- nvinfo : EIATTR_CUDA_API_VERSION
	.align		4
        /*0000*/ 	.byte	0x04, 0x37
        /*0002*/ 	.short	(.L_1390 - .L_1389)
.L_1389:
        /*0004*/ 	.word	0x00000082


	//----- nvinfo : EIATTR_KPARAM_INFO
	.align		4
.L_1390:
        /*0008*/ 	.byte	0x04, 0x17
        /*000a*/ 	.short	(.L_1392 - .L_1391)
.L_1391:
        /*000c*/ 	.word	0x00000000
        /*0010*/ 	.short	0x0000
        /*0012*/ 	.short	0x0000
        /*0014*/ 	.byte	0x00, 0xf0, 0xa1, 0x03


	//----- nvinfo : EIATTR_SPARSE_MMA_MASK
	.align		4
.L_1392:
        /*0018*/ 	.byte	0x03, 0x50
        /*001a*/ 	.short	0x0000


	//----- nvinfo : EIATTR_MAXREG_COUNT
	.align		4
        /*001c*/ 	.byte	0x03, 0x1b
        /*001e*/ 	.short	0x00ff


	//----- nvinfo : EIATTR_MERCURY_ISA_VERSION
	.align		4
        /*0020*/ 	.byte	0x03, 0x5f
        /*0022*/ 	.short	0x0101


	//----- nvinfo : EIATTR_COOP_GROUP_MASK_REGIDS
	.align		4
        /*0024*/ 	.byte	0x04, 0x29
        /*0026*/ 	.short	(.L_1394 - .L_1393)


	//   ....[0]....
.L_1393:
        /*0028*/ 	.word	0xffffffff


	//   ....[1]....
        /*002c*/ 	.word	0xffffffff


	//   ....[2]....
        /*0030*/ 	.word	0xffffffff


	//   ....[3]....
        /*0034*/ 	.word	0xffffffff


	//   ....[4]....
        /*0038*/ 	.word	0xffffffff


	//   ....[5]....
        /*003c*/ 	.word	0xffffffff


	//   ....[6]....
        /*0040*/ 	.word	0xffffffff


	//   ....[7]....
        /*0044*/ 	.word	0xffffffff


	//   ....[8]....
        /*0048*/ 	.word	0xffffffff


	//   ....[9]....
        /*004c*/ 	.word	0xffffffff


	//   ....[10]....
        /*0050*/ 	.word	0x05000043


	//   ....[11]....
        /*0054*/ 	.word	0x05000043


	//   ....[12]....
        /*0058*/ 	.word	0x05000043


	//   ....[13]....
        /*005c*/ 	.word	0x05000043


	//   ....[14]....
        /*0060*/ 	.word	0x05000043


	//   ....[15]....
        /*0064*/ 	.word	0x05000043


	//   ....[16]....
        /*0068*/ 	.word	0x05000043


	//   ....[17]....
        /*006c*/ 	.word	0x05000043


	//   ....[18]....
        /*0070*/ 	.word	0x05000043


	//   ....[19]....
        /*0074*/ 	.word	0x05000043


	//----- nvinfo : EIATTR_COOP_GROUP_INSTR_OFFSETS
	.align		4
.L_1394:
        /*0078*/ 	.byte	0x04, 0x28
        /*007a*/ 	.short	(.L_1396 - .L_1395)


	//   ....[0]....
.L_1395:
        /*007c*/ 	.word	0x00002250


	//   ....[1]....
        /*0080*/ 	.word	0x00002280


	//   ....[2]....
        /*0084*/ 	.word	0x000022a0


	//   ....[3]....
        /*0088*/ 	.word	0x000022c0


	//   ....[4]....
        /*008c*/ 	.word	0x000022e0


	//   ....[5]....
        /*0090*/ 	.word	0x00002720


	//   ....[6]....
        /*0094*/ 	.word	0x00002740


	//   ....[7]....
        /*0098*/ 	.word	0x00002760


	//   ....[8]....
        /*009c*/ 	.word	0x00002780


	//   ....[9]....
        /*00a0*/ 	.word	0x000027a0


	//   ....[10]....
        /*00a4*/ 	.word	0x00003220


	//   ....[11]....
        /*00a8*/ 	.word	0x000032d0


	//   ....[12]....
        /*00ac*/ 	.word	0x00003340


	//   ....[13]....
        /*00b0*/ 	.word	0x000033b0


	//   ....[14]....
        /*00b4*/ 	.word	0x00003420


	//   ....[15]....
        /*00b8*/ 	.word	0x000038c0


	//   ....[16]....
        /*00bc*/ 	.word	0x00003930


	//   ....[17]....
        /*00c0*/ 	.word	0x000039a0


	//   ....[18]....
        /*00c4*/ 	.word	0x00003a10


	//   ....[19]....
        /*00c8*/ 	.word	0x00003a80


	//----- nvinfo : EIATTR_EXIT_INSTR_OFFSETS
	.align		4
.L_1396:
        /*00cc*/ 	.byte	0x04, 0x1c
        /*00ce*/ 	.short	(.L_1398 - .L_1397)


	//   ....[0]....
.L_1397:
        /*00d0*/ 	.word	0x00000500


	//   ....[1]....
        /*00d4*/ 	.word	0x000031b0


	//----- nvinfo : EIATTR_MAX_THREADS
	.align		4
.L_1398:
        /*00d8*/ 	.byte	0x04, 0x05
        /*00da*/ 	.short	(.L_1400 - .L_1399)
.L_1399:
        /*00dc*/ 	.word	0x00000080
        /*00e0*/ 	.word	0x00000001
        /*00e4*/ 	.word	0x00000001


	//----- nvinfo : EIATTR_CRS_STACK_SIZE
	.align		4
.L_1400:
        /*00e8*/ 	.byte	0x04, 0x1e
        /*00ea*/ 	.short	(.L_1402 - .L_1401)
.L_1401:
        /*00ec*/ 	.word	0x00000000


	//----- nvinfo : EIATTR_CBANK_PARAM_SIZE
	.align		4
.L_1402:
        /*00f0*/ 	.byte	0x03, 0x19
        /*00f2*/ 	.short	0x00e8


	//----- nvinfo : EIATTR_PARAM_CBANK
	.align		4
        /*00f4*/ 	.byte	0x04, 0x0a
        /*00f6*/ 	.short	(.L_1404 - .L_1403)
	.align		4
.L_1403:
        /*00f8*/ 	.word	index@(.nv.constant0._ZN10layer_norm31ln_parallel_residual_fwd_kernelINS_13Kernel_traitsI6__halfS2_fS2_fjLj1024ELj1ELj4ELj1ELj16ENS_18Kernel_traits_baseILj1024ES2_S2_fS2_fjLj128EEEEELb0ELb1ELb0EEEvNS_9FwdParamsE)
        /*00fc*/ 	.short	0x0210
        /*00fe*/ 	.short	0x00e8


	//----- nvinfo : EIATTR_SW_WAR
	.align		4
.L_1404:
        /*0100*/ 	.byte	0x04, 0x36
        /*0102*/ 	.short	(.L_1406 - .L_1405)
.L_1405:
        /*0104*/ 	.word	0x00000008
.L_1406:


//--------------------- .nv.info._ZN10layer_norm31ln_parallel_residual_fwd_kernelINS_13Kernel_traitsI6__halfS2_fS2_fjLj1024ELj1ELj4ELj1ELj16ENS_18Kernel_traits_baseILj1024ES2_S2_fS2_fjLj128EEEEELb0ELb1ELb1EEEvNS_9FwdParamsE --------------------------
	.section	.nv.info._ZN10layer_norm31ln_parallel_residual_fwd_kernelINS_13Kernel_traitsI6__halfS2_fS2_fjLj1024ELj1ELj4ELj1ELj16ENS_18Kernel_traits_baseILj1024ES2_S2_fS2_fjLj128EEEEELb0ELb1ELb1EEEvNS_9FwdParamsE,"",@"SHT_CUDA_INFO"
	.sectionflags	@""
	.align	4


	//----- nvinfo : EIATTR_CUDA_API_VERSION
	.align		4
        /*0000*/ 	.byte	0x04, 0x37
        /*0002*/ 	.short	(.L_1408 - .L_1407)
.L_1407:
        /*0004*/ 	.word	0x00000082


	//----- nvinfo : EIATTR_KPARAM_INFO
	.align		4
.L_1408:
        /*0008*/ 	.byte	0x04, 0x17
        /*000a*/ 	.short	(.L_1410 - .L_1409)
.L_1409:
        /*000c*/ 	.word	0x00000000
        /*0010*/ 	.short	0x0000
        /*0012*/ 	.short	0x0000
        /*0014*/ 	.byte	0x00, 0xf0, 0xa1, 0x03


	//----- nvinfo : EIATTR_SPARSE_MMA_MASK
	.align		4
.L_1410:
        /*0018*/ 	.byte	0x03, 0x50
        /*001a*/ 	.short	0x0000


	//----- nvinfo : EIATTR_MAXREG_COUNT
	.align		4
        /*001c*/ 	.byte	0x03, 0x1b
        /*001e*/ 	.short	0x00ff


	//----- nvinfo : EIATTR_MERCURY_ISA_VERSION
	.align		4
        /*0020*/ 	.byte	0x03, 0x5f
        /*0022*/ 	.short	0x0101


	//----- nvinfo : EIATTR_COOP_GROUP_MASK_REGIDS
	.align		4
        /*0024*/ 	.byte	0x04, 0x29
        /*0026*/ 	.short	(.L_1412 - .L_1411)


	//   ....[0]....
.L_1411:
        /*0028*/ 	.word	0xffffffff


	//   ....[1]....
        /*002c*/ 	.word	0xffffffff


	//   ....[2]....
        /*0030*/ 	.word	0xffffffff


	//   ....[3]....
        /*0034*/ 	.word	0xffffffff


	//   ....[4]....
        /*0038*/ 	.word	0xffffffff


	//   ....[5]....
        /*003c*/ 	.word	0xffffffff


	//   ....[6]....
        /*0040*/ 	.word	0xffffffff


	//   ....[7]....
        /*0044*/ 	.word	0xffffffff


	//   ....[8]....
        /*0048*/ 	.word	0xffffffff


	//   ....[9]....
        /*004c*/ 	.word	0xffffffff


	//   ....[10]....
        /*0050*/ 	.word	0x05000075


	//   ....[11]....
        /*0054*/ 	.word	0x05000075


	//   ....[12]....
        /*0058*/ 	.word	0x05000075


	//   ....[13]....
        /*005c*/ 	.word	0x05000075


	//   ....[14]....
        /*0060*/ 	.word	0x05000075


	//   ....[15]....
        /*0064*/ 	.word	0x05000075


	//   ....[16]....
        /*0068*/ 	.word	0x05000075


	//   ....[17]....
        /*006c*/ 	.word	0x05000075


	//   ....[18]....
        /*0070*/ 	.word	0x05000075


	//   ....[19]....
        /*0074*/ 	.word	0x05000075


	//----- nvinfo : EIATTR_COOP_GROUP_INSTR_OFFSETS
	.align		4
.L_1412:
        /*0078*/ 	.byte	0x04, 0x28
        /*007a*/ 	.short	(.L_1414 - .L_1413)


	//   ....[0]....
.L_1413:
        /*007c*/ 	.word	0x00001d30


	//   ....[1]....
        /*0080*/ 	.word	0x00001d60


	//   ....[2]....
        /*0084*/ 	.word	0x00001d80


	//   ....[3]....
        /*0088*/ 	.word	0x00001da0


	//   ....[4]....
        /*008c*/ 	.word	0x00001dc0


	//   ....[5]....
        /*0090*/ 	.word	0x000021f0


	//   ....[6]....
        /*0094*/ 	.word	0x00002210


	//   ....[7]....
        /*0098*/ 	.word	0x00002230


	//   ....[8]....
        /*009c*/ 	.word	0x00002250


	//   ....[9]....
        /*00a0*/ 	.word	0x00002270


	//   ....[10]....
        /*00a4*/ 	.word	0x00002bd0


	//   ....[11]....
        /*00a8*/ 	.word	0x00002c60


	//   ....[12]....
        /*00ac*/ 	.word	0x00002cc0


	//   ....[13]....
        /*00b0*/ 	.word	0x00002d20


	//   ....[14]....
        /*00b4*/ 	.word	0x00002d80


	//   ....[15]....
        /*00b8*/ 	.word	0x00003200


	//   ....[16]....
        /*00bc*/ 	.word	0x00003250


	//   ....[17]....
        /*00c0*/ 	.word	0x000032b0


	//   ....[18]....
        /*00c4*/ 	.word	0x00003310


	//   ....[19]....
        /*00c8*/ 	.word	0x00003370


	//----- nvinfo : EIATTR_EXIT_INSTR_OFFSETS
	.align		4
.L_1414:
        /*00cc*/ 	.byte	0x04, 0x1c
        /*00ce*/ 	.short	(.L_1416 - .L_1415)


	//   ....[0]....
.L_1415:
        /*00d0*/ 	.word	0x00000160


	//   ....[1]....
        /*00d4*/ 	.word	0x00002b60


	//----- nvinfo : EIATTR_MAX_THREADS
	.align		4
.L_1416:
        /*00d8*/ 	.byte	0x04, 0x05
        /*00da*/ 	.short	(.L_1418 - .L_1417)
.L_1417:
        /*00dc*/ 	.word	0x00000080
        /*00e0*/ 	.word	0x00000001
        /*00e4*/ 	.word	0x00000001


	//----- nvinfo : EIATTR_CRS_STACK_SIZE
	.align		4
.L_1418:
        /*00e8*/ 	.byte	0x04, 0x1e
        /*00ea*/ 	.short	(.L_1420 - .L_1419)
.L_1419:
        /*00ec*/ 	.word	0x00000000


	//----- nvinfo : EIATTR_CBANK_PARAM_SIZE
	.align		4
.L_1420:
        /*00f0*/ 	.byte	0x03, 0x19
        /*00f2*/ 	.short	0x00e8


	//----- nvinfo : EIATTR_PARAM_CBANK
	.align		4
        /*00f4*/ 	.byte	0x04, 0x0a
        /*00f6*/ 	.short	(.L_1422 - .L_1421)
	.align		4
.L_1421:
        /*00f8*/ 	.word	index@(.nv.constant0._ZN10layer_norm31ln_parallel_residual_fwd_kernelINS_13Kernel_traitsI6__halfS2_fS2_fjLj1024ELj1ELj4ELj1ELj16ENS_18Kernel_traits_baseILj1024ES2_S2_fS2_fjLj128EEEEELb0ELb1ELb1EEEvNS_9FwdParamsE)
        /*00fc*/ 	.short	0x0210
        /*00fe*/ 	.short	0x00e8


	//----- nvinfo : EIATTR_SW_WAR
	.align		4
.L_1422:
        /*0100*/ 	.byte	0x04, 0x36
        /*0102*/ 	.short	(.L_1424 - .L_1423)
.L_1423:
        /*0104*/ 	.word	0x00000008
.L_1424:


//--------------------- .nv.info._ZN10layer_norm31ln_parallel_residual_fwd_kernelINS_13Kernel_traitsI6__halfS2_fS2_fjLj1024ELj1ELj4ELj1ELj16ENS_18Kernel_traits_baseILj1024ES2_S2_fS2_fjLj128EEEEELb1ELb0ELb0EEEvNS_9FwdParamsE --------------------------
	.section	.nv.info._ZN10layer_norm31ln_parallel_residual_fwd_kernelINS_13Kernel_traitsI6__halfS2_fS2_fjLj1024ELj1ELj4ELj1ELj16ENS_18Kernel_traits_baseILj1024ES2_S2_fS2_fjLj128EEEEELb1ELb0ELb0EEEvNS_9FwdParamsE,"",@"SHT_CUDA_INFO"
	.sectionflags	@""
	.align	4


	//----- nvinfo : EIATTR_CUDA_API_VERSION
	.align		4
        /*0000*/ 	.byte	0x04, 0x37
        /*0002*/ 	.short	(.L_1426 - .L_1425)
.L_1425:
        /*0004*/ 	.word	0x00000082


	//----- nvinfo : EIATTR_KPARAM_INFO
	.align		4
.L_1426:
        /*0008*/ 	.byte	0x04, 0x17
        /*000a*/ 	.short	(.L_1428 - .L_1427)
.L_1427:
        /*000c*/ 	.word	0x00000000
        /*0010*/ 	.short	0x0000
        /*0012*/ 	.short	0x0000
        /*0014*/ 	.byte	0x00, 0xf0, 0xa1, 0x03


	//----- nvinfo : EIATTR_SPARSE_MMA_MASK
	.align		4
.L_1428:
        /*0018*/ 	.byte	0x03, 0x50
        /*001a*/ 	.short	0x0000


	//----- nvinfo : EIATTR_MAXREG_COUNT
	.align		4
        /*001c*/ 	.byte	0x03, 0x1b
        /*001e*/ 	.short	0x00ff


	//----- nvinfo : EIATTR_MERCURY_ISA_VERSION
	.align		4
        /*0020*/ 	.byte	0x03, 0x5f
        /*0022*/ 	.short	0x0101


	//----- nvinfo : EIATTR_COOP_GROUP_MASK_REGIDS
	.align		4
        /*0024*/ 	.byte	0x04, 0x29
        /*0026*/ 	.short	(.L_1430 - .L_1429)


	//   ....[0]....
.L_1429:
        /*0028*/ 	.word	0xffffffff


	//   ....[1]....
        /*002c*/ 	.word	0xffffffff


	//   ....[2]....
        /*0030*/ 	.word	0xffffffff


	//   ....[3]....
        /*0034*/ 	.word	0xffffffff


	//   ....[4]....
        /*0038*/ 	.word	0xffffffff


	//   ....[5]....
        /*003c*/ 	.word	0xffffffff


	//   ....[6]....
        /*0040*/ 	.word	0xffffffff


	//   ....[7]....
        /*0044*/ 	.word	0xffffffff


	//   ....[8]....
        /*0048*/ 	.word	0xffffffff


	//   ....[9]....
        /*004c*/ 	.word	0xffffffff


	//   ....[10]....
        /*0050*/ 	.word	0x050000ca


	//   ....[11]....
        /*0054*/ 	.word	0x050000ca


	//   ....[12]....
        /*0058*/ 	.word	0x050000ca


	//   ....[13]....
        /*005c*/ 	.word	0x050000ca


	//   ....[14]....
        /*0060*/ 	.word	0x050000ca


	//   ....[15]....
        /*0064*/ 	.word	0x050000ca


	//   ....[16]....
        /*0068*/ 	.word	0x050000ca


	//   ....[17]....
        /*006c*/ 	.word	0x050000ca


	//   ....[18]....
        /*0070*/ 	.word	0x050000ca


	//   ....[19]....
        /*0074*/ 	.word	0x050000ca


	//----- nvinfo : EIATTR_COOP_GROUP_INSTR_OFFSETS
	.align		4
.L_1430:
        /*0078*/ 	.byte	0x04, 0x28
        /*007a*/ 	.short	(.L_1432 - .L_1431)


	//   ....[0]....
.L_1431:
        /*007c*/ 	.word	0x00018880


	//   ....[1]....
        /*0080*/ 	.word	0x000188b0


	//   ....[2]....
        /*0084*/ 	.word	0x000188d0


	//   ....[3]....
        /*0088*/ 	.word	0x000188f0


	//   ....[4]....
        /*008c*/ 	.word	0x00018910


	//   ....[5]....
        /*0090*/ 	.word	0x00018d50


	//   ....[6]....
        /*0094*/ 	.word	0x00018d70


	//   ....[7]....
        /*0098*/ 	.word	0x00018d90


	//   ....[8]....
        /*009c*/ 	.word	0x00018db0


	//   ....[9]....
        /*00a0*/ 	.word	0x00018dd0


	//   ....[10]....
        /*00a4*/ 	.word	0x00019c30


	//   ....[11]....
        /*00a8*/ 	.word	0x00019ce0


	//   ....[12]....
        /*00ac*/ 	.word	0x00019d50


	//   ....[13]....
        /*00b0*/ 	.word	0x00019dc0


	//   ....[14]....
        /*00b4*/ 	.word	0x00019e30


	//   ....[15]....
        /*00b8*/ 	.word	0x0001a2c0


	//   ....[16]....
        /*00bc*/ 	.word	0x0001a330


	//   ....[17]....
        /*00c0*/ 	.word	0x0001a3a0


	//   ....[18]....
        /*00c4*/ 	.word	0x0001a410


	//   ....[19]....
        /*00c8*/ 	.word	0x0001a480


	//----- nvinfo : EIATTR_EXIT_INSTR_OFFSETS
	.align		4
.L_1432:
        /*00cc*/ 	.byte	0x04, 0x1c
        /*00ce*/ 	.short	(.L_1434 - .L_1433)


	//   ....[0]....
.L_1433:
        /*00d0*/ 	.word	0x00000d80


	//   ....[1]....
        /*00d4*/ 	.word	0x00019bc0


	//----- nvinfo : EIATTR_MAX_THREADS
	.align		4
.L_1434:
        /*00d8*/ 	.byte	0x04, 0x05
        /*00da*/ 	.short	(.L_1436 - .L_1435)
.L_1435:
        /*00dc*/ 	.word	0x00000080
        /*00e0*/ 	.word	0x00000001
        /*00e4*/ 	.word	0x00000001


	//----- nvinfo : EIATTR_CRS_STACK_SIZE
	.align		4
.L_1436:
        /*00e8*/ 	.byte	0x04, 0x1e
        /*00ea*/ 	.short	(.L_1438 - .L_1437)
.L_1437:
        /*00ec*/ 	.word	0x00000000


	//----- nvinfo : EIATTR_CBANK_PARAM_SIZE
	.align		4
.L_1438:
        /*00f0*/ 	.byte	0x03, 0x19
        /*00f2*/ 	.short	0x00e8


	//----- nvinfo : EIATTR_PARAM_CBANK
	.align		4
        /*00f4*/ 	.byte	0x04, 0x0a
        /*00f6*/ 	.short	(.L_1440 - .L_1439)
	.align		4
.L_1439:
        /*00f8*/ 	.word	index@(.nv.constant0._ZN10layer_norm31ln_parallel_residual_fwd_kernelINS_13Kernel_traitsI6__halfS2_fS2_fjLj1024ELj1ELj4ELj1ELj16ENS_18Kernel_traits_baseILj1024ES2_S2_fS2_fjLj128EEEEELb1ELb0ELb0EEEvNS_9FwdParamsE)
        /*00fc*/ 	.short	0x0210
        /*00fe*/ 	.short	0x00e8


	//----- nvinfo : EIATTR_SW_WAR
	.align		4
.L_1440:
        /*0100*/ 	.byte	0x04, 0x36
        /*0102*/ 	.short	(.L_1442 - .L_1441)
.L_1441:
        /*0104*/ 	.word	0x00000008
.L_1442:


//--------------------- .nv.info._ZN10layer_norm31ln_parallel_residual_fwd_kernelINS_13Kernel_traitsI6__halfS2_fS2_fjLj1024ELj1ELj4ELj1ELj16ENS_18Kernel_traits_baseILj1024ES2_S2_fS2_fjLj128EEEEELb1ELb0ELb1EEEvNS_9FwdParamsE --------------------------
	.section	.nv.info._ZN10layer_norm31ln_parallel_residual_fwd_kernelINS_13Kernel_traitsI6__halfS2_fS2_fjLj1024ELj1ELj4ELj1ELj16ENS_18Kernel_traits_baseILj1024ES2_S2_fS2_fjLj128EEEEELb1ELb0ELb1EEEvNS_9FwdParamsE,"",@"SHT_CUDA_INFO"
	.sectionflags	@""
	.align	4


	//----- nvinfo : EIATTR_CUDA_API_VERSION
	.align		4
        /*0000*/ 	.byte	0x04, 0x37
        /*0002*/ 	.short	(.L_1444 - .L_1443)
.L_1443:
        /*0004*/ 	.word	0x00000082


	//----- nvinfo : EIATTR_KPARAM_INFO
	.align		4
.L_1444:
        /*0008*/ 	.byte	0x04, 0x17
        /*000a*/ 	.short	(.L_1446 - .L_1445)
.L_1445:
        /*000c*/ 	.word	0x00000000
        /*0010*/ 	.short	0x0000
        /*0012*/ 	.short	0x0000
        /*0014*/ 	.byte	0x00, 0xf0, 0xa1, 0x03


	//----- nvinfo : EIATTR_SPARSE_MMA_MASK
	.align		4
.L_1446:
        /*0018*/ 	.byte	0x03, 0x50
        /*001a*/ 	.short	0x0000


	//----- nvinfo : EIATTR_MAXREG_COUNT
	.align		4
        /*001c*/ 	.byte	0x03, 0x1b
        /*001e*/ 	.short	0x00ff


	//----- nvinfo : EIATTR_MERCURY_ISA_VERSION
	.align		4
        /*0020*/ 	.byte	0x03, 0x5f
        /*0022*/ 	.short	0x0101


	//----- nvinfo : EIATTR_COOP_GROUP_MASK_REGIDS
	.align		4
        /*0024*/ 	.byte	0x04, 0x29
        /*0026*/ 	.short	(.L_1448 - .L_1447)


	//   ....[0]....
.L_1447:
        /*0028*/ 	.word	0xffffffff


	//   ....[1]....
        /*002c*/ 	.word	0xffffffff


	//   ....[2]....
        /*0030*/ 	.word	0xffffffff


	//   ....[3]....
        /*0034*/ 	.word	0xffffffff


	//   ....[4]....
        /*0038*/ 	.word	0xffffffff


	//   ....[5]....
        /*003c*/ 	.word	0xffffffff


	//   ....[6]....
        /*0040*/ 	.word	0xffffffff


	//   ....[7]....
        /*0044*/ 	.word	0xffffffff


	//   ....[8]....
        /*0048*/ 	.word	0xffffffff


	//   ....[9]....
        /*004c*/ 	.word	0xffffffff


	//   ....[10]....
        /*0050*/ 	.word	0x050000a9


	//   ....[11]....
        /*0054*/ 	.word	0x050000a9


	//   ....[12]....
        /*0058*/ 	.word	0x050000a9


	//   ....[13]....
        /*005c*/ 	.word	0x050000a9


	//   ....[14]....
        /*0060*/ 	.word	0x050000a9


	//   ....[15]....
        /*0064*/ 	.word	0x050000a9


	//   ....[16]....
        /*0068*/ 	.word	0x050000a9


	//   ....[17]....
        /*006c*/ 	.word	0x050000a9


	//   ....[18]....
        /*0070*/ 	.word	0x050000a9


	//   ....[19]....
        /*0074*/ 	.word	0x050000a9


	//----- nvinfo : EIATTR_COOP_GROUP_INSTR_OFFSETS
	.align		4
.L_1448:
        /*0078*/ 	.byte	0x04, 0x28
        /*007a*/ 	.short	(.L_1450 - .L_1449)


	//   ....[0]....
.L_1449:
        /*007c*/ 	.word	0x00017b70


	//   ....[1]....
        /*0080*/ 	.word	0x00017ba0


	//   ....[2]....
        /*0084*/ 	.word	0x00017bc0


	//   ....[3]....
        /*0088*/ 	.word	0x00017be0


	//   ....[4]....
        /*008c*/ 	.word	0x00017c00


	//   ....[5]....
        /*0090*/ 	.word	0x00018030


	//   ....[6]....
        /*0094*/ 	.word	0x00018050


	//   ....[7]....
        /*0098*/ 	.word	0x00018070


	//   ....[8]....
        /*009c*/ 	.word	0x00018090


	//   ....[9]....
        /*00a0*/ 	.word	0x000180b0


	//   ....[10]....
        /*00a4*/ 	.word	0x000191f0


	//   ....[11]....
        /*00a8*/ 	.word	0x000192a0


	//   ....[12]....
        /*00ac*/ 	.word	0x00019310


	//   ....[13]....
        /*00b0*/ 	.word	0x00019380


	//   ....[14]....
        /*00b4*/ 	.word	0x000193f0


	//   ....[15]....
        /*00b8*/ 	.word	0x00019870


	//   ....[16]....
        /*00bc*/ 	.word	0x000198e0


	//   ....[17]....
        /*00c0*/ 	.word	0x00019950


	//   ....[18]....
        /*00c4*/ 	.word	0x000199c0


	//   ....[19]....
        /*00c8*/ 	.word	0x00019a30


	//----- nvinfo : EIATTR_EXIT_INSTR_OFFSETS
	.align		4
.L_1450:
        /*00cc*/ 	.byte	0x04, 0x1c
        /*00ce*/ 	.short	(.L_1452 - .L_1451)


	//   ....[0]....
.L_1451:
        /*00d0*/ 	.word	0x000002e0


	//   ....[1]....
        /*00d4*/ 	.word	0x00019190


	//----- nvinfo : EIATTR_MAX_THREADS
	.align		4
.L_1452:
        /*00d8*/ 	.byte	0x04, 0x05
        /*00da*/ 	.short	(.L_1454 - .L_1453)
.L_1453:
        /*00dc*/ 	.word	0x00000080
        /*00e0*/ 	.word	0x00000001
        /*00e4*/ 	.word	0x00000001


	//----- nvinfo : EIATTR_CRS_STACK_SIZE
	.align		4
.L_1454:
        /*00e8*/ 	.byte	0x04, 0x1e
        /*00ea*/ 	.short	(.L_1456 - .L_1455)
.L_1455:
        /*00ec*/ 	.word	0x00000000


	//----- nvinfo : EIATTR_CBANK_PARAM_SIZE
	.align		4
.L_1456:
        /*00f0*/ 	.byte	0x03, 0x19
        /*00f2*/ 	.short	0x00e8


	//----- nvinfo : EIATTR_PARAM_CBANK
	.align		4
        /*00f4*/ 	.byte	0x04, 0x0a
        /*00f6*/ 	.short	(.L_1458 - .L_1457)
	.align		4
.L_1457:
        /*00f8*/ 	.word	index@(.nv.constant0._ZN10layer_norm31ln_parallel_residual_fwd_kernelINS_13Kernel_traitsI6__halfS2_fS2_fjLj1024ELj1ELj4ELj1ELj16ENS_18Kernel_traits_baseILj1024ES2_S2_fS2_fjLj128EEEEELb1ELb0ELb1EEEvNS_9FwdParamsE)
        /*00fc*/ 	.short	0x0210
        /*00fe*/ 	.short	0x00e8


	//----- nvinfo : EIATTR_SW_WAR
	.align		4
.L_1458:
        /*0100*/ 	.byte	0x04, 0x36
        /*0102*/ 	.short	(.L_1460 - .L_1459)
.L_1459:
        /*0104*/ 	.word	0x00000008
.L_1460:


//--------------------- .nv.info._ZN10layer_norm31ln_parallel_residual_fwd_kernelINS_13Kernel_traitsI6__halfS2_fS2_fjLj1024ELj1ELj4ELj1ELj16ENS_18Kernel_traits_baseILj1024ES2_S2_fS2_fjLj128EEEEELb1ELb1ELb0EEEvNS_9FwdParamsE --------------------------
	.section	.nv.info._ZN10layer_norm31ln_parallel_residual_fwd_kernelINS_13Kernel_traitsI6__halfS2_fS2_fjLj1024ELj1ELj4ELj1ELj16ENS_18Kernel_traits_baseILj1024ES2_S2_fS2_fjLj128EEEEELb1ELb1ELb0EEEvNS_9FwdParamsE,"",@"SHT_CUDA_INFO"
	.sectionflags	@""
	.align	4


	//----- nvinfo : EIATTR_CUDA_API_VERSION
	.align		4
        /*0000*/ 	.byte	0x04, 0x37
        /*0002*/ 	.short	(.L_1462 - .L_1461)
.L_1461:
        /*0004*/ 	.word	0x00000082


	//----- nvinfo : EIATTR_KPARAM_INFO
	.align		4
.L_1462:
        /*0008*/ 	.byte	0x04, 0x17
        /*000a*/ 	.short	(.L_1464 - .L_1463)
.L_1463:
        /*000c*/ 	.word	0x00000000
        /*0010*/ 	.short	0x0000
        /*0012*/ 	.short	0x0000
        /*0014*/ 	.byte	0x00, 0xf0, 0xa1, 0x03


	//----- nvinfo : EIATTR_SPARSE_MMA_MASK
	.align		4
.L_1464:
        /*0018*/ 	.byte	0x03, 0x50
        /*001a*/ 	.short	0x0000


	//----- nvinfo : EIATTR_MAXREG_COUNT
	.align		4
        /*001c*/ 	.byte	0x03, 0x1b
        /*001e*/ 	.short	0x00ff


	//----- nvinfo : EIATTR_MERCURY_ISA_VERSION
	.align		4
        /*0020*/ 	.byte	0x03, 0x5f
        /*0022*/ 	.short	0x0101


	//----- nvinfo : EIATTR_COOP_GROUP_MASK_REGIDS
	.align		4
        /*0024*/ 	.byte	0x04, 0x29
        /*0026*/ 	.short	(.L_1466 - .L_1465)


	//   ....[0]....
.L_1465:
        /*0028*/ 	.word	0xffffffff


	//   ....[1]....
        /*002c*/ 	.word	0xffffffff


	//   ....[2]....
        /*0030*/ 	.word	0xffffffff


	//   ....[3]....
        /*0034*/ 	.word	0xffffffff


	//   ....[4]....
        /*0038*/ 	.word	0xffffffff


	//   ....[5]....
        /*003c*/ 	.word	0xffffffff


	//   ....[6]....
        /*0040*/ 	.word	0xffffffff


	//   ....[7]....
        /*0044*/ 	.word	0xffffffff


	//   ....[8]....
        /*0048*/ 	.word	0xffffffff


	//   ....[9]....
        /*004c*/ 	.word	0xffffffff


	//   ....[10]....
        /*0050*/ 	.word	0x0500008c


	//   ....[11]....
        /*0054*/ 	.word	0x0500008c


	//   ....[12]....
        /*0058*/ 	.word	0x0500008c


	//   ....[13]....
        /*005c*/ 	.word	0x0500008c


	//   ....[14]....
        /*0060*/ 	.word	0x0500008c


	//   ....[15]....
        /*0064*/ 	.word	0x0500008c


	//   ....[16]....
        /*0068*/ 	.word	0x0500008c


	//   ....[17]....
        /*006c*/ 	.word	0x0500008c


	//   ....[18]....
        /*0070*/ 	.word	0x0500008c


	//   ....[19]....
        /*0074*/ 	.word	0x0500008c


	//----- nvinfo : EIATTR_COOP_GROUP_INSTR_OFFSETS
	.align		4
.L_1466:
        /*0078*/ 	.byte	0x04, 0x28
        /*007a*/ 	.short	(.L_1468 - .L_1467)


	//   ....[0]....
.L_1467:
        /*007c*/ 	.word	0x00017d80


	//   ....[1]....
        /*0080*/ 	.word	0x00017da0


	//   ....[2]....
        /*0084*/ 	.word	0x00017dc0


	//   ....[3]....
        /*0088*/ 	.word	0x00017de0


	//   ....[4]....
        /*008c*/ 	.word	0x00017e10


	//   ....[5]....
        /*0090*/ 	.word	0x00018250


	//   ....[6]....
        /*0094*/ 	.word	0x00018270


	//   ....[7]....
        /*0098*/ 	.word	0x00018290


	//   ....[8]....
        /*009c*/ 	.word	0x000182b0


	//   ....[9]....
        /*00a0*/ 	.word	0x000182d0


	//   ....[10]....
        /*00a4*/ 	.word	0x00018d70


	//   ....[11]....
        /*00a8*/ 	.word	0x00018e10


	//   ....[12]....
        /*00ac*/ 	.word	0x00018e80


	//   ....[13]....
        /*00b0*/ 	.word	0x00018ef0


	//   ....[14]....
        /*00b4*/ 	.word	0x00018f70


	//   ....[15]....
        /*00b8*/ 	.word	0x00019400


	//   ....[16]....
        /*00bc*/ 	.word	0x00019470


	//   ....[17]....
        /*00c0*/ 	.word	0x000194e0


	//   ....[18]....
        /*00c4*/ 	.word	0x00019550


	//   ....[19]....
        /*00c8*/ 	.word	0x000195c0


	//----- nvinfo : EIATTR_EXIT_INSTR_OFFSETS
	.align		4
.L_1468:
        /*00cc*/ 	.byte	0x04, 0x1c
        /*00ce*/ 	.short	(.L_1470 - .L_1469)


	//   ....[0]....
.L_1469:
        /*00d0*/ 	.word	0x00000a00


	//   ....[1]....
        /*00d4*/ 	.word	0x00018d00


	//----- nvinfo : EIATTR_MAX_THREADS
	.align		4
.L_1470:
        /*00d8*/ 	.byte	0x04, 0x05
        /*00da*/ 	.short	(.L_1472 - .L_1471)
.L_1471:
        /*00dc*/ 	.word	0x00000080
        /*00e0*/ 	.word	0x00000001
        /*00e4*/ 	.word	0x00000001


	//----- nvinfo : EIATTR_CRS_STACK_SIZE
	.align		4
.L_1472:
        /*00e8*/ 	.byte	0x04, 0x1e
        /*00ea*/ 	.short	(.L_1474 - .L_1473)
.L_1473:
        /*00ec*/ 	.word	0x00000000


	//----- nvinfo : EIATTR_CBANK_PARAM_SIZE
	.align		4
.L_1474:
        /*00f0*/ 	.byte	0x03, 0x19
        /*00f2*/ 	.short	0x00e8


	//----- nvinfo : EIATTR_PARAM_CBANK
	.align		4
        /*00f4*/ 	.byte	0x04, 0x0a
        /*00f6*/ 	.short	(.L_1476 - .L_1475)
	.align		4
.L_1475:
        /*00f8*/ 	.word	index@(.nv.constant0._ZN10layer_norm31ln_parallel_residual_fwd_kernelINS_13Kernel_traitsI6__halfS2_fS2_fjLj1024ELj1ELj4ELj1ELj16ENS_18Kernel_traits_baseILj1024ES2_S2_fS2_fjLj128EEEEELb1ELb1ELb0EEEvNS_9FwdParamsE)
        /*00fc*/ 	.short	0x0210
        /*00fe*/ 	.short	0x00e8


	//----- nvinfo : EIATTR_SW_WAR
	.align		4
.L_1476:
        /*0100*/ 	.byte	0x04, 0x36
        /*0102*/ 	.short	(.L_1478 - .L_1477)
.L_1477:
        /*0104*/ 	.word	0x00000008
.L_1478:


//--------------------- .nv.info._ZN10layer_norm31ln_parallel_residual_fwd_kernelINS_13Kernel_traitsI6__halfS2_fS2_fjLj1024ELj1ELj4ELj1ELj16ENS_18Kernel_traits_baseILj1024ES2_S2_fS2_fjLj128EEEEELb1ELb1ELb1EEEvNS_9FwdParamsE --------------------------
	.section	.nv.info._ZN10layer_norm31ln_parallel_residual_fwd_kernelINS_13Kernel_traitsI6__halfS2_fS2_fjLj1024ELj1ELj4ELj1ELj16ENS_18Kernel_traits_baseILj1024ES2_S2_fS2_fjLj128EEEEELb1ELb1ELb1EEEvNS_9FwdParamsE,"",@"SHT_CUDA_INFO"
	.sectionflags	@""
	.align	4


	//----- nvinfo : EIATTR_CUDA_API_VERSION
	.align		4
        /*0000*/ 	.byte	0x04, 0x37
        /*0002*/ 	.short	(.L_1480 - .L_1479)
.L_1479:
        /*0004*/ 	.word	0x00000082


	//----- nvinfo : EIATTR_KPARAM_INFO
	.align		4
.L_1480:
        /*0008*/ 	.byte	0x04, 0x17
        /*000a*/ 	.short	(.L_1482 - .L_1481)
.L_1481:
        /*000c*/ 	.word	0x00000000
        /*0010*/ 	.short	0x0000
        /*0012*/ 	.short	0x0000
        /*0014*/ 	.byte	0x00, 0xf0, 0xa1, 0x03


	//----- nvinfo : EIATTR_SPARSE_MMA_MASK
	.align		4
.L_1482:
        /*0018*/ 	.byte	0x03, 0x50
        /*001a*/ 	.short	0x0000


	//----- nvinfo : EIATTR_MAXREG_COUNT
	.align		4
        /*001c*/ 	.byte	0x03, 0x1b
        /*001e*/ 	.short	0x00ff


	//----- nvinfo : EIATTR_MERCURY_ISA_VERSION
	.align		4
        /*0020*/ 	.byte	0x03, 0x5f
        /*0022*/ 	.short	0x0101


	//----- nvinfo : EIATTR_COOP_GROUP_MASK_REGIDS
	.align		4
        /*0024*/ 	.byte	0x04, 0x29
        /*0026*/ 	.short	(.L_1484 - .L_1483)


	//   ....[0]....
.L_1483:
        /*0028*/ 	.word	0xffffffff


	//   ....[1]....
        /*002c*/ 	.word	0xffffffff


	//   ....[2]....
        /*0030*/ 	.word	0xffffffff


	//   ....[3]....
        /*0034*/ 	.word	0xffffffff


	//   ....[4]....
        /*0038*/ 	.word	0xffffffff


	//   ....[5]....
        /*003c*/ 	.word	0xffffffff


	//   ....[6]....
        /*0040*/ 	.word	0xffffffff


	//   ....[7]....
        /*0044*/ 	.word	0xffffffff


	//   ....[8]....
        /*0048*/ 	.word	0xffffffff


	//   ....[9]....
        /*004c*/ 	.word	0xffffffff


	//   ....[10]....
        /*0050*/ 	.word	0x0500008a


	//   ....[11]....
        /*0054*/ 	.word	0x0500008a


	//   ....[12]....
        /*0058*/ 	.word	0x0500008a


	//   ....[13]....
        /*005c*/ 	.word	0x0500008a


	//   ....[14]....
        /*0060*/ 	.word	0x0500008a


	//   ....[15]....
        /*0064*/ 	.word	0x0500008a


	//   ....[16]....
        /*0068*/ 	.word	0x0500008a


	//   ....[17]....
        /*006c*/ 	.word	0x0500008a


	//   ....[18]....
        /*0070*/ 	.word	0x0500008a


	//   ....[19]....
        /*0074*/ 	.word	0x0500008a


	//----- nvinfo : EIATTR_COOP_GROUP_INSTR_OFFSETS
	.align		4
.L_1484:
        /*0078*/ 	.byte	0x04, 0x28
        /*007a*/ 	.short	(.L_1486 - .L_1485)


	//   ....[0]....
.L_1485:
        /*007c*/ 	.word	0x00017590


	//   ....[1]....
        /*0080*/ 	.word	0x000175b0


	//   ....[2]....
        /*0084*/ 	.word	0x000175d0


	//   ....[3]....
        /*0088*/ 	.word	0x00017600


	//   ....[4]....
        /*008c*/ 	.word	0x00017620


	//   ....[5]....
        /*0090*/ 	.word	0x00017a50


	//   ....[6]....
        /*0094*/ 	.word	0x00017a70


	//   ....[7]....
        /*0098*/ 	.word	0x00017a90


	//   ....[8]....
        /*009c*/ 	.word	0x00017ab0


	//   ....[9]....
        /*00a0*/ 	.word	0x00017ad0


	//   ....[10]....
        /*00a4*/ 	.word	0x00018440


	//   ....[11]....
        /*00a8*/ 	.word	0x000184e0


	//   ....[12]....
        /*00ac*/ 	.word	0x00018550


	//   ....[13]....
        /*00b0*/ 	.word	0x000185d0


	//   ....[14]....
        /*00b4*/ 	.word	0x00018640


	//   ....[15]....
        /*00b8*/ 	.word	0x00018ac0


	//   ....[16]....
        /*00bc*/ 	.word	0x00018b30


	//   ....[17]....
        /*00c0*/ 	.word	0x00018ba0


	//   ....[18]....
        /*00c4*/ 	.word	0x00018c10


	//   ....[19]....
        /*00c8*/ 	.word	0x00018c80


	//----- nvinfo : EIATTR_EXIT_INSTR_OFFSETS
	.align		4
.L_1486:
        /*00cc*/ 	.byte	0x04, 0x1c
        /*00ce*/ 	.short	(.L_1488 - .L_1487)


	//   ....[0]....
.L_1487:
        /*00d0*/ 	.word	0x000005e0


	//   ....[1]....
        /*00d4*/ 	.word	0x000183d0


	//----- nvinfo : EIATTR_MAX_THREADS
	.align		4
.L_1488:
        /*00d8*/ 	.byte	0x04, 0x05
        /*00da*/ 	.short	(.L_1490 - .L_1489)
.L_1489:
        /*00dc*/ 	.word	0x00000080
        /*00e0*/ 	.word	0x00000001
        /*00e4*/ 	.word	0x00000001


	//----- nvinfo : EIATTR_CRS_STACK_SIZE
	.align		4
.L_1490:
        /*00e8*/ 	.byte	0x04, 0x1e
        /*00ea*/ 	.short	(.L_1492 - .L_1491)
.L_1491:
        /*00ec*/ 	.word	0x00000000


	//----- nvinfo : EIATTR_CBANK_PARAM_SIZE
	.align		4
.L_1492:
        /*00f0*/ 	.byte	0x03, 0x19
        /*00f2*/ 	.short	0x00e8


	//----- nvinfo : EIATTR_PARAM_CBANK
	.align		4
        /*00f4*/ 	.byte	0x04, 0x0a
        /*00f6*/ 	.short	(.L_1494 - .L_1493)
	.align		4
.L_1493:
        /*00f8*/ 	.word	index@(.nv.constant0._ZN10layer_norm31ln_parallel_residual_fwd_kernelINS_13Kernel_traitsI6__halfS2_fS2_fjLj1024ELj1ELj4ELj1ELj16ENS_18Kernel_traits_baseILj1024ES2_S2_fS2_fjLj128EEEEELb1ELb1ELb1EEEvNS_9FwdParamsE)
        /*00fc*/ 	.short	0x0210
        /*00fe*/ 	.short	0x00e8


	//----- nvinfo : EIATTR_SW_WAR
	.align		4
.L_1494:
        /*0100*/ 	.byte	0x04, 0x36
        /*0102*/ 	.short	(.L_1496 - .L_1495)
.L_1495:
        /*0104*/ 	.word	0x00000008
.L_1496:


//--------------------- .nv.info._ZN10layer_norm31ln_parallel_residual_fwd_kernelINS_13Kernel_traitsIf6__halffS2_fjLj1024ELj1ELj4ELj1ELj16ENS_18Kernel_traits_baseILj1024EfS2_fS2_fjLj128EEEEELb0ELb0ELb0EEEvNS_9FwdParamsE --------------------------
	.section	.nv.info._ZN10layer_norm31ln_parallel_residual_fwd_kernelINS_13Kernel_traitsIf6__halffS2_fjLj1024ELj1ELj4ELj1ELj16ENS_18Kernel_traits_baseILj1024EfS2_fS2_fjLj128EEEEELb0ELb0ELb0EEEvNS_9FwdParamsE,"",@"SHT_CUDA_INFO"
	.sectionflags	@""
	.align	4


	//----- nvinfo : EIATTR_CUDA_API_VERSION
	.align		4
        /*0000*/ 	.byte	0x04, 0x37
        /*0002*/ 	.short	(.L_1498 - .L_1497)
.L_1497:
        /*0004*/ 	.word	0x00000082


	//----- nvinfo : EIATTR_KPARAM_INFO
	.align		4
.L_1498:
        /*0008*/ 	.byte	0x04, 0x17
        /*000a*/ 	.short	(.L_1500 - .L_1499)
.L_1499:
        /*000c*/ 	.word	0x00000000
        /*0010*/ 	.short	0x0000
        /*0012*/ 	.short	0x0000
        /*0014*/ 	.byte	0x00, 0xf0, 0xa1, 0x03


	//----- nvinfo : EIATTR_SPARSE_MMA_MASK
	.align		4
.L_1500:
        /*0018*/ 	.byte	0x03, 0x50
        /*001a*/ 	.short	0x0000


	//----- nvinfo : EIATTR_MAXREG_COUNT
	.align		4
        /*001c*/ 	.byte	0x03, 0x1b
        /*001e*/ 	.short	0x00ff


	//----- nvinfo : EIATTR_MERCURY_ISA_VERSION
	.align		4
        /*0020*/ 	.byte	0x03, 0x5f
        /*0022*/ 	.short	0x0101


	//----- nvinfo : EIATTR_COOP_GROUP_MASK_REGIDS
	.align		4
        /*0024*/ 	.byte	0x04, 0x29
        /*0026*/ 	.short	(.L_1502 - .L_1501)


	//   ....[0]....
.L_1501:
        /*0028*/ 	.word	0xffffffff


	//   ....[1]....
        /*002c*/ 	.word	0xffffffff


	//   ....[2]....
        /*0030*/ 	.word	0xffffffff


	//   ....[3]....
        /*0034*/ 	.word	0xffffffff


	//   ....[4]....
        /*0038*/ 	.word	0xffffffff


	//   ....[5]....
        /*003c*/ 	.word	0xffffffff


	//   ....[6]....
        /*0040*/ 	.word	0xffffffff


	//   ....[7]....
        /*0044*/ 	.word	0xffffffff


	//   ....[8]....
        /*0048*/ 	.word	0xffffffff


	//   ....[9]....
        /*004c*/ 	.word	0xffffffff


	//   ....[10]....
        /*0050*/ 	.word	0x050000ba


	//   ....[11]....
        /*0054*/ 	.word	0x050000ba


	//   ....[12]....
        /*0058*/ 	.word	0x050000ba


	//   ....[13]....
        /*005c*/ 	.word	0x050000ba


	//   ....[14]....
        /*0060*/ 	.word	0x050000ba


	//   ....[15]....
        /*0064*/ 	.word	0x050000ba


	//   ....[16]....
        /*0068*/ 	.word	0x050000ba


	//   ....[17]....
        /*006c*/ 	.word	0x050000ba


	//   ....[18]....
        /*0070*/ 	.word	0x050000ba


	//   ....[19]....
        /*0074*/ 	.word	0x050000ba


	//----- nvinfo : EIATTR_COOP_GROUP_INSTR_OFFSETS
	.align		4
.L_1502:
        /*0078*/ 	.byte	0x04, 0x28
        /*007a*/ 	.short	(.L_1504 - .L_1503)


	//   ....[0]....
.L_1503:
        /*007c*/ 	.word	0x000023e0


	//   ....[1]....
        /*0080*/ 	.word	0x00002400


	//   ....[2]....
        /*0084*/ 	.word	0x00002420


	//   ....[3]....
        /*0088*/ 	.word	0x00002450


	//   ....[4]....
        /*008c*/ 	.word	0x00002470


	//   ....[5]....
        /*0090*/ 	.word	0x000028b0


	//   ....[6]....
        /*0094*/ 	.word	0x000028d0


	//   ....[7]....
        /*0098*/ 	.word	0x000028f0


	//   ....[8]....
        /*009c*/ 	.word	0x00002910


	//   ....[9]....
        /*00a0*/ 	.word	0x00002930


	//   ....[10]....
        /*00a4*/ 	.word	0x00003760


	//   ....[11]....
        /*00a8*/ 	.word	0x00003800


	//   ....[12]....
        /*00ac*/ 	.word	0x00003870


	//   ....[13]....
        /*00b0*/ 	.word	0x000038f0


	//   ....[14]....
        /*00b4*/ 	.word	0x00003960


	//   ....[15]....
        /*00b8*/ 	.word	0x00003de0


	//   ....[16]....
        /*00bc*/ 	.word	0x00003e50


	//   ....[17]....
        /*00c0*/ 	.word	0x00003ec0


	//   ....[18]....
        /*00c4*/ 	.word	0x00003f30


	//   ....[19]....
        /*00c8*/ 	.word	0x00003fa0


	//----- nvinfo : EIATTR_EXIT_INSTR_OFFSETS
	.align		4
.L_1504:
        /*00cc*/ 	.byte	0x04, 0x1c
        /*00ce*/ 	.short	(.L_1506 - .L_1505)


	//   ....[0]....
.L_1505:
        /*00d0*/ 	.word	0x00000a80


	//   ....[1]....
        /*00d4*/ 	.word	0x000036f0


	//----- nvinfo : EIATTR_MAX_THREADS
	.align		4
.L_1506:
        /*00d8*/ 	.byte	0x04, 0x05
        /*00da*/ 	.short	(.L_1508 - .L_1507)
.L_1507:
        /*00dc*/ 	.word	0x00000080
        /*00e0*/ 	.word	0x00000001
        /*00e4*/ 	.word	0x00000001


	//----- nvinfo : EIATTR_CRS_STACK_SIZE
	.align		4
.L_1508:
        /*00e8*/ 	.byte	0x04, 0x1e
        /*00ea*/ 	.short	(.L_1510 - .L_1509)
.L_1509:
        /*00ec*/ 	.word	0x00000000


	//----- nvinfo : EIATTR_CBANK_PARAM_SIZE
	.align		4
.L_1510:
        /*00f0*/ 	.byte	0x03, 0x19
        /*00f2*/ 	.short	0x00e8


	//----- nvinfo : EIATTR_PARAM_CBANK
	.align		4
        /*00f4*/ 	.byte	0x04, 0x0a
        /*00f6*/ 	.short	(.L_1512 - .L_1511)
	.align		4
.L_1511:
        /*00f8*/ 	.word	index@(.nv.constant0._ZN10layer_norm31ln_parallel_residual_fwd_kernelINS_13Kernel_traitsIf6__halffS2_fjLj1024ELj1ELj4ELj1ELj16ENS_18Kernel_traits_baseILj1024EfS2_fS2_fjLj128EEEEELb0ELb0ELb0EEEvNS_9FwdParamsE)
        /*00fc*/ 	.short	0x0210
        /*00fe*/ 	.short	0x00e8


	//----- nvinfo : EIATTR_SW_WAR
	.align		4
.L_1512:
        /*0100*/ 	.byte	0x04, 0x36
        /*0102*/ 	.short	(.L_1514 - .L_1513)
.L_1513:
        /*0104*/ 	.word	0x00000008
.L_1514:


//--------------------- .nv.info._ZN10layer_norm31ln_parallel_residual_fwd_kernelINS_13Kernel_traitsIf6__halffS2_fjLj1024ELj1ELj4ELj1ELj16ENS_18Kernel_traits_baseILj1024EfS2_fS2_fjLj128EEEEELb0ELb0ELb1EEEvNS_9FwdParamsE --------------------------
	.section	.nv.info._ZN10layer_norm31ln_parallel_residual_fwd_kernelINS_13Kernel_traitsIf6__halffS2_fjLj1024ELj1ELj4ELj1ELj16ENS_18Kernel_traits_baseILj1024EfS2_fS2_fjLj128EEEEELb0ELb0ELb1EEEvNS_9FwdParamsE,"",@"SHT_CUDA_INFO"
	.sectionflags	@""
	.align	4


	//----- nvinfo : EIATTR_CUDA_API_VERSION
	.align		4
        /*0000*/ 	.byte	0x04, 0x37
        /*0002*/ 	.short	(.L_1516 - .L_1515)
.L_1515:
        /*0004*/ 	.word	0x00000082


	//----- nvinfo : EIATTR_KPARAM_INFO
	.align		4
.L_1516:
        /*0008*/ 	.byte	0x04, 0x17
        /*000a*/ 	.short	(.L_1518 - .L_1517)
.L_1517:
        /*000c*/ 	.word	0x00000000
        /*0010*/ 	.short	0x0000
        /*0012*/ 	.short	0x0000
        /*0014*/ 	.byte	0x00, 0xf0, 0xa1, 0x03


	//----- nvinfo : EIATTR_SPARSE_MMA_MASK
	.align		4
.L_1518:
        /*0018*/ 	.byte	0x03, 0x50
        /*001a*/ 	.short	0x0000


	//----- nvinfo : EIATTR_MAXREG_COUNT
	.align		4
        /*001c*/ 	.byte	0x03, 0x1b
        /*001e*/ 	.short	0x00ff


	//----- nvinfo : EIATTR_MERCURY_ISA_VERSION
	.align		4
        /*0020*/ 	.byte	0x03, 0x5f
        /*0022*/ 	.short	0x0101


	//----- nvinfo : EIATTR_COOP_GROUP_MASK_REGIDS
	.align		4
        /*0024*/ 	.byte	0x04, 0x29
        /*0026*/ 	.short	(.L_1520 - .L_1519)


	//   ....[0]....
.L_1519:
        /*0028*/ 	.word	0xffffffff


	//   ....[1]....
        /*002c*/ 	.word	0xffffffff


	//   ....[2]....
        /*0030*/ 	.word	0xffffffff


	//   ....[3]....
        /*0034*/ 	.word	0xffffffff


	//   ....[4]....
        /*0038*/ 	.word	0xffffffff


	//   ....[5]....
        /*003c*/ 	.word	0xffffffff


	//   ....[6]....
        /*0040*/ 	.word	0xffffffff


	//   ....[7]....
        /*0044*/ 	.word	0xffffffff


	//   ....[8]....
        /*0048*/ 	.word	0xffffffff


	//   ....[9]....
        /*004c*/ 	.word	0xffffffff


	//   ....[10]....
        /*0050*/ 	.word	0x050000ba


	//   ....[11]....
        /*0054*/ 	.word	0x050000ba


	//   ....[12]....
        /*0058*/ 	.word	0x050000ba


	//   ....[13]....
        /*005c*/ 	.word	0x050000ba


	//   ....[14]....
        /*0060*/ 	.word	0x050000ba


	//   ....[15]....
        /*0064*/ 	.word	0x050000ba


	//   ....[16]....
        /*0068*/ 	.word	0x050000ba


	//   ....[17]....
        /*006c*/ 	.word	0x050000ba


	//   ....[18]....
        /*0070*/ 	.word	0x050000ba


	//   ....[19]....
        /*0074*/ 	.word	0x050000ba


	//----- nvinfo : EIATTR_COOP_GROUP_INSTR_OFFSETS
	.align		4
.L_1520:
        /*0078*/ 	.byte	0x04, 0x28
        /*007a*/ 	.short	(.L_1522 - .L_1521)


	//   ....[0]....
.L_1521:
        /*007c*/ 	.word	0x00001cd0


	//   ....[1]....
        /*0080*/ 	.word	0x00001cf0


	//   ....[2]....
        /*0084*/ 	.word	0x00001d10


	//   ....[3]....
        /*0088*/ 	.word	0x00001d30


	//   ....[4]....
        /*008c*/ 	.word	0x00001d60


	//   ....[5]....
        /*0090*/ 	.word	0x00002190


	//   ....[6]....
        /*0094*/ 	.word	0x000021b0


	//   ....[7]....
        /*0098*/ 	.word	0x000021d0


	//   ....[8]....
        /*009c*/ 	.word	0x000021f0


	//   ....[9]....
        /*00a0*/ 	.word	0x00002210


	//   ....[10]....
        /*00a4*/ 	.word	0x00002fb0


	//   ....[11]....
        /*00a8*/ 	.word	0x00003050


	//   ....[12]....
        /*00ac*/ 	.word	0x000030c0


	//   ....[13]....
        /*00b0*/ 	.word	0x00003130


	//   ....[14]....
        /*00b4*/ 	.word	0x000031b0


	//   ....[15]....
        /*00b8*/ 	.word	0x00003630


	//   ....[16]....
        /*00bc*/ 	.word	0x000036a0


	//   ....[17]....
        /*00c0*/ 	.word	0x00003710


	//   ....[18]....
        /*00c4*/ 	.word	0x00003780


	//   ....[19]....
        /*00c8*/ 	.word	0x000037f0


	//----- nvinfo : EIATTR_EXIT_INSTR_OFFSETS
	.align		4
.L_1522:
        /*00cc*/ 	.byte	0x04, 0x1c
        /*00ce*/ 	.short	(.L_1524 - .L_1523)


	//   ....[0]....
.L_1523:
        /*00d0*/ 	.word	0x000004c0


	//   ....[1]....
        /*00d4*/ 	.word	0x00002f40


	//----- nvinfo : EIATTR_MAX_THREADS
	.align		4
.L_1524:
        /*00d8*/ 	.byte	0x04, 0x05
        /*00da*/ 	.short	(.L_1526 - .L_1525)
.L_1525:
        /*00dc*/ 	.word	0x00000080
        /*00e0*/ 	.word	0x00000001
        /*00e4*/ 	.word	0x00000001


	//----- nvinfo : EIATTR_CRS_STACK_SIZE
	.align		4
.L_1526:
        /*00e8*/ 	.byte	0x04, 0x1e
        /*00ea*/ 	.short	(.L_1528 - .L_1527)
.L_1527:
        /*00ec*/ 	.word	0x00000000


	//----- nvinfo : EIATTR_CBANK_PARAM_SIZE
	.align		4
.L_1528:
        /*00f0*/ 	.byte	0x03, 0x19
        /*00f2*/ 	.short	0x00e8


	//----- nvinfo : EIATTR_PARAM_CBANK
	.align		4
        /*00f4*/ 	.byte	0x04, 0x0a
        /*00f6*/ 	.short	(.L_1530 - .L_1529)
	.align		4
.L_1529:
        /*00f8*/ 	.word	index@(.nv.constant0._ZN10layer_norm31ln_parallel_residual_fwd_kernelINS_13Kernel_traitsIf6__halffS2_fjLj1024ELj1ELj4ELj1ELj16ENS_18Kernel_traits_baseILj1024EfS2_fS2_fjLj128EEEEELb0ELb0ELb1EEEvNS_9FwdParamsE)
        /*00fc*/ 	.short	0x0210
        /*00fe*/ 	.short	0x00e8


	//----- nvinfo : EIATTR_SW_WAR
	.align		4
.L_1530:
        /*0100*/ 	.byte	0x04, 0x36
        /*0102*/ 	.short	(.L_1532 - .L_1531)
.L_1531:
        /*0104*/ 	.word	0x00000008
.L_1532:


//--------------------- .nv.info._ZN10layer_norm31ln_parallel_residual_fwd_kernelINS_13Kernel_traitsIf6__halffS2_fjLj1024ELj1ELj4ELj1ELj16ENS_18Kernel_traits_baseILj1024EfS2_fS2_fjLj128EEEEELb0ELb1ELb0EEEvNS_9FwdParamsE --------------------------
	.section	.nv.info._ZN10layer_norm31ln_parallel_residual_fwd_kernelINS_13Kernel_traitsIf6__halffS2_fjLj1024ELj1ELj4ELj1ELj16ENS_18Kernel_traits_baseILj1024EfS2_fS2_fjLj128EEEEELb0ELb1ELb0EEEvNS_9FwdParamsE,"",@"SHT_CUDA_INFO"
	.sectionflags	@""
	.align	4


	//----- nvinfo : EIATTR_CUDA_API_VERSION
	.align		4
        /*0000*/ 	.byte	0x04, 0x37
        /*0002*/ 	.short	(.L_1534 - .L_1533)
.L_1533:
        /*0004*/ 	.word	0x00000082


	//----- nvinfo : EIATTR_KPARAM_INFO
	.align		4
.L_1534:
        /*0008*/ 	.byte	0x04, 0x17
        /*000a*/ 	.short	(.L_1536 - .L_1535)
.L_1535:
        /*000c*/ 	.word	0x00000000
        /*0010*/ 	.short	0x0000
        /*0012*/ 	.short	0x0000
        /*0014*/ 	.byte	0x00, 0xf0, 0xa1, 0x03


	//----- nvinfo : EIATTR_SPARSE_MMA_MASK
	.align		4
.L_1536:
        /*0018*/ 	.byte	0x03, 0x50
        /*001a*/ 	.short	0x0000


	//----- nvinfo : EIATTR_MAXREG_COUNT
	.align		4
        /*001c*/ 	.byte	0x03, 0x1b
        /*001e*/ 	.short	0x00ff


	//----- nvinfo : EIATTR_MERCURY_ISA_VERSION
	.align		4
        /*0020*/ 	.byte	0x03, 0x5f
        /*0022*/ 	.short	0x0101


	//----- nvinfo : EIATTR_COOP_GROUP_MASK_REGIDS
	.align		4
        /*0024*/ 	.byte	0x04, 0x29
        /*0026*/ 	.short	(.L_1538 - .L_1537)


	//   ....[0]....
.L_1537:
        /*0028*/ 	.word	0xffffffff


	//   ....[1]....
        /*002c*/ 	.word	0xffffffff


	//   ....[2]....
        /*0030*/ 	.word	0xffffffff


	//   ....[3]....
        /*0034*/ 	.word	0xffffffff


	//   ....[4]....
        /*0038*/ 	.word	0xffffffff


	//   ....[5]....
        /*003c*/ 	.word	0xffffffff


	//   ....[6]....
        /*0040*/ 	.word	0xffffffff


	//   ....[7]....
        /*0044*/ 	.word	0xffffffff


	//   ....[8]....
        /*0048*/ 	.word	0xffffffff


	//   ....[9]....
        /*004c*/ 	.word	0xffffffff


	//   ....[10]....
        /*0050*/ 	.word	0x05000073


	//   ....[11]....
        /*0054*/ 	.word	0x05000073


	//   ....[12]....
        /*0058*/ 	.word	0x05000073


	//   ....[13]....
        /*005c*/ 	.word	0x05000073


	//   ....[14]....
        /*0060*/ 	.word	0x05000073


	//   ....[15]....
        /*0064*/ 	.word	0x05000073


	//   ....[16]....
        /*0068*/ 	.word	0x05000073


	//   ....[17]....
        /*006c*/ 	.word	0x05000073


	//   ....[18]....
        /*0070*/ 	.word	0x05000073


	//   ....[19]....
        /*0074*/ 	.word	0x05000073


	//----- nvinfo : EIATTR_COOP_GROUP_INSTR_OFFSETS
	.align		4
.L_1538:
        /*0078*/ 	.byte	0x04, 0x28
        /*007a*/ 	.short	(.L_1540 - .L_1539)


	//   ....[0]....
.L_1539:
        /*007c*/ 	.word	0x00001f50


	//   ....[1]....
        /*0080*/ 	.word	0x00001f80


	//   ....[2]....
        /*0084*/ 	.word	0x00001fa0


	//   ....[3]....
        /*0088*/ 	.word	0x00001fc0


	//   ....[4]....
        /*008c*/ 	.word	0x00001fe0


	//   ....[5]....
        /*0090*/ 	.word	0x00002420


	//   ....[6]....
        /*0094*/ 	.word	0x00002440


	//   ....[7]....
        /*0098*/ 	.word	0x00002460


	//   ....[8]....
        /*009c*/ 	.word	0x00002480


	//   ....[9]....
        /*00a0*/ 	.word	0x000024a0


	//   ....[10]....
        /*00a4*/ 	.word	0x00002f20


	//   ....[11]....
        /*00a8*/ 	.word	0x00002fd0


	//   ....[12]....
        /*00ac*/ 	.word	0x00003040


	//   ....[13]....
        /*00b0*/ 	.word	0x000030b0


	//   ....[14]....
        /*00b4*/ 	.word	0x00003120


	//   ....[15]....
        /*00b8*/ 	.word	0x000035c0


	//   ....[16]....
        /*00bc*/ 	.word	0x00003630


	//   ....[17]....
        /*00c0*/ 	.word	0x000036a0


	//   ....[18]....
        /*00c4*/ 	.word	0x00003710


	//   ....[19]....
        /*00c8*/ 	.word	0x00003780


	//----- nvinfo : EIATTR_EXIT_INSTR_OFFSETS
	.align		4
.L_1540:
        /*00cc*/ 	.byte	0x04, 0x1c
        /*00ce*/ 	.short	(.L_1542 - .L_1541)


	//   ....[0]....
.L_1541:
        /*00d0*/ 	.word	0x00000600


	//   ....[1]....
        /*00d4*/ 	.word	0x00002eb0


	//----- nvinfo : EIATTR_MAX_THREADS
	.align		4
.L_1542:
        /*00d8*/ 	.byte	0x04, 0x05
        /*00da*/ 	.short	(.L_1544 - .L_1543)
.L_1543:
        /*00dc*/ 	.word	0x00000080
        /*00e0*/ 	.word	0x00000001
        /*00e4*/ 	.word	0x00000001


	//----- nvinfo : EIATTR_CRS_STACK_SIZE
	.align		4
.L_1544:
        /*00e8*/ 	.byte	0x04, 0x1e
        /*00ea*/ 	.short	(.L_1546 - .L_1545)
.L_1545:
        /*00ec*/ 	.word	0x00000000


	//----- nvinfo : EIATTR_CBANK_PARAM_SIZE
	.align		4
.L_1546:
        /*00f0*/ 	.byte	0x03, 0x19
        /*00f2*/ 	.short	0x00e8


	//----- nvinfo : EIATTR_PARAM_CBANK
	.align		4
        /*00f4*/ 	.byte	0x04, 0x0a
        /*00f6*/ 	.short	(.L_1548 - .L_1547)
	.align		4
.L_1547:
        /*00f8*/ 	.word	index@(.nv.constant0._ZN10layer_norm31ln_parallel_residual_fwd_kernelINS_13Kernel_traitsIf6__halffS2_fjLj1024ELj1ELj4ELj1ELj16ENS_18Kernel_traits_baseILj1024EfS2_fS2_fjLj128EEEEELb0ELb1ELb0EEEvNS_9FwdParamsE)
        /*00fc*/ 	.short	0x0210
        /*00fe*/ 	.short	0x00e8


	//----- nvinfo : EIATTR_SW_WAR
	.align		4
.L_1548:
        /*0100*/ 	.byte	0x04, 0x36
        /*0102*/ 	.short	(.L_1550 - .L_1549)
.L_1549:
        /*0104*/ 	.word	0x00000008
.L_1550:


//--------------------- .nv.info._ZN10layer_norm31ln_parallel_residual_fwd_kernelINS_13Kernel_traitsIf6__halffS2_fjLj1024ELj1ELj4ELj1ELj16ENS_18Kernel_traits_baseILj1024EfS2_fS2_fjLj128EEEEELb0ELb1ELb1EEEvNS_9FwdParamsE --------------------------
	.section	.nv.info._ZN10layer_norm31ln_parallel_residual_fwd_kernelINS_13Kernel_traitsIf6__halffS2_fjLj1024ELj1ELj4ELj1ELj16ENS_18Kernel_traits_baseILj1024EfS2_fS2_fjLj128EEEEELb0ELb1ELb1EEEvNS_9FwdParamsE,"",@"SHT_CUDA_INFO"
	.sectionflags	@""
	.align	4


	//----- nvinfo : EIATTR_CUDA_API_VERSION
	.align		4
        /*0000*/ 	.byte	0x04, 0x37
        /*0002*/ 	.short	(.L_1552 - .L_1551)
.L_1551:
        /*0004*/ 	.word	0x00000082


	//----- nvinfo : EIATTR_KPARAM_INFO
	.align		4
.L_1552:
        /*0008*/ 	.byte	0x04, 0x17
        /*000a*/ 	.short	(.L_1554 - .L_1553)
.L_1553:
        /*000c*/ 	.word	0x00000000
        /*0010*/ 	.short	0x0000
        /*0012*/ 	.short	0x0000
        /*0014*/ 	.byte	0x00, 0xf0, 0xa1, 0x03


	//----- nvinfo : EIATTR_SPARSE_MMA_MASK
	.align		4
.L_1554:
        /*0018*/ 	.byte	0x03, 0x50
        /*001a*/ 	.short	0x0000


	//----- nvinfo : EIATTR_MAXREG_COUNT
	.align		4
        /*001c*/ 	.byte	0x03, 0x1b
        /*001e*/ 	.short	0x00ff


	//----- nvinfo : EIATTR_MERCURY_ISA_VERSION
	.align		4
        /*0020*/ 	.byte	0x03, 0x5f
        /*0022*/ 	.short	0x0101


	//----- nvinfo : EIATTR_COOP_GROUP_MASK_REGIDS
	.align		4
        /*0024*/ 	.byte	0x04, 0x29
        /*0026*/ 	.short	(.L_1556 - .L_1555)


	//   ....[0]....
.L_1555:
        /*0028*/ 	.word	0xffffffff


	//   ....[1]....
        /*002c*/ 	.word	0xffffffff


	//   ....[2]....
        /*0030*/ 	.word	0xffffffff


	//   ....[3]....
        /*0034*/ 	.word	0xffffffff


	//   ....[4]....
        /*0038*/ 	.word	0xffffffff


	//   ....[5]....
        /*003c*/ 	.word	0xffffffff


	//   ....[6]....
        /*0040*/ 	.word	0xffffffff


	//   ....[7]....
        /*0044*/ 	.word	0xffffffff


	//   ....[8]....
        /*0048*/ 	.word	0xffffffff


	//   ....[9]....
        /*004c*/ 	.word	0xffffffff


	//   ....[10]....
        /*0050*/ 	.word	0x05000075


	//   ....[11]....
        /*0054*/ 	.word	0x05000075


	//   ....[12]....
        /*0058*/ 	.word	0x05000075


	//   ....[13]....
        /*005c*/ 	.word	0x05000075


	//   ....[14]....
        /*0060*/ 	.word	0x05000075


	//   ....[15]....
        /*0064*/ 	.word	0x05000075


	//   ....[16]....
        /*0068*/ 	.word	0x05000075


	//   ....[17]....
        /*006c*/ 	.word	0x05000075


	//   ....[18]....
        /*0070*/ 	.word	0x05000075


	//   ....[19]....
        /*0074*/ 	.word	0x05000075


	//----- nvinfo : EIATTR_COOP_GROUP_INSTR_OFFSETS
	.align		4
.L_1556:
        /*0078*/ 	.byte	0x04, 0x28
        /*007a*/ 	.short	(.L_1558 - .L_1557)


	//   ....[0]....
.L_1557:
        /*007c*/ 	.word	0x00001a20


	//   ....[1]....
        /*0080*/ 	.word	0x00001a50


	//   ....[2]....
        /*0084*/ 	.word	0x00001a70


	//   ....[3]....
        /*0088*/ 	.word	0x00001a90


	//   ....[4]....
        /*008c*/ 	.word	0x00001ab0


	//   ....[5]....
        /*0090*/ 	.word	0x00001ee0


	//   ....[6]....
        /*0094*/ 	.word	0x00001f00


	//   ....[7]....
        /*0098*/ 	.word	0x00001f20


	//   ....[8]....
        /*009c*/ 	.word	0x00001f40


	//   ....[9]....
        /*00a0*/ 	.word	0x00001f60


	//   ....[10]....
        /*00a4*/ 	.word	0x00002880


	//   ....[11]....
        /*00a8*/ 	.word	0x00002910


	//   ....[12]....
        /*00ac*/ 	.word	0x00002970


	//   ....[13]....
        /*00b0*/ 	.word	0x000029d0


	//   ....[14]....
        /*00b4*/ 	.word	0x00002a30


	//   ....[15]....
        /*00b8*/ 	.word	0x00002ea0


	//   ....[16]....
        /*00bc*/ 	.word	0x00002f00


	//   ....[17]....
        /*00c0*/ 	.word	0x00002f60


	//   ....[18]....
        /*00c4*/ 	.word	0x00002fc0


	//   ....[19]....
        /*00c8*/ 	.word	0x00003020


	//----- nvinfo : EIATTR_EXIT_INSTR_OFFSETS
	.align		4
.L_1558:
        /*00cc*/ 	.byte	0x04, 0x1c
        /*00ce*/ 	.short	(.L_1560 - .L_1559)


	//   ....[0]....
.L_1559:
        /*00d0*/ 	.word	0x000002a0


	//   ....[1]....
        /*00d4*/ 	.word	0x00002810


	//----- nvinfo : EIATTR_MAX_THREADS
	.align		4
.L_1560:
        /*00d8*/ 	.byte	0x04, 0x05
        /*00da*/ 	.short	(.L_1562 - .L_1561)
.L_1561:
        /*00dc*/ 	.word	0x00000080
        /*00e0*/ 	.word	0x00000001
        /*00e4*/ 	.word	0x00000001


	//----- nvinfo : EIATTR_CRS_STACK_SIZE
	.align		4
.L_1562:
        /*00e8*/ 	.byte	0x04, 0x1e
        /*00ea*/ 	.short	(.L_1564 - .L_1563)
.L_1563:
        /*00ec*/ 	.word	0x00000000


	//----- nvinfo : EIATTR_CBANK_PARAM_SIZE
	.align		4
.L_1564:
        /*00f0*/ 	.byte	0x03, 0x19
        /*00f2*/ 	.short	0x00e8


	//----- nvinfo : EIATTR_PARAM_CBANK
	.align		4
        /*00f4*/ 	.byte	0x04, 0x0a
        /*00f6*/ 	.short	(.L_1566 - .L_1565)
	.align		4
.L_1565:
        /*00f8*/ 	.word	index@(.nv.constant0._ZN10layer_norm31ln_parallel_residual_fwd_kernelINS_13Kernel_traitsIf6__halffS2_fjLj1024ELj1ELj4ELj1ELj16ENS_18Kernel_traits_baseILj1024EfS2_fS2_fjLj128EEEEELb0ELb1ELb1EEEvNS_9FwdParamsE)
        /*00fc*/ 	.short	0x0210
        /*00fe*/ 	.short	0x00e8


	//----- nvinfo : EIATTR_SW_WAR
	.align		4
.L_1566:
        /*0100*/ 	.byte	0x04, 0x36
        /*0102*/ 	.short	(.L_1568 - .L_1567)
.L_1567:
        /*0104*/ 	.word	0x00000008
.L_1568:


//--------------------- .nv.info._ZN10layer_norm31ln_parallel_residual_fwd_kernelINS_13Kernel_traitsIf6__halffS2_fjLj1024ELj1ELj4ELj1ELj16ENS_18Kernel_traits_baseILj1024EfS2_fS2_fjLj128EEEEELb1ELb0ELb0EEEvNS_9FwdParamsE --------------------------
	.section	.nv.info._ZN10layer_norm31ln_parallel_residual_fwd_kernelINS_13Kernel_traitsIf6__halffS2_fjLj1024ELj1ELj4ELj1ELj16ENS_18Kernel_traits_baseILj1024EfS2_fS2_fjLj128EEEEELb1ELb0ELb0EEEvNS_9FwdParamsE,"",@"SHT_CUDA_INFO"
	.sectionflags	@""
	.align	4


	//----- nvinfo : EIATTR_CUDA_API_VERSION
	.align		4
        /*0000*/ 	.byte	0x04, 0x37
        /*0002*/ 	.short	(.L_1570 - .L_1569)
.L_1569:
        /*0004*/ 	.word	0x00000082


	//----- nvinfo : EIATTR_KPARAM_INFO
	.align		4
.L_1570:
        /*0008*/ 	.byte	0x04, 0x17
        /*000a*/ 	.short	(.L_1572 - .L_1571)
.L_1571:
        /*000c*/ 	.word	0x00000000
        /*0010*/ 	.short	0x0000
        /*0012*/ 	.short	0x0000
        /*0014*/ 	.byte	0x00, 0xf0, 0xa1, 0x03


	//----- nvinfo : EIATTR_SPARSE_MMA_MASK
	.align		4
.L_1572:
        /*0018*/ 	.byte	0x03, 0x50
        /*001a*/ 	.short	0x0000


	//----- nvinfo : EIATTR_MAXREG_COUNT
	.align		4
        /*001c*/ 	.byte	0x03, 0x1b
        /*001e*/ 	.short	0x00ff


	//----- nvinfo : EIATTR_MERCURY_ISA_VERSION
	.align		4
        /*0020*/ 	.byte	0x03, 0x5f
        /*0022*/ 	.short	0x0101


	//----- nvinfo : EIATTR_COOP_GROUP_MASK_REGIDS
	.align		4
        /*0024*/ 	.byte	0x04, 0x29
        /*0026*/ 	.short	(.L_1574 - .L_1573)


	//   ....[0]....
.L_1573:
        /*0028*/ 	.word	0xffffffff


	//   ....[1]....
        /*002c*/ 	.word	0xffffffff


	//   ....[2]....
        /*0030*/ 	.word	0xffffffff


	//   ....[3]....
        /*0034*/ 	.word	0xffffffff


	//   ....[4]....
        /*0038*/ 	.word	0xffffffff


	//   ....[5]....
        /*003c*/ 	.word	0xffffffff


	//   ....[6]....
        /*0040*/ 	.word	0xffffffff


	//   ....[7]....
        /*0044*/ 	.word	0xffffffff


	//   ....[8]....
        /*0048*/ 	.word	0xffffffff


	//   ....[9]....
        /*004c*/ 	.word	0xffffffff


	//   ....[10]....
        /*0050*/ 	.word	0x050000cc


	//   ....[11]....
        /*0054*/ 	.word	0x050000cc


	//   ....[12]....
        /*0058*/ 	.word	0x050000cc


	//   ....[13]....
        /*005c*/ 	.word	0x050000cc


	//   ....[14]....
        /*0060*/ 	.word	0x050000cc


	//   ....[15]....
        /*0064*/ 	.word	0x050000cc


	//   ....[16]....
        /*0068*/ 	.word	0x050000cc


	//   ....[17]....
        /*006c*/ 	.word	0x050000cc


	//   ....[18]....
        /*0070*/ 	.word	0x050000cc


	//   ....[19]....
        /*0074*/ 	.word	0x050000cc


	//----- nvinfo : EIATTR_COOP_GROUP_INSTR_OFFSETS
	.align		4
.L_1574:
        /*0078*/ 	.byte	0x04, 0x28
        /*007a*/ 	.short	(.L_1576 - .L_1575)


	//   ....[0]....
.L_1575:
        /*007c*/ 	.word	0x00018120


	//   ....[1]....
        /*0080*/ 	.word	0x00018140


	//   ....[2]....
        /*0084*/ 	.word	0x00018160


	//   ....[3]....
        /*0088*/ 	.word	0x00018190


	//   ....[4]....
        /*008c*/ 	.word	0x000181b0


	//   ....[5]....
        /*0090*/ 	.word	0x000185f0


	//   ....[6]....
        /*0094*/ 	.word	0x00018610


	//   ....[7]....
        /*0098*/ 	.word	0x00018630


	//   ....[8]....
        /*009c*/ 	.word	0x00018650


	//   ....[9]....
        /*00a0*/ 	.word	0x00018670


	//   ....[10]....
        /*00a4*/ 	.word	0x000194d0


	//   ....[11]....
        /*00a8*/ 	.word	0x00019570


	//   ....[12]....
        /*00ac*/ 	.word	0x000195e0


	//   ....[13]....
        /*00b0*/ 	.word	0x00019660


	//   ....[14]....
        /*00b4*/ 	.word	0x000196d0


	//   ....[15]....
        /*00b8*/ 	.word	0x00019b50


	//   ....[16]....
        /*00bc*/ 	.word	0x00019bc0


	//   ....[17]....
        /*00c0*/ 	.word	0x00019c30


	//   ....[18]....
        /*00c4*/ 	.word	0x00019ca0


	//   ....[19]....
        /*00c8*/ 	.word	0x00019d10


	//----- nvinfo : EIATTR_EXIT_INSTR_OFFSETS
	.align		4
.L_1576:
        /*00cc*/ 	.byte	0x04, 0x1c
        /*00ce*/ 	.short	(.L_1578 - .L_1577)


	//   ....[0]....
.L_1577:
        /*00d0*/ 	.word	0x00000f80


	//   ....[1]....
        /*00d4*/ 	.word	0x00019460


	//----- nvinfo : EIATTR_MAX_THREADS
	.align		4
.L_1578:
        /*00d8*/ 	.byte	0x04, 0x05
        /*00da*/ 	.short	(.L_1580 - .L_1579)
.L_1579:
        /*00dc*/ 	.word	0x00000080
        /*00e0*/ 	.word	0x00000001
        /*00e4*/ 	.word	0x00000001


	//----- nvinfo : EIATTR_CRS_STACK_SIZE
	.align		4
.L_1580:
        /*00e8*/ 	.byte	0x04, 0x1e
        /*00ea*/ 	.short	(.L_1582 - .L_1581)
.L_1581:
        /*00ec*/ 	.word	0x00000000


	//----- nvinfo : EIATTR_CBANK_PARAM_SIZE
	.align		4
.L_1582:
        /*00f0*/ 	.byte	0x03, 0x19
        /*00f2*/ 	.short	0x00e8


	//----- nvinfo : EIATTR_PARAM_CBANK
	.align		4
        /*00f4*/ 	.byte	0x04, 0x0a
        /*00f6*/ 	.short	(.L_1584 - .L_1583)
	.align		4
.L_1583:
        /*00f8*/ 	.word	index@(.nv.constant0._ZN10layer_norm31ln_parallel_residual_fwd_kernelINS_13Kernel_traitsIf6__halffS2_fjLj1024ELj1ELj4ELj1ELj16ENS_18Kernel_traits_baseILj1024EfS2_fS2_fjLj128EEEEELb1ELb0ELb0EEEvNS_9FwdParamsE)
        /*00fc*/ 	.short	0x0210
        /*00fe*/ 	.short	0x00e8


	//----- nvinfo : EIATTR_SW_WAR
	.align		4
.L_1584:
        /*0100*/ 	.byte	0x04, 0x36
        /*0102*/ 	.short	(.L_1586 - .L_1585)
.L_1585:
        /*0104*/ 	.word	0x00000008
.L_1586:


//--------------------- .nv.info._ZN10layer_norm31ln_parallel_residual_fwd_kernelINS_13Kernel_traitsIf6__halffS2_fjLj1024ELj1ELj4ELj1ELj16ENS_18Kernel_traits_baseILj1024EfS2_fS2_fjLj128EEEEELb1ELb0ELb1EEEvNS_9FwdParamsE --------------------------
	.section	.nv.info._ZN10layer_norm31ln_parallel_residual_fwd_kernelINS_13Kernel_traitsIf6__halffS2_fjLj1024ELj1ELj4ELj1ELj16ENS_18Kernel_traits_baseILj1024EfS2_fS2_fjLj128EEEEELb1ELb0ELb1EEEvNS_9FwdParamsE,"",@"SHT_CUDA_INFO"
	.sectionflags	@""
	.align	4


	//----- nvinfo : EIATTR_CUDA_API_VERSION
	.align		4
        /*0000*/ 	.byte	0x04, 0x37
        /*0002*/ 	.short	(.L_1588 - .L_1587)
.L_1587:
        /*0004*/ 	.word	0x00000082


	//----- nvinfo : EIATTR_KPARAM_INFO
	.align		4
.L_1588:
        /*0008*/ 	.byte	0x04, 0x17
        /*000a*/ 	.short	(.L_1590 - .L_1589)
.L_1589:
        /*000c*/ 	.word	0x00000000
        /*0010*/ 	.short	0x0000
        /*0012*/ 	.short	0x0000
        /*0014*/ 	.byte	0x00, 0xf0, 0xa1, 0x03


	//----- nvinfo : EIATTR_SPARSE_MMA_MASK
	.align		4
.L_1590:
        /*0018*/ 	.byte	0x03, 0x50
        /*001a*/ 	.short	0x0000


	//----- nvinfo : EIATTR_MAXREG_COUNT
	.align		4
        /*001c*/ 	.byte	0x03, 0x1b
        /*001e*/ 	.short	0x00ff


	//----- nvinfo : EIATTR_MERCURY_ISA_VERSION
	.align		4
        /*0020*/ 	.byte	0x03, 0x5f
        /*0022*/ 	.short	0x0101


	//----- nvinfo : EIATTR_COOP_GROUP_MASK_REGIDS
	.align		4
        /*0024*/ 	.byte	0x04, 0x29
        /*0026*/ 	.short	(.L_1592 - .L_1591)


	//   ....[0]....
.L_1591:
        /*0028*/ 	.word	0xffffffff


	//   ....[1]....
        /*002c*/ 	.word	0xffffffff


	//   ....[2]....
        /*0030*/ 	.word	0xffffffff


	//   ....[3]....
        /*0034*/ 	.word	0xffffffff


	//   ....[4]....
        /*0038*/ 	.word	0xffffffff


	//   ....[5]....
        /*003c*/ 	.word	0xffffffff


	//   ....[6]....
        /*0040*/ 	.word	0xffffffff


	//   ....[7]....
        /*0044*/ 	.word	0xffffffff


	//   ....[8]....
        /*0048*/ 	.word	0xffffffff


	//   ....[9]....
        /*004c*/ 	.word	0xffffffff


	//   ....[10]....
        /*0050*/ 	.word	0x050000cc


	//   ....[11]....
        /*0054*/ 	.word	0x050000cc


	//   ....[12]....
        /*0058*/ 	.word	0x050000cc


	//   ....[13]....
        /*005c*/ 	.word	0x050000cc


	//   ....[14]....
        /*0060*/ 	.word	0x050000cc


	//   ....[15]....
        /*0064*/ 	.word	0x050000cc


	//   ....[16]....
        /*0068*/ 	.word	0x050000cc


	//   ....[17]....
        /*006c*/ 	.word	0x050000cc


	//   ....[18]....
        /*0070*/ 	.word	0x050000cc


	//   ....[19]....
        /*0074*/ 	.word	0x050000cc


	//----- nvinfo : EIATTR_COOP_GROUP_INSTR_OFFSETS
	.align		4
.L_1592:
        /*0078*/ 	.byte	0x04, 0x28
        /*007a*/ 	.short	(.L_1594 - .L_1593)


	//   ....[0]....
.L_1593:
        /*007c*/ 	.word	0x000179f0


	//   ....[1]....
        /*0080*/ 	.word	0x00017a10


	//   ....[2]....
        /*0084*/ 	.word	0x00017a30


	//   ....[3]....
        /*0088*/ 	.word	0x00017a50


	//   ....[4]....
        /*008c*/ 	.word	0x00017a80


	//   ....[5]....
        /*0090*/ 	.word	0x00017eb0


	//   ....[6]....
        /*0094*/ 	.word	0x00017ed0


	//   ....[7]....
        /*0098*/ 	.word	0x00017ef0


	//   ....[8]....
        /*009c*/ 	.word	0x00017f10


	//   ....[9]....
        /*00a0*/ 	.word	0x00017f30


	//   ....[10]....
        /*00a4*/ 	.word	0x00018c90


	//   ....[11]....
        /*00a8*/ 	.word	0x00018d30


	//   ....[12]....
        /*00ac*/ 	.word	0x00018da0


	//   ....[13]....
        /*00b0*/ 	.word	0x00018e10


	//   ....[14]....
        /*00b4*/ 	.word	0x00018e90


	//   ....[15]....
        /*00b8*/ 	.word	0x00019310


	//   ....[16]....
        /*00bc*/ 	.word	0x00019380


	//   ....[17]....
        /*00c0*/ 	.word	0x000193f0


	//   ....[18]....
        /*00c4*/ 	.word	0x00019460


	//   ....[19]....
        /*00c8*/ 	.word	0x000194d0


	//----- nvinfo : EIATTR_EXIT_INSTR_OFFSETS
	.align		4
.L_1594:
        /*00cc*/ 	.byte	0x04, 0x1c
        /*00ce*/ 	.short	(.L_1596 - .L_1595)


	//   ....[0]....
.L_1595:
        /*00d0*/ 	.word	0x00000940


	//   ....[1]....
        /*00d4*/ 	.word	0x00018c20


	//----- nvinfo : EIATTR_MAX_THREADS
	.align		4
.L_1596:
        /*00d8*/ 	.byte	0x04, 0x05
        /*00da*/ 	.short	(.L_1598 - .L_1597)
.L_1597:
        /*00dc*/ 	.word	0x00000080
        /*00e0*/ 	.word	0x00000001
        /*00e4*/ 	.word	0x00000001


	//----- nvinfo : EIATTR_CRS_STACK_SIZE
	.align		4
.L_1598:
        /*00e8*/ 	.byte	0x04, 0x1e
        /*00ea*/ 	.short	(.L_1600 - .L_1599)
.L_1599:
        /*00ec*/ 	.word	0x00000000


	//----- nvinfo : EIATTR_CBANK_PARAM_SIZE
	.align		4
.L_1600:
        /*00f0*/ 	.byte	0x03, 0x19
        /*00f2*/ 	.short	0x00e8


	//----- nvinfo : EIATTR_PARAM_CBANK
	.align		4
        /*00f4*/ 	.byte	0x04, 0x0a
        /*00f6*/ 	.short	(.L_1602 - .L_1601)
	.align		4
.L_1601:
        /*00f8*/ 	.word	index@(.nv.constant0._ZN10layer_norm31ln_parallel_residual_fwd_kernelINS_13Kernel_traitsIf6__halffS2_fjLj1024ELj1ELj4ELj1ELj16ENS_18Kernel_traits_baseILj1024EfS2_fS2_fjLj128EEEEELb1ELb0ELb1EEEvNS_9FwdParamsE)
        /*00fc*/ 	.short	0x0210
        /*00fe*/ 	.short	0x00e8


	//----- nvinfo : EIATTR_SW_WAR
	.align		4
.L_1602:
        /*0100*/ 	.byte	0x04, 0x36
        /*0102*/ 	.short	(.L_1604 - .L_1603)
.L_1603:
        /*0104*/ 	.word	0x00000008
.L_1604:


//--------------------- .nv.info._ZN10layer_norm31ln_parallel_residual_fwd_kernelINS_13Kernel_traitsIf6__halffS2_fjLj1024ELj1ELj4ELj1ELj16ENS_18Kernel_traits_baseILj1024EfS2_fS2_fjLj128EEEEELb1ELb1ELb0EEEvNS_9FwdParamsE --------------------------
	.section	.nv.info._ZN10layer_norm31ln_parallel_residual_fwd_kernelINS_13Kernel_traitsIf6__halffS2_fjLj1024ELj1ELj4ELj1ELj16ENS_18Kernel_traits_baseILj1024EfS2_fS2_fjLj128EEEEELb1ELb1ELb0EEEvNS_9FwdParamsE,"",@"SHT_CUDA_INFO"
	.sectionflags	@""
	.align	4


	//----- nvinfo : EIATTR_CUDA_API_VERSION
	.align		4
        /*0000*/ 	.byte	0x04, 0x37
        /*0002*/ 	.short	(.L_1606 - .L_1605)
.L_1605:
        /*0004*/ 	.word	0x00000082


	//----- nvinfo : EIATTR_KPARAM_INFO
	.align		4
.L_1606:
        /*0008*/ 	.byte	0x04, 0x17
        /*000a*/ 	.short	(.L_1608 - .L_1607)
.L_1607:
        /*000c*/ 	.word	0x00000000
        /*0010*/ 	.short	0x0000
        /*0012*/ 	.short	0x0000
        /*0014*/ 	.byte	0x00, 0xf0, 0xa1, 0x03


	//----- nvinfo : EIATTR_SPARSE_MMA_MASK
	.align		4
.L_1608:
        /*0018*/ 	.byte	0x03, 0x50
        /*001a*/ 	.short	0x0000


	//----- nvinfo : EIATTR_MAXREG_COUNT
	.align		4
        /*001c*/ 	.byte	0x03, 0x1b
        /*001e*/ 	.short	0x00ff


	//----- nvinfo : EIATTR_MERCURY_ISA_VERSION
	.align		4
        /*0020*/ 	.byte	0x03, 0x5f
        /*0022*/ 	.short	0x0101


	//----- nvinfo : EIATTR_COOP_GROUP_MASK_REGIDS
	.align		4
        /*0024*/ 	.byte	0x04, 0x29
        /*0026*/ 	.short	(.L_1610 - .L_1609)


	//   ....[0]....
.L_1609:
        /*0028*/ 	.word	0xffffffff


	//   ....[1]....
        /*002c*/ 	.word	0xffffffff


	//   ....[2]....
        /*0030*/ 	.word	0xffffffff


	//   ....[3]....
        /*0034*/ 	.word	0xffffffff


	//   ....[4]....
        /*0038*/ 	.word	0xffffffff


	//   ....[5]....
        /*003c*/ 	.word	0xffffffff


	//   ....[6]....
        /*0040*/ 	.word	0xffffffff


	//   ....[7]....
        /*0044*/ 	.word	0xffffffff


	//   ....[8]....
        /*0048*/ 	.word	0xffffffff


	//   ....[9]....
        /*004c*/ 	.word	0xffffffff


	//   ....[10]....
        /*0050*/ 	.word	0x0500008c


	//   ....[11]....
        /*0054*/ 	.word	0x0500008c


	//   ....[12]....
        /*0058*/ 	.word	0x0500008c


	//   ....[13]....
        /*005c*/ 	.word	0x0500008c


	//   ....[14]....
        /*0060*/ 	.word	0x0500008c


	//   ....[15]....
        /*0064*/ 	.word	0x0500008c


	//   ....[16]....
        /*0068*/ 	.word	0x0500008c


	//   ....[17]....
        /*006c*/ 	.word	0x0500008c


	//   ....[18]....
        /*0070*/ 	.word	0x0500008c


	//   ....[19]....
        /*0074*/ 	.word	0x0500008c


	//----- nvinfo : EIATTR_COOP_GROUP_INSTR_OFFSETS
	.align		4
.L_1610:
        /*0078*/ 	.byte	0x04, 0x28
        /*007a*/ 	.short	(.L_1612 - .L_1611)


	//   ....[0]....
.L_1611:
        /*007c*/ 	.word	0x00017ab0


	//   ....[1]....
        /*0080*/ 	.word	0x00017ad0


	//   ....[2]....
        /*0084*/ 	.word	0x00017af0


	//   ....[3]....
        /*0088*/ 	.word	0x00017b20


	//   ....[4]....
        /*008c*/ 	.word	0x00017b40


	//   ....[5]....
        /*0090*/ 	.word	0x00017f80


	//   ....[6]....
        /*0094*/ 	.word	0x00017fa0


	//   ....[7]....
        /*0098*/ 	.word	0x00017fc0


	//   ....[8]....
        /*009c*/ 	.word	0x00017fe0


	//   ....[9]....
        /*00a0*/ 	.word	0x00018000


	//   ....[10]....
        /*00a4*/ 	.word	0x00018aa0


	//   ....[11]....
        /*00a8*/ 	.word	0x00018b40


	//   ....[12]....
        /*00ac*/ 	.word	0x00018bb0


	//   ....[13]....
        /*00b0*/ 	.word	0x00018c30


	//   ....[14]....
        /*00b4*/ 	.word	0x00018ca0


	//   ....[15]....
        /*00b8*/ 	.word	0x00019120


	//   ....[16]....
        /*00bc*/ 	.word	0x00019190


	//   ....[17]....
        /*00c0*/ 	.word	0x00019200


	//   ....[18]....
        /*00c4*/ 	.word	0x00019270


	//   ....[19]....
        /*00c8*/ 	.word	0x000192e0


	//----- nvinfo : EIATTR_EXIT_INSTR_OFFSETS
	.align		4
.L_1612:
        /*00cc*/ 	.byte	0x04, 0x1c
        /*00ce*/ 	.short	(.L_1614 - .L_1613)


	//   ....[0]....
.L_1613:
        /*00d0*/ 	.word	0x00000b00


	//   ....[1]....
        /*00d4*/ 	.word	0x00018a30


	//----- nvinfo : EIATTR_MAX_THREADS
	.align		4
.L_1614:
        /*00d8*/ 	.byte	0x04, 0x05
        /*00da*/ 	.short	(.L_1616 - .L_1615)
.L_1615:
        /*00dc*/ 	.word	0x00000080
        /*00e0*/ 	.word	0x00000001
        /*00e4*/ 	.word	0x00000001


	//----- nvinfo : EIATTR_CRS_STACK_SIZE
	.align		4
.L_1616:
        /*00e8*/ 	.byte	0x04, 0x1e
        /*00ea*/ 	.short	(.L_1618 - .L_1617)
.L_1617:
        /*00ec*/ 	.word	0x00000000


	//----- nvinfo : EIATTR_CBANK_PARAM_SIZE
	.align		4
.L_1618:
        /*00f0*/ 	.byte	0x03, 0x19
        /*00f2*/ 	.short	0x00e8


	//----- nvinfo : EIATTR_PARAM_CBANK
	.align		4
        /*00f4*/ 	.byte	0x04, 0x0a
        /*00f6*/ 	.short	(.L_1620 - .L_1619)
	.align		4
.L_1619:
        /*00f8*/ 	.word	index@(.nv.constant0._ZN10layer_norm31ln_parallel_residual_fwd_kernelINS_13Kernel_traitsIf6__halffS2_fjLj1024ELj1ELj4ELj1ELj16ENS_18Kernel_traits_baseILj1024EfS2_fS2_fjLj128EEEEELb1ELb1ELb0EEEvNS_9FwdParamsE)
        /*00fc*/ 	.short	0x0210
        /*00fe*/ 	.short	0x00e8


	//----- nvinfo : EIATTR_SW_WAR
	.align		4
.L_1620:
        /*0100*/ 	.byte	0x04, 0x36
        /*0102*/ 	.short	(.L_1622 - .L_1621)
.L_1621:
        /*0104*/ 	.word	0x00000008
.L_1622:


//--------------------- .nv.info._ZN10layer_norm31ln_parallel_residual_fwd_kernelINS_13Kernel_traitsIf6__halffS2_fjLj1024ELj1ELj4ELj1ELj16ENS_18Kernel_traits_baseILj1024EfS2_fS2_fjLj128EEEEELb1ELb1ELb1EEEvNS_9FwdParamsE --------------------------
	.section	.nv.info._ZN10layer_norm31ln_parallel_residual_fwd_kernelINS_13Kernel_traitsIf6__halffS2_fjLj1024ELj1ELj4ELj1ELj16ENS_18Kernel_traits_baseILj1024EfS2_fS2_fjLj128EEEEELb1ELb1ELb1EEEvNS_9FwdParamsE,"",@"SHT_CUDA_INFO"
	.sectionflags	@""
	.align	4


	//----- nvinfo : EIATTR_CUDA_API_VERSION
	.align		4
        /*0000*/ 	.byte	0x04, 0x37
        /*0002*/ 	.short	(.L_1624 - .L_1623)
.L_1623:
        /*0004*/ 	.word	0x00000082


	//----- nvinfo : EIATTR_KPARAM_INFO
	.align		4
.L_1624:
        /*0008*/ 	.byte	0x04, 0x17
        /*000a*/ 	.short	(.L_1626 - .L_1625)
.L_1625:
        /*000c*/ 	.word	0x00000000
        /*0010*/ 	.short	0x0000
        /*0012*/ 	.short	0x0000
        /*0014*/ 	.byte	0x00, 0xf0, 0xa1, 0x03


	//----- nvinfo : EIATTR_SPARSE_MMA_MASK
	.align		4
.L_1626:
        /*0018*/ 	.byte	0x03, 0x50
        /*001a*/ 	.short	0x0000


	//----- nvinfo : EIATTR_MAXREG_COUNT
	.align		4
        /*001c*/ 	.byte	0x03, 0x1b
        /*001e*/ 	.short	0x00ff


	//----- nvinfo : EIATTR_MERCURY_ISA_VERSION
	.align		4
        /*0020*/ 	.byte	0x03, 0x5f
        /*0022*/ 	.short	0x0101


	//----- nvinfo : EIATTR_COOP_GROUP_MASK_REGIDS
	.align		4
        /*0024*/ 	.byte	0x04, 0x29
        /*0026*/ 	.short	(.L_1628 - .L_1627)


	//   ....[0]....
.L_1627:
        /*0028*/ 	.word	0xffffffff


	//   ....[1]....
        /*002c*/ 	.word	0xffffffff


	//   ....[2]....
        /*0030*/ 	.word	0xffffffff


	//   ....[3]....
        /*0034*/ 	.word	0xffffffff


	//   ....[4]....
        /*0038*/ 	.word	0xffffffff


	//   ....[5]....
        /*003c*/ 	.word	0xffffffff


	//   ....[6]....
        /*0040*/ 	.word	0xffffffff


	//   ....[7]....
        /*0044*/ 	.word	0xffffffff


	//   ....[8]....
        /*0048*/ 	.word	0xffffffff


	//   ....[9]....
        /*004c*/ 	.word	0xffffffff


	//   ....[10]....
        /*0050*/ 	.word	0x0500008d


	//   ....[11]....
        /*0054*/ 	.word	0x0500008d


	//   ....[12]....
        /*0058*/ 	.word	0x0500008d


	//   ....[13]....
        /*005c*/ 	.word	0x0500008d


	//   ....[14]....
        /*0060*/ 	.word	0x0500008d


	//   ....[15]....
        /*0064*/ 	.word	0x0500008d


	//   ....[16]....
        /*0068*/ 	.word	0x0500008d


	//   ....[17]....
        /*006c*/ 	.word	0x0500008d


	//   ....[18]....
        /*0070*/ 	.word	0x0500008d


	//   ....[19]....
        /*0074*/ 	.word	0x0500008d


	//----- nvinfo : EIATTR_COOP_GROUP_INSTR_OFFSETS
	.align		4
.L_1628:
        /*0078*/ 	.byte	0x04, 0x28
        /*007a*/ 	.short	(.L_1630 - .L_1629)


	//   ....[0]....
.L_1629:
        /*007c*/ 	.word	0x000176c0


	//   ....[1]....
        /*0080*/ 	.word	0x000176e0


	//   ....[2]....
        /*0084*/ 	.word	0x00017700


	//   ....[3]....
        /*0088*/ 	.word	0x00017730


	//   ....[4]....
        /*008c*/ 	.word	0x00017750


	//   ....[5]....
        /*0090*/ 	.word	0x00017b80


	//   ....[6]....
        /*0094*/ 	.word	0x00017ba0


	//   ....[7]....
        /*0098*/ 	.word	0x00017bc0


	//   ....[8]....
        /*009c*/ 	.word	0x00017be0


	//   ....[9]....
        /*00a0*/ 	.word	0x00017c00


	//   ....[10]....
        /*00a4*/ 	.word	0x00018570


	//   ....[11]....
        /*00a8*/ 	.word	0x00018610


	//   ....[12]....
        /*00ac*/ 	.word	0x00018680


	//   ....[13]....
        /*00b0*/ 	.word	0x00018700


	//   ....[14]....
        /*00b4*/ 	.word	0x00018770


	//   ....[15]....
        /*00b8*/ 	.word	0x00018be0


	//   ....[16]....
        /*00bc*/ 	.word	0x00018c50


	//   ....[17]....
        /*00c0*/ 	.word	0x00018cc0


	//   ....[18]....
        /*00c4*/ 	.word	0x00018d30


	//   ....[19]....
        /*00c8*/ 	.word	0x00018da0


	//----- nvinfo : EIATTR_EXIT_INSTR_OFFSETS
	.align		4
.L_1630:
        /*00cc*/ 	.byte	0x04, 0x1c
        /*00ce*/ 	.short	(.L_1632 - .L_1631)


	//   ....[0]....
.L_1631:
        /*00d0*/ 	.word	0x00000720


	//   ....[1]....
        /*00d4*/ 	.word	0x00018500


	//----- nvinfo : EIATTR_MAX_THREADS
	.align		4
.L_1632:
        /*00d8*/ 	.byte	0x04, 0x05
        /*00da*/ 	.short	(.L_1634 - .L_1633)
.L_1633:
        /*00dc*/ 	.word	0x00000080
        /*00e0*/ 	.word	0x00000001
        /*00e4*/ 	.word	0x00000001


	//----- nvinfo : EIATTR_CRS_STACK_SIZE
	.align		4
.L_1634:
        /*00e8*/ 	.byte	0x04, 0x1e
        /*00ea*/ 	.short	(.L_1636 - .L_1635)
.L_1635:
        /*00ec*/ 	.word	0x00000000


	//----- nvinfo : EIATTR_CBANK_PARAM_SIZE
	.align		4
.L_1636:
        /*00f0*/ 	.byte	0x03, 0x19
        /*00f2*/ 	.short	0x00e8


	//----- nvinfo : EIATTR_PARAM_CBANK
	.align		4
        /*00f4*/ 	.byte	0x04, 0x0a
        /*00f6*/ 	.short	(.L_1638 - .L_1637)
	.align		4
.L_1637:
        /*00f8*/ 	.word	index@(.nv.constant0._ZN10layer_norm31ln_parallel_residual_fwd_kernelINS_13Kernel_traitsIf6__halffS2_fjLj1024ELj1ELj4ELj1ELj16ENS_18Kernel_traits_baseILj1024EfS2_fS2_fjLj128EEEEELb1ELb1ELb1EEEvNS_9FwdParamsE)
        /*00fc*/ 	.short	0x0210
        /*00fe*/ 	.short	0x00e8


	//----- nvinfo : EIATTR_SW_WAR
	.align		4
.L_1638:
        /*0100*/ 	.byte	0x04, 0x36
        /*0102*/ 	.short	(.L_1640 - .L_1639)
.L_1639:
        /*0104*/ 	.word	0x00000008
.L_1640:


//--------------------- .nv.info._ZN10layer_norm31ln_parallel_residual_fwd_kernelINS_13Kernel_traitsI6__halfffffjLj1024ELj1ELj4ELj1ELj16ENS_18Kernel_traits_baseILj1024ES2_ffffjLj128EEEEELb0ELb0ELb0EEEvNS_9FwdParamsE --------------------------
	.section	.nv.info._ZN10layer_norm31ln_parallel_residual_fwd_kernelINS_13Kernel_traitsI6__halfffffjLj1024ELj1ELj4ELj1ELj16ENS_18Kernel_traits_baseILj1024ES2_ffffjLj128EEEEELb0ELb0ELb0EEEvNS_9FwdParamsE,"",@"SHT_CUDA_INFO"
	.sectionflags	@""
	.align	4


	//----- nvinfo : EIATTR_CUDA_API_VERSION
	.align		4
        /*0000*/ 	.byte	0x04, 0x37
        /*0002*/ 	.short	(.L_1642 - .L_1641)
.L_1641:
        /*0004*/ 	.word	0x00000082


	//----- nvinfo : EIATTR_KPARAM_INFO
	.align		4
.L_1642:
        /*0008*/ 	.byte	0x04, 0x17
        /*000a*/ 	.short	(.L_1644 - .L_1643)
.L_1643:
        /*000c*/ 	.word	0x00000000
        /*0010*/ 	.short	0x0000
        /*0012*/ 	.short	0x0000
        /*0014*/ 	.byte	0x00, 0xf0, 0xa1, 0x03


	//----- nvinfo : EIATTR_SPARSE_MMA_MASK
	.align		4
.L_1644:
        /*0018*/ 	.byte	0x03, 0x50
        /*001a*/ 	.short	0x0000


	//----- nvinfo : EIATTR_MAXREG_COUNT
	.align		4
        /*001c*/ 	.byte	0x03, 0x1b
        /*001e*/ 	.short	0x00ff


	//----- nvinfo : EIATTR_MERCURY_ISA_VERSION
	.align		4
        /*0020*/ 	.byte	0x03, 0x5f
        /*0022*/ 	.short	0x0101


	//----- nvinfo : EIATTR_COOP_GROUP_MASK_REGIDS
	.align		4
        /*0024*/ 	.byte	0x04, 0x29
        /*0026*/ 	.short	(.L_1646 - .L_1645)


	//   ....[0]....
.L_1645:
        /*0028*/ 	.word	0xffffffff


	//   ....[1]....
        /*002c*/ 	.word	0xffffffff


	//   ....[2]....
        /*0030*/ 	.word	0xffffffff


	//   ....[3]....
        /*0034*/ 	.word	0xffffffff


	//   ....[4]....
        /*0038*/ 	.word	0xffffffff


	//   ....[5]....
        /*003c*/ 	.word	0xffffffff


	//   ....[6]....
        /*0040*/ 	.word	0xffffffff


	//   ....[7]....
        /*0044*/ 	.word	0xffffffff


	//   ....[8]....
        /*0048*/ 	.word	0xffffffff


	//   ....[9]....
        /*004c*/ 	.word	0xffffffff


	//   ....[10]....
        /*0050*/ 	.word	0x050000ba


	//   ....[11]....
        /*0054*/ 	.word	0x050000ba


	//   ....[12]....
        /*0058*/ 	.word	0x050000ba


	//   ....[13]....
        /*005c*/ 	.word	0x050000ba


	//   ....[14]....
        /*0060*/ 	.word	0x050000ba


	//   ....[15]....
        /*0064*/ 	.word	0x050000ba


	//   ....[16]....
        /*0068*/ 	.word	0x050000ba


	//   ....[17]....
        /*006c*/ 	.word	0x050000ba


	//   ....[18]....
        /*0070*/ 	.word	0x050000ba


	//   ....[19]....
        /*0074*/ 	.word	0x050000ba


	//----- nvinfo : EIATTR_COOP_GROUP_INSTR_OFFSETS
	.align		4
.L_1646:
        /*0078*/ 	.byte	0x04, 0x28
        /*007a*/ 	.short	(.L_1648 - .L_1647)


	//   ....[0]....
.L_1647:
        /*007c*/ 	.word	0x000043f0


	//   ....[1]....
        /*0080*/ 	.word	0x00004430


	//   ....[2]....
        /*0084*/ 	.word	0x00004450


	//   ....[3]....
        /*0088*/ 	.word	0x00004470


	//   ....[4]....
        /*008c*/ 	.word	0x00004490


	//   ....[5]....
        /*0090*/ 	.word	0x00004900


	//   ....[6]....
        /*0094*/ 	.word	0x00004920


	//   ....[7]....
        /*0098*/ 	.word	0x00004940


	//   ....[8]....
        /*009c*/ 	.word	0x00004960


	//   ....[9]....
        /*00a0*/ 	.word	0x00004980


	//   ....[10]....
        /*00a4*/ 	.word	0x00005920


	//   ....[11]....
        /*00a8*/ 	.word	0x000059d0


	//   ....[12]....
        /*00ac*/ 	.word	0x00005a40


	//   ....[13]....
        /*00b0*/ 	.word	0x00005ab0


	//   ....[14]....
        /*00b4*/ 	.word	0x00005b20


	//   ....[15]....
        /*00b8*/ 	.word	0x00005fe0


	//   ....[16]....
        /*00bc*/ 	.word	0x00006050


	//   ....[17]....
        /*00c0*/ 	.word	0x000060c0


	//   ....[18]....
        /*00c4*/ 	.word	0x00006130


	//   ....[19]....
        /*00c8*/ 	.word	0x000061a0


	//----- nvinfo : EIATTR_EXIT_INSTR_OFFSETS
	.align		4
.L_1648:
        /*00cc*/ 	.byte	0x04, 0x1c
        /*00ce*/ 	.short	(.L_1650 - .L_1649)


	//   ....[0]....
.L_1649:
        /*00d0*/ 	.word	0x00001000


	//   ....[1]....
        /*00d4*/ 	.word	0x000058b0


	//----- nvinfo : EIATTR_MAX_THREADS
	.align		4
.L_1650:
        /*00d8*/ 	.byte	0x04, 0x05
        /*00da*/ 	.short	(.L_1652 - .L_1651)
.L_1651:
        /*00dc*/ 	.word	0x00000080
        /*00e0*/ 	.word	0x00000001
        /*00e4*/ 	.word	0x00000001


	//----- nvinfo : EIATTR_CRS_STACK_SIZE
	.align		4
.L_1652:
        /*00e8*/ 	.byte	0x04, 0x1e
        /*00ea*/ 	.short	(.L_1654 - .L_1653)
.L_1653:
        /*00ec*/ 	.word	0x00000000


	//----- nvinfo : EIATTR_CBANK_PARAM_SIZE
	.align		4
.L_1654:
        /*00f0*/ 	.byte	0x03, 0x19
        /*00f2*/ 	.short	0x00e8


	//----- nvinfo : EIATTR_PARAM_CBANK
	.align		4
        /*00f4*/ 	.byte	0x04, 0x0a
        /*00f6*/ 	.short	(.L_1656 - .L_1655)
	.align		4
.L_1655:
        /*00f8*/ 	.word	index@(.nv.constant0._ZN10layer_norm31ln_parallel_residual_fwd_kernelINS_13Kernel_traitsI6__halfffffjLj1024ELj1ELj4ELj1ELj16ENS_18Kernel_traits_baseILj1024ES2_ffffjLj128EEEEELb0ELb0ELb0EEEvNS_9FwdParamsE)
        /*00fc*/ 	.short	0x0210
        /*00fe*/ 	.short	0x00e8


	//----- nvinfo : EIATTR_SW_WAR
	.align		4
.L_1656:
        /*0100*/ 	.byte	0x04, 0x36
        /*0102*/ 	.short	(.L_1658 - .L_1657)
.L_1657:
        /*0104*/ 	.word	0x00000008
.L_1658:


//--------------------- .nv.info._ZN10layer_norm31ln_parallel_residual_fwd_kernelINS_13Kernel_traitsI6__halfffffjLj1024ELj1ELj4ELj1ELj16ENS_18Kernel_traits_baseILj1024ES2_ffffjLj128EEEEELb0ELb0ELb1EEEvNS_9FwdParamsE --------------------------
	.section	.nv.info._ZN10layer_norm31ln_parallel_residual_fwd_kernelINS_13Kernel_traitsI6__halfffffjLj1024ELj1ELj4ELj1ELj16ENS_18Kernel_traits_baseILj1024ES2_ffffjLj128EEEEELb0ELb0ELb1EEEvNS_9FwdParamsE,"",@"SHT_CUDA_INFO"
	.sectionflags	@""
	.align	4


	//----- nvinfo : EIATTR_CUDA_API_VERSION
	.align		4
        /*0000*/ 	.byte	0x04, 0x37
        /*0002*/ 	.short	(.L_1660 - .L_1659)
.L_1659:
        /*0004*/ 	.word	0x00000082


	//----- nvinfo : EIATTR_KPARAM_INFO
	.align		4
.L_1660:
        /*0008*/ 	.byte	0x04, 0x17
        /*000a*/ 	.short	(.L_1662 - .L_1661)
.L_1661:
        /*000c*/ 	.word	0x00000000
        /*0010*/ 	.short	0x0000
        /*0012*/ 	.short	0x0000
        /*0014*/ 	.byte	0x00, 0xf0, 0xa1, 0x03


	//----- nvinfo : EIATTR_SPARSE_MMA_MASK
	.align		4
.L_1662:
        /*0018*/ 	.byte	0x03, 0x50
        /*001a*/ 	.short	0x0000


	//----- nvinfo : EIATTR_MAXREG_COUNT
	.align		4
        /*001c*/ 	.byte	0x03, 0x1b
        /*001e*/ 	.short	0x00ff


	//----- nvinfo : EIATTR_MERCURY_ISA_VERSION
	.align		4
        /*0020*/ 	.byte	0x03, 0x5f
        /*0022*/ 	.short	0x0101


	//----- nvinfo : EIATTR_COOP_GROUP_MASK_REGIDS
	.align		4
        /*0024*/ 	.byte	0x04, 0x29
        /*0026*/ 	.short	(.L_1664 - .L_1663)


	//   ....[0]....
.L_1663:
        /*0028*/ 	.word	0xffffffff


	//   ....[1]....
        /*002c*/ 	.word	0xffffffff


	//   ....[2]....
        /*0030*/ 	.word	0xffffffff


	//   ....[3]....
        /*0034*/ 	.word	0xffffffff


	//   ....[4]....
        /*0038*/ 	.word	0xffffffff


	//   ....[5]....
        /*003c*/ 	.word	0xffffffff


	//   ....[6]....
        /*0040*/ 	.word	0xffffffff


	//   ....[7]....
        /*0044*/ 	.word	0xffffffff


	//   ....[8]....
        /*0048*/ 	.word	0xffffffff


	//   ....[9]....
        /*004c*/ 	.word	0xffffffff


	//   ....[10]....
        /*0050*/ 	.word	0x050000ba


	//   ....[11]....
        /*0054*/ 	.word	0x050000ba


	//   ....[12]....
        /*0058*/ 	.word	0x050000ba


	//   ....[13]....
        /*005c*/ 	.word	0x050000ba


	//   ....[14]....
        /*0060*/ 	.word	0x050000ba


	//   ....[15]....
        /*0064*/ 	.word	0x050000ba


	//   ....[16]....
        /*0068*/ 	.word	0x050000ba


	//   ....[17]....
        /*006c*/ 	.word	0x050000ba


	//   ....[18]....
        /*0070*/ 	.word	0x050000ba


	//   ....[19]....
        /*0074*/ 	.word	0x050000ba


	//----- nvinfo : EIATTR_COOP_GROUP_INSTR_OFFSETS
	.align		4
.L_1664:
        /*0078*/ 	.byte	0x04, 0x28
        /*007a*/ 	.short	(.L_1666 - .L_1665)


	//   ....[0]....
.L_1665:
        /*007c*/ 	.word	0x000034f0


	//   ....[1]....
        /*0080*/ 	.word	0x00003520


	//   ....[2]....
        /*0084*/ 	.word	0x00003540


	//   ....[3]....
        /*0088*/ 	.word	0x00003560


	//   ....[4]....
        /*008c*/ 	.word	0x00003580


	//   ....[5]....
        /*0090*/ 	.word	0x000039b0


	//   ....[6]....
        /*0094*/ 	.word	0x000039d0


	//   ....[7]....
        /*0098*/ 	.word	0x000039f0


	//   ....[8]....
        /*009c*/ 	.word	0x00003a10


	//   ....[9]....
        /*00a0*/ 	.word	0x00003a30


	//   ....[10]....
        /*00a4*/ 	.word	0x00004630


	//   ....[11]....
        /*00a8*/ 	.word	0x000046e0


	//   ....[12]....
        /*00ac*/ 	.word	0x00004750


	//   ....[13]....
        /*00b0*/ 	.word	0x000047c0


	//   ....[14]....
        /*00b4*/ 	.word	0x00004830


	//   ....[15]....
        /*00b8*/ 	.word	0x00004cb0


	//   ....[16]....
        /*00bc*/ 	.word	0x00004d20


	//   ....[17]....
        /*00c0*/ 	.word	0x00004d90


	//   ....[18]....
        /*00c4*/ 	.word	0x00004e00


	//   ....[19]....
        /*00c8*/ 	.word	0x00004e70


	//----- nvinfo : EIATTR_EXIT_INSTR_OFFSETS
	.align		4
.L_1666:
        /*00cc*/ 	.byte	0x04, 0x1c
        /*00ce*/ 	.short	(.L_1668 - .L_1667)


	//   ....[0]....
.L_1667:
        /*00d0*/ 	.word	0x00000700


	//   ....[1]....
        /*00d4*/ 	.word	0x000045c0


	//----- nvinfo : EIATTR_MAX_THREADS
	.align		4
.L_1668:
        /*00d8*/ 	.byte	0x04, 0x05
        /*00da*/ 	.short	(.L_1670 - .L_1669)
.L_1669:
        /*00dc*/ 	.word	0x00000080
        /*00e0*/ 	.word	0x00000001
        /*00e4*/ 	.word	0x00000001


	//----- nvinfo : EIATTR_CRS_STACK_SIZE
	.align		4
.L_1670:
        /*00e8*/ 	.byte	0x04, 0x1e
        /*00ea*/ 	.short	(.L_1672 - .L_1671)
.L_1671:
        /*00ec*/ 	.word	0x00000000


	//----- nvinfo : EIATTR_CBANK_PARAM_SIZE
	.align		4
.L_1672:
        /*00f0*/ 	.byte	0x03, 0x19
        /*00f2*/ 	.short	0x00e8


	//----- nvinfo : EIATTR_PARAM_CBANK
	.align		4
        /*00f4*/ 	.byte	0x04, 0x0a
        /*00f6*/ 	.short	(.L_1674 - .L_1673)
	.align		4
.L_1673:
        /*00f8*/ 	.word	index@(.nv.constant0._ZN10layer_norm31ln_parallel_residual_fwd_kernelINS_13Kernel_traitsI6__halfffffjLj1024ELj1ELj4ELj1ELj16ENS_18Kernel_traits_baseILj1024ES2_ffffjLj128EEEEELb0ELb0ELb1EEEvNS_9FwdParamsE)
        /*00fc*/ 	.short	0x0210
        /*00fe*/ 	.short	0x00e8


	//----- nvinfo : EIATTR_SW_WAR
	.align		4
.L_1674:
        /*0100*/ 	.byte	0x04, 0x36
        /*0102*/ 	.short	(.L_1676 - .L_1675)
.L_1675:
        /*0104*/ 	.word	0x00000008
.L_1676:


//--------------------- .nv.info._ZN10layer_norm31ln_parallel_residual_fwd_kernelINS_13Kernel_traitsI6__halfffffjLj1024ELj1ELj4ELj1ELj16ENS_18Kernel_traits_baseILj1024ES2_ffffjLj128EEEEELb0ELb1ELb0EEEvNS_9FwdParamsE --------------------------
	.section	.nv.info._ZN10layer_norm31ln_parallel_residual_fwd_kernelINS_13Kernel_traitsI6__halfffffjLj1024ELj1ELj4ELj1ELj16ENS_18Kernel_traits_baseILj1024ES2_ffffjLj128EEEEELb0ELb1ELb0EEEvNS_9FwdParamsE,"",@"SHT_CUDA_INFO"
	.sectionflags	@""
	.align	4


	//----- nvinfo : EIATTR_CUDA_API_VERSION
	.align		4
        /*0000*/ 	.byte	0x04, 0x37
        /*0002*/ 	.short	(.L_1678 - .L_1677)
.L_1677:
        /*0004*/ 	.word	0x00000082


	//----- nvinfo : EIATTR_KPARAM_INFO
	.align		4
.L_1678:
        /*0008*/ 	.byte	0x04, 0x17
        /*000a*/ 	.short	(.L_1680 - .L_1679)
.L_1679:
        /*000c*/ 	.word	0x00000000
        /*0010*/ 	.short	0x0000
        /*0012*/ 	.short	0x0000
        /*0014*/ 	.byte	0x00, 0xf0, 0xa1, 0x03


	//----- nvinfo : EIATTR_SPARSE_MMA_MASK
	.align		4
.L_1680:
        /*0018*/ 	.byte	0x03, 0x50
        /*001a*/ 	.short	0x0000


	//----- nvinfo : EIATTR_MAXREG_COUNT
	.align		4
        /*001c*/ 	.byte	0x03, 0x1b
        /*001e*/ 	.short	0x00ff


	//----- nvinfo : EIATTR_MERCURY_ISA_VERSION
	.align		4
        /*0020*/ 	.byte	0x03, 0x5f
        /*0022*/ 	.short	0x0101


	//----- nvinfo : EIATTR_COOP_GROUP_MASK_REGIDS
	.align		4
        /*0024*/ 	.byte	0x04, 0x29
        /*0026*/ 	.short	(.L_1682 - .L_1681)


	//   ....[0]....
.L_1681:
        /*0028*/ 	.word	0xffffffff


	//   ....[1]....
        /*002c*/ 	.word	0xffffffff


	//   ....[2]....
        /*0030*/ 	.word	0xffffffff


	//   ....[3]....
        /*0034*/ 	.word	0xffffffff


	//   ....[4]....
        /*0038*/ 	.word	0xffffffff


	//   ....[5]....
        /*003c*/ 	.word	0xffffffff


	//   ....[6]....
        /*0040*/ 	.word	0xffffffff


	//   ....[7]....
        /*0044*/ 	.word	0xffffffff


	//   ....[8]....
        /*0048*/ 	.word	0xffffffff


	//   ....[9]....
        /*004c*/ 	.word	0xffffffff


	//   ....[10]....
        /*0050*/ 	.word	0x05000043


	//   ....[11]....
        /*0054*/ 	.word	0x05000043


	//   ....[12]....
        /*0058*/ 	.word	0x05000043


	//   ....[13]....
        /*005c*/ 	.word	0x05000043


	//   ....[14]....
        /*0060*/ 	.word	0x05000043


	//   ....[15]....
        /*0064*/ 	.word	0x05000043


	//   ....[16]....
        /*0068*/ 	.word	0x05000043


	//   ....[17]....
        /*006c*/ 	.word	0x05000043


	//   ....[18]....
        /*0070*/ 	.word	0x05000043


	//   ....[19]....
        /*0074*/ 	.word	0x05000043


	//----- nvinfo : EIATTR_COOP_GROUP_INSTR_OFFSETS
	.align		4
.L_1682:
        /*0078*/ 	.byte	0x04, 0x28
        /*007a*/ 	.short	(.L_1684 - .L_1683)


	//   ....[0]....
.L_1683:
        /*007c*/ 	.word	0x000035a0


	//   ....[1]....
        /*0080*/ 	.word	0x000035e0


	//   ....[2]....
        /*0084*/ 	.word	0x00003600


	//   ....[3]....
        /*0088*/ 	.word	0x00003620


	//   ....[4]....
        /*008c*/ 	.word	0x00003640


	//   ....[5]....
        /*0090*/ 	.word	0x00003ab0


	//   ....[6]....
        /*0094*/ 	.word	0x00003ad0


	//   ....[7]....
        /*0098*/ 	.word	0x00003af0


	//   ....[8]....
        /*009c*/ 	.word	0x00003b10


	//   ....[9]....
        /*00a0*/ 	.word	0x00003b30


	//   ....[10]....
        /*00a4*/ 	.word	0x000046c0


	//   ....[11]....
        /*00a8*/ 	.word	0x00004770


	//   ....[12]....
        /*00ac*/ 	.word	0x000047e0


	//   ....[13]....
        /*00b0*/ 	.word	0x00004850


	//   ....[14]....
        /*00b4*/ 	.word	0x000048c0


	//   ....[15]....
        /*00b8*/ 	.word	0x00004da0


	//   ....[16]....
        /*00bc*/ 	.word	0x00004e10


	//   ....[17]....
        /*00c0*/ 	.word	0x00004e80


	//   ....[18]....
        /*00c4*/ 	.word	0x00004ef0


	//   ....[19]....
        /*00c8*/ 	.word	0x00004f60


	//----- nvinfo : EIATTR_EXIT_INSTR_OFFSETS
	.align		4
.L_1684:
        /*00cc*/ 	.byte	0x04, 0x1c
        /*00ce*/ 	.short	(.L_1686 - .L_1685)


	//   ....[0]....
.L_1685:
        /*00d0*/ 	.word	0x00000910


	//   ....[1]....
        /*00d4*/ 	.word	0x00004650


	//----- nvinfo : EIATTR_MAX_THREADS
	.align		4
.L_1686:
        /*00d8*/ 	.byte	0x04, 0x05
        /*00da*/ 	.short	(.L_1688 - .L_1687)
.L_1687:
        /*00dc*/ 	.word	0x00000080
        /*00e0*/ 	.word	0x00000001
        /*00e4*/ 	.word	0x00000001


	//----- nvinfo : EIATTR_CRS_STACK_SIZE
	.align		4
.L_1688:
        /*00e8*/ 	.byte	0x04, 0x1e
        /*00ea*/ 	.short	(.L_1690 - .L_1689)
.L_1689:
        /*00ec*/ 	.word	0x00000000


	//----- nvinfo : EIATTR_CBANK_PARAM_SIZE
	.align		4
.L_1690:
        /*00f0*/ 	.byte	0x03, 0x19
        /*00f2*/ 	.short	0x00e8


	//----- nvinfo : EIATTR_PARAM_CBANK
	.align		4
        /*00f4*/ 	.byte	0x04, 0x0a
        /*00f6*/ 	.short	(.L_1692 - .L_1691)
	.align		4
.L_1691:
        /*00f8*/ 	.word	index@(.nv.constant0._ZN10layer_norm31ln_parallel_residual_fwd_kernelINS_13Kernel_traitsI6__halfffffjLj1024ELj1ELj4ELj1ELj16ENS_18Kernel_traits_baseILj1024ES2_ffffjLj128EEEEELb0ELb1ELb0EEEvNS_9FwdParamsE)
        /*00fc*/ 	.short	0x0210
        /*00fe*/ 	.short	0x00e8


	//----- nvinfo : EIATTR_SW_WAR
	.align		4
.L_1692:
        /*0100*/ 	.byte	0x04, 0x36
        /*0102*/ 	.short	(.L_1694 - .L_1693)
.L_1693:
        /*0104*/ 	.word	0x00000008
.L_1694:


//--------------------- .nv.info._ZN10layer_norm31ln_parallel_residual_fwd_kernelINS_13Kernel_traitsI6__halfffffjLj1024ELj1ELj4ELj1ELj16ENS_18Kernel_traits_baseILj1024ES2_ffffjLj128EEEEELb0ELb1ELb1EEEvNS_9FwdParamsE --------------------------
	.section	.nv.info._ZN10layer_norm31ln_parallel_residual_fwd_kernelINS_13Kernel_traitsI6__halfffffjLj1024ELj1ELj4ELj1ELj16ENS_18Kernel_traits_baseILj1024ES2_ffffjLj128EEEEELb0ELb1ELb1EEEvNS_9FwdParamsE,"",@"SHT_CUDA_INFO"
	.sectionflags	@""
	.align	4


	//----- nvinfo : EIATTR_CUDA_API_VERSION
	.align		4
        /*0000*/ 	.byte	0x04, 0x37
        /*0002*/ 	.short	(.L_1696 - .L_1695)
.L_1695:
        /*0004*/ 	.word	0x00000082


	//----- nvinfo : EIATTR_KPARAM_INFO
	.align		4
.L_1696:
        /*0008*/ 	.byte	0x04, 0x17
        /*000a*/ 	.short	(.L_1698 - .L_1697)
.L_1697:
        /*000c*/ 	.word	0x00000000
        /*0010*/ 	.short	0x0000
        /*0012*/ 	.short	0x0000
        /*0014*/ 	.byte	0x00, 0xf0, 0xa1, 0x03


	//----- nvinfo : EIATTR_SPARSE_MMA_MASK
	.align		4
.L_1698:
        /*0018*/ 	.byte	0x03, 0x50
        /*001a*/ 	.short	0x0000


	//----- nvinfo : EIATTR_MAXREG_COUNT
	.align		4
        /*001c*/ 	.byte	0x03, 0x1b
        /*001e*/ 	.short	0x00ff


	//----- nvinfo : EIATTR_MERCURY_ISA_VERSION
	.align		4
        /*0020*/ 	.byte	0x03, 0x5f
        /*0022*/ 	.short	0x0101


	//----- nvinfo : EIATTR_COOP_GROUP_MASK_REGIDS
	.align		4
        /*0024*/ 	.byte	0x04, 0x29
        /*0026*/ 	.short	(.L_1700 - .L_1699)


	//   ....[0]....
.L_1699:
        /*0028*/ 	.word	0xffffffff


	//   ....[1]....
        /*002c*/ 	.word	0xffffffff


	//   ....[2]....
        /*0030*/ 	.word	0xffffffff


	//   ....[3]....
        /*0034*/ 	.word	0xffffffff


	//   ....[4]....
        /*0038*/ 	.word	0xffffffff


	//   ....[5]....
        /*003c*/ 	.word	0xffffffff


	//   ....[6]....
        /*0040*/ 	.word	0xffffffff


	//   ....[7]....
        /*0044*/ 	.word	0xffffffff


	//   ....[8]....
        /*0048*/ 	.word	0xffffffff


	//   ....[9]....
        /*004c*/ 	.word	0xffffffff


	//   ....[10]....
        /*0050*/ 	.word	0x0500007a


	//   ....[11]....
        /*0054*/ 	.word	0x0500007a


	//   ....[12]....
        /*0058*/ 	.word	0x0500007a


	//   ....[13]....
        /*005c*/ 	.word	0x0500007a


	//   ....[14]....
        /*0060*/ 	.word	0x0500007a


	//   ....[15]....
        /*0064*/ 	.word	0x0500007a


	//   ....[16]....
        /*0068*/ 	.word	0x0500007a


	//   ....[17]....
        /*006c*/ 	.word	0x0500007a


	//   ....[18]....
        /*0070*/ 	.word	0x0500007a


	//   ....[19]....
        /*0074*/ 	.word	0x0500007a


	//----- nvinfo : EIATTR_COOP_GROUP_INSTR_OFFSETS
	.align		4
.L_1700:
        /*0078*/ 	.byte	0x04, 0x28
        /*007a*/ 	.short	(.L_1702 - .L_1701)


	//   ....[0]....
.L_1701:
        /*007c*/ 	.word	0x00002850


	//   ....[1]....
        /*0080*/ 	.word	0x00002870


	//   ....[2]....
        /*0084*/ 	.word	0x00002890


	//   ....[3]....
        /*0088*/ 	.word	0x000028b0


	//   ....[4]....
        /*008c*/ 	.word	0x000028e0


	//   ....[5]....
        /*0090*/ 	.word	0x00002d10


	//   ....[6]....
        /*0094*/ 	.word	0x00002d30


	//   ....[7]....
        /*0098*/ 	.word	0x00002d50


	//   ....[8]....
        /*009c*/ 	.word	0x00002d70


	//   ....[9]....
        /*00a0*/ 	.word	0x00002d90


	//   ....[10]....
        /*00a4*/ 	.word	0x00003640


	//   ....[11]....
        /*00a8*/ 	.word	0x000036c0


	//   ....[12]....
        /*00ac*/ 	.word	0x00003710


	//   ....[13]....
        /*00b0*/ 	.word	0x00003770


	//   ....[14]....
        /*00b4*/ 	.word	0x000037e0


	//   ....[15]....
        /*00b8*/ 	.word	0x00003c50


	//   ....[16]....
        /*00bc*/ 	.word	0x00003ca0


	//   ....[17]....
        /*00c0*/ 	.word	0x00003cf0


	//   ....[18]....
        /*00c4*/ 	.word	0x00003d40


	//   ....[19]....
        /*00c8*/ 	.word	0x00003d90


	//----- nvinfo : EIATTR_EXIT_INSTR_OFFSETS
	.align		4
.L_1702:
        /*00cc*/ 	.byte	0x04, 0x1c
        /*00ce*/ 	.short	(.L_1704 - .L_1703)


	//   ....[0]....
.L_1703:
        /*00d0*/ 	.word	0x000001e0


	//   ....[1]....
        /*00d4*/ 	.word	0x000035d0


	//----- nvinfo : EIATTR_MAX_THREADS
	.align		4
.L_1704:
        /*00d8*/ 	.byte	0x04, 0x05
        /*00da*/ 	.short	(.L_1706 - .L_1705)
.L_1705:
        /*00dc*/ 	.word	0x00000080
        /*00e0*/ 	.word	0x00000001
        /*00e4*/ 	.word	0x00000001


	//----- nvinfo : EIATTR_CRS_STACK_SIZE
	.align		4
.L_1706:
        /*00e8*/ 	.byte	0x04, 0x1e
        /*00ea*/ 	.short	(.L_1708 - .L_1707)
.L_1707:
        /*00ec*/ 	.word	0x00000000


	//----- nvinfo : EIATTR_CBANK_PARAM_SIZE
	.align		4
.L_1708:
        /*00f0*/ 	.byte	0x03, 0x19
        /*00f2*/ 	.short	0x00e8


	//----- nvinfo : EIATTR_PARAM_CBANK
	.align		4
        /*00f4*/ 	.byte	0x04, 0x0a
        /*00f6*/ 	.short	(.L_1710 - .L_1709)
	.align		4
.L_1709:
        /*00f8*/ 	.word	index@(.nv.constant0._ZN10layer_norm31ln_parallel_residual_fwd_kernelINS_13Kernel_traitsI6__halfffffjLj1024ELj1ELj4ELj1ELj16ENS_18Kernel_traits_baseILj1024ES2_ffffjLj128EEEEELb0ELb1ELb1EEEvNS_9FwdParamsE)
        /*00fc*/ 	.short	0x0210
        /*00fe*/ 	.short	0x00e8


	//----- nvinfo : EIATTR_SW_WAR
	.align		4
.L_1710:
        /*0100*/ 	.byte	0x04, 0x36
        /*0102*/ 	.short	(.L_1712 - .L_1711)
.L_1711:
        /*0104*/ 	.word	0x00000008
.L_1712:


//--------------------- .nv.info._ZN10layer_norm31ln_parallel_residual_fwd_kernelINS_13Kernel_traitsI6__halfffffjLj1024ELj1ELj4ELj1ELj16ENS_18Kernel_traits_baseILj1024ES2_ffffjLj128EEEEELb1ELb0ELb0EEEvNS_9FwdParamsE --------------------------
	.section	.nv.info._ZN10layer_norm31ln_parallel_residual_fwd_kernelINS_13Kernel_traitsI6__halfffffjLj1024ELj1ELj4ELj1ELj16ENS_18Kernel_traits_baseILj1024ES2_ffffjLj128EEEEELb1ELb0ELb0EEEvNS_9FwdParamsE,"",@"SHT_CUDA_INFO"
	.sectionflags	@""
	.align	4


	//----- nvinfo : EIATTR_CUDA_API_VERSION
	.align		4
        /*0000*/ 	.byte	0x04, 0x37
        /*0002*/ 	.short	(.L_1714 - .L_1713)
.L_1713:
        /*0004*/ 	.word	0x00000082


	//----- nvinfo : EIATTR_KPARAM_INFO
	.align		4
.L_1714:
        /*0008*/ 	.byte	0x04, 0x17
        /*000a*/ 	.short	(.L_1716 - .L_1715)
.L_1715:
        /*000c*/ 	.word	0x00000000
        /*0010*/ 	.short	0x0000
        /*0012*/ 	.short	0x0000
        /*0014*/ 	.byte	0x00, 0xf0, 0xa1, 0x03


	//----- nvinfo : EIATTR_SPARSE_MMA_MASK
	.align		4
.L_1716:
        /*0018*/ 	.byte	0x03, 0x50
        /*001a*/ 	.short	0x0000


	//----- nvinfo : EIATTR_MAXREG_COUNT
	.align		4
        /*001c*/ 	.byte	0x03, 0x1b
        /*001e*/ 	.short	0x00ff


	//----- nvinfo : EIATTR_MERCURY_ISA_VERSION
	.align		4
        /*0020*/ 	.byte	0x03, 0x5f
        /*0022*/ 	.short	0x0101


	//----- nvinfo : EIATTR_COOP_GROUP_MASK_REGIDS
	.align		4
        /*0024*/ 	.byte	0x04, 0x29
        /*0026*/ 	.short	(.L_1718 - .L_1717)


	//   ....[0]....
.L_1717:
        /*0028*/ 	.word	0xffffffff


	//   ....[1]....
        /*002c*/ 	.word	0xffffffff


	//   ....[2]....
        /*0030*/ 	.word	0xffffffff


	//   ....[3]....
        /*0034*/ 	.word	0xffffffff


	//   ....[4]....
        /*0038*/ 	.word	0xffffffff


	//   ....[5]....
        /*003c*/ 	.word	0xffffffff


	//   ....[6]....
        /*0040*/ 	.word	0xffffffff


	//   ....[7]....
        /*0044*/ 	.word	0xffffffff


	//   ....[8]....
        /*0048*/ 	.word	0xffffffff


	//   ....[9]....
        /*004c*/ 	.word	0xffffffff


	//   ....[10]....
        /*0050*/ 	.word	0x050000d5


	//   ....[11]....
        /*0054*/ 	.word	0x050000d5


	//   ....[12]....
        /*0058*/ 	.word	0x050000d5


	//   ....[13]....
        /*005c*/ 	.word	0x050000d5


	//   ....[14]....
        /*0060*/ 	.word	0x050000d5


	//   ....[15]....
        /*0064*/ 	.word	0x050000d5


	//   ....[16]....
        /*0068*/ 	.word	0x050000d5


	//   ....[17]....
        /*006c*/ 	.word	0x050000d5


	//   ....[18]....
        /*0070*/ 	.word	0x050000d5


	//   ....[19]....
        /*0074*/ 	.word	0x050000d5


	//----- nvinfo : EIATTR_COOP_GROUP_INSTR_OFFSETS
	.align		4
.L_1718:
        /*0078*/ 	.byte	0x04, 0x28
        /*007a*/ 	.short	(.L_1720 - .L_1719)


	//   ....[0]....
.L_1719:
        /*007c*/ 	.word	0x00019780


	//   ....[1]....
        /*0080*/ 	.word	0x00019800


	//   ....[2]....
        /*0084*/ 	.word	0x00019820


	//   ....[3]....
        /*0088*/ 	.word	0x00019840


	//   ....[4]....
        /*008c*/ 	.word	0x00019860


	//   ....[5]....
        /*0090*/ 	.word	0x00019cc0


	//   ....[6]....
        /*0094*/ 	.word	0x00019ce0


	//   ....[7]....
        /*0098*/ 	.word	0x00019d00


	//   ....[8]....
        /*009c*/ 	.word	0x00019d20


	//   ....[9]....
        /*00a0*/ 	.word	0x00019d40


	//   ....[10]....
        /*00a4*/ 	.word	0x0001acf0


	//   ....[11]....
        /*00a8*/ 	.word	0x0001ade0


	//   ....[12]....
        /*00ac*/ 	.word	0x0001ae50


	//   ....[13]....
        /*00b0*/ 	.word	0x0001aec0


	//   ....[14]....
        /*00b4*/ 	.word	0x0001af30


	//   ....[15]....
        /*00b8*/ 	.word	0x0001b3e0


	//   ....[16]....
        /*00bc*/ 	.word	0x0001b450


	//   ....[17]....
        /*00c0*/ 	.word	0x0001b4c0


	//   ....[18]....
        /*00c4*/ 	.word	0x0001b530


	//   ....[19]....
        /*00c8*/ 	.word	0x0001b5a0


	//----- nvinfo : EIATTR_EXIT_INSTR_OFFSETS
	.align		4
.L_1720:
        /*00cc*/ 	.byte	0x04, 0x1c
        /*00ce*/ 	.short	(.L_1722 - .L_1721)


	//   ....[0]....
.L_1721:
        /*00d0*/ 	.word	0x00001440


	//   ....[1]....
        /*00d4*/ 	.word	0x0001ac80


	//----- nvinfo : EIATTR_MAX_THREADS
	.align		4
.L_1722:
        /*00d8*/ 	.byte	0x04, 0x05
        /*00da*/ 	.short	(.L_1724 - .L_1723)
.L_1723:
        /*00dc*/ 	.word	0x00000080
        /*00e0*/ 	.word	0x00000001
        /*00e4*/ 	.word	0x00000001


	//----- nvinfo : EIATTR_CRS_STACK_SIZE
	.align		4
.L_1724:
        /*00e8*/ 	.byte	0x04, 0x1e
        /*00ea*/ 	.short	(.L_1726 - .L_1725)
.L_1725:
        /*00ec*/ 	.word	0x00000000


	//----- nvinfo : EIATTR_CBANK_PARAM_SIZE
	.align		4
.L_1726:
        /*00f0*/ 	.byte	0x03, 0x19
        /*00f2*/ 	.short	0x00e8


	//----- nvinfo : EIATTR_PARAM_CBANK
	.align		4
        /*00f4*/ 	.byte	0x04, 0x0a
        /*00f6*/ 	.short	(.L_1728 - .L_1727)
	.align		4
.L_1727:
        /*00f8*/ 	.word	index@(.nv.constant0._ZN10layer_norm31ln_parallel_residual_fwd_kernelINS_13Kernel_traitsI6__halfffffjLj1024ELj1ELj4ELj1ELj16ENS_18Kernel_traits_baseILj1024ES2_ffffjLj128EEEEELb1ELb0ELb0EEEvNS_9FwdParamsE)
        /*00fc*/ 	.short	0x0210
        /*00fe*/ 	.short	0x00e8


	//----- nvinfo : EIATTR_SW_WAR
	.align		4
.L_1728:
        /*0100*/ 	.byte	0x04, 0x36
        /*0102*/ 	.short	(.L_1730 - .L_1729)
.L_1729:
        /*0104*/ 	.word	0x00000008
.L_1730:


//--------------------- .nv.info._ZN10layer_norm31ln_parallel_residual_fwd_kernelINS_13Kernel_traitsI6__halfffffjLj1024ELj1ELj4ELj1ELj16ENS_18Kernel_traits_baseILj1024ES2_ffffjLj128EEEEELb1ELb0ELb1EEEvNS_9FwdParamsE --------------------------
	.section	.nv.info._ZN10layer_norm31ln_parallel_residual_fwd_kernelINS_13Kernel_traitsI6__halfffffjLj1024ELj1ELj4ELj1ELj16ENS_18Kernel_traits_baseILj1024ES2_ffffjLj128EEEEELb1ELb0ELb1EEEvNS_9FwdParamsE,"",@"SHT_CUDA_INFO"
	.sectionflags	@""
	.align	4


	//----- nvinfo : EIATTR_CUDA_API_VERSION
	.align		4
        /*0000*/ 	.byte	0x04, 0x37
        /*0002*/ 	.short	(.L_1732 - .L_1731)
.L_1731:
        /*0004*/ 	.word	0x00000082


	//----- nvinfo : EIATTR_KPARAM_INFO
	.align		4
.L_1732:
        /*0008*/ 	.byte	0x04, 0x17
        /*000a*/ 	.short	(.L_1734 - .L_1733)
.L_1733:
        /*000c*/ 	.word	0x00000000
        /*0010*/ 	.short	0x0000
        /*0012*/ 	.short	0x0000
        /*0014*/ 	.byte	0x00, 0xf0, 0xa1, 0x03


	//----- nvinfo : EIATTR_SPARSE_MMA_MASK
	.align		4
.L_1734:
        /*0018*/ 	.byte	0x03, 0x50
        /*001a*/ 	.short	0x0000


	//----- nvinfo : EIATTR_MAXREG_COUNT
	.align		4
        /*001c*/ 	.byte	0x03, 0x1b
        /*001e*/ 	.short	0x00ff


	//----- nvinfo : EIATTR_MERCURY_ISA_VERSION
	.align		4
        /*0020*/ 	.byte	0x03, 0x5f
        /*0022*/ 	.short	0x0101


	//----- nvinfo : EIATTR_COOP_GROUP_MASK_REGIDS
	.align		4
        /*0024*/ 	.byte	0x04, 0x29
        /*0026*/ 	.short	(.L_1736 - .L_1735)


	//   ....[0]....
.L_1735:
        /*0028*/ 	.word	0xffffffff


	//   ....[1]....
        /*002c*/ 	.word	0xffffffff


	//   ....[2]....
        /*0030*/ 	.word	0xffffffff


	//   ....[3]....
        /*0034*/ 	.word	0xffffffff


	//   ....[4]....
        /*0038*/ 	.word	0xffffffff


	//   ....[5]....
        /*003c*/ 	.word	0xffffffff


	//   ....[6]....
        /*0040*/ 	.word	0xffffffff


	//   ....[7]....
        /*0044*/ 	.word	0xffffffff


	//   ....[8]....
        /*0048*/ 	.word	0xffffffff


	//   ....[9]....
        /*004c*/ 	.word	0xffffffff


	//   ....[10]....
        /*0050*/ 	.word	0x050000dd


	//   ....[11]....
        /*0054*/ 	.word	0x050000dd


	//   ....[12]....
        /*0058*/ 	.word	0x050000dd


	//   ....[13]....
        /*005c*/ 	.word	0x050000dd


	//   ....[14]....
        /*0060*/ 	.word	0x050000dd


	//   ....[15]....
        /*0064*/ 	.word	0x050000dd


	//   ....[16]....
        /*0068*/ 	.word	0x050000dd


	//   ....[17]....
        /*006c*/ 	.word	0x050000dd


	//   ....[18]....
        /*0070*/ 	.word	0x050000dd


	//   ....[19]....
        /*0074*/ 	.word	0x050000dd


	//----- nvinfo : EIATTR_COOP_GROUP_INSTR_OFFSETS
	.align		4
.L_1736:
        /*0078*/ 	.byte	0x04, 0x28
        /*007a*/ 	.short	(.L_1738 - .L_1737)


	//   ....[0]....
.L_1737:
        /*007c*/ 	.word	0x000184c0


	//   ....[1]....
        /*0080*/ 	.word	0x000184f0


	//   ....[2]....
        /*0084*/ 	.word	0x00018510


	//   ....[3]....
        /*0088*/ 	.word	0x00018530


	//   ....[4]....
        /*008c*/ 	.word	0x00018550


	//   ....[5]....
        /*0090*/ 	.word	0x00018980


	//   ....[6]....
        /*0094*/ 	.word	0x000189a0


	//   ....[7]....
        /*0098*/ 	.word	0x000189c0


	//   ....[8]....
        /*009c*/ 	.word	0x000189e0


	//   ....[9]....
        /*00a0*/ 	.word	0x00018a00


	//   ....[10]....
        /*00a4*/ 	.word	0x00019610


	//   ....[11]....
        /*00a8*/ 	.word	0x000196c0


	//   ....[12]....
        /*00ac*/ 	.word	0x00019730


	//   ....[13]....
        /*00b0*/ 	.word	0x000197a0


	//   ....[14]....
        /*00b4*/ 	.word	0x00019810


	//   ....[15]....
        /*00b8*/ 	.word	0x00019c90


	//   ....[16]....
        /*00bc*/ 	.word	0x00019d00


	//   ....[17]....
        /*00c0*/ 	.word	0x00019d70


	//   ....[18]....
        /*00c4*/ 	.word	0x00019de0


	//   ....[19]....
        /*00c8*/ 	.word	0x00019e50


	//----- nvinfo : EIATTR_EXIT_INSTR_OFFSETS
	.align		4
.L_1738:
        /*00cc*/ 	.byte	0x04, 0x1c
        /*00ce*/ 	.short	(.L_1740 - .L_1739)


	//   ....[0]....
.L_1739:
        /*00d0*/ 	.word	0x000006b0


	//   ....[1]....
        /*00d4*/ 	.word	0x000195a0


	//----- nvinfo : EIATTR_MAX_THREADS
	.align		4
.L_1740:
        /*00d8*/ 	.byte	0x04, 0x05
        /*00da*/ 	.short	(.L_1742 - .L_1741)
.L_1741:
        /*00dc*/ 	.word	0x00000080
        /*00e0*/ 	.word	0x00000001
        /*00e4*/ 	.word	0x00000001


	//----- nvinfo : EIATTR_CRS_STACK_SIZE
	.align		4
.L_1742:
        /*00e8*/ 	.byte	0x04, 0x1e
        /*00ea*/ 	.short	(.L_1744 - .L_1743)
.L_1743:
        /*00ec*/ 	.word	0x00000000


	//----- nvinfo : EIATTR_CBANK_PARAM_SIZE
	.align		4
.L_1744:
        /*00f0*/ 	.byte	0x03, 0x19
        /*00f2*/ 	.short	0x00e8


	//----- nvinfo : EIATTR_PARAM_CBANK
	.align		4
        /*00f4*/ 	.byte	0x04, 0x0a
        /*00f6*/ 	.short	(.L_1746 - .L_1745)
	.align		4
.L_1745:
        /*00f8*/ 	.word	index@(.nv.constant0._ZN10layer_norm31ln_parallel_residual_fwd_kernelINS_13Kernel_traitsI6__halfffffjLj1024ELj1ELj4ELj1ELj16ENS_18Kernel_traits_baseILj1024ES2_ffffjLj128EEEEELb1ELb0ELb1EEEvNS_9FwdParamsE)
        /*00fc*/ 	.short	0x0210
        /*00fe*/ 	.short	0x00e8


	//----- nvinfo : EIATTR_SW_WAR
	.align		4
.L_1746:
        /*0100*/ 	.byte	0x04, 0x36
        /*0102*/ 	.short	(.L_1748 - .L_1747)
.L_1747:
        /*0104*/ 	.word	0x00000008
.L_1748:


//--------------------- .nv.info._ZN10layer_norm31ln_parallel_residual_fwd_kernelINS_13Kernel_traitsI6__halfffffjLj1024ELj1ELj4ELj1ELj16ENS_18Kernel_traits_baseILj1024ES2_ffffjLj128EEEEELb1ELb1ELb0EEEvNS_9FwdParamsE --------------------------
	.section	.nv.info._ZN10layer_norm31ln_parallel_residual_fwd_kernelINS_13Kernel_traitsI6__halfffffjLj1024ELj1ELj4ELj1ELj16ENS_18Kernel_traits_baseILj1024ES2_ffffjLj128EEEEELb1ELb1ELb0EEEvNS_9FwdParamsE,"",@"SHT_CUDA_INFO"
	.sectionflags	@""
	.align	4


	//----- nvinfo : EIATTR_CUDA_API_VERSION
	.align		4
        /*0000*/ 	.byte	0x04, 0x37
        /*0002*/ 	.short	(.L_1750 - .L_1749)
.L_1749:
        /*0004*/ 	.word	0x00000082


	//----- nvinfo : EIATTR_KPARAM_INFO
	.align		4
.L_1750:
        /*0008*/ 	.byte	0x04, 0x17
        /*000a*/ 	.short	(.L_1752 - .L_1751)
.L_1751:
        /*000c*/ 	.word	0x00000000
        /*0010*/ 	.short	0x0000
        /*0012*/ 	.short	0x0000
        /*0014*/ 	.byte	0x00, 0xf0, 0xa1, 0x03


	//----- nvinfo : EIATTR_SPARSE_MMA_MASK
	.align		4
.L_1752:
        /*0018*/ 	.byte	0x03, 0x50
        /*001a*/ 	.short	0x0000


	//----- nvinfo : EIATTR_MAXREG_COUNT
	.align		4
        /*001c*/ 	.byte	0x03, 0x1b
        /*001e*/ 	.short	0x00ff


	//----- nvinfo : EIATTR_MERCURY_ISA_VERSION
	.align		4
        /*0020*/ 	.byte	0x03, 0x5f
        /*0022*/ 	.short	0x0101


	//----- nvinfo : EIATTR_COOP_GROUP_MASK_REGIDS
	.align		4
        /*0024*/ 	.byte	0x04, 0x29
        /*0026*/ 	.short	(.L_1754 - .L_1753)


	//   ....[0]....
.L_1753:
        /*0028*/ 	.word	0xffffffff


	//   ....[1]....
        /*002c*/ 	.word	0xffffffff


	//   ....[2]....
        /*0030*/ 	.word	0xffffffff


	//   ....[3]....
        /*0034*/ 	.word	0xffffffff


	//   ....[4]....
        /*0038*/ 	.word	0xffffffff


	//   ....[5]....
        /*003c*/ 	.word	0xffffffff


	//   ....[6]....
        /*0040*/ 	.word	0xffffffff


	//   ....[7]....
        /*0044*/ 	.word	0xffffffff


	//   ....[8]....
        /*0048*/ 	.word	0xffffffff


	//   ....[9]....
        /*004c*/ 	.word	0xffffffff


	//   ....[10]....
        /*0050*/ 	.word	0x0500008a


	//   ....[11]....
        /*0054*/ 	.word	0x0500008a


	//   ....[12]....
        /*0058*/ 	.word	0x0500008a


	//   ....[13]....
        /*005c*/ 	.word	0x0500008a


	//   ....[14]....
        /*0060*/ 	.word	0x0500008a


	//   ....[15]....
        /*0064*/ 	.word	0x0500008a


	//   ....[16]....
        /*0068*/ 	.word	0x0500008a


	//   ....[17]....
        /*006c*/ 	.word	0x0500008a


	//   ....[18]....
        /*0070*/ 	.word	0x0500008a


	//   ....[19]....
        /*0074*/ 	.word	0x0500008a


	//----- nvinfo : EIATTR_COOP_GROUP_INSTR_OFFSETS
	.align		4
.L_1754:
        /*0078*/ 	.byte	0x04, 0x28
        /*007a*/ 	.short	(.L_1756 - .L_1755)


	//   ....[0]....
.L_1755:
        /*007c*/ 	.word	0x000188e0


	//   ....[1]....
        /*0080*/ 	.word	0x00018960


	//   ....[2]....
        /*0084*/ 	.word	0x00018980


	//   ....[3]....
        /*0088*/ 	.word	0x000189a0


	//   ....[4]....
        /*008c*/ 	.word	0x000189c0


	//   ....[5]....
        /*0090*/ 	.word	0x00018e20


	//   ....[6]....
        /*0094*/ 	.word	0x00018e40


	//   ....[7]....
        /*0098*/ 	.word	0x00018e60


	//   ....[8]....
        /*009c*/ 	.word	0x00018e80


	//   ....[9]....
        /*00a0*/ 	.word	0x00018ea0


	//   ....[10]....
        /*00a4*/ 	.word	0x00019a50


	//   ....[11]....
        /*00a8*/ 	.word	0x00019b30


	//   ....[12]....
        /*00ac*/ 	.word	0x00019ba0


	//   ....[13]....
        /*00b0*/ 	.word	0x00019c10


	//   ....[14]....
        /*00b4*/ 	.word	0x00019c80


	//   ....[15]....
        /*00b8*/ 	.word	0x0001a150


	//   ....[16]....
        /*00bc*/ 	.word	0x0001a1c0


	//   ....[17]....
        /*00c0*/ 	.word	0x0001a230


	//   ....[18]....
        /*00c4*/ 	.word	0x0001a2a0


	//   ....[19]....
        /*00c8*/ 	.word	0x0001a310


	//----- nvinfo : EIATTR_EXIT_INSTR_OFFSETS
	.align		4
.L_1756:
        /*00cc*/ 	.byte	0x04, 0x1c
        /*00ce*/ 	.short	(.L_1758 - .L_1757)


	//   ....[0]....
.L_1757:
        /*00d0*/ 	.word	0x00000d80


	//   ....[1]....
        /*00d4*/ 	.word	0x000199e0


	//----- nvinfo : EIATTR_MAX_THREADS
	.align		4
.L_1758:
        /*00d8*/ 	.byte	0x04, 0x05
        /*00da*/ 	.short	(.L_1760 - .L_1759)
.L_1759:
        /*00dc*/ 	.word	0x00000080
        /*00e0*/ 	.word	0x00000001
        /*00e4*/ 	.word	0x00000001


	//----- nvinfo : EIATTR_CRS_STACK_SIZE
	.align		4
.L_1760:
        /*00e8*/ 	.byte	0x04, 0x1e
        /*00ea*/ 	.short	(.L_1762 - .L_1761)
.L_1761:
        /*00ec*/ 	.word	0x00000000


	//----- nvinfo : EIATTR_CBANK_PARAM_SIZE
	.align		4
.L_1762:
        /*00f0*/ 	.byte	0x03, 0x19
        /*00f2*/ 	.short	0x00e8


	//----- nvinfo : EIATTR_PARAM_CBANK
	.align		4
        /*00f4*/ 	.byte	0x04, 0x0a
        /*00f6*/ 	.short	(.L_1764 - .L_1763)
	.align		4
.L_1763:
        /*00f8*/ 	.word	index@(.nv.constant0._ZN10layer_norm31ln_parallel_residual_fwd_kernelINS_13Kernel_traitsI6__halfffffjLj1024ELj1ELj4ELj1ELj16ENS_18Kernel_traits_baseILj1024ES2_ffffjLj128EEEEELb1ELb1ELb0EEEvNS_9FwdParamsE)
        /*00fc*/ 	.short	0x0210
        /*00fe*/ 	.short	0x00e8


	//----- nvinfo : EIATTR_SW_WAR
	.align		4
.L_1764:
        /*0100*/ 	.byte	0x04, 0x36
        /*0102*/ 	.short	(.L_1766 - .L_1765)
.L_1765:
        /*0104*/ 	.word	0x00000008
.L_1766:


//--------------------- .nv.info._ZN10layer_norm31ln_parallel_residual_fwd_kernelINS_13Kernel_traitsI6__halfffffjLj1024ELj1ELj4ELj1ELj16ENS_18Kernel_traits_baseILj1024ES2_ffffjLj128EEEEELb1ELb1ELb1EEEvNS_9FwdParamsE --------------------------
	.section	.nv.info._ZN10layer_norm31ln_parallel_residual_fwd_kernelINS_13Kernel_traitsI6__halfffffjLj1024ELj1ELj4ELj1ELj16ENS_18Kernel_traits_baseILj1024ES2_ffffjLj128EEEEELb1ELb1ELb1EEEvNS_9FwdParamsE,"",@"SHT_CUDA_INFO"
	.sectionflags	@""
	.align	4


	//----- nvinfo : EIATTR_CUDA_API_VERSION
	.align		4
        /*0000*/ 	.byte	0x04, 0x37
        /*0002*/ 	.short	(.L_1768 - .L_1767)
.L_1767:
        /*0004*/ 	.word	0x00000082


	//----- nvinfo : EIATTR_KPARAM_INFO
	.align		4
.L_1768:
        /*0008*/ 	.byte	0x04, 0x17
        /*000a*/ 	.short	(.L_1770 - .L_1769)
.L_1769:
        /*000c*/ 	.word	0x00000000
        /*0010*/ 	.short	0x0000
        /*0012*/ 	.short	0x0000
        /*0014*/ 	.byte	0x00, 0xf0, 0xa1, 0x03


	//----- nvinfo : EIATTR_SPARSE_MMA_MASK
	.align		4
.L_1770:
        /*0018*/ 	.byte	0x03, 0x50
        /*001a*/ 	.short	0x0000


	//----- nvinfo : EIATTR_MAXREG_COUNT
	.align		4
        /*001c*/ 	.byte	0x03, 0x1b
        /*001e*/ 	.short	0x00ff


	//----- nvinfo : EIATTR_MERCURY_ISA_VERSION
	.align		4
        /*0020*/ 	.byte	0x03, 0x5f
        /*0022*/ 	.short	0x0101


	//----- nvinfo : EIATTR_COOP_GROUP_MASK_REGIDS
	.align		4
        /*0024*/ 	.byte	0x04, 0x29
        /*0026*/ 	.short	(.L_1772 - .L_1771)


	//   ....[0]....
.L_1771:
        /*0028*/ 	.word	0xffffffff


	//   ....[1]....
        /*002c*/ 	.word	0xffffffff


	//   ....[2]....
        /*0030*/ 	.word	0xffffffff


	//   ....[3]....
        /*0034*/ 	.word	0xffffffff


	//   ....[4]....
        /*0038*/ 	.word	0xffffffff


	//   ....[5]....
        /*003c*/ 	.word	0xffffffff


	//   ....[6]....
        /*0040*/ 	.word	0xffffffff


	//   ....[7]....
        /*0044*/ 	.word	0xffffffff


	//   ....[8]....
        /*0048*/ 	.word	0xffffffff


	//   ....[9]....
        /*004c*/ 	.word	0xffffffff


	//   ....[10]....
        /*0050*/ 	.word	0x05000086


	//   ....[11]....
        /*0054*/ 	.word	0x05000086


	//   ....[12]....
        /*0058*/ 	.word	0x05000086


	//   ....[13]....
        /*005c*/ 	.word	0x05000086


	//   ....[14]....
        /*0060*/ 	.word	0x05000086


	//   ....[15]....
        /*0064*/ 	.word	0x05000086


	//   ....[16]....
        /*0068*/ 	.word	0x05000086


	//   ....[17]....
        /*006c*/ 	.word	0x05000086


	//   ....[18]....
        /*0070*/ 	.word	0x05000086


	//   ....[19]....
        /*0074*/ 	.word	0x05000086


	//----- nvinfo : EIATTR_COOP_GROUP_INSTR_OFFSETS
	.align		4
.L_1772:
        /*0078*/ 	.byte	0x04, 0x28
        /*007a*/ 	.short	(.L_1774 - .L_1773)


	//   ....[0]....
.L_1773:
        /*007c*/ 	.word	0x000179a0


	//   ....[1]....
        /*0080*/ 	.word	0x000179d0


	//   ....[2]....
        /*0084*/ 	.word	0x000179f0


	//   ....[3]....
        /*0088*/ 	.word	0x00017a10


	//   ....[4]....
        /*008c*/ 	.word	0x00017a30


	//   ....[5]....
        /*0090*/ 	.word	0x00017e60


	//   ....[6]....
        /*0094*/ 	.word	0x00017e80


	//   ....[7]....
        /*0098*/ 	.word	0x00017ea0


	//   ....[8]....
        /*009c*/ 	.word	0x00017ec0


	//   ....[9]....
        /*00a0*/ 	.word	0x00017ee0


	//   ....[10]....
        /*00a4*/ 	.word	0x000187c0


	//   ....[11]....
        /*00a8*/ 	.word	0x00018870


	//   ....[12]....
        /*00ac*/ 	.word	0x000188e0


	//   ....[13]....
        /*00b0*/ 	.word	0x00018950


	//   ....[14]....
        /*00b4*/ 	.word	0x000189c0


	//   ....[15]....
        /*00b8*/ 	.word	0x00018e40


	//   ....[16]....
        /*00bc*/ 	.word	0x00018eb0


	//   ....[17]....
        /*00c0*/ 	.word	0x00018f20


	//   ....[18]....
        /*00c4*/ 	.word	0x00018f90


	//   ....[19]....
        /*00c8*/ 	.word	0x00019000


	//----- nvinfo : EIATTR_EXIT_INSTR_OFFSETS
	.align		4
.L_1774:
        /*00cc*/ 	.byte	0x04, 0x1c
        /*00ce*/ 	.short	(.L_1776 - .L_1775)


	//   ....[0]....
.L_1775:
        /*00d0*/ 	.word	0x00000620


	//   ....[1]....
        /*00d4*/ 	.word	0x00018750


	//----- nvinfo : EIATTR_MAX_THREADS
	.align		4
.L_1776:
        /*00d8*/ 	.byte	0x04, 0x05
        /*00da*/ 	.short	(.L_1778 - .L_1777)
.L_1777:
        /*00dc*/ 	.word	0x00000080
        /*00e0*/ 	.word	0x00000001
        /*00e4*/ 	.word	0x00000001


	//----- nvinfo : EIATTR_CRS_STACK_SIZE
	.align		4
.L_1778:
        /*00e8*/ 	.byte	0x04, 0x1e
        /*00ea*/ 	.short	(.L_1780 - .L_1779)
.L_1779:
        /*00ec*/ 	.word	0x00000000


	//----- nvinfo : EIATTR_CBANK_PARAM_SIZE
	.align		4
.L_1780:
        /*00f0*/ 	.byte	0x03, 0x19
        /*00f2*/ 	.short	0x00e8


	//----- nvinfo : EIATTR_PARAM_CBANK
	.align		4
        /*00f4*/ 	.byte	0x04, 0x0a
        /*00f6*/ 	.short	(.L_1782 - .L_1781)
	.align		4
.L_1781:
        /*00f8*/ 	.word	index@(.nv.constant0._ZN10layer_norm31ln_parallel_residual_fwd_kernelINS_13Kernel_traitsI6__halfffffjLj1024ELj1ELj4ELj1ELj16ENS_18Kernel_traits_baseILj1024ES2_ffffjLj128EEEEELb1ELb1ELb1EEEvNS_9FwdParamsE)
        /*00fc*/ 	.short	0x0210
        /*00fe*/ 	.short	0x00e8


	//----- nvinfo : EIATTR_SW_WAR
	.align		4
.L_1782:
        /*0100*/ 	.byte	0x04, 0x36
        /*0102*/ 	.short	(.L_1784 - .L_1783)
.L_1783:
        /*0104*/ 	.word	0x00000008
.L_1784:


//--------------------- .nv.info._ZN10layer_norm31ln_parallel_residual_fwd_kernelINS_13Kernel_traitsIfffffjLj1024ELj1ELj4ELj1ELj16ENS_18Kernel_traits_baseILj1024EfffffjLj128EEEEELb0ELb0ELb0EEEvNS_9FwdParamsE --------------------------
	.section	.nv.info._ZN10layer_norm31ln_parallel_residual_fwd_kernelINS_13Kernel_traitsIfffffjLj1024ELj1ELj4ELj1ELj16ENS_18Kernel_traits_baseILj1024EfffffjLj128EEEEELb0ELb0ELb0EEEvNS_9FwdParamsE,"",@"SHT_CUDA_INFO"
	.sectionflags	@""
	.align	4


	//----- nvinfo : EIATTR_CUDA_API_VERSION
	.align		4
        /*0000*/ 	.byte	0x04, 0x37
        /*0002*/ 	.short	(.L_1786 - .L_1785)
.L_1785:
        /*0004*/ 	.word	0x00000082


	//----- nvinfo : EIATTR_KPARAM_INFO
	.align		4
.L_1786:
        /*0008*/ 	.byte	0x04, 0x17
        /*000a*/ 	.short	(.L_1788 - .L_1787)
.L_1787:
        /*000c*/ 	.word	0x00000000
        /*0010*/ 	.short	0x0000
        /*0012*/ 	.short	0x0000
        /*0014*/ 	.byte	0x00, 0xf0, 0xa1, 0x03


	//----- nvinfo : EIATTR_SPARSE_MMA_MASK
	.align		4
.L_1788:
        /*0018*/ 	.byte	0x03, 0x50
        /*001a*/ 	.short	0x0000


	//----- nvinfo : EIATTR_MAXREG_COUNT
	.align		4
        /*001c*/ 	.byte	0x03, 0x1b
        /*001e*/ 	.short	0x00ff


	//----- nvinfo : EIATTR_MERCURY_ISA_VERSION
	.align		4
        /*0020*/ 	.byte	0x03, 0x5f
        /*0022*/ 	.short	0x0101


	//----- nvinfo : EIATTR_COOP_GROUP_MASK_REGIDS
	.align		4
        /*0024*/ 	.byte	0x04, 0x29
        /*0026*/ 	.short	(.L_1790 - .L_1789)


	//   ....[0]....
.L_1789:
        /*0028*/ 	.word	0xffffffff


	//   ....[1]....
        /*002c*/ 	.word	0xffffffff


	//   ....[2]....
        /*0030*/ 	.word	0xffffffff


	//   ....[3]....
        /*0034*/ 	.word	0xffffffff


	//   ....[4]....
        /*0038*/ 	.word	0xffffffff


	//   ....[5]....
        /*003c*/ 	.word	0xffffffff


	//   ....[6]....
        /*0040*/ 	.word	0xffffffff


	//   ....[7]....
        /*0044*/ 	.word	0xffffffff


	//   ....[8]....
        /*0048*/ 	.word	0xffffffff


	//   ....[9]....
        /*004c*/ 	.word	0xffffffff


	//   ....[10]....
        /*0050*/ 	.word	0x050000ba


	//   ....[11]....
        /*0054*/ 	.word	0x050000ba


	//   ....[12]....
        /*0058*/ 	.word	0x050000ba


	//   ....[13]....
        /*005c*/ 	.word	0x050000ba


	//   ....[14]....
        /*0060*/ 	.word	0x050000ba


	//   ....[15]....
        /*0064*/ 	.word	0x050000ba


	//   ....[16]....
        /*0068*/ 	.word	0x050000ba


	//   ....[17]....
        /*006c*/ 	.word	0x050000ba


	//   ....[18]....
        /*0070*/ 	.word	0x050000ba


	//   ....[19]....
        /*0074*/ 	.word	0x050000ba


	//----- nvinfo : EIATTR_COOP_GROUP_INSTR_OFFSETS
	.align		4
.L_1790:
        /*0078*/ 	.byte	0x04, 0x28
        /*007a*/ 	.short	(.L_1792 - .L_1791)


	//   ....[0]....
.L_1791:
        /*007c*/ 	.word	0x000036f0


	//   ....[1]....
        /*0080*/ 	.word	0x00003720


	//   ....[2]....
        /*0084*/ 	.word	0x00003740


	//   ....[3]....
        /*0088*/ 	.word	0x00003770


	//   ....[4]....
        /*008c*/ 	.word	0x00003790


	//   ....[5]....
        /*0090*/ 	.word	0x00003c00


	//   ....[6]....
        /*0094*/ 	.word	0x00003c20


	//   ....[7]....
        /*0098*/ 	.word	0x00003c40


	//   ....[8]....
        /*009c*/ 	.word	0x00003c60


	//   ....[9]....
        /*00a0*/ 	.word	0x00003c80


	//   ....[10]....
        /*00a4*/ 	.word	0x00004c20


	//   ....[11]....
        /*00a8*/ 	.word	0x00004cc0


	//   ....[12]....
        /*00ac*/ 	.word	0x00004d30


	//   ....[13]....
        /*00b0*/ 	.word	0x00004db0


	//   ....[14]....
        /*00b4*/ 	.word	0x00004e20


	//   ....[15]....
        /*00b8*/ 	.word	0x000052f0


	//   ....[16]....
        /*00bc*/ 	.word	0x00005360


	//   ....[17]....
        /*00c0*/ 	.word	0x000053d0


	//   ....[18]....
        /*00c4*/ 	.word	0x00005440


	//   ....[19]....
        /*00c8*/ 	.word	0x000054b0


	//----- nvinfo : EIATTR_EXIT_INSTR_OFFSETS
	.align		4
.L_1792:
        /*00cc*/ 	.byte	0x04, 0x1c
        /*00ce*/ 	.short	(.L_1794 - .L_1793)


	//   ....[0]....
.L_1793:
        /*00d0*/ 	.word	0x00001100


	//   ....[1]....
        /*00d4*/ 	.word	0x00004bb0


	//----- nvinfo : EIATTR_MAX_THREADS
	.align		4
.L_1794:
        /*00d8*/ 	.byte	0x04, 0x05
        /*00da*/ 	.short	(.L_1796 - .L_1795)
.L_1795:
        /*00dc*/ 	.word	0x00000080
        /*00e0*/ 	.word	0x00000001
        /*00e4*/ 	.word	0x00000001


	//----- nvinfo : EIATTR_CRS_STACK_SIZE
	.align		4
.L_1796:
        /*00e8*/ 	.byte	0x04, 0x1e
        /*00ea*/ 	.short	(.L_1798 - .L_1797)
.L_1797:
        /*00ec*/ 	.word	0x00000000


	//----- nvinfo : EIATTR_CBANK_PARAM_SIZE
	.align		4
.L_1798:
        /*00f0*/ 	.byte	0x03, 0x19
        /*00f2*/ 	.short	0x00e8


	//----- nvinfo : EIATTR_PARAM_CBANK
	.align		4
        /*00f4*/ 	.byte	0x04, 0x0a
        /*00f6*/ 	.short	(.L_1800 - .L_1799)
	.align		4
.L_1799:
        /*00f8*/ 	.word	index@(.nv.constant0._ZN10layer_norm31ln_parallel_residual_fwd_kernelINS_13Kernel_traitsIfffffjLj1024ELj1ELj4ELj1ELj16ENS_18Kernel_traits_baseILj1024EfffffjLj128EEEEELb0ELb0ELb0EEEvNS_9FwdParamsE)
        /*00fc*/ 	.short	0x0210
        /*00fe*/ 	.short	0x00e8


	//----- nvinfo : EIATTR_SW_WAR
	.align		4
.L_1800:
        /*0100*/ 	.byte	0x04, 0x36
        /*0102*/ 	.short	(.L_1802 - .L_1801)
.L_1801:
        /*0104*/ 	.word	0x00000008
.L_1802:


//--------------------- .nv.info._ZN10layer_norm31ln_parallel_residual_fwd_kernelINS_13Kernel_traitsIfffffjLj1024ELj1ELj4ELj1ELj16ENS_18Kernel_traits_baseILj1024EfffffjLj128EEEEELb0ELb0ELb1EEEvNS_9FwdParamsE --------------------------
	.section	.nv.info._ZN10layer_norm31ln_parallel_residual_fwd_kernelINS_13Kernel_traitsIfffffjLj1024ELj1ELj4ELj1ELj16ENS_18Kernel_traits_baseILj1024EfffffjLj128EEEEELb0ELb0ELb1EEEvNS_9FwdParamsE,"",@"SHT_CUDA_INFO"
	.sectionflags	@""
	.align	4


	//----- nvinfo : EIATTR_CUDA_API_VERSION
	.align		4
        /*0000*/ 	.byte	0x04, 0x37
        /*0002*/ 	.short	(.L_1804 - .L_1803)
.L_1803:
        /*0004*/ 	.word	0x00000082


	//----- nvinfo : EIATTR_KPARAM_INFO
	.align		4
.L_1804:
        /*0008*/ 	.byte	0x04, 0x17
        /*000a*/ 	.short	(.L_1806 - .L_1805)
.L_1805:
        /*000c*/ 	.word	0x00000000
        /*0010*/ 	.short	0x0000
        /*0012*/ 	.short	0x0000
        /*0014*/ 	.byte	0x00, 0xf0, 0xa1, 0x03


	//----- nvinfo : EIATTR_SPARSE_MMA_MASK
	.align		4
.L_1806:
        /*0018*/ 	.byte	0x03, 0x50
        /*001a*/ 	.short	0x0000


	//----- nvinfo : EIATTR_MAXREG_COUNT
	.align		4
        /*001c*/ 	.byte	0x03, 0x1b
        /*001e*/ 	.short	0x00ff


	//----- nvinfo : EIATTR_MERCURY_ISA_VERSION
	.align		4
        /*0020*/ 	.byte	0x03, 0x5f
        /*0022*/ 	.short	0x0101


	//----- nvinfo : EIATTR_COOP_GROUP_MASK_REGIDS
	.align		4
        /*0024*/ 	.byte	0x04, 0x29
        /*0026*/ 	.short	(.L_1808 - .L_1807)


	//   ....[0]....
.L_1807:
        /*0028*/ 	.word	0xffffffff


	//   ....[1]....
        /*002c*/ 	.word	0xffffffff


	//   ....[2]....
        /*0030*/ 	.word	0xffffffff


	//   ....[3]....
        /*0034*/ 	.word	0xffffffff


	//   ....[4]....
        /*0038*/ 	.word	0xffffffff


	//   ....[5]....
        /*003c*/ 	.word	0xffffffff


	//   ....[6]....
        /*0040*/ 	.word	0xffffffff


	//   ....[7]....
        /*0044*/ 	.word	0xffffffff


	//   ....[8]....
        /*0048*/ 	.word	0xffffffff


	//   ....[9]....
        /*004c*/ 	.word	0xffffffff


	//   ....[10]....
        /*0050*/ 	.word	0x050000b4


	//   ....[11]....
        /*0054*/ 	.word	0x050000b4


	//   ....[12]....
        /*0058*/ 	.word	0x050000b4


	//   ....[13]....
        /*005c*/ 	.word	0x050000b4


	//   ....[14]....
        /*0060*/ 	.word	0x050000b4


	//   ....[15]....
        /*0064*/ 	.word	0x050000b4


	//   ....[16]....
        /*0068*/ 	.word	0x050000b4


	//   ....[17]....
        /*006c*/ 	.word	0x050000b4


	//   ....[18]....
        /*0070*/ 	.word	0x050000b4


	//   ....[19]....
        /*0074*/ 	.word	0x050000b4


	//----- nvinfo : EIATTR_COOP_GROUP_INSTR_OFFSETS
	.align		4
.L_1808:
        /*0078*/ 	.byte	0x04, 0x28
        /*007a*/ 	.short	(.L_1810 - .L_1809)


	//   ....[0]....
.L_1809:
        /*007c*/ 	.word	0x00002a00


	//   ....[1]....
        /*0080*/ 	.word	0x00002a20


	//   ....[2]....
        /*0084*/ 	.word	0x00002a40


	//   ....[3]....
        /*0088*/ 	.word	0x00002a60


	//   ....[4]....
        /*008c*/ 	.word	0x00002a90


	//   ....[5]....
        /*0090*/ 	.word	0x00002ec0


	//   ....[6]....
        /*0094*/ 	.word	0x00002ee0


	//   ....[7]....
        /*0098*/ 	.word	0x00002f00


	//   ....[8]....
        /*009c*/ 	.word	0x00002f20


	//   ....[9]....
        /*00a0*/ 	.word	0x00002f40


	//   ....[10]....
        /*00a4*/ 	.word	0x00003b40


	//   ....[11]....
        /*00a8*/ 	.word	0x00003be0


	//   ....[12]....
        /*00ac*/ 	.word	0x00003c50


	//   ....[13]....
        /*00b0*/ 	.word	0x00003cc0


	//   ....[14]....
        /*00b4*/ 	.word	0x00003d40


	//   ....[15]....
        /*00b8*/ 	.word	0x000041c0


	//   ....[16]....
        /*00bc*/ 	.word	0x00004230


	//   ....[17]....
        /*00c0*/ 	.word	0x000042a0


	//   ....[18]....
        /*00c4*/ 	.word	0x00004310


	//   ....[19]....
        /*00c8*/ 	.word	0x00004380


	//----- nvinfo : EIATTR_EXIT_INSTR_OFFSETS
	.align		4
.L_1810:
        /*00cc*/ 	.byte	0x04, 0x1c
        /*00ce*/ 	.short	(.L_1812 - .L_1811)


	//   ....[0]....
.L_1811:
        /*00d0*/ 	.word	0x00000970


	//   ....[1]....
        /*00d4*/ 	.word	0x00003ad0


	//----- nvinfo : EIATTR_MAX_THREADS
	.align		4
.L_1812:
        /*00d8*/ 	.byte	0x04, 0x05
        /*00da*/ 	.short	(.L_1814 - .L_1813)
.L_1813:
        /*00dc*/ 	.word	0x00000080
        /*00e0*/ 	.word	0x00000001
        /*00e4*/ 	.word	0x00000001


	//----- nvinfo : EIATTR_CRS_STACK_SIZE
	.align		4
.L_1814:
        /*00e8*/ 	.byte	0x04, 0x1e
        /*00ea*/ 	.short	(.L_1816 - .L_1815)
.L_1815:
        /*00ec*/ 	.word	0x00000000


	//----- nvinfo : EIATTR_CBANK_PARAM_SIZE
	.align		4
.L_1816:
        /*00f0*/ 	.byte	0x03, 0x19
        /*00f2*/ 	.short	0x00e8


	//----- nvinfo : EIATTR_PARAM_CBANK
	.align		4
        /*00f4*/ 	.byte	0x04, 0x0a
        /*00f6*/ 	.short	(.L_1818 - .L_1817)
	.align		4
.L_1817:
        /*00f8*/ 	.word	index@(.nv.constant0._ZN10layer_norm31ln_parallel_residual_fwd_kernelINS_13Kernel_traitsIfffffjLj1024ELj1ELj4ELj1ELj16ENS_18Kernel_traits_baseILj1024EfffffjLj128EEEEELb0ELb0ELb1EEEvNS_9FwdParamsE)
        /*00fc*/ 	.short	0x0210
        /*00fe*/ 	.short	0x00e8


	//----- nvinfo : EIATTR_SW_WAR
	.align		4
.L_1818:
        /*0100*/ 	.byte	0x04, 0x36
        /*0102*/ 	.short	(.L_1820 - .L_1819)
.L_1819:
        /*0104*/ 	.word	0x00000008
.L_1820:


//--------------------- .nv.info._ZN10layer_norm31ln_parallel_residual_fwd_kernelINS_13Kernel_traitsIfffffjLj1024ELj1ELj4ELj1ELj16ENS_18Kernel_traits_baseILj1024EfffffjLj128EEEEELb0ELb1ELb0EEEvNS_9FwdParamsE --------------------------
	.section	.nv.info._ZN10layer_norm31ln_parallel_residual_fwd_kernelINS_13Kernel_traitsIfffffjLj1024ELj1ELj4ELj1ELj16ENS_18Kernel_traits_baseILj1024EfffffjLj128EEEEELb0ELb1ELb0EEEvNS_9FwdParamsE,"",@"SHT_CUDA_INFO"
	.sectionflags	@""
	.align	4


	//----- nvinfo : EIATTR_CUDA_API_VERSION
	.align		4
        /*0000*/ 	.byte	0x04, 0x37
        /*0002*/ 	.short	(.L_1822 - .L_1821)
.L_1821:
        /*0004*/ 	.word	0x00000082


	//----- nvinfo : EIATTR_KPARAM_INFO
	.align		4
.L_1822:
        /*0008*/ 	.byte	0x04, 0x17
        /*000a*/ 	.short	(.L_1824 - .L_1823)
.L_1823:
        /*000c*/ 	.word	0x00000000
        /*0010*/ 	.short	0x0000
        /*0012*/ 	.short	0x0000
        /*0014*/ 	.byte	0x00, 0xf0, 0xa1, 0x03


	//----- nvinfo : EIATTR_SPARSE_MMA_MASK
	.align		4
.L_1824:
        /*0018*/ 	.byte	0x03, 0x50
        /*001a*/ 	.short	0x0000


	//----- nvinfo : EIATTR_MAXREG_COUNT
	.align		4
        /*001c*/ 	.byte	0x03, 0x1b
        /*001e*/ 	.short	0x00ff


	//----- nvinfo : EIATTR_MERCURY_ISA_VERSION
	.align		4
        /*0020*/ 	.byte	0x03, 0x5f
        /*0022*/ 	.short	0x0101


	//----- nvinfo : EIATTR_COOP_GROUP_MASK_REGIDS
	.align		4
        /*0024*/ 	.byte	0x04, 0x29
        /*0026*/ 	.short	(.L_1826 - .L_1825)


	//   ....[0]....
.L_1825:
        /*0028*/ 	.word	0xffffffff


	//   ....[1]....
        /*002c*/ 	.word	0xffffffff


	//   ....[2]....
        /*0030*/ 	.word	0xffffffff


	//   ....[3]....
        /*0034*/ 	.word	0xffffffff


	//   ....[4]....
        /*0038*/ 	.word	0xffffffff


	//   ....[5]....
        /*003c*/ 	.word	0xffffffff


	//   ....[6]....
        /*0040*/ 	.word	0xffffffff


	//   ....[7]....
        /*0044*/ 	.word	0xffffffff


	//   ....[8]....
        /*0048*/ 	.word	0xffffffff


	//   ....[9]....
        /*004c*/ 	.word	0xffffffff


	//   ....[10]....
        /*0050*/ 	.word	0x05000073


	//   ....[11]....
        /*0054*/ 	.word	0x05000073


	//   ....[12]....
        /*0058*/ 	.word	0x05000073


	//   ....[13]....
        /*005c*/ 	.word	0x05000073


	//   ....[14]....
        /*0060*/ 	.word	0x05000073


	//   ....[15]....
        /*0064*/ 	.word	0x05000073


	//   ....[16]....
        /*0068*/ 	.word	0x05000073


	//   ....[17]....
        /*006c*/ 	.word	0x05000073


	//   ....[18]....
        /*0070*/ 	.word	0x05000073


	//   ....[19]....
        /*0074*/ 	.word	0x05000073


	//----- nvinfo : EIATTR_COOP_GROUP_INSTR_OFFSETS
	.align		4
.L_1826:
        /*0078*/ 	.byte	0x04, 0x28
        /*007a*/ 	.short	(.L_1828 - .L_1827)


	//   ....[0]....
.L_1827:
        /*007c*/ 	.word	0x00002f20


	//   ....[1]....
        /*0080*/ 	.word	0x00002f60


	//   ....[2]....
        /*0084*/ 	.word	0x00002f80


	//   ....[3]....
        /*0088*/ 	.word	0x00002fa0


	//   ....[4]....
        /*008c*/ 	.word	0x00002fc0


	//   ....[5]....
        /*0090*/ 	.word	0x00003430


	//   ....[6]....
        /*0094*/ 	.word	0x00003450


	//   ....[7]....
        /*0098*/ 	.word	0x00003470


	//   ....[8]....
        /*009c*/ 	.word	0x00003490


	//   ....[9]....
        /*00a0*/ 	.word	0x000034b0


	//   ....[10]....
        /*00a4*/ 	.word	0x00004040


	//   ....[11]....
        /*00a8*/ 	.word	0x000040f0


	//   ....[12]....
        /*00ac*/ 	.word	0x00004160


	//   ....[13]....
        /*00b0*/ 	.word	0x000041d0


	//   ....[14]....
        /*00b4*/ 	.word	0x00004240


	//   ....[15]....
        /*00b8*/ 	.word	0x00004720


	//   ....[16]....
        /*00bc*/ 	.word	0x00004790


	//   ....[17]....
        /*00c0*/ 	.word	0x00004800


	//   ....[18]....
        /*00c4*/ 	.word	0x00004870


	//   ....[19]....
        /*00c8*/ 	.word	0x000048e0


	//----- nvinfo : EIATTR_EXIT_INSTR_OFFSETS
	.align		4
.L_1828:
        /*00cc*/ 	.byte	0x04, 0x1c
        /*00ce*/ 	.short	(.L_1830 - .L_1829)


	//   ....[0]....
.L_1829:
        /*00d0*/ 	.word	0x00000990


	//   ....[1]....
        /*00d4*/ 	.word	0x00003fd0


	//----- nvinfo : EIATTR_MAX_THREADS
	.align		4
.L_1830:
        /*00d8*/ 	.byte	0x04, 0x05
        /*00da*/ 	.short	(.L_1832 - .L_1831)
.L_1831:
        /*00dc*/ 	.word	0x00000080
        /*00e0*/ 	.word	0x00000001
        /*00e4*/ 	.word	0x00000001


	//----- nvinfo : EIATTR_CRS_STACK_SIZE
	.align		4
.L_1832:
        /*00e8*/ 	.byte	0x04, 0x1e
        /*00ea*/ 	.short	(.L_1834 - .L_1833)
.L_1833:
        /*00ec*/ 	.word	0x00000000


	//----- nvinfo : EIATTR_CBANK_PARAM_SIZE
	.align		4
.L_1834:
        /*00f0*/ 	.byte	0x03, 0x19
        /*00f2*/ 	.short	0x00e8


	//----- nvinfo : EIATTR_PARAM_CBANK
	.align		4
        /*00f4*/ 	.byte	0x04, 0x0a
        /*00f6*/ 	.short	(.L_1836 - .L_1835)
	.align		4
.L_1835:
        /*00f8*/ 	.word	index@(.nv.constant0._ZN10layer_norm31ln_parallel_residual_fwd_kernelINS_13Kernel_traitsIfffffjLj1024ELj1ELj4ELj1ELj16ENS_18Kernel_traits_baseILj1024EfffffjLj128EEEEELb0ELb1ELb0EEEvNS_9FwdParamsE)
        /*00fc*/ 	.short	0x0210
        /*00fe*/ 	.short	0x00e8


	//----- nvinfo : EIATTR_SW_WAR
	.align		4
.L_1836:
        /*0100*/ 	.byte	0x04, 0x36
        /*0102*/ 	.short	(.L_1838 - .L_1837)
.L_1837:
        /*0104*/ 	.word	0x00000008
.L_1838:


//--------------------- .nv.info._ZN10layer_norm31ln_parallel_residual_fwd_kernelINS_13Kernel_traitsIfffffjLj1024ELj1ELj4ELj1ELj16ENS_18Kernel_traits_baseILj1024EfffffjLj128EEEEELb0ELb1ELb1EEEvNS_9FwdParamsE --------------------------
	.section	.nv.info._ZN10layer_norm31ln_parallel_residual_fwd_kernelINS_13Kernel_traitsIfffffjLj1024ELj1ELj4ELj1ELj16ENS_18Kernel_traits_baseILj1024EfffffjLj128EEEEELb0ELb1ELb1EEEvNS_9FwdParamsE,"",@"SHT_CUDA_INFO"
	.sectionflags	@""
	.align	4


	//----- nvinfo : EIATTR_CUDA_API_VERSION
	.align		4
        /*0000*/ 	.byte	0x04, 0x37
        /*0002*/ 	.short	(.L_1840 - .L_1839)
.L_1839:
        /*0004*/ 	.word	0x00000082


	//----- nvinfo : EIATTR_KPARAM_INFO
	.align		4
.L_1840:
        /*0008*/ 	.byte	0x04, 0x17
        /*000a*/ 	.short	(.L_1842 - .L_1841)
.L_1841:
        /*000c*/ 	.word	0x00000000
        /*0010*/ 	.short	0x0000
        /*0012*/ 	.short	0x0000
        /*0014*/ 	.byte	0x00, 0xf0, 0xa1, 0x03


	//----- nvinfo : EIATTR_SPARSE_MMA_MASK
	.align		4
.L_1842:
        /*0018*/ 	.byte	0x03, 0x50
        /*001a*/ 	.short	0x0000


	//----- nvinfo : EIATTR_MAXREG_COUNT
	.align		4
        /*001c*/ 	.byte	0x03, 0x1b
        /*001e*/ 	.short	0x00ff


	//----- nvinfo : EIATTR_MERCURY_ISA_VERSION
	.align		4
        /*0020*/ 	.byte	0x03, 0x5f
        /*0022*/ 	.short	0x0101


	//----- nvinfo : EIATTR_COOP_GROUP_MASK_REGIDS
	.align		4
        /*0024*/ 	.byte	0x04, 0x29
        /*0026*/ 	.short	(.L_1844 - .L_1843)


	//   ....[0]....
.L_1843:
        /*0028*/ 	.word	0xffffffff


	//   ....[1]....
        /*002c*/ 	.word	0xffffffff


	//   ....[2]....
        /*0030*/ 	.word	0xffffffff


	//   ....[3]....
        /*0034*/ 	.word	0xffffffff


	//   ....[4]....
        /*0038*/ 	.word	0xffffffff


	//   ....[5]....
        /*003c*/ 	.word	0xffffffff


	//   ....[6]....
        /*0040*/ 	.word	0xffffffff


	//   ....[7]....
        /*0044*/ 	.word	0xffffffff


	//   ....[8]....
        /*0048*/ 	.word	0xffffffff


	//   ....[9]....
        /*004c*/ 	.word	0xffffffff


	//   ....[10]....
        /*0050*/ 	.word	0x05000075


	//   ....[11]....
        /*0054*/ 	.word	0x05000075


	//   ....[12]....
        /*0058*/ 	.word	0x05000075


	//   ....[13]....
        /*005c*/ 	.word	0x05000075


	//   ....[14]....
        /*0060*/ 	.word	0x05000075


	//   ....[15]....
        /*0064*/ 	.word	0x05000075


	//   ....[16]....
        /*0068*/ 	.word	0x05000075


	//   ....[17]....
        /*006c*/ 	.word	0x05000075


	//   ....[18]....
        /*0070*/ 	.word	0x05000075


	//   ....[19]....
        /*0074*/ 	.word	0x05000075


	//----- nvinfo : EIATTR_COOP_GROUP_INSTR_OFFSETS
	.align		4
.L_1844:
        /*0078*/ 	.byte	0x04, 0x28
        /*007a*/ 	.short	(.L_1846 - .L_1845)


	//   ....[0]....
.L_1845:
        /*007c*/ 	.word	0x00002350


	//   ....[1]....
        /*0080*/ 	.word	0x00002370


	//   ....[2]....
        /*0084*/ 	.word	0x00002390


	//   ....[3]....
        /*0088*/ 	.word	0x000023b0


	//   ....[4]....
        /*008c*/ 	.word	0x000023e0


	//   ....[5]....
        /*0090*/ 	.word	0x00002810


	//   ....[6]....
        /*0094*/ 	.word	0x00002830


	//   ....[7]....
        /*0098*/ 	.word	0x00002850


	//   ....[8]....
        /*009c*/ 	.word	0x00002870


	//   ....[9]....
        /*00a0*/ 	.word	0x00002890


	//   ....[10]....
        /*00a4*/ 	.word	0x000031a0


	//   ....[11]....
        /*00a8*/ 	.word	0x00003220


	//   ....[12]....
        /*00ac*/ 	.word	0x00003270


	//   ....[13]....
        /*00b0*/ 	.word	0x000032d0


	//   ....[14]....
        /*00b4*/ 	.word	0x00003340


	//   ....[15]....
        /*00b8*/ 	.word	0x000037b0


	//   ....[16]....
        /*00bc*/ 	.word	0x00003800


	//   ....[17]....
        /*00c0*/ 	.word	0x00003850


	//   ....[18]....
        /*00c4*/ 	.word	0x000038a0


	//   ....[19]....
        /*00c8*/ 	.word	0x000038f0


	//----- nvinfo : EIATTR_EXIT_INSTR_OFFSETS
	.align		4
.L_1846:
        /*00cc*/ 	.byte	0x04, 0x1c
        /*00ce*/ 	.short	(.L_1848 - .L_1847)


	//   ....[0]....
.L_1847:
        /*00d0*/ 	.word	0x000002e0


	//   ....[1]....
        /*00d4*/ 	.word	0x00003130


	//----- nvinfo : EIATTR_MAX_THREADS
	.align		4
.L_1848:
        /*00d8*/ 	.byte	0x04, 0x05
        /*00da*/ 	.short	(.L_1850 - .L_1849)
.L_1849:
        /*00dc*/ 	.word	0x00000080
        /*00e0*/ 	.word	0x00000001
        /*00e4*/ 	.word	0x00000001


	//----- nvinfo : EIATTR_CRS_STACK_SIZE
	.align		4
.L_1850:
        /*00e8*/ 	.byte	0x04, 0x1e
        /*00ea*/ 	.short	(.L_1852 - .L_1851)
.L_1851:
        /*00ec*/ 	.word	0x00000000


	//----- nvinfo : EIATTR_CBANK_PARAM_SIZE
	.align		4
.L_1852:
        /*00f0*/ 	.byte	0x03, 0x19
        /*00f2*/ 	.short	0x00e8


	//----- nvinfo : EIATTR_PARAM_CBANK
	.align		4
        /*00f4*/ 	.byte	0x04, 0x0a
        /*00f6*/ 	.short	(.L_1854 - .L_1853)
	.align		4
.L_1853:
        /*00f8*/ 	.word	index@(.nv.constant0._ZN10layer_norm31ln_parallel_residual_fwd_kernelINS_13Kernel_traitsIfffffjLj1024ELj1ELj4ELj1ELj16ENS_18Kernel_traits_baseILj1024EfffffjLj128EEEEELb0ELb1ELb1EEEvNS_9FwdParamsE)
        /*00fc*/ 	.short	0x0210
        /*00fe*/ 	.short	0x00e8


	//----- nvinfo : EIATTR_SW_WAR
	.align		4
.L_1854:
        /*0100*/ 	.byte	0x04, 0x36
        /*0102*/ 	.short	(.L_1856 - .L_1855)
.L_1855:
        /*0104*/ 	.word	0x00000008
.L_1856:


//--------------------- .nv.info._ZN10layer_norm31ln_parallel_residual_fwd_kernelINS_13Kernel_traitsIfffffjLj1024ELj1ELj4ELj1ELj16ENS_18Kernel_traits_baseILj1024EfffffjLj128EEEEELb1ELb0ELb0EEEvNS_9FwdParamsE --------------------------
	.section	.nv.info._ZN10layer_norm31ln_parallel_residual_fwd_kernelINS_13Kernel_traitsIfffffjLj1024ELj1ELj4ELj1ELj16ENS_18Kernel_traits_baseILj1024EfffffjLj128EEEEELb1ELb0ELb0EEEvNS_9FwdParamsE,"",@"SHT_CUDA_INFO"
	.sectionflags	@""
	.align	4


	//----- nvinfo : EIATTR_CUDA_API_VERSION
	.align		4
        /*0000*/ 	.byte	0x04, 0x37
        /*0002*/ 	.short	(.L_1858 - .L_1857)
.L_1857:
        /*0004*/ 	.word	0x00000082


	//----- nvinfo : EIATTR_KPARAM_INFO
	.align		4
.L_1858:
        /*0008*/ 	.byte	0x04, 0x17
        /*000a*/ 	.short	(.L_1860 - .L_1859)
.L_1859:
        /*000c*/ 	.word	0x00000000
        /*0010*/ 	.short	0x0000
        /*0012*/ 	.short	0x0000
        /*0014*/ 	.byte	0x00, 0xf0, 0xa1, 0x03


	//----- nvinfo : EIATTR_SPARSE_MMA_MASK
	.align		4
.L_1860:
        /*0018*/ 	.byte	0x03, 0x50
        /*001a*/ 	.short	0x0000


	//----- nvinfo : EIATTR_MAXREG_COUNT
	.align		4
        /*001c*/ 	.byte	0x03, 0x1b
        /*001e*/ 	.short	0x00ff


	//----- nvinfo : EIATTR_MERCURY_ISA_VERSION
	.align		4
        /*0020*/ 	.byte	0x03, 0x5f
        /*0022*/ 	.short	0x0101


	//----- nvinfo : EIATTR_COOP_GROUP_MASK_REGIDS
	.align		4
        /*0024*/ 	.byte	0x04, 0x29
        /*0026*/ 	.short	(.L_1862 - .L_1861)


	//   ....[0]....
.L_1861:
        /*0028*/ 	.word	0xffffffff


	//   ....[1]....
        /*002c*/ 	.word	0xffffffff


	//   ....[2]....
        /*0030*/ 	.word	0xffffffff


	//   ....[3]....
        /*0034*/ 	.word	0xffffffff


	//   ....[4]....
        /*0038*/ 	.word	0xffffffff


	//   ....[5]....
        /*003c*/ 	.word	0xffffffff


	//   ....[6]....
        /*0040*/ 	.word	0xffffffff


	//   ....[7]....
        /*0044*/ 	.word	0xffffffff


	//   ....[8]....
        /*0048*/ 	.word	0xffffffff


	//   ....[9]....
        /*004c*/ 	.word	0xffffffff


	//   ....[10]....
        /*0050*/ 	.word	0x050000d5


	//   ....[11]....
        /*0054*/ 	.word	0x050000d5


	//   ....[12]....
        /*0058*/ 	.word	0x050000d5


	//   ....[13]....
        /*005c*/ 	.word	0x050000d5


	//   ....[14]....
        /*0060*/ 	.word	0x050000d5


	//   ....[15]....
        /*0064*/ 	.word	0x050000d5


	//   ....[16]....
        /*0068*/ 	.word	0x050000d5


	//   ....[17]....
        /*006c*/ 	.word	0x050000d5


	//   ....[18]....
        /*0070*/ 	.word	0x050000d5


	//   ....[19]....
        /*0074*/ 	.word	0x050000d5


	//----- nvinfo : EIATTR_COOP_GROUP_INSTR_OFFSETS
	.align		4
.L_1862:
        /*0078*/ 	.byte	0x04, 0x28
        /*007a*/ 	.short	(.L_1864 - .L_1863)


	//   ....[0]....
.L_1863:
        /*007c*/ 	.word	0x00018a80


	//   ....[1]....
        /*0080*/ 	.word	0x00018b00


	//   ....[2]....
        /*0084*/ 	.word	0x00018b20


	//   ....[3]....
        /*0088*/ 	.word	0x00018b40


	//   ....[4]....
        /*008c*/ 	.word	0x00018b60


	//   ....[5]....
        /*0090*/ 	.word	0x00018fc0


	//   ....[6]....
        /*0094*/ 	.word	0x00018fe0


	//   ....[7]....
        /*0098*/ 	.word	0x00019000


	//   ....[8]....
        /*009c*/ 	.word	0x00019020


	//   ....[9]....
        /*00a0*/ 	.word	0x00019040


	//   ....[10]....
        /*00a4*/ 	.word	0x00019ff0


	//   ....[11]....
        /*00a8*/ 	.word	0x0001a0e0


	//   ....[12]....
        /*00ac*/ 	.word	0x0001a150


	//   ....[13]....
        /*00b0*/ 	.word	0x0001a1c0


	//   ....[14]....
        /*00b4*/ 	.word	0x0001a230


	//   ....[15]....
        /*00b8*/ 	.word	0x0001a6e0


	//   ....[16]....
        /*00bc*/ 	.word	0x0001a750


	//   ....[17]....
        /*00c0*/ 	.word	0x0001a7c0


	//   ....[18]....
        /*00c4*/ 	.word	0x0001a830


	//   ....[19]....
        /*00c8*/ 	.word	0x0001a8a0


	//----- nvinfo : EIATTR_EXIT_INSTR_OFFSETS
	.align		4
.L_1864:
        /*00cc*/ 	.byte	0x04, 0x1c
        /*00ce*/ 	.short	(.L_1866 - .L_1865)


	//   ....[0]....
.L_1865:
        /*00d0*/ 	.word	0x00001550


	//   ....[1]....
        /*00d4*/ 	.word	0x00019f80


	//----- nvinfo : EIATTR_MAX_THREADS
	.align		4
.L_1866:
        /*00d8*/ 	.byte	0x04, 0x05
        /*00da*/ 	.short	(.L_1868 - .L_1867)
.L_1867:
        /*00dc*/ 	.word	0x00000080
        /*00e0*/ 	.word	0x00000001
        /*00e4*/ 	.word	0x00000001


	//----- nvinfo : EIATTR_CRS_STACK_SIZE
	.align		4
.L_1868:
        /*00e8*/ 	.byte	0x04, 0x1e
        /*00ea*/ 	.short	(.L_1870 - .L_1869)
.L_1869:
        /*00ec*/ 	.word	0x00000000


	//----- nvinfo : EIATTR_CBANK_PARAM_SIZE
	.align		4
.L_1870:
        /*00f0*/ 	.byte	0x03, 0x19
        /*00f2*/ 	.short	0x00e8


	//----- nvinfo : EIATTR_PARAM_CBANK
	.align		4
        /*00f4*/ 	.byte	0x04, 0x0a
        /*00f6*/ 	.short	(.L_1872 - .L_1871)
	.align		4
.L_1871:
        /*00f8*/ 	.word	index@(.nv.constant0._ZN10layer_norm31ln_parallel_residual_fwd_kernelINS_13Kernel_traitsIfffffjLj1024ELj1ELj4ELj1ELj16ENS_18Kernel_traits_baseILj1024EfffffjLj128EEEEELb1ELb0ELb0EEEvNS_9FwdParamsE)
        /*00fc*/ 	.short	0x0210
        /*00fe*/ 	.short	0x00e8


	//----- nvinfo : EIATTR_SW_WAR
	.align		4
.L_1872:
        /*0100*/ 	.byte	0x04, 0x36
        /*0102*/ 	.short	(.L_1874 - .L_1873)
.L_1873:
        /*0104*/ 	.word	0x00000008
.L_1874:


//--------------------- .nv.info._ZN10layer_norm31ln_parallel_residual_fwd_kernelINS_13Kernel_traitsIfffffjLj1024ELj1ELj4ELj1ELj16ENS_18Kernel_traits_baseILj1024EfffffjLj128EEEEELb1ELb0ELb1EEEvNS_9FwdParamsE --------------------------
	.section	.nv.info._ZN10layer_norm31ln_parallel_residual_fwd_kernelINS_13Kernel_traitsIfffffjLj1024ELj1ELj4ELj1ELj16ENS_18Kernel_traits_baseILj1024EfffffjLj128EEEEELb1ELb0ELb1EEEvNS_9FwdParamsE,"",@"SHT_CUDA_INFO"
	.sectionflags	@""
	.align	4


	//----- nvinfo : EIATTR_CUDA_API_VERSION
	.align		4
        /*0000*/ 	.byte	0x04, 0x37
        /*0002*/ 	.short	(.L_1876 - .L_1875)
.L_1875:
        /*0004*/ 	.word	0x00000082


	//----- nvinfo : EIATTR_KPARAM_INFO
	.align		4
.L_1876:
        /*0008*/ 	.byte	0x04, 0x17
        /*000a*/ 	.short	(.L_1878 - .L_1877)
.L_1877:
        /*000c*/ 	.word	0x00000000
        /*0010*/ 	.short	0x0000
        /*0012*/ 	.short	0x0000
        /*0014*/ 	.byte	0x00, 0xf0, 0xa1, 0x03


	//----- nvinfo : EIATTR_SPARSE_MMA_MASK
	.align		4
.L_1878:
        /*0018*/ 	.byte	0x03, 0x50
        /*001a*/ 	.short	0x0000


	//----- nvinfo : EIATTR_MAXREG_COUNT
	.align		4
        /*001c*/ 	.byte	0x03, 0x1b
        /*001e*/ 	.short	0x00ff


	//----- nvinfo : EIATTR_MERCURY_ISA_VERSION
	.align		4
        /*0020*/ 	.byte	0x03, 0x5f
        /*0022*/ 	.short	0x0101


	//----- nvinfo : EIATTR_COOP_GROUP_MASK_REGIDS
	.align		4
        /*0024*/ 	.byte	0x04, 0x29
        /*0026*/ 	.short	(.L_1880 - .L_1879)


	//   ....[0]....
.L_1879:
        /*0028*/ 	.word	0xffffffff


	//   ....[1]....
        /*002c*/ 	.word	0xffffffff


	//   ....[2]....
        /*0030*/ 	.word	0xffffffff


	//   ....[3]....
        /*0034*/ 	.word	0xffffffff


	//   ....[4]....
        /*0038*/ 	.word	0xffffffff


	//   ....[5]....
        /*003c*/ 	.word	0xffffffff


	//   ....[6]....
        /*0040*/ 	.word	0xffffffff


	//   ....[7]....
        /*0044*/ 	.word	0xffffffff


	//   ....[8]....
        /*0048*/ 	.word	0xffffffff


	//   ....[9]....
        /*004c*/ 	.word	0xffffffff


	//   ....[10]....
        /*0050*/ 	.word	0x050000dd


	//   ....[11]....
        /*0054*/ 	.word	0x050000dd


	//   ....[12]....
        /*0058*/ 	.word	0x050000dd


	//   ....[13]....
        /*005c*/ 	.word	0x050000dd


	//   ....[14]....
        /*0060*/ 	.word	0x050000dd


	//   ....[15]....
        /*0064*/ 	.word	0x050000dd


	//   ....[16]....
        /*0068*/ 	.word	0x050000dd


	//   ....[17]....
        /*006c*/ 	.word	0x050000dd


	//   ....[18]....
        /*0070*/ 	.word	0x050000dd


	//   ....[19]....
        /*0074*/ 	.word	0x050000dd


	//----- nvinfo : EIATTR_COOP_GROUP_INSTR_OFFSETS
	.align		4
.L_1880:
        /*0078*/ 	.byte	0x04, 0x28
        /*007a*/ 	.short	(.L_1882 - .L_1881)


	//   ....[0]....
.L_1881:
        /*007c*/ 	.word	0x00017ac0


	//   ....[1]....
        /*0080*/ 	.word	0x00017af0


	//   ....[2]....
        /*0084*/ 	.word	0x00017b10


	//   ....[3]....
        /*0088*/ 	.word	0x00017b30


	//   ....[4]....
        /*008c*/ 	.word	0x00017b50


	//   ....[5]....
        /*0090*/ 	.word	0x00017f80


	//   ....[6]....
        /*0094*/ 	.word	0x00017fa0


	//   ....[7]....
        /*0098*/ 	.word	0x00017fc0


	//   ....[8]....
        /*009c*/ 	.word	0x00017fe0


	//   ....[9]....
        /*00a0*/ 	.word	0x00018000


	//   ....[10]....
        /*00a4*/ 	.word	0x00018c10


	//   ....[11]....
        /*00a8*/ 	.word	0x00018cc0


	//   ....[12]....
        /*00ac*/ 	.word	0x00018d30


	//   ....[13]....
        /*00b0*/ 	.word	0x00018da0


	//   ....[14]....
        /*00b4*/ 	.word	0x00018e10


	//   ....[15]....
        /*00b8*/ 	.word	0x00019290


	//   ....[16]....
        /*00bc*/ 	.word	0x00019300


	//   ....[17]....
        /*00c0*/ 	.word	0x00019370


	//   ....[18]....
        /*00c4*/ 	.word	0x000193e0


	//   ....[19]....
        /*00c8*/ 	.word	0x00019450


	//----- nvinfo : EIATTR_EXIT_INSTR_OFFSETS
	.align		4
.L_1882:
        /*00cc*/ 	.byte	0x04, 0x1c
        /*00ce*/ 	.short	(.L_1884 - .L_1883)


	//   ....[0]....
.L_1883:
        /*00d0*/ 	.word	0x00000920


	//   ....[1]....
        /*00d4*/ 	.word	0x00018ba0


	//----- nvinfo : EIATTR_MAX_THREADS
	.align		4
.L_1884:
        /*00d8*/ 	.byte	0x04, 0x05
        /*00da*/ 	.short	(.L_1886 - .L_1885)
.L_1885:
        /*00dc*/ 	.word	0x00000080
        /*00e0*/ 	.word	0x00000001
        /*00e4*/ 	.word	0x00000001


	//----- nvinfo : EIATTR_CRS_STACK_SIZE
	.align		4
.L_1886:
        /*00e8*/ 	.byte	0x04, 0x1e
        /*00ea*/ 	.short	(.L_1888 - .L_1887)
.L_1887:
        /*00ec*/ 	.word	0x00000000


	//----- nvinfo : EIATTR_CBANK_PARAM_SIZE
	.align		4
.L_1888:
        /*00f0*/ 	.byte	0x03, 0x19
        /*00f2*/ 	.short	0x00e8


	//----- nvinfo : EIATTR_PARAM_CBANK
	.align		4
        /*00f4*/ 	.byte	0x04, 0x0a
        /*00f6*/ 	.short	(.L_1890 - .L_1889)
	.align		4
.L_1889:
        /*00f8*/ 	.word	index@(.nv.constant0._ZN10layer_norm31ln_parallel_residual_fwd_kernelINS_13Kernel_traitsIfffffjLj1024ELj1ELj4ELj1ELj16ENS_18Kernel_traits_baseILj1024EfffffjLj128EEEEELb1ELb0ELb1EEEvNS_9FwdParamsE)
        /*00fc*/ 	.short	0x0210
        /*00fe*/ 	.short	0x00e8


	//----- nvinfo : EIATTR_SW_WAR
	.align		4
.L_1890:
        /*0100*/ 	.byte	0x04, 0x36
        /*0102*/ 	.short	(.L_1892 - .L_1891)
.L_1891:
        /*0104*/ 	.word	0x00000008
.L_1892:


//--------------------- .nv.info._ZN10layer_norm31ln_parallel_residual_fwd_kernelINS_13Kernel_traitsIfffffjLj1024ELj1ELj4ELj1ELj16ENS_18Kernel_traits_baseILj1024EfffffjLj128EEEEELb1ELb1ELb0EEEvNS_9FwdParamsE --------------------------
	.section	.nv.info._ZN10layer_norm31ln_parallel_residual_fwd_kernelINS_13Kernel_traitsIfffffjLj1024ELj1ELj4ELj1ELj16ENS_18Kernel_traits_baseILj1024EfffffjLj128EEEEELb1ELb1ELb0EEEvNS_9FwdParamsE,"",@"SHT_CUDA_INFO"
	.sectionflags	@""
	.align	4


	//----- nvinfo : EIATTR_CUDA_API_VERSION
	.align		4
        /*0000*/ 	.byte	0x04, 0x37
        /*0002*/ 	.short	(.L_1894 - .L_1893)
.L_1893:
        /*0004*/ 	.word	0x00000082


	//----- nvinfo : EIATTR_KPARAM_INFO
	.align		4
.L_1894:
        /*0008*/ 	.byte	0x04, 0x17
        /*000a*/ 	.short	(.L_1896 - .L_1895)
.L_1895:
        /*000c*/ 	.word	0x00000000
        /*0010*/ 	.short	0x0000
        /*0012*/ 	.short	0x0000
        /*0014*/ 	.byte	0x00, 0xf0, 0xa1, 0x03


	//----- nvinfo : EIATTR_SPARSE_MMA_MASK
	.align		4
.L_1896:
        /*0018*/ 	.byte	0x03, 0x50
        /*001a*/ 	.short	0x0000


	//----- nvinfo : EIATTR_MAXREG_COUNT
	.align		4
        /*001c*/ 	.byte	0x03, 0x1b
        /*001e*/ 	.short	0x00ff


	//----- nvinfo : EIATTR_MERCURY_ISA_VERSION
	.align		4
        /*0020*/ 	.byte	0x03, 0x5f
        /*0022*/ 	.short	0x0101


	//----- nvinfo : EIATTR_COOP_GROUP_MASK_REGIDS
	.align		4
        /*0024*/ 	.byte	0x04, 0x29
        /*0026*/ 	.short	(.L_1898 - .L_1897)


	//   ....[0]....
.L_1897:
        /*0028*/ 	.word	0xffffffff


	//   ....[1]....
        /*002c*/ 	.word	0xffffffff


	//   ....[2]....
        /*0030*/ 	.word	0xffffffff


	//   ....[3]....
        /*0034*/ 	.word	0xffffffff


	//   ....[4]....
        /*0038*/ 	.word	0xffffffff


	//   ....[5]....
        /*003c*/ 	.word	0xffffffff


	//   ....[6]....
        /*0040*/ 	.word	0xffffffff


	//   ....[7]....
        /*0044*/ 	.word	0xffffffff


	//   ....[8]....
        /*0048*/ 	.word	0xffffffff


	//   ....[9]....
        /*004c*/ 	.word	0xffffffff


	//   ....[10]....
        /*0050*/ 	.word	0x0500008a


	//   ....[11]....
        /*0054*/ 	.word	0x0500008a


	//   ....[12]....
        /*0058*/ 	.word	0x0500008a


	//   ....[13]....
        /*005c*/ 	.word	0x0500008a


	//   ....[14]....
        /*0060*/ 	.word	0x0500008a


	//   ....[15]....
        /*0064*/ 	.word	0x0500008a


	//   ....[16]....
        /*0068*/ 	.word	0x0500008a


	//   ....[17]....
        /*006c*/ 	.word	0x0500008a


	//   ....[18]....
        /*0070*/ 	.word	0x0500008a


	//   ....[19]....
        /*0074*/ 	.word	0x0500008a


	//----- nvinfo : EIATTR_COOP_GROUP_INSTR_OFFSETS
	.align		4
.L_1898:
        /*0078*/ 	.byte	0x04, 0x28
        /*007a*/ 	.short	(.L_1900 - .L_1899)


	//   ....[0]....
.L_1899:
        /*007c*/ 	.word	0x00017ff0


	//   ....[1]....
        /*0080*/ 	.word	0x00018060


	//   ....[2]....
        /*0084*/ 	.word	0x00018080


	//   ....[3]....
        /*0088*/ 	.word	0x000180a0


	//   ....[4]....
        /*008c*/ 	.word	0x000180d0


	//   ....[5]....
        /*0090*/ 	.word	0x00018530


	//   ....[6]....
        /*0094*/ 	.word	0x00018550


	//   ....[7]....
        /*0098*/ 	.word	0x00018570


	//   ....[8]....
        /*009c*/ 	.word	0x00018590


	//   ....[9]....
        /*00a0*/ 	.word	0x000185b0


	//   ....[10]....
        /*00a4*/ 	.word	0x00019160


	//   ....[11]....
        /*00a8*/ 	.word	0x00019240


	//   ....[12]....
        /*00ac*/ 	.word	0x000192b0


	//   ....[13]....
        /*00b0*/ 	.word	0x00019320


	//   ....[14]....
        /*00b4*/ 	.word	0x000193a0


	//   ....[15]....
        /*00b8*/ 	.word	0x00019860


	//   ....[16]....
        /*00bc*/ 	.word	0x000198d0


	//   ....[17]....
        /*00c0*/ 	.word	0x00019940


	//   ....[18]....
        /*00c4*/ 	.word	0x000199b0


	//   ....[19]....
        /*00c8*/ 	.word	0x00019a20


	//----- nvinfo : EIATTR_EXIT_INSTR_OFFSETS
	.align		4
.L_1900:
        /*00cc*/ 	.byte	0x04, 0x1c
        /*00ce*/ 	.short	(.L_1902 - .L_1901)


	//   ....[0]....
.L_1901:
        /*00d0*/ 	.word	0x00000df0


	//   ....[1]....
        /*00d4*/ 	.word	0x000190f0


	//----- nvinfo : EIATTR_MAX_THREADS
	.align		4
.L_1902:
        /*00d8*/ 	.byte	0x04, 0x05
        /*00da*/ 	.short	(.L_1904 - .L_1903)
.L_1903:
        /*00dc*/ 	.word	0x00000080
        /*00e0*/ 	.word	0x00000001
        /*00e4*/ 	.word	0x00000001


	//----- nvinfo : EIATTR_CRS_STACK_SIZE
	.align		4
.L_1904:
        /*00e8*/ 	.byte	0x04, 0x1e
        /*00ea*/ 	.short	(.L_1906 - .L_1905)
.L_1905:
        /*00ec*/ 	.word	0x00000000


	//----- nvinfo : EIATTR_CBANK_PARAM_SIZE
	.align		4
.L_1906:
        /*00f0*/ 	.byte	0x03, 0x19
        /*00f2*/ 	.short	0x00e8


	//----- nvinfo : EIATTR_PARAM_CBANK
	.align		4
        /*00f4*/ 	.byte	0x04, 0x0a
        /*00f6*/ 	.short	(.L_1908 - .L_1907)
	.align		4
.L_1907:
        /*00f8*/ 	.word	index@(.nv.constant0._ZN10layer_norm31ln_parallel_residual_fwd_kernelINS_13Kernel_traitsIfffffjLj1024ELj1ELj4ELj1ELj16ENS_18Kernel_traits_baseILj1024EfffffjLj128EEEEELb1ELb1ELb0EEEvNS_9FwdParamsE)
        /*00fc*/ 	.short	0x0210
        /*00fe*/ 	.short	0x00e8


	//----- nvinfo : EIATTR_SW_WAR
	.align		4
.L_1908:
        /*0100*/ 	.byte	0x04, 0x36
        /*0102*/ 	.short	(.L_1910 - .L_1909)
.L_1909:
        /*0104*/ 	.word	0x00000008
.L_1910:


//--------------------- .nv.info._ZN10layer_norm31ln_parallel_residual_fwd_kernelINS_13Kernel_traitsIfffffjLj1024ELj1ELj4ELj1ELj16ENS_18Kernel_traits_baseILj1024EfffffjLj128EEEEELb1ELb1ELb1EEEvNS_9FwdParamsE --------------------------
	.section	.nv.info._ZN10layer_norm31ln_parallel_residual_fwd_kernelINS_13Kernel_traitsIfffffjLj1024ELj1ELj4ELj1ELj16ENS_18Kernel_traits_baseILj1024EfffffjLj128EEEEELb1ELb1ELb1EEEvNS_9FwdParamsE,"",@"SHT_CUDA_INFO"
	.sectionflags	@""
	.align	4


	//----- nvinfo : EIATTR_CUDA_API_VERSION
	.align		4
        /*0000*/ 	.byte	0x04, 0x37
        /*0002*/ 	.short	(.L_1912 - .L_1911)
.L_1911:
        /*0004*/ 	.word	0x00000082


	//----- nvinfo : EIATTR_KPARAM_INFO
	.align		4
.L_1912:
        /*0008*/ 	.byte	0x04, 0x17
        /*000a*/ 	.short	(.L_1914 - .L_1913)
.L_1913:
        /*000c*/ 	.word	0x00000000
        /*0010*/ 	.short	0x0000
        /*0012*/ 	.short	0x0000
        /*0014*/ 	.byte	0x00, 0xf0, 0xa1, 0x03


	//----- nvinfo : EIATTR_SPARSE_MMA_MASK
	.align		4
.L_1914:
        /*0018*/ 	.byte	0x03, 0x50
        /*001a*/ 	.short	0x0000


	//----- nvinfo : EIATTR_MAXREG_COUNT
	.align		4
        /*001c*/ 	.byte	0x03, 0x1b
        /*001e*/ 	.short	0x00ff


	//----- nvinfo : EIATTR_MERCURY_ISA_VERSION
	.align		4
        /*0020*/ 	.byte	0x03, 0x5f
        /*0022*/ 	.short	0x0101


	//----- nvinfo : EIATTR_COOP_GROUP_MASK_REGIDS
	.align		4
        /*0024*/ 	.byte	0x04, 0x29
        /*0026*/ 	.short	(.L_1916 - .L_1915)


	//   ....[0]....
.L_1915:
        /*0028*/ 	.word	0xffffffff


	//   ....[1]....
        /*002c*/ 	.word	0xffffffff


	//   ....[2]....
        /*0030*/ 	.word	0xffffffff


	//   ....[3]....
        /*0034*/ 	.word	0xffffffff


	//   ....[4]....
        /*0038*/ 	.word	0xffffffff


	//   ....[5]....
        /*003c*/ 	.word	0xffffffff


	//   ....[6]....
        /*0040*/ 	.word	0xffffffff


	//   ....[7]....
        /*0044*/ 	.word	0xffffffff


	//   ....[8]....
        /*0048*/ 	.word	0xffffffff


	//   ....[9]....
        /*004c*/ 	.word	0xffffffff


	//   ....[10]....
        /*0050*/ 	.word	0x05000089


	//   ....[11]....
        /*0054*/ 	.word	0x05000089


	//   ....[12]....
        /*0058*/ 	.word	0x05000089


	//   ....[13]....
        /*005c*/ 	.word	0x05000089


	//   ....[14]....
        /*0060*/ 	.word	0x05000089


	//   ....[15]....
        /*0064*/ 	.word	0x05000089


	//   ....[16]....
        /*0068*/ 	.word	0x05000089


	//   ....[17]....
        /*006c*/ 	.word	0x05000089


	//   ....[18]....
        /*0070*/ 	.word	0x05000089


	//   ....[19]....
        /*0074*/ 	.word	0x05000089


	//----- nvinfo : EIATTR_COOP_GROUP_INSTR_OFFSETS
	.align		4
.L_1916:
        /*0078*/ 	.byte	0x04, 0x28
        /*007a*/ 	.short	(.L_1918 - .L_1917)


	//   ....[0]....
.L_1917:
        /*007c*/ 	.word	0x000173c0


	//   ....[1]....
        /*0080*/ 	.word	0x000173f0


	//   ....[2]....
        /*0084*/ 	.word	0x00017410


	//   ....[3]....
        /*0088*/ 	.word	0x00017430


	//   ....[4]....
        /*008c*/ 	.word	0x00017450


	//   ....[5]....
        /*0090*/ 	.word	0x00017880


	//   ....[6]....
        /*0094*/ 	.word	0x000178a0


	//   ....[7]....
        /*0098*/ 	.word	0x000178c0


	//   ....[8]....
        /*009c*/ 	.word	0x000178e0


	//   ....[9]....
        /*00a0*/ 	.word	0x00017900


	//   ....[10]....
        /*00a4*/ 	.word	0x000181e0


	//   ....[11]....
        /*00a8*/ 	.word	0x00018290


	//   ....[12]....
        /*00ac*/ 	.word	0x00018300


	//   ....[13]....
        /*00b0*/ 	.word	0x00018370


	//   ....[14]....
        /*00b4*/ 	.word	0x000183e0


	//   ....[15]....
        /*00b8*/ 	.word	0x00018860


	//   ....[16]....
        /*00bc*/ 	.word	0x000188d0


	//   ....[17]....
        /*00c0*/ 	.word	0x00018940


	//   ....[18]....
        /*00c4*/ 	.word	0x000189b0


	//   ....[19]....
        /*00c8*/ 	.word	0x00018a20


	//----- nvinfo : EIATTR_EXIT_INSTR_OFFSETS
	.align		4
.L_1918:
        /*00cc*/ 	.byte	0x04, 0x1c
        /*00ce*/ 	.short	(.L_1920 - .L_1919)


	//   ....[0]....
.L_1919:
        /*00d0*/ 	.word	0x00000720


	//   ....[1]....
        /*00d4*/ 	.word	0x00018170


	//----- nvinfo : EIATTR_MAX_THREADS
	.align		4
.L_1920:
        /*00d8*/ 	.byte	0x04, 0x05
        /*00da*/ 	.short	(.L_1922 - .L_1921)
.L_1921:
        /*00dc*/ 	.word	0x00000080
        /*00e0*/ 	.word	0x00000001
        /*00e4*/ 	.word	0x00000001


	//----- nvinfo : EIATTR_CRS_STACK_SIZE
	.align		4
.L_1922:
        /*00e8*/ 	.byte	0x04, 0x1e
        /*00ea*/ 	.short	(.L_1924 - .L_1923)
.L_1923:
        /*00ec*/ 	.word	0x00000000


	//----- nvinfo : EIATTR_CBANK_PARAM_SIZE
	.align		4
.L_1924:
        /*00f0*/ 	.byte	0x03, 0x19
        /*00f2*/ 	.short	0x00e8


	//----- nvinfo : EIATTR_PARAM_CBANK
	.align		4
        /*00f4*/ 	.byte	0x04, 0x0a
        /*00f6*/ 	.short	(.L_1926 - .L_1925)
	.align		4
.L_1925:
        /*00f8*/ 	.word	index@(.nv.constant0._ZN10layer_norm31ln_parallel_residual_fwd_kernelINS_13Kernel_traitsIfffffjLj1024ELj1ELj4ELj1ELj16ENS_18Kernel_traits_baseILj1024EfffffjLj128EEEEELb1ELb1ELb1EEEvNS_9FwdParamsE)
        /*00fc*/ 	.short	0x0210
        /*00fe*/ 	.short	0x00e8


	//----- nvinfo : EIATTR_SW_WAR
	.align		4
.L_1926:
        /*0100*/ 	.byte	0x04, 0x36
        /*0102*/ 	.short	(.L_1928 - .L_1927)
.L_1927:
        /*0104*/ 	.word	0x00000008
.L_1928:


//--------------------- .nv.callgraph             --------------------------
	.section	.nv.callgraph,"",@"SHT_CUDA_CALLGRAPH"
	.align	4
	.sectionentsize	8
	.align		4
        /*0000*/ 	.word	0x00000000
	.align		4
        /*0004*/ 	.word	0xffffffff
	.align		4
        /*0008*/ 	.word	0x00000000
	.align		4
        /*000c*/ 	.word	0xfffffffe
	.align		4
        /*0010*/ 	.word	0x00000000
	.align		4
        /*0014*/ 	.word	0xfffffffd
	.align		4
        /*0018*/ 	.word	0x00000000
	.align		4
        /*001c*/ 	.word	0xfffffffc


//--------------------- .nv.constant4             --------------------------
	.section	.nv.constant4,"a",@progbits
	.align	8
	.align		8
.nv.constant4:
        /*0000*/ 	.dword	precalc_xorwow_matrix
	.align		8
        /*0008*/ 	.dword	precalc_xorwow_offset_matrix
	.align		8
        /*0010*/ 	.dword	mrg32k3aM1
	.align		8
        /*0018*/ 	.dword	mrg32k3aM2
	.align		8
        /*0020*/ 	.dword	mrg32k3aM1SubSeq
	.align		8
        /*0028*/ 	.dword	mrg32k3aM2SubSeq
	.align		8
        /*0030*/ 	.dword	mrg32k3aM1Seq
	.align		8
        /*0038*/ 	.dword	mrg32k3aM2Seq


//--------------------- .nv.constant3             --------------------------
	.section	.nv.constant3,"a",@progbits
	.align	8
.nv.constant3:
	.type		__cr_lgamma_table,@object
	.size		__cr_lgamma_table,(.L_8 - __cr_lgamma_table)
__cr_lgamma_table:
        /*0000*/ 	.byte	0x00, 0x00, 0x00, 0x00, 0x00, 0x00, 0x00, 0x00, 0x00, 0x00, 0x00, 0x00, 0x00, 0x00, 0x00, 0x00
        /*0010*/ 	.byte	0xef, 0x39, 0xfa, 0xfe, 0x42, 0x2e, 0xe6, 0x3f, 0x02, 0x20, 0x2a, 0xfa, 0x0b, 0xab, 0xfc, 0x3f
        /*0020*/ 	.byte	0xf9, 0x2c, 0x92, 0x7c, 0xa7, 0x6c, 0x09, 0x40, 0xc9, 0x79, 0x44, 0x3c, 0x64, 0x26, 0x13, 0x40
        /*0030*/ 	.byte	0xca, 0x01, 0xcf, 0x3a, 0x27, 0x51, 0x1a, 0x40, 0x30, 0xcc, 0x2d, 0xf3, 0xe1, 0x0c, 0x21, 0x40
        /*0040*/ 	.byte	0x0d, 0xb7, 0xfc, 0x82, 0x8e, 0x35, 0x25, 0x40
.L_8:


//--------------------- .text._ZN10layer_norm31ln_parallel_residual_fwd_kernelINS_13Kernel_traitsI13__nv_bfloat16S2_S2_S2_fjLj1024ELj1ELj4ELj1ELj16ENS_18Kernel_traits_baseILj1024ES2_S2_S2_S2_fjLj128EEEEELb0ELb0ELb0EEEvNS_9FwdParamsE --------------------------
	.section	.text._ZN10layer_norm31ln_parallel_residual_fwd_kernelINS_13Kernel_traitsI13__nv_bfloat16S2_S2_S2_fjLj1024ELj1ELj4ELj1ELj16ENS_18Kernel_traits_baseILj1024ES2_S2_S2_S2_fjLj128EEEEELb0ELb0ELb0EEEvNS_9FwdParamsE,"ax",@progbits
	.align	128
        .global         _ZN10layer_norm31ln_parallel_residual_fwd_kernelINS_13Kernel_traitsI13__nv_bfloat16S2_S2_S2_fjLj1024ELj1ELj4ELj1ELj16ENS_18Kernel_traits_baseILj1024ES2_S2_S2_S2_fjLj128EEEEELb0ELb0ELb0EEEvNS_9FwdParamsE
        .type           _ZN10layer_norm31ln_parallel_residual_fwd_kernelINS_13Kernel_traitsI13__nv_bfloat16S2_S2_S2_fjLj1024ELj1ELj4ELj1ELj16ENS_18Kernel_traits_baseILj1024ES2_S2_S2_S2_fjLj128EEEEELb0ELb0ELb0EEEvNS_9FwdParamsE,@function
        .size           _ZN10layer_norm31ln_parallel_residual_fwd_kernelINS_13Kernel_traitsI13__nv_bfloat16S2_S2_S2_fjLj1024ELj1ELj4ELj1ELj16ENS_18Kernel_traits_baseILj1024ES2_S2_S2_S2_fjLj128EEEEELb0ELb0ELb0EEEvNS_9FwdParamsE,(.L_x_27150 - _ZN10layer_norm31ln_parallel_residual_fwd_kernelINS_13Kernel_traitsI13__nv_bfloat16S2_S2_S2_fjLj1024ELj1ELj4ELj1ELj16ENS_18Kernel_traits_baseILj1024ES2_S2_S2_S2_fjLj128EEEEELb0ELb0ELb0EEEvNS_9FwdParamsE)
        .other          _ZN10layer_norm31ln_parallel_residual_fwd_kernelINS_13Kernel_traitsI13__nv_bfloat16S2_S2_S2_fjLj1024ELj1ELj4ELj1ELj16ENS_18Kernel_traits_baseILj1024ES2_S2_S2_S2_fjLj128EEEEELb0ELb0ELb0EEEvNS_9FwdParamsE,@"STO_CUDA_ENTRY STV_DEFAULT"
_ZN10layer_norm31ln_parallel_residual_fwd_kernelINS_13Kernel_traitsI13__nv_bfloat16S2_S2_S2_fjLj1024ELj1ELj4ELj1ELj16ENS_18Kernel_traits_baseILj1024ES2_S2_S2_S2_fjLj128EEEEELb0ELb0ELb0EEEvNS_9FwdParamsE:
.text._ZN10layer_norm31ln_parallel_residual_fwd_kernelINS_13Kernel_traitsI13__nv_bfloat16S2_S2_S2_fjLj1024ELj1ELj4ELj1ELj16ENS_18Kernel_traits_baseILj1024ES2_S2_S2_S2_fjLj128EEEEELb0ELb0ELb0EEEvNS_9FwdParamsE:
[----:B------:R-:W-:Y:S01]  /*0000*/  LDC R1, c[0x0][0x28] ;  /* 0x00000a00ff017b82 */ /* 0x000fe20000000800 */
[----:B------:R-:W0:Y:S07]  /*0010*/  S2R R56, SR_TID.X ;  /* 0x0000000000387919 */ /* 0x000e2e0000002100 */
[----:B------:R-:W1:Y:S01]  /*0020*/  LDC R3, c[0x0][0x218] ;  /* 0x00008600ff037b82 */ /* 0x000e620000000800 */
[----:B------:R-:W-:Y:S01]  /*0030*/  ULDC.64 UR4, c[0x0][0x208] ;  /* 0x0000820000047ab9 */ /* 0x000fe20000000a00 */
[----:B------:R-:W-:Y:S01]  /*0040*/  BSSY B0, `(.L_x_0) ;  /* 0x0000035000007945 */ /* 0x000fe20003800000 */
[----:B------:R-:W2:Y:S05]  /*0050*/  S2R R155, SR_CTAID.X ;  /* 0x00000000009b7919 */ /* 0x000eaa0000002500 */
[----:B------:R-:W3:Y:S01]  /*0060*/  LDC.64 R50, c[0x0][0x228] ;  /* 0x00008a00ff327b82 */ /* 0x000ee20000000a00 */
[----:B-1----:R-:W-:-:S04]  /*0070*/  SHF.R.S32.HI R0, RZ, 0x1f, R3 ;  /* 0x0000001fff007819 */ /* 0x002fc80000011403 */
[----:B------:R-:W-:Y:S02]  /*0080*/  LEA.HI R0, R0, R3, RZ, 0x3 ;  /* 0x0000000300007211 */ /* 0x000fe400078f18ff */
[----:B0-----:R-:W-:-:S04]  /*0090*/  LOP3.LUT R3, R56, 0x1f, RZ, 0xc, !PT ;  /* 0x0000001f38037812 */ /* 0x001fc800078e0cff */
[----:B------:R-:W-:Y:S02]  /*00a0*/  LEA.HI.SX32 R58, R0, R3, 0x1d ;  /* 0x00000003003a7211 */ /* 0x000fe400078feaff */
[----:B------:R-:W-:Y:S02]  /*00b0*/  SHF.R.U32.HI R0, RZ, 0x5, R56 ;  /* 0x00000005ff007819 */ /* 0x000fe40000011638 */
[C---:B------:R-:W-:Y:S02]  /*00c0*/  LOP3.LUT P0, RZ, R58.reuse, 0xffffffe0, RZ, 0xc0, !PT ;  /* 0xffffffe03aff7812 */ /* 0x040fe4000780c0ff */
[----:B------:R-:W-:Y:S01]  /*00d0*/  ISETP.GE.U32.AND P6, PT, R58, 0x40, PT ;  /* 0x000000403a00780c */ /* 0x000fe20003fc6070 */
[----:B--2---:R-:W-:Y:S01]  /*00e0*/  IMAD R155, R155, 0x4, R0 ;  /* 0x000000049b9b7824 */ /* 0x004fe200078e0200 */
[----:B------:R-:W-:Y:S02]  /*00f0*/  LOP3.LUT R56, R56, 0x1f, RZ, 0xc0, !PT ;  /* 0x0000001f38387812 */ /* 0x000fe400078ec0ff */
[----:B------:R-:W-:-:S02]  /*0100*/  ISETP.GE.U32.AND P5, PT, R58, 0x60, PT ;  /* 0x000000603a00780c */ /* 0x000fc40003fa6070 */
[----:B------:R-:W-:Y:S01]  /*0110*/  ISETP.GE.U32.AND P4, PT, R58, 0x80, PT ;  /* 0x000000803a00780c */ /* 0x000fe20003f86070 */
[----:B------:R-:W-:Y:S01]  /*0120*/  IMAD.MOV.U32 R49, RZ, RZ, R56 ;  /* 0x000000ffff317224 */ /* 0x000fe200078e0038 */
[----:B------:R-:W-:Y:S02]  /*0130*/  P2R R2, PR, RZ, 0x40 ;  /* 0x00000040ff027803 */ /* 0x000fe40000000000 */
[----:B------:R-:W-:Y:S02]  /*0140*/  P2R R2, PR, RZ, 0x20 ;  /* 0x00000020ff027803 */ /* 0x000fe40000000000 */
[----:B------:R-:W-:Y:S01]  /*0150*/  P2R R0, PR, RZ, 0x10 ;  /* 0x00000010ff007803 */ /* 0x000fe20000000000 */
[----:B---3--:R-:W-:Y:S06]  /*0160*/  @!P0 BRA `(.L_x_1) ;  /* 0x0000000000888947 */ /* 0x008fec0003800000 */
[----:B------:R-:W-:Y:S01]  /*0170*/  ULDC.64 UR6, c[0x0][0x2c8] ;  /* 0x0000b20000067ab9 */ /* 0x000fe20000000a00 */
[----:B------:R-:W0:Y:S01]  /*0180*/  LDC.64 R44, c[0x0][0x260] ;  /* 0x00009800ff2c7b82 */ /* 0x000e220000000a00 */
[----:B------:R-:W-:Y:S01]  /*0190*/  ISETP.NE.U32.AND P1, PT, RZ, UR6, PT ;  /* 0x00000006ff007c0c */ /* 0x000fe2000bf25070 */
[----:B------:R-:W-:Y:S01]  /*01a0*/  ULDC.64 UR8, c[0x0][0x2d0] ;  /* 0x0000b40000087ab9 */ /* 0x000fe20000000a00 */
[C---:B------:R-:W-:Y:S02]  /*01b0*/  SHF.L.U32 R16, R49.reuse, 0x4, RZ ;  /* 0x0000000431107819 */ /* 0x040fe400000006ff */
[----:B------:R-:W-:Y:S02]  /*01c0*/  ISETP.NE.AND.EX P1, PT, RZ, UR7, PT, P1 ;  /* 0x00000007ff007c0c */ /* 0x000fe4000bf25310 */
[----:B------:R-:W-:Y:S02]  /*01d0*/  ISETP.NE.U32.AND P2, PT, RZ, UR8, PT ;  /* 0x00000008ff007c0c */ /* 0x000fe4000bf45070 */
[----:B------:R-:W-:-:S02]  /*01e0*/  SHF.L.U64.HI R0, R49, 0x4, RZ ;  /* 0x0000000431007819 */ /* 0x000fc400000102ff */
[----:B------:R-:W-:-:S07]  /*01f0*/  ISETP.NE.AND.EX P2, PT, RZ, UR9, PT, P2 ;  /* 0x00000009ff007c0c */ /* 0x000fce000bf45320 */
[----:B------:R-:W-:-:S04]  /*0200*/  @P1 LEA R20, P3, R49, UR6, 0x4 ;  /* 0x0000000631141c11 */ /* 0x000fc8000f8620ff */
[C---:B------:R-:W-:Y:S01]  /*0210*/  @P1 LEA.HI.X R21, R49.reuse, UR7, RZ, 0x4, P3 ;  /* 0x0000000731151c11 */ /* 0x040fe200098f24ff */
[----:B------:R-:W-:Y:S01]  /*0220*/  ULDC.64 UR6, c[0x0][0x268] ;  /* 0x00009a0000067ab9 */ /* 0x000fe20000000a00 */
[----:B0-----:R-:W-:Y:S01]  /*0230*/  IMAD.WIDE.U32 R44, R49, 0x10, R44 ;  /* 0x00000010312c7825 */ /* 0x001fe200078e002c */
[----:B------:R-:W-:-:S03]  /*0240*/  IADD3 R36, P3, R16, UR6, RZ ;  /* 0x0000000610247c10 */ /* 0x000fc6000ff7e0ff */
[----:B------:R-:W5:Y:S01]  /*0250*/  @P1 LDG.E.128 R20, desc[UR4][R20.64] ;  /* 0x0000000414141981 */ /* 0x000f62000c1e1d00 */
[----:B------:R-:W-:Y:S02]  /*0260*/  IADD3.X R37, R0, UR7, RZ, P3, !PT ;  /* 0x0000000700257c10 */ /* 0x000fe40009ffe4ff */
[----:B------:R-:W-:Y:S01]  /*0270*/  @P2 IADD3 R16, P3, R16, UR8, RZ ;  /* 0x0000000810102c10 */ /* 0x000fe2000ff7e0ff */
[----:B------:R-:W2:Y:S03]  /*0280*/  LDG.E.128 R44, desc[UR4][R44.64] ;  /* 0x000000042c2c7981 */ /* 0x000ea6000c1e1d00 */
[----:B------:R-:W-:Y:S01]  /*0290*/  @P2 IADD3.X R17, R0, UR9, RZ, P3, !PT ;  /* 0x0000000900112c10 */ /* 0x000fe20009ffe4ff */
[----:B------:R-:W3:Y:S05]  /*02a0*/  LDG.E.128 R36, desc[UR4][R36.64] ;  /* 0x0000000424247981 */ /* 0x000eea000c1e1d00 */
[----:B------:R-:W5:Y:S01]  /*02b0*/  @P2 LDG.E.128 R16, desc[UR4][R16.64] ;  /* 0x0000000410102981 */ /* 0x000f62000c1e1d00 */
[----:B------:R-:W-:-:S02]  /*02c0*/  LOP3.LUT R49, R49, 0x20, RZ, 0xfc, !PT ;  /* 0x0000002031317812 */ /* 0x000fc400078efcff */
[----:B------:R-:W-:Y:S02]  /*02d0*/  @!P1 CS2R R20, SRZ ;  /* 0x0000000000149805 */ /* 0x000fe4000001ff00 */
[----:B------:R-:W-:Y:S02]  /*02e0*/  @!P1 CS2R R22, SRZ ;  /* 0x0000000000169805 */ /* 0x000fe4000001ff00 */
[----:B--2---:R-:W-:Y:S02]  /*02f0*/  PRMT R153, R44, 0x7632, R153 ;  /* 0x000076322c997816 */ /* 0x004fe40000000099 */
[----:B------:R-:W-:Y:S02]  /*0300*/  PRMT R151, R45, 0x7632, R151 ;  /* 0x000076322d977816 */ /* 0x000fe40000000097 */
[----:B------:R-:W-:Y:S02]  /*0310*/  PRMT R149, R46, 0x7632, R149 ;  /* 0x000076322e957816 */ /* 0x000fe40000000095 */
[----:B------:R-:W-:-:S02]  /*0320*/  PRMT R147, R47, 0x7632, R147 ;  /* 0x000076322f937816 */ /* 0x000fc40000000093 */
[----:B---3--:R-:W-:Y:S02]  /*0330*/  PRMT R154, R36, 0x7632, R154 ;  /* 0x00007632249a7816 */ /* 0x008fe4000000009a */
[----:B------:R-:W-:Y:S02]  /*0340*/  @!P2 CS2R R16, SRZ ;  /* 0x000000000010a805 */ /* 0x000fe4000001ff00 */
[----:B------:R-:W-:Y:S02]  /*0350*/  PRMT R152, R37, 0x7632, R152 ;  /* 0x0000763225987816 */ /* 0x000fe40000000098 */
[----:B------:R-:W-:Y:S02]  /*0360*/  @!P2 CS2R R18, SRZ ;  /* 0x000000000012a805 */ /* 0x000fe4000001ff00 */
[----:B------:R-:W-:Y:S02]  /*0370*/  PRMT R150, R38, 0x7632, R150 ;  /* 0x0000763226967816 */ /* 0x000fe40000000096 */
[----:B------:R-:W-:-:S07]  /*0380*/  PRMT R148, R39, 0x7632, R148 ;  /* 0x0000763227947816 */ /* 0x000fce0000000094 */
.L_x_1:
[----:B------:R-:W-:Y:S05]  /*0390*/  BSYNC B0 ;  /* 0x0000000000007941 */ /* 0x000fea0003800000 */
.L_x_0:
[----:B------:R-:W-:Y:S04]  /*03a0*/  BSSY B0, `(.L_x_2) ;  /* 0x0000024000007945 */ /* 0x000fe80003800000 */
[----:B------:R-:W-:Y:S05]  /*03b0*/  @!P6 BRA `(.L_x_3) ;  /* 0x000000000088e947 */ /* 0x000fea0003800000 */
[----:B------:R-:W-:Y:S01]  /*03c0*/  ULDC.64 UR6, c[0x0][0x2c8] ;  /* 0x0000b20000067ab9 */ /* 0x000fe20000000a00 */
[----:B------:R-:W0:Y:S01]  /*03d0*/  LDC.64 R2, c[0x0][0x260] ;  /* 0x00009800ff027b82 */ /* 0x000e220000000a00 */
[----:B------:R-:W-:Y:S01]  /*03e0*/  ISETP.NE.U32.AND P1, PT, RZ, UR6, PT ;  /* 0x00000006ff007c0c */ /* 0x000fe2000bf25070 */
[----:B------:R-:W-:Y:S01]  /*03f0*/  ULDC.64 UR8, c[0x0][0x2d0] ;  /* 0x0000b40000087ab9 */ /* 0x000fe20000000a00 */
[C---:B------:R-:W-:Y:S01]  /*0400*/  IMAD.SHL.U32 R12, R49.reuse, 0x10, RZ ;  /* 0x00000010310c7824 */ /* 0x040fe200078e00ff */
[----:B------:R-:W-:Y:S02]  /*0410*/  ISETP.NE.U32.AND P2, PT, RZ, UR8, PT ;  /* 0x00000008ff007c0c */ /* 0x000fe4000bf45070 */
[----:B------:R-:W-:Y:S02]  /*0420*/  ISETP.NE.AND.EX P1, PT, RZ, UR7, PT, P1 ;  /* 0x00000007ff007c0c */ /* 0x000fe4000bf25310 */
[----:B------:R-:W-:Y:S02]  /*0430*/  ISETP.NE.AND.EX P2, PT, RZ, UR9, PT, P2 ;  /* 0x00000009ff007c0c */ /* 0x000fe4000bf45320 */
[----:B------:R-:W-:-:S09]  /*0440*/  SHF.L.U64.HI R0, R49, 0x4, RZ ;  /* 0x0000000431007819 */ /* 0x000fd200000102ff */
        /* <DEDUP_REMOVED lines=12> */
[----:B------:R-:W-:Y:S01]  /*0510*/  VIADD R49, R49, 0x20 ;  /* 0x0000002031317836 */ /* 0x000fe20000000000 */
[----:B------:R-:W-:-:S02]  /*0520*/  @!P1 CS2R R76, SRZ ;  /* 0x00000000004c9805 */ /* 0x000fc4000001ff00 */
[----:B------:R-:W-:Y:S02]  /*0530*/  @!P1 CS2R R78, SRZ ;  /* 0x00000000004e9805 */ /* 0x000fe4000001ff00 */
[----:B--2---:R-:W-:Y:S02]  /*0540*/  PRMT R145, R40, 0x7632, R145 ;  /* 0x0000763228917816 */ /* 0x004fe40000000091 */
[----:B------:R-:W-:Y:S02]  /*0550*/  PRMT R143, R41, 0x7632, R143 ;  /* 0x00007632298f7816 */ /* 0x000fe4000000008f */
[----:B------:R-:W-:Y:S02]  /*0560*/  PRMT R141, R42, 0x7632, R141 ;  /* 0x000076322a8d7816 */ /* 0x000fe4000000008d */
[----:B------:R-:W-:Y:S02]  /*0570*/  PRMT R135, R43, 0x7632, R135 ;  /* 0x000076322b877816 */ /* 0x000fe40000000087 */
[----:B---3--:R-:W-:-:S02]  /*0580*/  PRMT R146, R28, 0x7632, R146 ;  /* 0x000076321c927816 */ /* 0x008fc40000000092 */
[----:B------:R-:W-:Y:S02]  /*0590*/  @!P2 CS2R R12, SRZ ;  /* 0x00000000000ca805 */ /* 0x000fe4000001ff00 */
[----:B------:R-:W-:Y:S02]  /*05a0*/  PRMT R144, R29, 0x7632, R144 ;  /* 0x000076321d907816 */ /* 0x000fe40000000090 */
[----:B------:R-:W-:Y:S02]  /*05b0*/  @!P2 CS2R R14, SRZ ;  /* 0x00000000000ea805 */ /* 0x000fe4000001ff00 */
[----:B------:R-:W-:Y:S02]  /*05c0*/  PRMT R142, R30, 0x7632, R142 ;  /* 0x000076321e8e7816 */ /* 0x000fe4000000008e */
[----:B------:R-:W-:-:S07]  /*05d0*/  PRMT R140, R31, 0x7632, R140 ;  /* 0x000076321f8c7816 */ /* 0x000fce000000008c */
.L_x_3:
[----:B------:R-:W-:Y:S05]  /*05e0*/  BSYNC B0 ;  /* 0x0000000000007941 */ /* 0x000fea0003800000 */
.L_x_2:
[----:B------:R-:W-:Y:S04]  /*05f0*/  BSSY B0, `(.L_x_4) ;  /* 0x0000024000007945 */ /* 0x000fe80003800000 */
[----:B------:R-:W-:Y:S05]  /*0600*/  @!P5 BRA `(.L_x_5) ;  /* 0x000000000088d947 */ /* 0x000fea0003800000 */
        /* <DEDUP_REMOVED lines=34> */
.L_x_5:
[----:B------:R-:W-:Y:S05]  /*0830*/  BSYNC B0 ;  /* 0x0000000000007941 */ /* 0x000fea0003800000 */
.L_x_4:
[----:B------:R-:W-:Y:S04]  /*0840*/  BSSY B0, `(.L_x_6) ;  /* 0x000001b000007945 */ /* 0x000fe80003800000 */
[----:B------:R-:W-:Y:S05]  /*0850*/  @!P4 BRA `(.L_x_7) ;  /* 0x000000000064c947 */ /* 0x000fea0003800000 */
[----:B------:R-:W-:Y:S01]  /*0860*/  ULDC.64 UR6, c[0x0][0x2c8] ;  /* 0x0000b20000067ab9 */ /* 0x000fe20000000a00 */
[----:B------:R-:W-:Y:S01]  /*0870*/  ULDC.64 UR8, c[0x0][0x2d0] ;  /* 0x0000b40000087ab9 */ /* 0x000fe20000000a00 */
[----:B------:R-:W-:Y:S01]  /*0880*/  ISETP.NE.U32.AND P1, PT, RZ, UR6, PT ;  /* 0x00000006ff007c0c */ /* 0x000fe2000bf25070 */
[----:B------:R-:W0:Y:S01]  /*0890*/  LDC.64 R72, c[0x0][0x260] ;  /* 0x00009800ff487b82 */ /* 0x000e220000000a00 */
[----:B------:R-:W-:Y:S01]  /*08a0*/  ISETP.NE.U32.AND P2, PT, RZ, UR8, PT ;  /* 0x00000008ff007c0c */ /* 0x000fe2000bf45070 */
[----:B------:R-:W-:Y:S01]  /*08b0*/  IMAD.SHL.U32 R60, R49, 0x10, RZ ;  /* 0x00000010313c7824 */ /* 0x000fe200078e00ff */
[----:B------:R-:W-:Y:S02]  /*08c0*/  ISETP.NE.AND.EX P1, PT, RZ, UR7, PT, P1 ;  /* 0x00000007ff007c0c */ /* 0x000fe4000bf25310 */
[----:B------:R-:W-:Y:S02]  /*08d0*/  ISETP.NE.AND.EX P2, PT, RZ, UR9, PT, P2 ;  /* 0x00000009ff007c0c */ /* 0x000fe4000bf45320 */
[----:B------:R-:W-:-:S09]  /*08e0*/  SHF.R.U32.HI R0, RZ, 0x1c, R49 ;  /* 0x0000001cff007819 */ /* 0x000fd20000011631 */
[----:B------:R-:W-:-:S04]  /*08f0*/  @P1 LEA R2, P3, R49, UR6, 0x4 ;  /* 0x0000000631021c11 */ /* 0x000fc8000f8620ff */
[C---:B------:R-:W-:Y:S01]  /*0900*/  @P1 LEA.HI.X R3, R49.reuse, UR7, RZ, 0x4, P3 ;  /* 0x0000000731031c11 */ /* 0x040fe200098f24ff */
[----:B------:R-:W-:Y:S01]  /*0910*/  ULDC.64 UR6, c[0x0][0x268] ;  /* 0x00009a0000067ab9 */ /* 0x000fe20000000a00 */
[----:B------:R-:W-:Y:S01]  /*0920*/  @P2 IADD3 R66, P3, R60, UR8, RZ ;  /* 0x000000083c422c10 */ /* 0x000fe2000ff7e0ff */
[----:B0-----:R-:W-:Y:S02]  /*0930*/  IMAD.WIDE.U32 R72, R49, 0x10, R72 ;  /* 0x0000001031487825 */ /* 0x001fe400078e0048 */
[----:B------:R0:W5:Y:S01]  /*0940*/  @P1 LDG.E.128 R68, desc[UR4][R2.64] ;  /* 0x0000000402441981 */ /* 0x000162000c1e1d00 */
[----:B------:R-:W-:Y:S02]  /*0950*/  @P2 IADD3.X R67, R0, UR9, RZ, P3, !PT ;  /* 0x0000000900432c10 */ /* 0x000fe40009ffe4ff */
[----:B------:R-:W-:Y:S01]  /*0960*/  IADD3 R60, P3, R60, UR6, RZ ;  /* 0x000000063c3c7c10 */ /* 0x000fe2000ff7e0ff */
[----:B------:R-:W5:Y:S03]  /*0970*/  LDG.E.128 R72, desc[UR4][R72.64] ;  /* 0x0000000448487981 */ /* 0x000f66000c1e1d00 */
[----:B------:R-:W-:Y:S01]  /*0980*/  IADD3.X R61, R0, UR7, RZ, P3, !PT ;  /* 0x00000007003d7c10 */ /* 0x000fe20009ffe4ff */
[----:B------:R-:W5:Y:S05]  /*0990*/  @P2 LDG.E.128 R64, desc[UR4][R66.64] ;  /* 0x0000000442402981 */ /* 0x000f6a000c1e1d00 */
[----:B------:R-:W5:Y:S01]  /*09a0*/  LDG.E.128 R60, desc[UR4][R60.64] ;  /* 0x000000043c3c7981 */ /* 0x000f62000c1e1d00 */
[----:B------:R-:W-:-:S02]  /*09b0*/  @!P1 CS2R R68, SRZ ;  /* 0x0000000000449805 */ /* 0x000fc4000001ff00 */
[----:B------:R-:W-:Y:S02]  /*09c0*/  @!P1 CS2R R70, SRZ ;  /* 0x0000000000469805 */ /* 0x000fe4000001ff00 */
[----:B------:R-:W-:Y:S02]  /*09d0*/  @!P2 CS2R R64, SRZ ;  /* 0x000000000040a805 */ /* 0x000fe4000001ff00 */
[----:B0-----:R-:W-:-:S07]  /*09e0*/  @!P2 CS2R R66, SRZ ;  /* 0x000000000042a805 */ /* 0x001fce000001ff00 */
.L_x_7:
[----:B------:R-:W-:Y:S05]  /*09f0*/  BSYNC B0 ;  /* 0x0000000000007941 */ /* 0x000fea0003800000 */
.L_x_6:
[----:B------:R-:W-:Y:S02]  /*0a00*/  ULDC UR6, c[0x0][0x214] ;  /* 0x0000850000067ab9 */ /* 0x000fe40000000800 */
[----:B------:R-:W-:Y:S01]  /*0a10*/  ISETP.GE.AND P2, PT, R155, UR6, PT ;  /* 0x000000069b007c0c */ /* 0x000fe2000bf46270 */
[----:B------:R-:W-:Y:S02]  /*0a20*/  ULDC.64 UR6, c[0x0][0x230] ;  /* 0x00008c0000067ab9 */ /* 0x000fe40000000a00 */
[----:B------:R-:W-:-:S04]  /*0a30*/  LOP3.LUT P1, RZ, R50, UR6, RZ, 0xfc, !PT ;  /* 0x0000000632ff7c12 */ /* 0x000fc8000f82fcff */
[----:B------:R-:W-:-:S06]  /*0a40*/  LOP3.LUT P1, RZ, R51, UR7, RZ, 0xfc, P1 ;  /* 0x0000000733ff7c12 */ /* 0x000fcc000882fcff */
[----:B------:R-:W-:Y:S07]  /*0a50*/  @P2 EXIT ;  /* 0x000000000000294d */ /* 0x000fee0003800000 */
[----:B------:R-:W-:Y:S01]  /*0a60*/  IMAD.U32 R53, R36, 0x10000, RZ ;  /* 0x0001000024357824 */ /* 0x000fe200078e00ff */
[----:B------:R-:W-:Y:S01]  /*0a70*/  SHF.L.U32 R51, R38, 0x10, RZ ;  /* 0x0000001026337819 */ /* 0x000fe200000006ff */
[----:B------:R-:W-:Y:S01]  /*0a80*/  IMAD.U32 R48, R39, 0x10000, RZ ;  /* 0x0001000027307824 */ /* 0x000fe200078e00ff */
[----:B------:R-:W-:Y:S01]  /*0a90*/  SHF.L.U32 R36, R35, 0x10, RZ ;  /* 0x0000001023247819 */ /* 0x000fe200000006ff */
[----:B------:R-:W-:Y:S01]  /*0aa0*/  IMAD.U32 R55, R46, 0x10000, RZ ;  /* 0x000100002e377824 */ /* 0x000fe200078e00ff */
[----:B------:R-:W-:Y:S01]  /*0ab0*/  ULDC.U8 UR6, c[0x0][0x2a0] ;  /* 0x0000a80000067ab9 */ /* 0x000fe20000000000 */
[----:B------:R-:W-:Y:S01]  /*0ac0*/  IMAD.U32 R39, R34, 0x10000, RZ ;  /* 0x0001000022277824 */ /* 0x000fe200078e00ff */
[----:B------:R-:W-:Y:S01]  /*0ad0*/  SHF.L.U32 R46, R41, 0x10, RZ ;  /* 0x00000010292e7819 */ /* 0x000fe200000006ff */
[----:B------:R-:W-:Y:S01]  /*0ae0*/  IMAD.U32 R54, R45, 0x10000, RZ ;  /* 0x000100002d367824 */ /* 0x000fe200078e00ff */
[----:B------:R-:W-:Y:S01]  /*0af0*/  SHF.L.U32 R38, R33, 0x10, RZ ;  /* 0x0000001021267819 */ /* 0x000fe200000006ff */
[----:B------:R-:W-:Y:S01]  /*0b00*/  IMAD.U32 R35, R26, 0x10000, RZ ;  /* 0x000100001a237824 */ /* 0x000fe200078e00ff */
[----:B------:R-:W-:Y:S01]  /*0b10*/  SHF.L.U32 R34, R25, 0x10, RZ ;  /* 0x0000001019227819 */ /* 0x000fe200000006ff */
[----:B------:R-:W-:Y:S01]  /*0b20*/  IMAD.U32 R45, R28, 0x10000, RZ ;  /* 0x000100001c2d7824 */ /* 0x000fe200078e00ff */
[----:B-----5:R-:W-:Y:S01]  /*0b30*/  PRMT R126, R20, 0x7632, R126 ;  /* 0x00007632147e7816 */ /* 0x020fe2000000007e */
[----:B------:R-:W-:Y:S01]  /*0b40*/  IMAD.U32 R41, R32, 0x10000, RZ ;  /* 0x0001000020297824 */ /* 0x000fe200078e00ff */
[----:B------:R-:W-:Y:S01]  /*0b50*/  PRMT R124, R21, 0x7632, R124 ;  /* 0x00007632157c7816 */ /* 0x000fe2000000007c */
        /* <DEDUP_REMOVED lines=37> */
[----:B------:R-:W-:Y:S01]  /*0db0*/  SHF.L.U32 R57, R44, 0x10, RZ ;  /* 0x000000102c397819 */ /* 0x000fe200000006ff */
[----:B------:R-:W-:Y:S01]  /*0dc0*/  IMAD.U32 R141, R141, 0x10000, RZ ;  /* 0x000100008d8d7824 */ /* 0x000fe200078e00ff */
[----:B------:R-:W-:Y:S01]  /*0dd0*/  SHF.L.U32 R52, R47, 0x10, RZ ;  /* 0x000000102f347819 */ /* 0x000fe200000006ff */
[----:B------:R-:W-:Y:S01]  /*0de0*/  IMAD.U32 R47, R42, 0x10000, RZ ;  /* 0x000100002a2f7824 */ /* 0x000fe200078e00ff */
[----:B------:R-:W-:Y:S01]  /*0df0*/  SHF.L.U32 R33, R27, 0x10, RZ ;  /* 0x000000101b217819 */ /* 0x000fe200000006ff */
        /* <DEDUP_REMOVED lines=43> */
[----:B------:R-:W-:Y:S01]  /*10b0*/  ISETP.NE.AND P2, PT, RZ, UR6, PT ;  /* 0x00000006ff007c0c */ /* 0x000fe2000bf45270 */
[----:B------:R-:W-:Y:S01]  /*10c0*/  IMAD.U32 R104, R104, 0x10000, RZ ;  /* 0x0001000068687824 */ /* 0x000fe200078e00ff */
[----:B------:R-:W-:Y:S01]  /*10d0*/  SHF.L.U32 R44, R43, 0x10, RZ ;  /* 0x000000102b2c7819 */ /* 0x000fe200000006ff */
        /* <DEDUP_REMOVED lines=26> */
[----:B------:R-:W-:Y:S01]  /*1280*/  ULDC UR8, c[0x0][0x218] ;  /* 0x0000860000087ab9 */ /* 0x000fe20000000800 */
[----:B------:R-:W-:Y:S01]  /*1290*/  SHF.L.U32 R6, R73, 0x10, RZ ;  /* 0x0000001049067819 */ /* 0x000fe200000006ff */
[----:B------:R-:W-:Y:S01]  /*12a0*/  ULDC UR7, c[0x0][0x2d8] ;  /* 0x0000b60000077ab9 */ /* 0x000fe20000000800 */
[----:B------:R-:W-:Y:S01]  /*12b0*/  SHF.L.U32 R5, R75, 0x10, RZ ;  /* 0x000000104b057819 */ /* 0x000fe200000006ff */
[----:B------:R-:W-:Y:S01]  /*12c0*/  ULDC.64 UR10, c[0x0][0x228] ;  /* 0x00008a00000a7ab9 */ /* 0x000fe20000000a00 */
[----:B------:R-:W-:Y:S01]  /*12d0*/  SHF.L.U32 R3, R69, 0x10, RZ ;  /* 0x0000001045037819 */ /* 0x000fe200000006ff */
[----:B------:R-:W-:Y:S01]  /*12e0*/  ULDC.64 UR12, c[0x0][0x230] ;  /* 0x00008c00000c7ab9 */ /* 0x000fe20000000a00 */
[----:B------:R-:W-:-:S02]  /*12f0*/  SHF.L.U32 R0, R71, 0x10, RZ ;  /* 0x0000001047007819 */ /* 0x000fc400000006ff */
[----:B------:R-:W-:Y:S02]  /*1300*/  SHF.L.U32 R80, R61, 0x10, RZ ;  /* 0x000000103d507819 */ /* 0x000fe400000006ff */
[----:B------:R-:W-:Y:S02]  /*1310*/  SHF.L.U32 R82, R63, 0x10, RZ ;  /* 0x000000103f527819 */ /* 0x000fe400000006ff */
[----:B------:R-:W-:Y:S02]  /*1320*/  SHF.L.U32 R83, R65, 0x10, RZ ;  /* 0x0000001041537819 */ /* 0x000fe400000006ff */
[----:B------:R-:W-:Y:S02]  /*1330*/  SHF.L.U32 R157, R67, 0x10, RZ ;  /* 0x00000010439d7819 */ /* 0x000fe400000006ff */
[----:B------:R-:W-:Y:S02]  /*1340*/  SHF.L.U32 R154, R154, 0x10, RZ ;  /* 0x000000109a9a7819 */ /* 0x000fe400000006ff */
        /* <DEDUP_REMOVED lines=12> */
[----:B------:R-:W-:-:S02]  /*1410*/  P2R R160, PR, RZ, 0x4 ;  /* 0x00000004ffa07803 */ /* 0x000fc40000000000 */
        /* <DEDUP_REMOVED lines=18> */
[----:B------:R-:W-:-:S07]  /*1540*/  SHF.L.U32 R87, R87, 0x10, RZ ;  /* 0x0000001057577819 */ /* 0x000fce00000006ff */
.L_x_153:
[----:B------:R-:W-:Y:S01]  /*1550*/  IMAD R72, R155, UR8, RZ ;  /* 0x000000089b487c24 */ /* 0x000fe2000f8e02ff */
[----:B------:R-:W-:Y:S04]  /*1560*/  BSSY B0, `(.L_x_8) ;  /* 0x00000aa000007945 */ /* 0x000fe80003800000 */
[----:B------:R-:W-:-:S04]  /*1570*/  SHF.R.S32.HI R73, RZ, 0x1f, R72 ;  /* 0x0000001fff497819 */ /* 0x000fc80000011448 */
[----:B------:R-:W-:-:S04]  /*1580*/  LEA.HI R73, R73, R72, RZ, 0x3 ;  /* 0x0000004849497211 */ /* 0x000fc800078f18ff */
[----:B------:R-:W-:-:S05]  /*1590*/  LEA.HI.SX32 R189, R73, R56, 0x1d ;  /* 0x0000003849bd7211 */ /* 0x000fca00078feaff */
[----:B------:R-:W-:Y:S01]  /*15a0*/  IMAD.MOV.U32 R137, RZ, RZ, R189 ;  /* 0x000000ffff897224 */ /* 0x000fe200078e00bd */
[----:B-----5:R-:W-:Y:S06]  /*15b0*/  @!P0 BRA `(.L_x_9) ;  /* 0x0000000800908947 */ /* 0x020fec0003800000 */
[----:B------:R-:W-:Y:S01]  /*15c0*/  ISETP.NE.U32.AND P3, PT, RZ, UR10, PT ;  /* 0x0000000aff007c0c */ /* 0x000fe2000bf65070 */
[----:B------:R-:W0:Y:S03]  /*15d0*/  LDC.64 R72, c[0x0][0x220] ;  /* 0x00008800ff487b82 */ /* 0x000e260000000a00 */
[----:B------:R-:W-:-:S13]  /*15e0*/  ISETP.NE.AND.EX P3, PT, RZ, UR11, PT, P3 ;  /* 0x0000000bff007c0c */ /* 0x000fda000bf65330 */
[----:B------:R-:W-:-:S04]  /*15f0*/  @P3 LEA R78, P2, R189, UR10, 0x4 ;  /* 0x0000000abd4e3c11 */ /* 0x000fc8000f8420ff */
[C---:B------:R-:W-:Y:S02]  /*1600*/  @P3 LEA.HI.X R79, R189.reuse, UR11, RZ, 0x4, P2 ;  /* 0x0000000bbd4f3c11 */ /* 0x040fe400090f24ff */
[----:B------:R-:W-:Y:S01]  /*1610*/  ISETP.NE.U32.AND P2, PT, RZ, UR12, PT ;  /* 0x0000000cff007c0c */ /* 0x000fe2000bf45070 */
[----:B0-----:R-:W-:Y:S02]  /*1620*/  IMAD.WIDE.U32 R72, R189, 0x10, R72 ;  /* 0x00000010bd487825 */ /* 0x001fe400078e0048 */
[----:B------:R0:W5:Y:S01]  /*1630*/  @P3 LDG.E.128 R60, desc[UR4][R78.64] ;  /* 0x000000044e3c3981 */ /* 0x000162000c1e1d00 */
[----:B------:R-:W-:-:S03]  /*1640*/  ISETP.NE.AND.EX P2, PT, RZ, UR13, PT, P2 ;  /* 0x0000000dff007c0c */ /* 0x000fc6000bf45320 */
[----:B------:R-:W2:Y:S10]  /*1650*/  LDG.E.128 R72, desc[UR4][R72.64] ;  /* 0x0000000448487981 */ /* 0x000eb4000c1e1d00 */
[----:B------:R-:W-:-:S04]  /*1660*/  @P2 LEA R76, P4, R189, UR12, 0x4 ;  /* 0x0000000cbd4c2c11 */ /* 0x000fc8000f8820ff */
[----:B------:R-:W-:-:S05]  /*1670*/  @P2 LEA.HI.X R77, R189, UR13, RZ, 0x4, P4 ;  /* 0x0000000dbd4d2c11 */ /* 0x000fca000a0f24ff */
[----:B------:R0:W5:Y:S01]  /*1680*/  @P2 LDG.E.128 R64, desc[UR4][R76.64] ;  /* 0x000000044c402981 */ /* 0x000162000c1e1d00 */
[----:B------:R-:W-:-:S04]  /*1690*/  ISETP.NE.U32.AND P3, PT, RZ, UR10, PT ;  /* 0x0000000aff007c0c */ /* 0x000fc8000bf65070 */
[----:B------:R-:W-:Y:S02]  /*16a0*/  ISETP.NE.AND.EX P3, PT, RZ, UR11, PT, P3 ;  /* 0x0000000bff007c0c */ /* 0x000fe4000bf65330 */
[C---:B--2---:R-:W-:Y:S02]  /*16b0*/  SHF.L.U32 R85, R72.reuse, 0x10, RZ ;  /* 0x0000001048557819 */ /* 0x044fe400000006ff */
[----:B------:R-:W-:-:S09]  /*16c0*/  PRMT R164, R72, 0x7632, R164 ;  /* 0x0000763248a47816 */ /* 0x000fd200000000a4 */
[----:B0-----:R-:W-:Y:S05]  /*16d0*/  @P3 BRA `(.L_x_10) ;  /* 0x0000000000203947 */ /* 0x001fea0003800000 */
[----:B------:R-:W-:-:S04]  /*16e0*/  ISETP.NE.U32.AND P4, PT, RZ, UR12, PT ;  /* 0x0000000cff007c0c */ /* 0x000fc8000bf85070 */
[----:B------:R-:W-:-:S13]  /*16f0*/  ISETP.NE.AND.EX P4, PT, RZ, UR13, PT, P4 ;  /* 0x0000000dff007c0c */ /* 0x000fda000bf85340 */
[----:B------:R-:W-:Y:S05]  /*1700*/  @P4 BRA `(.L_x_11) ;  /* 0x0000000000084947 */ /* 0x000fea0003800000 */
[----:B------:R-:W-:Y:S05]  /*1710*/  @P1 BRA `(.L_x_12) ;  /* 0x0000000000201947 */ /* 0x000fea0003800000 */
[----:B------:R-:W-:Y:S05]  /*1720*/  BRA `(.L_x_13) ;  /* 0x0000000000247947 */ /* 0x000fea0003800000 */
.L_x_11:
[----:B-----5:R-:W-:-:S04]  /*1730*/  IMAD.U32 R72, R64, 0x10000, RZ ;  /* 0x0001000040487824 */ /* 0x020fc800078e00ff */
[----:B------:R-:W-:Y:S01]  /*1740*/  FADD.FTZ R85, R72, R85 ;  /* 0x0000005548557221 */ /* 0x000fe20000010000 */
[----:B------:R-:W-:Y:S06]  /*1750*/  BRA `(.L_x_12) ;  /* 0x0000000000107947 */ /* 0x000fec0003800000 */
.L_x_10:
[----:B-----5:R-:W-:Y:S01]  /*1760*/  SHF.L.U32 R72, R60, 0x10, RZ ;  /* 0x000000103c487819 */ /* 0x020fe200000006ff */
[----:B------:R-:W-:-:S04]  /*1770*/  @P2 IMAD.U32 R76, R64, 0x10000, RZ ;  /* 0x00010000404c2824 */ /* 0x000fc800078e00ff */
[----:B------:R-:W-:-:S04]  /*1780*/  FADD.FTZ R85, R72, R85 ;  /* 0x0000005548557221 */ /* 0x000fc80000010000 */
[----:B------:R-:W-:-:S07]  /*1790*/  @P2 FADD.FTZ R85, R76, R85 ;  /* 0x000000554c552221 */ /* 0x000fce0000010000 */
.L_x_12:
[----:B------:R-:W-:-:S04]  /*17a0*/  F2FP.BF16.F32.PACK_AB R72, RZ, R85 ;  /* 0x00000055ff48723e */ /* 0x000fc800000010ff */
[----:B------:R-:W-:-:S07]  /*17b0*/  PRMT R68, R72, 0x7610, R68 ;  /* 0x0000761048447816 */ /* 0x000fce0000000044 */
.L_x_13:
[----:B------:R-:W-:Y:S01]  /*17c0*/  SHF.L.U32 R164, R164, 0x10, RZ ;  /* 0x00000010a4a47819 */ /* 0x000fe200000006ff */
[----:B------:R-:W-:Y:S06]  /*17d0*/  @P3 BRA `(.L_x_14) ;  /* 0x0000000000243947 */ /* 0x000fec0003800000 */
[----:B------:R-:W-:-:S04]  /*17e0*/  ISETP.NE.U32.AND P4, PT, RZ, UR12, PT ;  /* 0x0000000cff007c0c */ /* 0x000fc8000bf85070 */
[----:B------:R-:W-:-:S13]  /*17f0*/  ISETP.NE.AND.EX P4, PT, RZ, UR13, PT, P4 ;  /* 0x0000000dff007c0c */ /* 0x000fda000bf85340 */
[----:B------:R-:W-:Y:S05]  /*1800*/  @P4 BRA `(.L_x_15) ;  /* 0x0000000000084947 */ /* 0x000fea0003800000 */
[----:B------:R-:W-:Y:S05]  /*1810*/  @P1 BRA `(.L_x_16) ;  /* 0x00000000002c1947 */ /* 0x000fea0003800000 */
[----:B------:R-:W-:Y:S05]  /*1820*/  BRA `(.L_x_17) ;  /* 0x0000000000307947 */ /* 0x000fea0003800000 */
.L_x_15:
[----:B-----5:R-:W-:-:S05]  /*1830*/  PRMT R72, R64, 0x7632, R72 ;  /* 0x0000763240487816 */ /* 0x020fca0000000048 */
[----:B------:R-:W-:-:S04]  /*1840*/  IMAD.U32 R77, R72, 0x10000, RZ ;  /* 0x00010000484d7824 */ /* 0x000fc800078e00ff */
[----:B------:R-:W-:Y:S01]  /*1850*/  FADD.FTZ R164, R77, R164 ;  /* 0x000000a44da47221 */ /* 0x000fe20000010000 */
[----:B------:R-:W-:Y:S06]  /*1860*/  BRA `(.L_x_16) ;  /* 0x0000000000187947 */ /* 0x000fec0003800000 */
.L_x_14:
[----:B-----5:R-:W-:Y:S02]  /*1870*/  PRMT R72, R60, 0x7632, R72 ;  /* 0x000076323c487816 */ /* 0x020fe40000000048 */
[----:B------:R-:W-:Y:S02]  /*1880*/  @P2 PRMT R76, R64, 0x7632, R76 ;  /* 0x00007632404c2816 */ /* 0x000fe4000000004c */
[----:B------:R-:W-:-:S03]  /*1890*/  SHF.L.U32 R77, R72, 0x10, RZ ;  /* 0x00000010484d7819 */ /* 0x000fc600000006ff */
[----:B------:R-:W-:Y:S02]  /*18a0*/  @P2 IMAD.U32 R79, R76, 0x10000, RZ ;  /* 0x000100004c4f2824 */ /* 0x000fe400078e00ff */
[----:B------:R-:W-:-:S04]  /*18b0*/  FADD.FTZ R164, R77, R164 ;  /* 0x000000a44da47221 */ /* 0x000fc80000010000 */
[----:B------:R-:W-:-:S07]  /*18c0*/  @P2 FADD.FTZ R164, R79, R164 ;  /* 0x000000a44fa42221 */ /* 0x000fce0000010000 */
.L_x_16:
[----:B------:R-:W-:-:S04]  /*18d0*/  F2FP.BF16.F32.PACK_AB R72, RZ, R164 ;  /* 0x000000a4ff48723e */ /* 0x000fc800000010ff */
[----:B------:R-:W-:-:S07]  /*18e0*/  PRMT R68, R68, 0x5410, R72 ;  /* 0x0000541044447816 */ /* 0x000fce0000000048 */
.L_x_17:
[C---:B------:R-:W-:Y:S02]  /*18f0*/  SHF.L.U32 R163, R73.reuse, 0x10, RZ ;  /* 0x0000001049a37819 */ /* 0x040fe400000006ff */
[----:B------:R-:W-:Y:S01]  /*1900*/  PRMT R73, R73, 0x7632, R73 ;  /* 0x0000763249497816 */ /* 0x000fe20000000049 */
[----:B------:R-:W-:Y:S06]  /*1910*/  @P3 BRA `(.L_x_18) ;  /* 0x0000000000203947 */ /* 0x000fec0003800000 */
[----:B------:R-:W-:-:S04]  /*1920*/  ISETP.NE.U32.AND P4, PT, RZ, UR12, PT ;  /* 0x0000000cff007c0c */ /* 0x000fc8000bf85070 */
[----:B------:R-:W-:-:S13]  /*1930*/  ISETP.NE.AND.EX P4, PT, RZ, UR13, PT, P4 ;  /* 0x0000000dff007c0c */ /* 0x000fda000bf85340 */
[----:B------:R-:W-:Y:S05]  /*1940*/  @P4 BRA `(.L_x_19) ;  /* 0x0000000000084947 */ /* 0x000fea0003800000 */
[----:B------:R-:W-:Y:S05]  /*1950*/  @P1 BRA `(.L_x_20) ;  /* 0x0000000000201947 */ /* 0x000fea0003800000 */
[----:B------:R-:W-:Y:S05]  /*1960*/  BRA `(.L_x_21) ;  /* 0x0000000000247947 */ /* 0x000fea0003800000 */
.L_x_19:
[----:B-----5:R-:W-:-:S04]  /*1970*/  IMAD.U32 R72, R65, 0x10000, RZ ;  /* 0x0001000041487824 */ /* 0x020fc800078e00ff */
[----:B------:R-:W-:Y:S01]  /*1980*/  FADD.FTZ R163, R72, R163 ;  /* 0x000000a348a37221 */ /* 0x000fe20000010000 */
[----:B------:R-:W-:Y:S06]  /*1990*/  BRA `(.L_x_20) ;  /* 0x0000000000107947 */ /* 0x000fec0003800000 */
.L_x_18:
[----:B-----5:R-:W-:Y:S01]  /*19a0*/  SHF.L.U32 R72, R61, 0x10, RZ ;  /* 0x000000103d487819 */ /* 0x020fe200000006ff */
[----:B------:R-:W-:-:S04]  /*19b0*/  @P2 IMAD.U32 R76, R65, 0x10000, RZ ;  /* 0x00010000414c2824 */ /* 0x000fc800078e00ff */
[----:B------:R-:W-:-:S04]  /*19c0*/  FADD.FTZ R163, R72, R163 ;  /* 0x000000a348a37221 */ /* 0x000fc80000010000 */
[----:B------:R-:W-:-:S07]  /*19d0*/  @P2 FADD.FTZ R163, R76, R163 ;  /* 0x000000a34ca32221 */ /* 0x000fce0000010000 */
.L_x_20:
[----:B------:R-:W-:-:S04]  /*19e0*/  F2FP.BF16.F32.PACK_AB R72, RZ, R163 ;  /* 0x000000a3ff48723e */ /* 0x000fc800000010ff */
[----:B------:R-:W-:-:S07]  /*19f0*/  PRMT R69, R72, 0x7610, R69 ;  /* 0x0000761048457816 */ /* 0x000fce0000000045 */
.L_x_21:
[----:B------:R-:W-:Y:S01]  /*1a00*/  SHF.L.U32 R174, R73, 0x10, RZ ;  /* 0x0000001049ae7819 */ /* 0x000fe200000006ff */
[----:B------:R-:W-:Y:S06]  /*1a10*/  @P3 BRA `(.L_x_22) ;  /* 0x0000000000243947 */ /* 0x000fec0003800000 */
[----:B------:R-:W-:-:S04]  /*1a20*/  ISETP.NE.U32.AND P4, PT, RZ, UR12, PT ;  /* 0x0000000cff007c0c */ /* 0x000fc8000bf85070 */
[----:B------:R-:W-:-:S13]  /*1a30*/  ISETP.NE.AND.EX P4, PT, RZ, UR13, PT, P4 ;  /* 0x0000000dff007c0c */ /* 0x000fda000bf85340 */
[----:B------:R-:W-:Y:S05]  /*1a40*/  @P4 BRA `(.L_x_23) ;  /* 0x0000000000084947 */ /* 0x000fea0003800000 */
[----:B------:R-:W-:Y:S05]  /*1a50*/  @P1 BRA `(.L_x_24) ;  /* 0x00000000002c1947 */ /* 0x000fea0003800000 */
[----:B------:R-:W-:Y:S05]  /*1a60*/  BRA `(.L_x_25) ;  /* 0x0000000000307947 */ /* 0x000fea0003800000 */
.L_x_23:
[----:B-----5:R-:W-:-:S05]  /*1a70*/  PRMT R72, R65, 0x7632, R72 ;  /* 0x0000763241487816 */ /* 0x020fca0000000048 */
[----:B------:R-:W-:-:S04]  /*1a80*/  IMAD.U32 R73, R72, 0x10000, RZ ;  /* 0x0001000048497824 */ /* 0x000fc800078e00ff */
[----:B------:R-:W-:Y:S01]  /*1a90*/  FADD.FTZ R174, R73, R174 ;  /* 0x000000ae49ae7221 */ /* 0x000fe20000010000 */
[----:B------:R-:W-:Y:S06]  /*1aa0*/  BRA `(.L_x_24) ;  /* 0x0000000000187947 */ /* 0x000fec0003800000 */
.L_x_22:
[----:B-----5:R-:W-:Y:S02]  /*1ab0*/  PRMT R72, R61, 0x7632, R72 ;  /* 0x000076323d487816 */ /* 0x020fe40000000048 */
[----:B------:R-:W-:Y:S02]  /*1ac0*/  @P2 PRMT R76, R65, 0x7632, R76 ;  /* 0x00007632414c2816 */ /* 0x000fe4000000004c */
[----:B------:R-:W-:-:S03]  /*1ad0*/  SHF.L.U32 R73, R72, 0x10, RZ ;  /* 0x0000001048497819 */ /* 0x000fc600000006ff */
[----:B------:R-:W-:Y:S02]  /*1ae0*/  @P2 IMAD.U32 R77, R76, 0x10000, RZ ;  /* 0x000100004c4d2824 */ /* 0x000fe400078e00ff */
[----:B------:R-:W-:-:S04]  /*1af0*/  FADD.FTZ R174, R73, R174 ;  /* 0x000000ae49ae7221 */ /* 0x000fc80000010000 */
[----:B------:R-:W-:-:S07]  /*1b00*/  @P2 FADD.FTZ R174, R77, R174 ;  /* 0x000000ae4dae2221 */ /* 0x000fce0000010000 */
.L_x_24:
[----:B------:R-:W-:-:S04]  /*1b10*/  F2FP.BF16.F32.PACK_AB R72, RZ, R174 ;  /* 0x000000aeff48723e */ /* 0x000fc800000010ff */
[----:B------:R-:W-:-:S07]  /*1b20*/  PRMT R69, R69, 0x5410, R72 ;  /* 0x0000541045457816 */ /* 0x000fce0000000048 */
.L_x_25:
        /* <DEDUP_REMOVED lines=8> */
.L_x_27:
[----:B-----5:R-:W-:-:S04]  /*1bb0*/  IMAD.U32 R72, R66, 0x10000, RZ ;  /* 0x0001000042487824 */ /* 0x020fc800078e00ff */
[----:B------:R-:W-:Y:S01]  /*1bc0*/  FADD.FTZ R173, R72, R173 ;  /* 0x000000ad48ad7221 */ /* 0x000fe20000010000 */
[----:B------:R-:W-:Y:S06]  /*1bd0*/  BRA `(.L_x_28) ;  /* 0x0000000000107947 */ /* 0x000fec0003800000 */
.L_x_26:
[----:B-----5:R-:W-:Y:S01]  /*1be0*/  SHF.L.U32 R72, R62, 0x10, RZ ;  /* 0x000000103e487819 */ /* 0x020fe200000006ff */
[----:B------:R-:W-:-:S04]  /*1bf0*/  @P2 IMAD.U32 R76, R66, 0x10000, RZ ;  /* 0x00010000424c2824 */ /* 0x000fc800078e00ff */
[----:B------:R-:W-:-:S04]  /*1c00*/  FADD.FTZ R173, R72, R173 ;  /* 0x000000ad48ad7221 */ /* 0x000fc80000010000 */
[----:B------:R-:W-:-:S07]  /*1c10*/  @P2 FADD.FTZ R173, R76, R173 ;  /* 0x000000ad4cad2221 */ /* 0x000fce0000010000 */
.L_x_28:
[----:B------:R-:W-:-:S04]  /*1c20*/  F2FP.BF16.F32.PACK_AB R72, RZ, R173 ;  /* 0x000000adff48723e */ /* 0x000fc800000010ff */
[----:B------:R-:W-:-:S07]  /*1c30*/  PRMT R70, R72, 0x7610, R70 ;  /* 0x0000761048467816 */ /* 0x000fce0000000046 */
.L_x_29:
[----:B------:R-:W-:Y:S01]  /*1c40*/  SHF.L.U32 R184, R74, 0x10, RZ ;  /* 0x000000104ab87819 */ /* 0x000fe200000006ff */
[----:B------:R-:W-:Y:S06]  /*1c50*/  @P3 BRA `(.L_x_30) ;  /* 0x0000000000243947 */ /* 0x000fec0003800000 */
[----:B------:R-:W-:-:S04]  /*1c60*/  ISETP.NE.U32.AND P4, PT, RZ, UR12, PT ;  /* 0x0000000cff007c0c */ /* 0x000fc8000bf85070 */
[----:B------:R-:W-:-:S13]  /*1c70*/  ISETP.NE.AND.EX P4, PT, RZ, UR13, PT, P4 ;  /* 0x0000000dff007c0c */ /* 0x000fda000bf85340 */
[----:B------:R-:W-:Y:S05]  /*1c80*/  @P4 BRA `(.L_x_31) ;  /* 0x0000000000084947 */ /* 0x000fea0003800000 */
[----:B------:R-:W-:Y:S05]  /*1c90*/  @P1 BRA `(.L_x_32) ;  /* 0x00000000002c1947 */ /* 0x000fea0003800000 */
[----:B------:R-:W-:Y:S05]  /*1ca0*/  BRA `(.L_x_33) ;  /* 0x0000000000307947 */ /* 0x000fea0003800000 */
.L_x_31:
[----:B-----5:R-:W-:-:S05]  /*1cb0*/  PRMT R72, R66, 0x7632, R72 ;  /* 0x0000763242487816 */ /* 0x020fca0000000048 */
[----:B------:R-:W-:-:S04]  /*1cc0*/  IMAD.U32 R73, R72, 0x10000, RZ ;  /* 0x0001000048497824 */ /* 0x000fc800078e00ff */
[----:B------:R-:W-:Y:S01]  /*1cd0*/  FADD.FTZ R184, R73, R184 ;  /* 0x000000b849b87221 */ /* 0x000fe20000010000 */
[----:B------:R-:W-:Y:S06]  /*1ce0*/  BRA `(.L_x_32) ;  /* 0x0000000000187947 */ /* 0x000fec0003800000 */
.L_x_30:
[----:B-----5:R-:W-:Y:S02]  /*1cf0*/  PRMT R72, R62, 0x7632, R72 ;  /* 0x000076323e487816 */ /* 0x020fe40000000048 */
[----:B------:R-:W-:Y:S02]  /*1d00*/  @P2 PRMT R74, R66, 0x7632, R74 ;  /* 0x00007632424a2816 */ /* 0x000fe4000000004a */
[----:B------:R-:W-:-:S03]  /*1d10*/  SHF.L.U32 R73, R72, 0x10, RZ ;  /* 0x0000001048497819 */ /* 0x000fc600000006ff */
[----:B------:R-:W-:Y:S02]  /*1d20*/  @P2 IMAD.U32 R77, R74, 0x10000, RZ ;  /* 0x000100004a4d2824 */ /* 0x000fe400078e00ff */
[----:B------:R-:W-:-:S04]  /*1d30*/  FADD.FTZ R184, R73, R184 ;  /* 0x000000b849b87221 */ /* 0x000fc80000010000 */
[----:B------:R-:W-:-:S07]  /*1d40*/  @P2 FADD.FTZ R184, R77, R184 ;  /* 0x000000b84db82221 */ /* 0x000fce0000010000 */
.L_x_32:
[----:B------:R-:W-:-:S04]  /*1d50*/  F2FP.BF16.F32.PACK_AB R72, RZ, R184 ;  /* 0x000000b8ff48723e */ /* 0x000fc800000010ff */
[----:B------:R-:W-:-:S07]  /*1d60*/  PRMT R70, R70, 0x5410, R72 ;  /* 0x0000541046467816 */ /* 0x000fce0000000048 */
.L_x_33:
        /* <DEDUP_REMOVED lines=8> */
.L_x_35:
[----:B-----5:R-:W-:-:S04]  /*1df0*/  IMAD.U32 R72, R67, 0x10000, RZ ;  /* 0x0001000043487824 */ /* 0x020fc800078e00ff */
[----:B------:R-:W-:Y:S01]  /*1e00*/  FADD.FTZ R183, R72, R183 ;  /* 0x000000b748b77221 */ /* 0x000fe20000010000 */
[----:B------:R-:W-:Y:S06]  /*1e10*/  BRA `(.L_x_36) ;  /* 0x0000000000107947 */ /* 0x000fec0003800000 */
.L_x_34:
[----:B-----5:R-:W-:Y:S01]  /*1e20*/  SHF.L.U32 R72, R63, 0x10, RZ ;  /* 0x000000103f487819 */ /* 0x020fe200000006ff */
[----:B------:R-:W-:-:S04]  /*1e30*/  @P2 IMAD.U32 R74, R67, 0x10000, RZ ;  /* 0x00010000434a2824 */ /* 0x000fc800078e00ff */
[----:B------:R-:W-:-:S04]  /*1e40*/  FADD.FTZ R183, R72, R183 ;  /* 0x000000b748b77221 */ /* 0x000fc80000010000 */
[----:B------:R-:W-:-:S07]  /*1e50*/  @P2 FADD.FTZ R183, R74, R183 ;  /* 0x000000b74ab72221 */ /* 0x000fce0000010000 */
.L_x_36:
[----:B------:R-:W-:-:S04]  /*1e60*/  F2FP.BF16.F32.PACK_AB R72, RZ, R183 ;  /* 0x000000b7ff48723e */ /* 0x000fc800000010ff */
[----:B------:R-:W-:-:S07]  /*1e70*/  PRMT R71, R72, 0x7610, R71 ;  /* 0x0000761048477816 */ /* 0x000fce0000000047 */
.L_x_37:
[----:B------:R-:W-:Y:S01]  /*1e80*/  SHF.L.U32 R185, R75, 0x10, RZ ;  /* 0x000000104bb97819 */ /* 0x000fe200000006ff */
[----:B------:R-:W-:Y:S06]  /*1e90*/  @P3 BRA `(.L_x_38) ;  /* 0x0000000000243947 */ /* 0x000fec0003800000 */
[----:B------:R-:W-:-:S04]  /*1ea0*/  ISETP.NE.U32.AND P2, PT, RZ, UR12, PT ;  /* 0x0000000cff007c0c */ /* 0x000fc8000bf45070 */
[----:B------:R-:W-:-:S13]  /*1eb0*/  ISETP.NE.AND.EX P2, PT, RZ, UR13, PT, P2 ;  /* 0x0000000dff007c0c */ /* 0x000fda000bf45320 */
[----:B------:R-:W-:Y:S05]  /*1ec0*/  @P2 BRA `(.L_x_39) ;  /* 0x0000000000082947 */ /* 0x000fea0003800000 */
[----:B------:R-:W-:Y:S05]  /*1ed0*/  @P1 BRA `(.L_x_40) ;  /* 0x00000000002c1947 */ /* 0x000fea0003800000 */
[----:B------:R-:W-:Y:S05]  /*1ee0*/  BRA `(.L_x_41) ;  /* 0x0000000000307947 */ /* 0x000fea0003800000 */
.L_x_39:
[----:B-----5:R-:W-:-:S05]  /*1ef0*/  PRMT R72, R67, 0x7632, R72 ;  /* 0x0000763243487816 */ /* 0x020fca0000000048 */
[----:B------:R-:W-:-:S04]  /*1f00*/  IMAD.U32 R72, R72, 0x10000, RZ ;  /* 0x0001000048487824 */ /* 0x000fc800078e00ff */
[----:B------:R-:W-:Y:S01]  /*1f10*/  FADD.FTZ R185, R72, R185 ;  /* 0x000000b948b97221 */ /* 0x000fe20000010000 */
[----:B------:R-:W-:Y:S06]  /*1f20*/  BRA `(.L_x_40) ;  /* 0x0000000000187947 */ /* 0x000fec0003800000 */
.L_x_38:
[----:B-----5:R-:W-:Y:S02]  /*1f30*/  PRMT R72, R63, 0x7632, R72 ;  /* 0x000076323f487816 */ /* 0x020fe40000000048 */
[----:B------:R-:W-:Y:S02]  /*1f40*/  @P2 PRMT R73, R67, 0x7632, R73 ;  /* 0x0000763243492816 */ /* 0x000fe40000000049 */
[----:B------:R-:W-:-:S03]  /*1f50*/  SHF.L.U32 R72, R72, 0x10, RZ ;  /* 0x0000001048487819 */ /* 0x000fc600000006ff */
[----:B------:R-:W-:Y:S02]  /*1f60*/  @P2 IMAD.U32 R74, R73, 0x10000, RZ ;  /* 0x00010000494a2824 */ /* 0x000fe400078e00ff */
[----:B------:R-:W-:-:S04]  /*1f70*/  FADD.FTZ R185, R72, R185 ;  /* 0x000000b948b97221 */ /* 0x000fc80000010000 */
[----:B------:R-:W-:-:S07]  /*1f80*/  @P2 FADD.FTZ R185, R74, R185 ;  /* 0x000000b94ab92221 */ /* 0x000fce0000010000 */
.L_x_40:
[----:B------:R-:W-:-:S04]  /*1f90*/  F2FP.BF16.F32.PACK_AB R72, RZ, R185 ;  /* 0x000000b9ff48723e */ /* 0x000fc800000010ff */
[----:B------:R-:W-:-:S07]  /*1fa0*/  PRMT R71, R71, 0x5410, R72 ;  /* 0x0000541047477816 */ /* 0x000fce0000000048 */
.L_x_41:
[----:B------:R-:W0:Y:S01]  /*1fb0*/  @P1 LDC.64 R72, c[0x0][0x238] ;  /* 0x00008e00ff481b82 */ /* 0x000e220000000a00 */
[C---:B------:R-:W-:Y:S02]  /*1fc0*/  IADD3 R137, R189.reuse, 0x20, RZ ;  /* 0x00000020bd897810 */ /* 0x040fe40007ffe0ff */
[----:B0-----:R-:W-:-:S04]  /*1fd0*/  @P1 LEA R72, P2, R189, R72, 0x4 ;  /* 0x00000048bd481211 */ /* 0x001fc800078420ff */
[----:B------:R-:W-:-:S05]  /*1fe0*/  @P1 LEA.HI.X R73, R189, R73, RZ, 0x4, P2 ;  /* 0x00000049bd491211 */ /* 0x000fca00010f24ff */
[----:B------:R0:W-:Y:S04]  /*1ff0*/  @P1 STG.E.128 desc[UR4][R72.64], R68 ;  /* 0x0000004448001986 */ /* 0x0001e8000c101d04 */
.L_x_9:
[----:B------:R-:W-:Y:S05]  /*2000*/  BSYNC B0 ;  /* 0x0000000000007941 */ /* 0x000fea0003800000 */
.L_x_8:
[----:B------:R-:W-:Y:S01]  /*2010*/  ISETP.GE.U32.AND P2, PT, R58, 0x40, PT ;  /* 0x000000403a00780c */ /* 0x000fe20003f46070 */
[----:B------:R-:W-:-:S12]  /*2020*/  BSSY B0, `(.L_x_42) ;  /* 0x00000a6000007945 */ /* 0x000fd80003800000 */
[----:B------:R-:W-:Y:S05]  /*2030*/  @!P2 BRA `(.L_x_43) ;  /* 0x000000080090a947 */ /* 0x000fea0003800000 */
[----:B------:R-:W-:Y:S01]  /*2040*/  ISETP.NE.U32.AND P3, PT, RZ, UR10, PT ;  /* 0x0000000aff007c0c */ /* 0x000fe2000bf65070 */
[----:B0-----:R-:W0:Y:S03]  /*2050*/  LDC.64 R72, c[0x0][0x220] ;  /* 0x00008800ff487b82 */ /* 0x001e260000000a00 */
[----:B------:R-:W-:-:S13]  /*2060*/  ISETP.NE.AND.EX P3, PT, RZ, UR11, PT, P3 ;  /* 0x0000000bff007c0c */ /* 0x000fda000bf65330 */
[----:B------:R-:W-:-:S04]  /*2070*/  @P3 LEA R78, P2, R137, UR10, 0x4 ;  /* 0x0000000a894e3c11 */ /* 0x000fc8000f8420ff */
[C---:B------:R-:W-:Y:S02]  /*2080*/  @P3 LEA.HI.X R79, R137.reuse, UR11, RZ, 0x4, P2 ;  /* 0x0000000b894f3c11 */ /* 0x040fe400090f24ff */
[----:B------:R-:W-:Y:S01]  /*2090*/  ISETP.NE.U32.AND P2, PT, RZ, UR12, PT ;  /* 0x0000000cff007c0c */ /* 0x000fe2000bf45070 */
[----:B0-----:R-:W-:Y:S02]  /*20a0*/  IMAD.WIDE.U32 R72, R137, 0x10, R72 ;  /* 0x0000001089487825 */ /* 0x001fe400078e0048 */
[----:B-----5:R0:W5:Y:S01]  /*20b0*/  @P3 LDG.E.128 R60, desc[UR4][R78.64] ;  /* 0x000000044e3c3981 */ /* 0x020162000c1e1d00 */
[----:B------:R-:W-:-:S03]  /*20c0*/  ISETP.NE.AND.EX P2, PT, RZ, UR13, PT, P2 ;  /* 0x0000000dff007c0c */ /* 0x000fc6000bf45320 */
[----:B------:R-:W2:Y:S10]  /*20d0*/  LDG.E.128 R72, desc[UR4][R72.64] ;  /* 0x0000000448487981 */ /* 0x000eb4000c1e1d00 */
[----:B------:R-:W-:-:S04]  /*20e0*/  @P2 LEA R76, P4, R137, UR12, 0x4 ;  /* 0x0000000c894c2c11 */ /* 0x000fc8000f8820ff */
[----:B------:R-:W-:-:S05]  /*20f0*/  @P2 LEA.HI.X R77, R137, UR13, RZ, 0x4, P4 ;  /* 0x0000000d894d2c11 */ /* 0x000fca000a0f24ff */
[----:B------:R0:W5:Y:S01]  /*2100*/  @P2 LDG.E.128 R64, desc[UR4][R76.64] ;  /* 0x000000044c402981 */ /* 0x000162000c1e1d00 */
[----:B------:R-:W-:-:S04]  /*2110*/  ISETP.NE.U32.AND P3, PT, RZ, UR10, PT ;  /* 0x0000000aff007c0c */ /* 0x000fc8000bf65070 */
[----:B------:R-:W-:Y:S01]  /*2120*/  ISETP.NE.AND.EX P3, PT, RZ, UR11, PT, P3 ;  /* 0x0000000bff007c0c */ /* 0x000fe2000bf65330 */
[C---:B--2---:R-:W-:Y:S01]  /*2130*/  IMAD.U32 R156, R72.reuse, 0x10000, RZ ;  /* 0x00010000489c7824 */ /* 0x044fe200078e00ff */
[----:B------:R-:W-:-:S11]  /*2140*/  PRMT R162, R72, 0x7632, R162 ;  /* 0x0000763248a27816 */ /* 0x000fd600000000a2 */
[----:B0-----:R-:W-:Y:S05]  /*2150*/  @P3 BRA `(.L_x_44) ;  /* 0x0000000000203947 */ /* 0x001fea0003800000 */
[----:B------:R-:W-:-:S04]  /*2160*/  ISETP.NE.U32.AND P4, PT, RZ, UR12, PT ;  /* 0x0000000cff007c0c */ /* 0x000fc8000bf85070 */
[----:B------:R-:W-:-:S13]  /*2170*/  ISETP.NE.AND.EX P4, PT, RZ, UR13, PT, P4 ;  /* 0x0000000dff007c0c */ /* 0x000fda000bf85340 */
[----:B------:R-:W-:Y:S05]  /*2180*/  @P4 BRA `(.L_x_45) ;  /* 0x0000000000084947 */ /* 0x000fea0003800000 */
[----:B------:R-:W-:Y:S05]  /*2190*/  @P1 BRA `(.L_x_46) ;  /* 0x0000000000201947 */ /* 0x000fea0003800000 */
[----:B------:R-:W-:Y:S05]  /*21a0*/  BRA `(.L_x_47) ;  /* 0x0000000000247947 */ /* 0x000fea0003800000 */
.L_x_45:
[----:B-----5:R-:W-:-:S05]  /*21b0*/  SHF.L.U32 R77, R64, 0x10, RZ ;  /* 0x00000010404d7819 */ /* 0x020fca00000006ff */
[----:B------:R-:W-:Y:S01]  /*21c0*/  FADD.FTZ R156, R77, R156 ;  /* 0x0000009c4d9c7221 */ /* 0x000fe20000010000 */
[----:B------:R-:W-:Y:S06]  /*21d0*/  BRA `(.L_x_46) ;  /* 0x0000000000107947 */ /* 0x000fec0003800000 */
.L_x_44:
[----:B-----5:R-:W-:Y:S01]  /*21e0*/  IMAD.U32 R77, R60, 0x10000, RZ ;  /* 0x000100003c4d7824 */ /* 0x020fe200078e00ff */
[----:B------:R-:W-:-:S03]  /*21f0*/  @P2 SHF.L.U32 R79, R64, 0x10, RZ ;  /* 0x00000010404f2819 */ /* 0x000fc600000006ff */
[----:B------:R-:W-:-:S04]  /*2200*/  FADD.FTZ R156, R77, R156 ;  /* 0x0000009c4d9c7221 */ /* 0x000fc80000010000 */
[----:B------:R-:W-:-:S07]  /*2210*/  @P2 FADD.FTZ R156, R79, R156 ;  /* 0x0000009c4f9c2221 */ /* 0x000fce0000010000 */
.L_x_46:
[----:B------:R-:W-:-:S04]  /*2220*/  F2FP.BF16.F32.PACK_AB R72, RZ, R156 ;  /* 0x0000009cff48723e */ /* 0x000fc800000010ff */
[----:B------:R-:W-:-:S07]  /*2230*/  PRMT R68, R72, 0x7610, R68 ;  /* 0x0000761048447816 */ /* 0x000fce0000000044 */
.L_x_47:
[----:B------:R-:W-:Y:S01]  /*2240*/  IMAD.U32 R162, R162, 0x10000, RZ ;  /* 0x00010000a2a27824 */ /* 0x000fe200078e00ff */
[----:B------:R-:W-:Y:S06]  /*2250*/  @P3 BRA `(.L_x_48) ;  /* 0x0000000000243947 */ /* 0x000fec0003800000 */
[----:B------:R-:W-:-:S04]  /*2260*/  ISETP.NE.U32.AND P4, PT, RZ, UR12, PT ;  /* 0x0000000cff007c0c */ /* 0x000fc8000bf85070 */
[----:B------:R-:W-:-:S13]  /*2270*/  ISETP.NE.AND.EX P4, PT, RZ, UR13, PT, P4 ;  /* 0x0000000dff007c0c */ /* 0x000fda000bf85340 */
[----:B------:R-:W-:Y:S05]  /*2280*/  @P4 BRA `(.L_x_49) ;  /* 0x0000000000084947 */ /* 0x000fea0003800000 */
[----:B------:R-:W-:Y:S05]  /*2290*/  @P1 BRA `(.L_x_50) ;  /* 0x00000000002c1947 */ /* 0x000fea0003800000 */
[----:B------:R-:W-:Y:S05]  /*22a0*/  BRA `(.L_x_51) ;  /* 0x0000000000307947 */ /* 0x000fea0003800000 */
.L_x_49:
[----:B-----5:R-:W-:-:S04]  /*22b0*/  PRMT R72, R64, 0x7632, R72 ;  /* 0x0000763240487816 */ /* 0x020fc80000000048 */
[----:B------:R-:W-:-:S05]  /*22c0*/  SHF.L.U32 R77, R72, 0x10, RZ ;  /* 0x00000010484d7819 */ /* 0x000fca00000006ff */
[----:B------:R-:W-:Y:S01]  /*22d0*/  FADD.FTZ R162, R77, R162 ;  /* 0x000000a24da27221 */ /* 0x000fe20000010000 */
[----:B------:R-:W-:Y:S06]  /*22e0*/  BRA `(.L_x_50) ;  /* 0x0000000000187947 */ /* 0x000fec0003800000 */
.L_x_48:
[----:B-----5:R-:W-:Y:S02]  /*22f0*/  PRMT R72, R60, 0x7632, R72 ;  /* 0x000076323c487816 */ /* 0x020fe40000000048 */
[----:B------:R-:W-:-:S03]  /*2300*/  @P2 PRMT R76, R64, 0x7632, R76 ;  /* 0x00007632404c2816 */ /* 0x000fc6000000004c */
[----:B------:R-:W-:Y:S01]  /*2310*/  IMAD.U32 R77, R72, 0x10000, RZ ;  /* 0x00010000484d7824 */ /* 0x000fe200078e00ff */
[----:B------:R-:W-:-:S03]  /*2320*/  @P2 SHF.L.U32 R79, R76, 0x10, RZ ;  /* 0x000000104c4f2819 */ /* 0x000fc600000006ff */
[----:B------:R-:W-:-:S04]  /*2330*/  FADD.FTZ R162, R77, R162 ;  /* 0x000000a24da27221 */ /* 0x000fc80000010000 */
[----:B------:R-:W-:-:S07]  /*2340*/  @P2 FADD.FTZ R162, R79, R162 ;  /* 0x000000a24fa22221 */ /* 0x000fce0000010000 */
.L_x_50:
[----:B------:R-:W-:-:S04]  /*2350*/  F2FP.BF16.F32.PACK_AB R72, RZ, R162 ;  /* 0x000000a2ff48723e */ /* 0x000fc800000010ff */
[----:B------:R-:W-:-:S07]  /*2360*/  PRMT R68, R68, 0x5410, R72 ;  /* 0x0000541044447816 */ /* 0x000fce0000000048 */
.L_x_51:
[C---:B------:R-:W-:Y:S01]  /*2370*/  IMAD.U32 R161, R73.reuse, 0x10000, RZ ;  /* 0x0001000049a17824 */ /* 0x040fe200078e00ff */
[----:B------:R-:W-:Y:S01]  /*2380*/  PRMT R73, R73, 0x7632, R73 ;  /* 0x0000763249497816 */ /* 0x000fe20000000049 */
[----:B------:R-:W-:Y:S06]  /*2390*/  @P3 BRA `(.L_x_52) ;  /* 0x0000000000203947 */ /* 0x000fec0003800000 */
[----:B------:R-:W-:-:S04]  /*23a0*/  ISETP.NE.U32.AND P4, PT, RZ, UR12, PT ;  /* 0x0000000cff007c0c */ /* 0x000fc8000bf85070 */
[----:B------:R-:W-:-:S13]  /*23b0*/  ISETP.NE.AND.EX P4, PT, RZ, UR13, PT, P4 ;  /* 0x0000000dff007c0c */ /* 0x000fda000bf85340 */
[----:B------:R-:W-:Y:S05]  /*23c0*/  @P4 BRA `(.L_x_53) ;  /* 0x0000000000084947 */ /* 0x000fea0003800000 */
[----:B------:R-:W-:Y:S05]  /*23d0*/  @P1 BRA `(.L_x_54) ;  /* 0x0000000000201947 */ /* 0x000fea0003800000 */
[----:B------:R-:W-:Y:S05]  /*23e0*/  BRA `(.L_x_55) ;  /* 0x0000000000247947 */ /* 0x000fea0003800000 */
.L_x_53:
[----:B-----5:R-:W-:-:S05]  /*23f0*/  SHF.L.U32 R72, R65, 0x10, RZ ;  /* 0x0000001041487819 */ /* 0x020fca00000006ff */
[----:B------:R-:W-:Y:S01]  /*2400*/  FADD.FTZ R161, R72, R161 ;  /* 0x000000a148a17221 */ /* 0x000fe20000010000 */
[----:B------:R-:W-:Y:S06]  /*2410*/  BRA `(.L_x_54) ;  /* 0x0000000000107947 */ /* 0x000fec0003800000 */
.L_x_52:
[----:B-----5:R-:W-:Y:S01]  /*2420*/  IMAD.U32 R72, R61, 0x10000, RZ ;  /* 0x000100003d487824 */ /* 0x020fe200078e00ff */
[----:B------:R-:W-:-:S03]  /*2430*/  @P2 SHF.L.U32 R76, R65, 0x10, RZ ;  /* 0x00000010414c2819 */ /* 0x000fc600000006ff */
[----:B------:R-:W-:-:S04]  /*2440*/  FADD.FTZ R161, R72, R161 ;  /* 0x000000a148a17221 */ /* 0x000fc80000010000 */
[----:B------:R-:W-:-:S07]  /*2450*/  @P2 FADD.FTZ R161, R76, R161 ;  /* 0x000000a14ca12221 */ /* 0x000fce0000010000 */
.L_x_54:
[----:B------:R-:W-:-:S04]  /*2460*/  F2FP.BF16.F32.PACK_AB R72, RZ, R161 ;  /* 0x000000a1ff48723e */ /* 0x000fc800000010ff */
[----:B------:R-:W-:-:S07]  /*2470*/  PRMT R69, R72, 0x7610, R69 ;  /* 0x0000761048457816 */ /* 0x000fce0000000045 */
.L_x_55:
[----:B------:R-:W-:Y:S01]  /*2480*/  IMAD.U32 R172, R73, 0x10000, RZ ;  /* 0x0001000049ac7824 */ /* 0x000fe200078e00ff */
[----:B------:R-:W-:Y:S06]  /*2490*/  @P3 BRA `(.L_x_56) ;  /* 0x0000000000243947 */ /* 0x000fec0003800000 */
[----:B------:R-:W-:-:S04]  /*24a0*/  ISETP.NE.U32.AND P4, PT, RZ, UR12, PT ;  /* 0x0000000cff007c0c */ /* 0x000fc8000bf85070 */
[----:B------:R-:W-:-:S13]  /*24b0*/  ISETP.NE.AND.EX P4, PT, RZ, UR13, PT, P4 ;  /* 0x0000000dff007c0c */ /* 0x000fda000bf85340 */
[----:B------:R-:W-:Y:S05]  /*24c0*/  @P4 BRA `(.L_x_57) ;  /* 0x0000000000084947 */ /* 0x000fea0003800000 */
[----:B------:R-:W-:Y:S05]  /*24d0*/  @P1 BRA `(.L_x_58) ;  /* 0x00000000002c1947 */ /* 0x000fea0003800000 */
[----:B------:R-:W-:Y:S05]  /*24e0*/  BRA `(.L_x_59) ;  /* 0x0000000000307947 */ /* 0x000fea0003800000 */
.L_x_57:
[----:B-----5:R-:W-:-:S04]  /*24f0*/  PRMT R72, R65, 0x7632, R72 ;  /* 0x0000763241487816 */ /* 0x020fc80000000048 */
[----:B------:R-:W-:-:S05]  /*2500*/  SHF.L.U32 R73, R72, 0x10, RZ ;  /* 0x0000001048497819 */ /* 0x000fca00000006ff */
[----:B------:R-:W-:Y:S01]  /*2510*/  FADD.FTZ R172, R73, R172 ;  /* 0x000000ac49ac7221 */ /* 0x000fe20000010000 */
[----:B------:R-:W-:Y:S06]  /*2520*/  BRA `(.L_x_58) ;  /* 0x0000000000187947 */ /* 0x000fec0003800000 */
.L_x_56:
[----:B-----5:R-:W-:Y:S02]  /*2530*/  PRMT R72, R61, 0x7632, R72 ;  /* 0x000076323d487816 */ /* 0x020fe40000000048 */
[----:B------:R-:W-:-:S03]  /*2540*/  @P2 PRMT R76, R65, 0x7632, R76 ;  /* 0x00007632414c2816 */ /* 0x000fc6000000004c */
[----:B------:R-:W-:Y:S01]  /*2550*/  IMAD.U32 R73, R72, 0x10000, RZ ;  /* 0x0001000048497824 */ /* 0x000fe200078e00ff */
[----:B------:R-:W-:-:S03]  /*2560*/  @P2 SHF.L.U32 R77, R76, 0x10, RZ ;  /* 0x000000104c4d2819 */ /* 0x000fc600000006ff */
[----:B------:R-:W-:-:S04]  /*2570*/  FADD.FTZ R172, R73, R172 ;  /* 0x000000ac49ac7221 */ /* 0x000fc80000010000 */
[----:B------:R-:W-:-:S07]  /*2580*/  @P2 FADD.FTZ R172, R77, R172 ;  /* 0x000000ac4dac2221 */ /* 0x000fce0000010000 */
.L_x_58:
[----:B------:R-:W-:-:S04]  /*2590*/  F2FP.BF16.F32.PACK_AB R72, RZ, R172 ;  /* 0x000000acff48723e */ /* 0x000fc800000010ff */
[----:B------:R-:W-:-:S07]  /*25a0*/  PRMT R69, R69, 0x5410, R72 ;  /* 0x0000541045457816 */ /* 0x000fce0000000048 */
.L_x_59:
        /* <DEDUP_REMOVED lines=8> */
.L_x_61:
[----:B-----5:R-:W-:-:S05]  /*2630*/  SHF.L.U32 R72, R66, 0x10, RZ ;  /* 0x0000001042487819 */ /* 0x020fca00000006ff */
[----:B------:R-:W-:Y:S01]  /*2640*/  FADD.FTZ R171, R72, R171 ;  /* 0x000000ab48ab7221 */ /* 0x000fe20000010000 */
[----:B------:R-:W-:Y:S06]  /*2650*/  BRA `(.L_x_62) ;  /* 0x0000000000107947 */ /* 0x000fec0003800000 */
.L_x_60:
[----:B-----5:R-:W-:Y:S01]  /*2660*/  IMAD.U32 R72, R62, 0x10000, RZ ;  /* 0x000100003e487824 */ /* 0x020fe200078e00ff */
[----:B------:R-:W-:-:S03]  /*2670*/  @P2 SHF.L.U32 R76, R66, 0x10, RZ ;  /* 0x00000010424c2819 */ /* 0x000fc600000006ff */
[----:B------:R-:W-:-:S04]  /*2680*/  FADD.FTZ R171, R72, R171 ;  /* 0x000000ab48ab7221 */ /* 0x000fc80000010000 */
[----:B------:R-:W-:-:S07]  /*2690*/  @P2 FADD.FTZ R171, R76, R171 ;  /* 0x000000ab4cab2221 */ /* 0x000fce0000010000 */
.L_x_62:
[----:B------:R-:W-:-:S04]  /*26a0*/  F2FP.BF16.F32.PACK_AB R72, RZ, R171 ;  /* 0x000000abff48723e */ /* 0x000fc800000010ff */
[----:B------:R-:W-:-:S07]  /*26b0*/  PRMT R70, R72, 0x7610, R70 ;  /* 0x0000761048467816 */ /* 0x000fce0000000046 */
.L_x_63:
[----:B------:R-:W-:Y:S01]  /*26c0*/  IMAD.U32 R182, R74, 0x10000, RZ ;  /* 0x000100004ab67824 */ /* 0x000fe200078e00ff */
[----:B------:R-:W-:Y:S06]  /*26d0*/  @P3 BRA `(.L_x_64) ;  /* 0x0000000000243947 */ /* 0x000fec0003800000 */
[----:B------:R-:W-:-:S04]  /*26e0*/  ISETP.NE.U32.AND P4, PT, RZ, UR12, PT ;  /* 0x0000000cff007c0c */ /* 0x000fc8000bf85070 */
[----:B------:R-:W-:-:S13]  /*26f0*/  ISETP.NE.AND.EX P4, PT, RZ, UR13, PT, P4 ;  /* 0x0000000dff007c0c */ /* 0x000fda000bf85340 */
[----:B------:R-:W-:Y:S05]  /*2700*/  @P4 BRA `(.L_x_65) ;  /* 0x0000000000084947 */ /* 0x000fea0003800000 */
[----:B------:R-:W-:Y:S05]  /*2710*/  @P1 BRA `(.L_x_66) ;  /* 0x00000000002c1947 */ /* 0x000fea0003800000 */
[----:B------:R-:W-:Y:S05]  /*2720*/  BRA `(.L_x_67) ;  /* 0x0000000000307947 */ /* 0x000fea0003800000 */
.L_x_65:
[----:B-----5:R-:W-:-:S04]  /*2730*/  PRMT R72, R66, 0x7632, R72 ;  /* 0x0000763242487816 */ /* 0x020fc80000000048 */
[----:B------:R-:W-:-:S05]  /*2740*/  SHF.L.U32 R73, R72, 0x10, RZ ;  /* 0x0000001048497819 */ /* 0x000fca00000006ff */
[----:B------:R-:W-:Y:S01]  /*2750*/  FADD.FTZ R182, R73, R182 ;  /* 0x000000b649b67221 */ /* 0x000fe20000010000 */
[----:B------:R-:W-:Y:S06]  /*2760*/  BRA `(.L_x_66) ;  /* 0x0000000000187947 */ /* 0x000fec0003800000 */
.L_x_64:
[----:B-----5:R-:W-:Y:S02]  /*2770*/  PRMT R72, R62, 0x7632, R72 ;  /* 0x000076323e487816 */ /* 0x020fe40000000048 */
[----:B------:R-:W-:-:S03]  /*2780*/  @P2 PRMT R74, R66, 0x7632, R74 ;  /* 0x00007632424a2816 */ /* 0x000fc6000000004a */
[----:B------:R-:W-:Y:S01]  /*2790*/  IMAD.U32 R73, R72, 0x10000, RZ ;  /* 0x0001000048497824 */ /* 0x000fe200078e00ff */
[----:B------:R-:W-:-:S03]  /*27a0*/  @P2 SHF.L.U32 R77, R74, 0x10, RZ ;  /* 0x000000104a4d2819 */ /* 0x000fc600000006ff */
[----:B------:R-:W-:-:S04]  /*27b0*/  FADD.FTZ R182, R73, R182 ;  /* 0x000000b649b67221 */ /* 0x000fc80000010000 */
[----:B------:R-:W-:-:S07]  /*27c0*/  @P2 FADD.FTZ R182, R77, R182 ;  /* 0x000000b64db62221 */ /* 0x000fce0000010000 */
.L_x_66:
[----:B------:R-:W-:-:S04]  /*27d0*/  F2FP.BF16.F32.PACK_AB R72, RZ, R182 ;  /* 0x000000b6ff48723e */ /* 0x000fc800000010ff */
[----:B------:R-:W-:-:S07]  /*27e0*/  PRMT R70, R70, 0x5410, R72 ;  /* 0x0000541046467816 */ /* 0x000fce0000000048 */
.L_x_67:
        /* <DEDUP_REMOVED lines=8> */
.L_x_69:
[----:B-----5:R-:W-:-:S05]  /*2870*/  SHF.L.U32 R72, R67, 0x10, RZ ;  /* 0x0000001043487819 */ /* 0x020fca00000006ff */
[----:B------:R-:W-:Y:S01]  /*2880*/  FADD.FTZ R181, R72, R181 ;  /* 0x000000b548b57221 */ /* 0x000fe20000010000 */
[----:B------:R-:W-:Y:S06]  /*2890*/  BRA `(.L_x_70) ;  /* 0x0000000000107947 */ /* 0x000fec0003800000 */
.L_x_68:
[----:B-----5:R-:W-:Y:S01]  /*28a0*/  IMAD.U32 R72, R63, 0x10000, RZ ;  /* 0x000100003f487824 */ /* 0x020fe200078e00ff */
[----:B------:R-:W-:-:S03]  /*28b0*/  @P2 SHF.L.U32 R74, R67, 0x10, RZ ;  /* 0x00000010434a2819 */ /* 0x000fc600000006ff */
[----:B------:R-:W-:-:S04]  /*28c0*/  FADD.FTZ R181, R72, R181 ;  /* 0x000000b548b57221 */ /* 0x000fc80000010000 */
[----:B------:R-:W-:-:S07]  /*28d0*/  @P2 FADD.FTZ R181, R74, R181 ;  /* 0x000000b54ab52221 */ /* 0x000fce0000010000 */
.L_x_70:
[----:B------:R-:W-:-:S04]  /*28e0*/  F2FP.BF16.F32.PACK_AB R72, RZ, R181 ;  /* 0x000000b5ff48723e */ /* 0x000fc800000010ff */
[----:B------:R-:W-:-:S07]  /*28f0*/  PRMT R71, R72, 0x7610, R71 ;  /* 0x0000761048477816 */ /* 0x000fce0000000047 */
.L_x_71:
[----:B------:R-:W-:Y:S01]  /*2900*/  IMAD.U32 R186, R75, 0x10000, RZ ;  /* 0x000100004bba7824 */ /* 0x000fe200078e00ff */
[----:B------:R-:W-:Y:S06]  /*2910*/  @P3 BRA `(.L_x_72) ;  /* 0x0000000000243947 */ /* 0x000fec0003800000 */
[----:B------:R-:W-:-:S04]  /*2920*/  ISETP.NE.U32.AND P2, PT, RZ, UR12, PT ;  /* 0x0000000cff007c0c */ /* 0x000fc8000bf45070 */
[----:B------:R-:W-:-:S13]  /*2930*/  ISETP.NE.AND.EX P2, PT, RZ, UR13, PT, P2 ;  /* 0x0000000dff007c0c */ /* 0x000fda000bf45320 */
[----:B------:R-:W-:Y:S05]  /*2940*/  @P2 BRA `(.L_x_73) ;  /* 0x0000000000082947 */ /* 0x000fea0003800000 */
[----:B------:R-:W-:Y:S05]  /*2950*/  @P1 BRA `(.L_x_74) ;  /* 0x00000000002c1947 */ /* 0x000fea0003800000 */
[----:B------:R-:W-:Y:S05]  /*2960*/  BRA `(.L_x_75) ;  /* 0x0000000000307947 */ /* 0x000fea0003800000 */
.L_x_73:
[----:B-----5:R-:W-:-:S04]  /*2970*/  PRMT R72, R67, 0x7632, R72 ;  /* 0x0000763243487816 */ /* 0x020fc80000000048 */
[----:B------:R-:W-:-:S05]  /*2980*/  SHF.L.U32 R73, R72, 0x10, RZ ;  /* 0x0000001048497819 */ /* 0x000fca00000006ff */
[----:B------:R-:W-:Y:S01]  /*2990*/  FADD.FTZ R186, R73, R186 ;  /* 0x000000ba49ba7221 */ /* 0x000fe20000010000 */
[----:B------:R-:W-:Y:S06]  /*29a0*/  BRA `(.L_x_74) ;  /* 0x0000000000187947 */ /* 0x000fec0003800000 */
.L_x_72:
[----:B-----5:R-:W-:Y:S02]  /*29b0*/  PRMT R72, R63, 0x7632, R72 ;  /* 0x000076323f487816 */ /* 0x020fe40000000048 */
[----:B------:R-:W-:-:S03]  /*29c0*/  @P2 PRMT R74, R67, 0x7632, R74 ;  /* 0x00007632434a2816 */ /* 0x000fc6000000004a */
[----:B------:R-:W-:Y:S01]  /*29d0*/  IMAD.U32 R73, R72, 0x10000, RZ ;  /* 0x0001000048497824 */ /* 0x000fe200078e00ff */
[----:B------:R-:W-:-:S03]  /*29e0*/  @P2 SHF.L.U32 R75, R74, 0x10, RZ ;  /* 0x000000104a4b2819 */ /* 0x000fc600000006ff */
[----:B------:R-:W-:-:S04]  /*29f0*/  FADD.FTZ R186, R73, R186 ;  /* 0x000000ba49ba7221 */ /* 0x000fc80000010000 */
[----:B------:R-:W-:-:S07]  /*2a00*/  @P2 FADD.FTZ R186, R75, R186 ;  /* 0x000000ba4bba2221 */ /* 0x000fce0000010000 */
.L_x_74:
[----:B------:R-:W-:-:S04]  /*2a10*/  F2FP.BF16.F32.PACK_AB R72, RZ, R186 ;  /* 0x000000baff48723e */ /* 0x000fc800000010ff */
[----:B------:R-:W-:-:S07]  /*2a20*/  PRMT R71, R71, 0x5410, R72 ;  /* 0x0000541047477816 */ /* 0x000fce0000000048 */
.L_x_75:
[----:B------:R-:W0:Y:S02]  /*2a30*/  @P1 LDC.64 R72, c[0x0][0x238] ;  /* 0x00008e00ff481b82 */ /* 0x000e240000000a00 */
[----:B0-----:R-:W-:-:S04]  /*2a40*/  @P1 LEA R72, P2, R137, R72, 0x4 ;  /* 0x0000004889481211 */ /* 0x001fc800078420ff */
[C---:B------:R-:W-:Y:S01]  /*2a50*/  @P1 LEA.HI.X R73, R137.reuse, R73, RZ, 0x4, P2 ;  /* 0x0000004989491211 */ /* 0x040fe200010f24ff */
[----:B------:R-:W-:-:S04]  /*2a60*/  VIADD R137, R137, 0x20 ;  /* 0x0000002089897836 */ /* 0x000fc80000000000 */
[----:B------:R1:W-:Y:S04]  /*2a70*/  @P1 STG.E.128 desc[UR4][R72.64], R68 ;  /* 0x0000004448001986 */ /* 0x0003e8000c101d04 */
.L_x_43:
[----:B------:R-:W-:Y:S05]  /*2a80*/  BSYNC B0 ;  /* 0x0000000000007941 */ /* 0x000fea0003800000 */
.L_x_42:
[----:B------:R-:W-:Y:S01]  /*2a90*/  ISETP.GE.U32.AND P2, PT, R58, 0x60, PT ;  /* 0x000000603a00780c */ /* 0x000fe20003f46070 */
[----:B------:R-:W-:-:S12]  /*2aa0*/  BSSY B0, `(.L_x_76) ;  /* 0x00000a6000007945 */ /* 0x000fd80003800000 */
[----:B------:R-:W-:Y:S05]  /*2ab0*/  @!P2 BRA `(.L_x_77) ;  /* 0x000000080090a947 */ /* 0x000fea0003800000 */
[----:B------:R-:W-:Y:S01]  /*2ac0*/  ISETP.NE.U32.AND P3, PT, RZ, UR10, PT ;  /* 0x0000000aff007c0c */ /* 0x000fe2000bf65070 */
[----:B01----:R-:W0:Y:S03]  /*2ad0*/  LDC.64 R72, c[0x0][0x220] ;  /* 0x00008800ff487b82 */ /* 0x003e260000000a00 */
        /* <DEDUP_REMOVED lines=21> */
.L_x_79:
[----:B-----5:R-:W-:-:S04]  /*2c30*/  IMAD.U32 R77, R64, 0x10000, RZ ;  /* 0x00010000404d7824 */ /* 0x020fc800078e00ff */
[----:B------:R-:W-:Y:S01]  /*2c40*/  FADD.FTZ R158, R77, R158 ;  /* 0x0000009e4d9e7221 */ /* 0x000fe20000010000 */
[----:B------:R-:W-:Y:S06]  /*2c50*/  BRA `(.L_x_80) ;  /* 0x0000000000107947 */ /* 0x000fec0003800000 */
.L_x_78:
[----:B-----5:R-:W-:Y:S01]  /*2c60*/  SHF.L.U32 R77, R60, 0x10, RZ ;  /* 0x000000103c4d7819 */ /* 0x020fe200000006ff */
[----:B------:R-:W-:-:S04]  /*2c70*/  @P2 IMAD.U32 R79, R64, 0x10000, RZ ;  /* 0x00010000404f2824 */ /* 0x000fc800078e00ff */
[----:B------:R-:W-:-:S04]  /*2c80*/  FADD.FTZ R158, R77, R158 ;  /* 0x0000009e4d9e7221 */ /* 0x000fc80000010000 */
[----:B------:R-:W-:-:S07]  /*2c90*/  @P2 FADD.FTZ R158, R79, R158 ;  /* 0x0000009e4f9e2221 */ /* 0x000fce0000010000 */
.L_x_80:
[----:B------:R-:W-:-:S04]  /*2ca0*/  F2FP.BF16.F32.PACK_AB R72, RZ, R158 ;  /* 0x0000009eff48723e */ /* 0x000fc800000010ff */
[----:B------:R-:W-:-:S07]  /*2cb0*/  PRMT R68, R72, 0x7610, R68 ;  /* 0x0000761048447816 */ /* 0x000fce0000000044 */
.L_x_81:
[----:B------:R-:W-:Y:S01]  /*2cc0*/  SHF.L.U32 R165, R165, 0x10, RZ ;  /* 0x00000010a5a57819 */ /* 0x000fe200000006ff */
[----:B------:R-:W-:Y:S06]  /*2cd0*/  @P3 BRA `(.L_x_82) ;  /* 0x0000000000243947 */ /* 0x000fec0003800000 */
[----:B------:R-:W-:-:S04]  /*2ce0*/  ISETP.NE.U32.AND P4, PT, RZ, UR12, PT ;  /* 0x0000000cff007c0c */ /* 0x000fc8000bf85070 */
[----:B------:R-:W-:-:S13]  /*2cf0*/  ISETP.NE.AND.EX P4, PT, RZ, UR13, PT, P4 ;  /* 0x0000000dff007c0c */ /* 0x000fda000bf85340 */
[----:B------:R-:W-:Y:S05]  /*2d00*/  @P4 BRA `(.L_x_83) ;  /* 0x0000000000084947 */ /* 0x000fea0003800000 */
[----:B------:R-:W-:Y:S05]  /*2d10*/  @P1 BRA `(.L_x_84) ;  /* 0x00000000002c1947 */ /* 0x000fea0003800000 */
[----:B------:R-:W-:Y:S05]  /*2d20*/  BRA `(.L_x_85) ;  /* 0x0000000000307947 */ /* 0x000fea0003800000 */
.L_x_83:
[----:B-----5:R-:W-:-:S05]  /*2d30*/  PRMT R72, R64, 0x7632, R72 ;  /* 0x0000763240487816 */ /* 0x020fca0000000048 */
[----:B------:R-:W-:-:S04]  /*2d40*/  IMAD.U32 R72, R72, 0x10000, RZ ;  /* 0x0001000048487824 */ /* 0x000fc800078e00ff */
[----:B------:R-:W-:Y:S01]  /*2d50*/  FADD.FTZ R165, R72, R165 ;  /* 0x000000a548a57221 */ /* 0x000fe20000010000 */
[----:B------:R-:W-:Y:S06]  /*2d60*/  BRA `(.L_x_84) ;  /* 0x0000000000187947 */ /* 0x000fec0003800000 */
.L_x_82:
[----:B-----5:R-:W-:Y:S02]  /*2d70*/  PRMT R72, R60, 0x7632, R72 ;  /* 0x000076323c487816 */ /* 0x020fe40000000048 */
[----:B------:R-:W-:Y:S02]  /*2d80*/  @P2 PRMT R76, R64, 0x7632, R76 ;  /* 0x00007632404c2816 */ /* 0x000fe4000000004c */
[----:B------:R-:W-:-:S03]  /*2d90*/  SHF.L.U32 R72, R72, 0x10, RZ ;  /* 0x0000001048487819 */ /* 0x000fc600000006ff */
[----:B------:R-:W-:Y:S02]  /*2da0*/  @P2 IMAD.U32 R76, R76, 0x10000, RZ ;  /* 0x000100004c4c2824 */ /* 0x000fe400078e00ff */
[----:B------:R-:W-:-:S04]  /*2db0*/  FADD.FTZ R165, R72, R165 ;  /* 0x000000a548a57221 */ /* 0x000fc80000010000 */
[----:B------:R-:W-:-:S07]  /*2dc0*/  @P2 FADD.FTZ R165, R76, R165 ;  /* 0x000000a54ca52221 */ /* 0x000fce0000010000 */
.L_x_84:
[----:B------:R-:W-:-:S04]  /*2dd0*/  F2FP.BF16.F32.PACK_AB R72, RZ, R165 ;  /* 0x000000a5ff48723e */ /* 0x000fc800000010ff */
[----:B------:R-:W-:-:S07]  /*2de0*/  PRMT R68, R68, 0x5410, R72 ;  /* 0x0000541044447816 */ /* 0x000fce0000000048 */
.L_x_85:
        /* <DEDUP_REMOVED lines=8> */
.L_x_87:
[----:B-----5:R-:W-:-:S04]  /*2e70*/  IMAD.U32 R77, R65, 0x10000, RZ ;  /* 0x00010000414d7824 */ /* 0x020fc800078e00ff */
[----:B------:R-:W-:Y:S01]  /*2e80*/  FADD.FTZ R166, R77, R166 ;  /* 0x000000a64da67221 */ /* 0x000fe20000010000 */
[----:B------:R-:W-:Y:S06]  /*2e90*/  BRA `(.L_x_88) ;  /* 0x0000000000107947 */ /* 0x000fec0003800000 */
.L_x_86:
[----:B-----5:R-:W-:Y:S01]  /*2ea0*/  SHF.L.U32 R77, R61, 0x10, RZ ;  /* 0x000000103d4d7819 */ /* 0x020fe200000006ff */
[----:B------:R-:W-:-:S04]  /*2eb0*/  @P2 IMAD.U32 R79, R65, 0x10000, RZ ;  /* 0x00010000414f2824 */ /* 0x000fc800078e00ff */
[----:B------:R-:W-:-:S04]  /*2ec0*/  FADD.FTZ R166, R77, R166 ;  /* 0x000000a64da67221 */ /* 0x000fc80000010000 */
[----:B------:R-:W-:-:S07]  /*2ed0*/  @P2 FADD.FTZ R166, R79, R166 ;  /* 0x000000a64fa62221 */ /* 0x000fce0000010000 */
.L_x_88:
[----:B------:R-:W-:-:S04]  /*2ee0*/  F2FP.BF16.F32.PACK_AB R72, RZ, R166 ;  /* 0x000000a6ff48723e */ /* 0x000fc800000010ff */
[----:B------:R-:W-:-:S07]  /*2ef0*/  PRMT R69, R72, 0x7610, R69 ;  /* 0x0000761048457816 */ /* 0x000fce0000000045 */
.L_x_89:
[----:B------:R-:W-:Y:S01]  /*2f00*/  SHF.L.U32 R170, R73, 0x10, RZ ;  /* 0x0000001049aa7819 */ /* 0x000fe200000006ff */
[----:B------:R-:W-:Y:S06]  /*2f10*/  @P3 BRA `(.L_x_90) ;  /* 0x0000000000243947 */ /* 0x000fec0003800000 */
[----:B------:R-:W-:-:S04]  /*2f20*/  ISETP.NE.U32.AND P4, PT, RZ, UR12, PT ;  /* 0x0000000cff007c0c */ /* 0x000fc8000bf85070 */
[----:B------:R-:W-:-:S13]  /*2f30*/  ISETP.NE.AND.EX P4, PT, RZ, UR13, PT, P4 ;  /* 0x0000000dff007c0c */ /* 0x000fda000bf85340 */
[----:B------:R-:W-:Y:S05]  /*2f40*/  @P4 BRA `(.L_x_91) ;  /* 0x0000000000084947 */ /* 0x000fea0003800000 */
[----:B------:R-:W-:Y:S05]  /*2f50*/  @P1 BRA `(.L_x_92) ;  /* 0x00000000002c1947 */ /* 0x000fea0003800000 */
[----:B------:R-:W-:Y:S05]  /*2f60*/  BRA `(.L_x_93) ;  /* 0x0000000000307947 */ /* 0x000fea0003800000 */
.L_x_91:
[----:B-----5:R-:W-:-:S05]  /*2f70*/  PRMT R72, R65, 0x7632, R72 ;  /* 0x0000763241487816 */ /* 0x020fca0000000048 */
[----:B------:R-:W-:-:S04]  /*2f80*/  IMAD.U32 R73, R72, 0x10000, RZ ;  /* 0x0001000048497824 */ /* 0x000fc800078e00ff */
[----:B------:R-:W-:Y:S01]  /*2f90*/  FADD.FTZ R170, R73, R170 ;  /* 0x000000aa49aa7221 */ /* 0x000fe20000010000 */
[----:B------:R-:W-:Y:S06]  /*2fa0*/  BRA `(.L_x_92) ;  /* 0x0000000000187947 */ /* 0x000fec0003800000 */
.L_x_90:
[----:B-----5:R-:W-:Y:S02]  /*2fb0*/  PRMT R72, R61, 0x7632, R72 ;  /* 0x000076323d487816 */ /* 0x020fe40000000048 */
[----:B------:R-:W-:Y:S02]  /*2fc0*/  @P2 PRMT R76, R65, 0x7632, R76 ;  /* 0x00007632414c2816 */ /* 0x000fe4000000004c */
[----:B------:R-:W-:-:S03]  /*2fd0*/  SHF.L.U32 R73, R72, 0x10, RZ ;  /* 0x0000001048497819 */ /* 0x000fc600000006ff */
[----:B------:R-:W-:Y:S02]  /*2fe0*/  @P2 IMAD.U32 R77, R76, 0x10000, RZ ;  /* 0x000100004c4d2824 */ /* 0x000fe400078e00ff */
[----:B------:R-:W-:-:S04]  /*2ff0*/  FADD.FTZ R170, R73, R170 ;  /* 0x000000aa49aa7221 */ /* 0x000fc80000010000 */
[----:B------:R-:W-:-:S07]  /*3000*/  @P2 FADD.FTZ R170, R77, R170 ;  /* 0x000000aa4daa2221 */ /* 0x000fce0000010000 */
.L_x_92:
[----:B------:R-:W-:-:S04]  /*3010*/  F2FP.BF16.F32.PACK_AB R72, RZ, R170 ;  /* 0x000000aaff48723e */ /* 0x000fc800000010ff */
[----:B------:R-:W-:-:S07]  /*3020*/  PRMT R69, R69, 0x5410, R72 ;  /* 0x0000541045457816 */ /* 0x000fce0000000048 */
.L_x_93:
        /* <DEDUP_REMOVED lines=8> */
.L_x_95:
[----:B-----5:R-:W-:-:S04]  /*30b0*/  IMAD.U32 R72, R66, 0x10000, RZ ;  /* 0x0001000042487824 */ /* 0x020fc800078e00ff */
[----:B------:R-:W-:Y:S01]  /*30c0*/  FADD.FTZ R169, R72, R169 ;  /* 0x000000a948a97221 */ /* 0x000fe20000010000 */
[----:B------:R-:W-:Y:S06]  /*30d0*/  BRA `(.L_x_96) ;  /* 0x0000000000107947 */ /* 0x000fec0003800000 */
.L_x_94:
[----:B-----5:R-:W-:Y:S01]  /*30e0*/  SHF.L.U32 R72, R62, 0x10, RZ ;  /* 0x000000103e487819 */ /* 0x020fe200000006ff */
[----:B------:R-:W-:-:S04]  /*30f0*/  @P2 IMAD.U32 R76, R66, 0x10000, RZ ;  /* 0x00010000424c2824 */ /* 0x000fc800078e00ff */
[----:B------:R-:W-:-:S04]  /*3100*/  FADD.FTZ R169, R72, R169 ;  /* 0x000000a948a97221 */ /* 0x000fc80000010000 */
[----:B------:R-:W-:-:S07]  /*3110*/  @P2 FADD.FTZ R169, R76, R169 ;  /* 0x000000a94ca92221 */ /* 0x000fce0000010000 */
.L_x_96:
[----:B------:R-:W-:-:S04]  /*3120*/  F2FP.BF16.F32.PACK_AB R72, RZ, R169 ;  /* 0x000000a9ff48723e */ /* 0x000fc800000010ff */
[----:B------:R-:W-:-:S07]  /*3130*/  PRMT R70, R72, 0x7610, R70 ;  /* 0x0000761048467816 */ /* 0x000fce0000000046 */
.L_x_97:
[----:B------:R-:W-:Y:S01]  /*3140*/  SHF.L.U32 R180, R74, 0x10, RZ ;  /* 0x000000104ab47819 */ /* 0x000fe200000006ff */
[----:B------:R-:W-:Y:S06]  /*3150*/  @P3 BRA `(.L_x_98) ;  /* 0x0000000000243947 */ /* 0x000fec0003800000 */
[----:B------:R-:W-:-:S04]  /*3160*/  ISETP.NE.U32.AND P4, PT, RZ, UR12, PT ;  /* 0x0000000cff007c0c */ /* 0x000fc8000bf85070 */
[----:B------:R-:W-:-:S13]  /*3170*/  ISETP.NE.AND.EX P4, PT, RZ, UR13, PT, P4 ;  /* 0x0000000dff007c0c */ /* 0x000fda000bf85340 */
[----:B------:R-:W-:Y:S05]  /*3180*/  @P4 BRA `(.L_x_99) ;  /* 0x0000000000084947 */ /* 0x000fea0003800000 */
[----:B------:R-:W-:Y:S05]  /*3190*/  @P1 BRA `(.L_x_100) ;  /* 0x00000000002c1947 */ /* 0x000fea0003800000 */
[----:B------:R-:W-:Y:S05]  /*31a0*/  BRA `(.L_x_101) ;  /* 0x0000000000307947 */ /* 0x000fea0003800000 */
.L_x_99:
[----:B-----5:R-:W-:-:S05]  /*31b0*/  PRMT R72, R66, 0x7632, R72 ;  /* 0x0000763242487816 */ /* 0x020fca0000000048 */
[----:B------:R-:W-:-:S04]  /*31c0*/  IMAD.U32 R73, R72, 0x10000, RZ ;  /* 0x0001000048497824 */ /* 0x000fc800078e00ff */
[----:B------:R-:W-:Y:S01]  /*31d0*/  FADD.FTZ R180, R73, R180 ;  /* 0x000000b449b47221 */ /* 0x000fe20000010000 */
[----:B------:R-:W-:Y:S06]  /*31e0*/  BRA `(.L_x_100) ;  /* 0x0000000000187947 */ /* 0x000fec0003800000 */
.L_x_98:
[----:B-----5:R-:W-:Y:S02]  /*31f0*/  PRMT R72, R62, 0x7632, R72 ;  /* 0x000076323e487816 */ /* 0x020fe40000000048 */
[----:B------:R-:W-:Y:S02]  /*3200*/  @P2 PRMT R74, R66, 0x7632, R74 ;  /* 0x00007632424a2816 */ /* 0x000fe4000000004a */
[----:B------:R-:W-:-:S03]  /*3210*/  SHF.L.U32 R73, R72, 0x10, RZ ;  /* 0x0000001048497819 */ /* 0x000fc600000006ff */
[----:B------:R-:W-:Y:S02]  /*3220*/  @P2 IMAD.U32 R77, R74, 0x10000, RZ ;  /* 0x000100004a4d2824 */ /* 0x000fe400078e00ff */
[----:B------:R-:W-:-:S04]  /*3230*/  FADD.FTZ R180, R73, R180 ;  /* 0x000000b449b47221 */ /* 0x000fc80000010000 */
[----:B------:R-:W-:-:S07]  /*3240*/  @P2 FADD.FTZ R180, R77, R180 ;  /* 0x000000b44db42221 */ /* 0x000fce0000010000 */
.L_x_100:
[----:B------:R-:W-:-:S04]  /*3250*/  F2FP.BF16.F32.PACK_AB R72, RZ, R180 ;  /* 0x000000b4ff48723e */ /* 0x000fc800000010ff */
[----:B------:R-:W-:-:S07]  /*3260*/  PRMT R70, R70, 0x5410, R72 ;  /* 0x0000541046467816 */ /* 0x000fce0000000048 */
.L_x_101:
        /* <DEDUP_REMOVED lines=8> */
.L_x_103:
[----:B-----5:R-:W-:-:S04]  /*32f0*/  IMAD.U32 R72, R67, 0x10000, RZ ;  /* 0x0001000043487824 */ /* 0x020fc800078e00ff */
[----:B------:R-:W-:Y:S01]  /*3300*/  FADD.FTZ R179, R72, R179 ;  /* 0x000000b348b37221 */ /* 0x000fe20000010000 */
[----:B------:R-:W-:Y:S06]  /*3310*/  BRA `(.L_x_104) ;  /* 0x0000000000107947 */ /* 0x000fec0003800000 */
.L_x_102:
[----:B-----5:R-:W-:Y:S01]  /*3320*/  SHF.L.U32 R72, R63, 0x10, RZ ;  /* 0x000000103f487819 */ /* 0x020fe200000006ff */
[----:B------:R-:W-:-:S04]  /*3330*/  @P2 IMAD.U32 R74, R67, 0x10000, RZ ;  /* 0x00010000434a2824 */ /* 0x000fc800078e00ff */
[----:B------:R-:W-:-:S04]  /*3340*/  FADD.FTZ R179, R72, R179 ;  /* 0x000000b348b37221 */ /* 0x000fc80000010000 */
[----:B------:R-:W-:-:S07]  /*3350*/  @P2 FADD.FTZ R179, R74, R179 ;  /* 0x000000b34ab32221 */ /* 0x000fce0000010000 */
.L_x_104:
[----:B------:R-:W-:-:S04]  /*3360*/  F2FP.BF16.F32.PACK_AB R72, RZ, R179 ;  /* 0x000000b3ff48723e */ /* 0x000fc800000010ff */
[----:B------:R-:W-:-:S07]  /*3370*/  PRMT R71, R72, 0x7610, R71 ;  /* 0x0000761048477816 */ /* 0x000fce0000000047 */
.L_x_105:
[----:B------:R-:W-:Y:S01]  /*3380*/  SHF.L.U32 R187, R75, 0x10, RZ ;  /* 0x000000104bbb7819 */ /* 0x000fe200000006ff */
[----:B------:R-:W-:Y:S06]  /*3390*/  @P3 BRA `(.L_x_106) ;  /* 0x0000000000243947 */ /* 0x000fec0003800000 */
[----:B------:R-:W-:-:S04]  /*33a0*/  ISETP.NE.U32.AND P2, PT, RZ, UR12, PT ;  /* 0x0000000cff007c0c */ /* 0x000fc8000bf45070 */
[----:B------:R-:W-:-:S13]  /*33b0*/  ISETP.NE.AND.EX P2, PT, RZ, UR13, PT, P2 ;  /* 0x0000000dff007c0c */ /* 0x000fda000bf45320 */
[----:B------:R-:W-:Y:S05]  /*33c0*/  @P2 BRA `(.L_x_107) ;  /* 0x0000000000082947 */ /* 0x000fea0003800000 */
[----:B------:R-:W-:Y:S05]  /*33d0*/  @P1 BRA `(.L_x_108) ;  /* 0x00000000002c1947 */ /* 0x000fea0003800000 */
[----:B------:R-:W-:Y:S05]  /*33e0*/  BRA `(.L_x_109) ;  /* 0x0000000000307947 */ /* 0x000fea0003800000 */
.L_x_107:
[----:B-----5:R-:W-:-:S05]  /*33f0*/  PRMT R72, R67, 0x7632, R72 ;  /* 0x0000763243487816 */ /* 0x020fca0000000048 */
[----:B------:R-:W-:-:S04]  /*3400*/  IMAD.U32 R72, R72, 0x10000, RZ ;  /* 0x0001000048487824 */ /* 0x000fc800078e00ff */
[----:B------:R-:W-:Y:S01]  /*3410*/  FADD.FTZ R187, R72, R187 ;  /* 0x000000bb48bb7221 */ /* 0x000fe20000010000 */
[----:B------:R-:W-:Y:S06]  /*3420*/  BRA `(.L_x_108) ;  /* 0x0000000000187947 */ /* 0x000fec0003800000 */
.L_x_106:
[----:B-----5:R-:W-:Y:S02]  /*3430*/  PRMT R72, R63, 0x7632, R72 ;  /* 0x000076323f487816 */ /* 0x020fe40000000048 */
[----:B------:R-:W-:Y:S02]  /*3440*/  @P2 PRMT R73, R67, 0x7632, R73 ;  /* 0x0000763243492816 */ /* 0x000fe40000000049 */
[----:B------:R-:W-:-:S03]  /*3450*/  SHF.L.U32 R72, R72, 0x10, RZ ;  /* 0x0000001048487819 */ /* 0x000fc600000006ff */
[----:B------:R-:W-:Y:S02]  /*3460*/  @P2 IMAD.U32 R74, R73, 0x10000, RZ ;  /* 0x00010000494a2824 */ /* 0x000fe400078e00ff */
[----:B------:R-:W-:-:S04]  /*3470*/  FADD.FTZ R187, R72, R187 ;  /* 0x000000bb48bb7221 */ /* 0x000fc80000010000 */
[----:B------:R-:W-:-:S07]  /*3480*/  @P2 FADD.FTZ R187, R74, R187 ;  /* 0x000000bb4abb2221 */ /* 0x000fce0000010000 */
.L_x_108:
[----:B------:R-:W-:-:S04]  /*3490*/  F2FP.BF16.F32.PACK_AB R72, RZ, R187 ;  /* 0x000000bbff48723e */ /* 0x000fc800000010ff */
[----:B------:R-:W-:-:S07]  /*34a0*/  PRMT R71, R71, 0x5410, R72 ;  /* 0x0000541047477816 */ /* 0x000fce0000000048 */
.L_x_109:
[----:B------:R-:W0:Y:S02]  /*34b0*/  @P1 LDC.64 R72, c[0x0][0x238] ;  /* 0x00008e00ff481b82 */ /* 0x000e240000000a00 */
[----:B0-----:R-:W-:-:S04]  /*34c0*/  @P1 LEA R72, P2, R137, R72, 0x4 ;  /* 0x0000004889481211 */ /* 0x001fc800078420ff */
[C---:B------:R-:W-:Y:S02]  /*34d0*/  @P1 LEA.HI.X R73, R137.reuse, R73, RZ, 0x4, P2 ;  /* 0x0000004989491211 */ /* 0x040fe400010f24ff */
[----:B------:R-:W-:-:S03]  /*34e0*/  IADD3 R137, R137, 0x20, RZ ;  /* 0x0000002089897810 */ /* 0x000fc60007ffe0ff */
[----:B------:R2:W-:Y:S04]  /*34f0*/  @P1 STG.E.128 desc[UR4][R72.64], R68 ;  /* 0x0000004448001986 */ /* 0x0005e8000c101d04 */
.L_x_77:
[----:B------:R-:W-:Y:S05]  /*3500*/  BSYNC B0 ;  /* 0x0000000000007941 */ /* 0x000fea0003800000 */
.L_x_76:
[----:B------:R-:W-:Y:S01]  /*3510*/  ISETP.GE.U32.AND P2, PT, R58, 0x80, PT ;  /* 0x000000803a00780c */ /* 0x000fe20003f46070 */
[----:B------:R-:W-:-:S12]  /*3520*/  BSSY B0, `(.L_x_110) ;  /* 0x00000a5000007945 */ /* 0x000fd80003800000 */
[----:B------:R-:W-:Y:S05]  /*3530*/  @!P2 BRA `(.L_x_111) ;  /* 0x00000008008ca947 */ /* 0x000fea0003800000 */
[----:B------:R-:W-:Y:S01]  /*3540*/  ISETP.NE.U32.AND P3, PT, RZ, UR10, PT ;  /* 0x0000000aff007c0c */ /* 0x000fe2000bf65070 */
[----:B012---:R-:W0:Y:S03]  /*3550*/  LDC.64 R72, c[0x0][0x220] ;  /* 0x00008800ff487b82 */ /* 0x007e260000000a00 */
        /* <DEDUP_REMOVED lines=21> */
.L_x_113:
[----:B-----5:R-:W-:-:S05]  /*36b0*/  SHF.L.U32 R72, R64, 0x10, RZ ;  /* 0x0000001040487819 */ /* 0x020fca00000006ff */
[----:B------:R-:W-:Y:S01]  /*36c0*/  FADD.FTZ R159, R72, R159 ;  /* 0x0000009f489f7221 */ /* 0x000fe20000010000 */
[----:B------:R-:W-:Y:S06]  /*36d0*/  BRA `(.L_x_114) ;  /* 0x0000000000107947 */ /* 0x000fec0003800000 */
.L_x_112:
[----:B-----5:R-:W-:Y:S01]  /*36e0*/  IMAD.U32 R72, R60, 0x10000, RZ ;  /* 0x000100003c487824 */ /* 0x020fe200078e00ff */
[----:B------:R-:W-:-:S03]  /*36f0*/  @P2 SHF.L.U32 R76, R64, 0x10, RZ ;  /* 0x00000010404c2819 */ /* 0x000fc600000006ff */
[----:B------:R-:W-:-:S04]  /*3700*/  FADD.FTZ R159, R72, R159 ;  /* 0x0000009f489f7221 */ /* 0x000fc80000010000 */
[----:B------:R-:W-:-:S07]  /*3710*/  @P2 FADD.FTZ R159, R76, R159 ;  /* 0x0000009f4c9f2221 */ /* 0x000fce0000010000 */
.L_x_114:
[----:B------:R-:W-:-:S04]  /*3720*/  F2FP.BF16.F32.PACK_AB R72, RZ, R159 ;  /* 0x0000009fff48723e */ /* 0x000fc800000010ff */
[----:B------:R-:W-:-:S07]  /*3730*/  PRMT R68, R72, 0x7610, R68 ;  /* 0x0000761048447816 */ /* 0x000fce0000000044 */
.L_x_115:
[----:B------:R-:W-:Y:S01]  /*3740*/  IMAD.U32 R167, R167, 0x10000, RZ ;  /* 0x00010000a7a77824 */ /* 0x000fe200078e00ff */
[----:B------:R-:W-:Y:S06]  /*3750*/  @P3 BRA `(.L_x_116) ;  /* 0x0000000000243947 */ /* 0x000fec0003800000 */
[----:B------:R-:W-:-:S04]  /*3760*/  ISETP.NE.U32.AND P4, PT, RZ, UR12, PT ;  /* 0x0000000cff007c0c */ /* 0x000fc8000bf85070 */
[----:B------:R-:W-:-:S13]  /*3770*/  ISETP.NE.AND.EX P4, PT, RZ, UR13, PT, P4 ;  /* 0x0000000dff007c0c */ /* 0x000fda000bf85340 */
[----:B------:R-:W-:Y:S05]  /*3780*/  @P4 BRA `(.L_x_117) ;  /* 0x0000000000084947 */ /* 0x000fea0003800000 */
[----:B------:R-:W-:Y:S05]  /*3790*/  @P1 BRA `(.L_x_118) ;  /* 0x00000000002c1947 */ /* 0x000fea0003800000 */
[----:B------:R-:W-:Y:S05]  /*37a0*/  BRA `(.L_x_119) ;  /* 0x0000000000307947 */ /* 0x000fea0003800000 */
.L_x_117:
[----:B-----5:R-:W-:-:S04]  /*37b0*/  PRMT R72, R64, 0x7632, R72 ;  /* 0x0000763240487816 */ /* 0x020fc80000000048 */
[----:B------:R-:W-:-:S05]  /*37c0*/  SHF.L.U32 R72, R72, 0x10, RZ ;  /* 0x0000001048487819 */ /* 0x000fca00000006ff */
[----:B------:R-:W-:Y:S01]  /*37d0*/  FADD.FTZ R167, R72, R167 ;  /* 0x000000a748a77221 */ /* 0x000fe20000010000 */
[----:B------:R-:W-:Y:S06]  /*37e0*/  BRA `(.L_x_118) ;  /* 0x0000000000187947 */ /* 0x000fec0003800000 */
.L_x_116:
[----:B-----5:R-:W-:Y:S02]  /*37f0*/  PRMT R72, R60, 0x7632, R72 ;  /* 0x000076323c487816 */ /* 0x020fe40000000048 */
[----:B------:R-:W-:-:S03]  /*3800*/  @P2 PRMT R76, R64, 0x7632, R76 ;  /* 0x00007632404c2816 */ /* 0x000fc6000000004c */
[----:B------:R-:W-:Y:S01]  /*3810*/  IMAD.U32 R72, R72, 0x10000, RZ ;  /* 0x0001000048487824 */ /* 0x000fe200078e00ff */
[----:B------:R-:W-:-:S03]  /*3820*/  @P2 SHF.L.U32 R76, R76, 0x10, RZ ;  /* 0x000000104c4c2819 */ /* 0x000fc600000006ff */
[----:B------:R-:W-:-:S04]  /*3830*/  FADD.FTZ R167, R72, R167 ;  /* 0x000000a748a77221 */ /* 0x000fc80000010000 */
[----:B------:R-:W-:-:S07]  /*3840*/  @P2 FADD.FTZ R167, R76, R167 ;  /* 0x000000a74ca72221 */ /* 0x000fce0000010000 */
.L_x_118:
[----:B------:R-:W-:-:S04]  /*3850*/  F2FP.BF16.F32.PACK_AB R72, RZ, R167 ;  /* 0x000000a7ff48723e */ /* 0x000fc800000010ff */
[----:B------:R-:W-:-:S07]  /*3860*/  PRMT R68, R68, 0x5410, R72 ;  /* 0x0000541044447816 */ /* 0x000fce0000000048 */
.L_x_119:
        /* <DEDUP_REMOVED lines=8> */
.L_x_121:
[----:B-----5:R-:W-:-:S05]  /*38f0*/  SHF.L.U32 R77, R65, 0x10, RZ ;  /* 0x00000010414d7819 */ /* 0x020fca00000006ff */
[----:B------:R-:W-:Y:S01]  /*3900*/  FADD.FTZ R168, R77, R168 ;  /* 0x000000a84da87221 */ /* 0x000fe20000010000 */
[----:B------:R-:W-:Y:S06]  /*3910*/  BRA `(.L_x_122) ;  /* 0x0000000000107947 */ /* 0x000fec0003800000 */
.L_x_120:
[----:B-----5:R-:W-:Y:S01]  /*3920*/  IMAD.U32 R77, R61, 0x10000, RZ ;  /* 0x000100003d4d7824 */ /* 0x020fe200078e00ff */
[----:B------:R-:W-:-:S03]  /*3930*/  @P2 SHF.L.U32 R79, R65, 0x10, RZ ;  /* 0x00000010414f2819 */ /* 0x000fc600000006ff */
[----:B------:R-:W-:-:S04]  /*3940*/  FADD.FTZ R168, R77, R168 ;  /* 0x000000a84da87221 */ /* 0x000fc80000010000 */
[----:B------:R-:W-:-:S07]  /*3950*/  @P2 FADD.FTZ R168, R79, R168 ;  /* 0x000000a84fa82221 */ /* 0x000fce0000010000 */
.L_x_122:
[----:B------:R-:W-:-:S04]  /*3960*/  F2FP.BF16.F32.PACK_AB R72, RZ, R168 ;  /* 0x000000a8ff48723e */ /* 0x000fc800000010ff */
[----:B------:R-:W-:-:S07]  /*3970*/  PRMT R69, R72, 0x7610, R69 ;  /* 0x0000761048457816 */ /* 0x000fce0000000045 */
.L_x_123:
[----:B------:R-:W-:Y:S01]  /*3980*/  IMAD.U32 R175, R73, 0x10000, RZ ;  /* 0x0001000049af7824 */ /* 0x000fe200078e00ff */
[----:B------:R-:W-:Y:S06]  /*3990*/  @P3 BRA `(.L_x_124) ;  /* 0x0000000000243947 */ /* 0x000fec0003800000 */
[----:B------:R-:W-:-:S04]  /*39a0*/  ISETP.NE.U32.AND P4, PT, RZ, UR12, PT ;  /* 0x0000000cff007c0c */ /* 0x000fc8000bf85070 */
[----:B------:R-:W-:-:S13]  /*39b0*/  ISETP.NE.AND.EX P4, PT, RZ, UR13, PT, P4 ;  /* 0x0000000dff007c0c */ /* 0x000fda000bf85340 */
[----:B------:R-:W-:Y:S05]  /*39c0*/  @P4 BRA `(.L_x_125) ;  /* 0x0000000000084947 */ /* 0x000fea0003800000 */
[----:B------:R-:W-:Y:S05]  /*39d0*/  @P1 BRA `(.L_x_126) ;  /* 0x00000000002c1947 */ /* 0x000fea0003800000 */
[----:B------:R-:W-:Y:S05]  /*39e0*/  BRA `(.L_x_127) ;  /* 0x0000000000307947 */ /* 0x000fea0003800000 */
.L_x_125:
[----:B-----5:R-:W-:-:S04]  /*39f0*/  PRMT R72, R65, 0x7632, R72 ;  /* 0x0000763241487816 */ /* 0x020fc80000000048 */
[----:B------:R-:W-:-:S05]  /*3a00*/  SHF.L.U32 R72, R72, 0x10, RZ ;  /* 0x0000001048487819 */ /* 0x000fca00000006ff */
[----:B------:R-:W-:Y:S01]  /*3a10*/  FADD.FTZ R175, R72, R175 ;  /* 0x000000af48af7221 */ /* 0x000fe20000010000 */
[----:B------:R-:W-:Y:S06]  /*3a20*/  BRA `(.L_x_126) ;  /* 0x0000000000187947 */ /* 0x000fec0003800000 */
.L_x_124:
[----:B-----5:R-:W-:Y:S02]  /*3a30*/  PRMT R72, R61, 0x7632, R72 ;  /* 0x000076323d487816 */ /* 0x020fe40000000048 */
[----:B------:R-:W-:-:S03]  /*3a40*/  @P2 PRMT R73, R65, 0x7632, R73 ;  /* 0x0000763241492816 */ /* 0x000fc60000000049 */
[----:B------:R-:W-:Y:S01]  /*3a50*/  IMAD.U32 R72, R72, 0x10000, RZ ;  /* 0x0001000048487824 */ /* 0x000fe200078e00ff */
[----:B------:R-:W-:-:S03]  /*3a60*/  @P2 SHF.L.U32 R76, R73, 0x10, RZ ;  /* 0x00000010494c2819 */ /* 0x000fc600000006ff */
[----:B------:R-:W-:-:S04]  /*3a70*/  FADD.FTZ R175, R72, R175 ;  /* 0x000000af48af7221 */ /* 0x000fc80000010000 */
[----:B------:R-:W-:-:S07]  /*3a80*/  @P2 FADD.FTZ R175, R76, R175 ;  /* 0x000000af4caf2221 */ /* 0x000fce0000010000 */
.L_x_126:
[----:B------:R-:W-:-:S04]  /*3a90*/  F2FP.BF16.F32.PACK_AB R72, RZ, R175 ;  /* 0x000000afff48723e */ /* 0x000fc800000010ff */
[----:B------:R-:W-:-:S07]  /*3aa0*/  PRMT R69, R69, 0x5410, R72 ;  /* 0x0000541045457816 */ /* 0x000fce0000000048 */
.L_x_127:
        /* <DEDUP_REMOVED lines=8> */
.L_x_129:
[----:B-----5:R-:W-:-:S05]  /*3b30*/  SHF.L.U32 R73, R66, 0x10, RZ ;  /* 0x0000001042497819 */ /* 0x020fca00000006ff */
[----:B------:R-:W-:Y:S01]  /*3b40*/  FADD.FTZ R176, R73, R176 ;  /* 0x000000b049b07221 */ /* 0x000fe20000010000 */
[----:B------:R-:W-:Y:S06]  /*3b50*/  BRA `(.L_x_130) ;  /* 0x0000000000107947 */ /* 0x000fec0003800000 */
.L_x_128:
[----:B-----5:R-:W-:Y:S01]  /*3b60*/  IMAD.U32 R73, R62, 0x10000, RZ ;  /* 0x000100003e497824 */ /* 0x020fe200078e00ff */
[----:B------:R-:W-:-:S03]  /*3b70*/  @P2 SHF.L.U32 R77, R66, 0x10, RZ ;  /* 0x00000010424d2819 */ /* 0x000fc600000006ff */
[----:B------:R-:W-:-:S04]  /*3b80*/  FADD.FTZ R176, R73, R176 ;  /* 0x000000b049b07221 */ /* 0x000fc80000010000 */
[----:B------:R-:W-:-:S07]  /*3b90*/  @P2 FADD.FTZ R176, R77, R176 ;  /* 0x000000b04db02221 */ /* 0x000fce0000010000 */
.L_x_130:
[----:B------:R-:W-:-:S04]  /*3ba0*/  F2FP.BF16.F32.PACK_AB R72, RZ, R176 ;  /* 0x000000b0ff48723e */ /* 0x000fc800000010ff */
[----:B------:R-:W-:-:S07]  /*3bb0*/  PRMT R70, R72, 0x7610, R70 ;  /* 0x0000761048467816 */ /* 0x000fce0000000046 */
.L_x_131:
[----:B------:R-:W-:Y:S01]  /*3bc0*/  IMAD.U32 R178, R74, 0x10000, RZ ;  /* 0x000100004ab27824 */ /* 0x000fe200078e00ff */
[----:B------:R-:W-:Y:S06]  /*3bd0*/  @P3 BRA `(.L_x_132) ;  /* 0x0000000000243947 */ /* 0x000fec0003800000 */
[----:B------:R-:W-:-:S04]  /*3be0*/  ISETP.NE.U32.AND P4, PT, RZ, UR12, PT ;  /* 0x0000000cff007c0c */ /* 0x000fc8000bf85070 */
[----:B------:R-:W-:-:S13]  /*3bf0*/  ISETP.NE.AND.EX P4, PT, RZ, UR13, PT, P4 ;  /* 0x0000000dff007c0c */ /* 0x000fda000bf85340 */
[----:B------:R-:W-:Y:S05]  /*3c00*/  @P4 BRA `(.L_x_133) ;  /* 0x0000000000084947 */ /* 0x000fea0003800000 */
[----:B------:R-:W-:Y:S05]  /*3c10*/  @P1 BRA `(.L_x_134) ;  /* 0x00000000002c1947 */ /* 0x000fea0003800000 */
[----:B------:R-:W-:Y:S05]  /*3c20*/  BRA `(.L_x_135) ;  /* 0x0000000000307947 */ /* 0x000fea0003800000 */
.L_x_133:
[----:B-----5:R-:W-:-:S04]  /*3c30*/  PRMT R72, R66, 0x7632, R72 ;  /* 0x0000763242487816 */ /* 0x020fc80000000048 */
[----:B------:R-:W-:-:S05]  /*3c40*/  SHF.L.U32 R73, R72, 0x10, RZ ;  /* 0x0000001048497819 */ /* 0x000fca00000006ff */
[----:B------:R-:W-:Y:S01]  /*3c50*/  FADD.FTZ R178, R73, R178 ;  /* 0x000000b249b27221 */ /* 0x000fe20000010000 */
[----:B------:R-:W-:Y:S06]  /*3c60*/  BRA `(.L_x_134) ;  /* 0x0000000000187947 */ /* 0x000fec0003800000 */
.L_x_132:
[----:B-----5:R-:W-:Y:S02]  /*3c70*/  PRMT R72, R62, 0x7632, R72 ;  /* 0x000076323e487816 */ /* 0x020fe40000000048 */
[----:B------:R-:W-:-:S03]  /*3c80*/  @P2 PRMT R74, R66, 0x7632, R74 ;  /* 0x00007632424a2816 */ /* 0x000fc6000000004a */
[----:B------:R-:W-:Y:S01]  /*3c90*/  IMAD.U32 R73, R72, 0x10000, RZ ;  /* 0x0001000048497824 */ /* 0x000fe200078e00ff */
[----:B------:R-:W-:-:S03]  /*3ca0*/  @P2 SHF.L.U32 R77, R74, 0x10, RZ ;  /* 0x000000104a4d2819 */ /* 0x000fc600000006ff */
[----:B------:R-:W-:-:S04]  /*3cb0*/  FADD.FTZ R178, R73, R178 ;  /* 0x000000b249b27221 */ /* 0x000fc80000010000 */
[----:B------:R-:W-:-:S07]  /*3cc0*/  @P2 FADD.FTZ R178, R77, R178 ;  /* 0x000000b24db22221 */ /* 0x000fce0000010000 */
.L_x_134:
[----:B------:R-:W-:-:S04]  /*3cd0*/  F2FP.BF16.F32.PACK_AB R72, RZ, R178 ;  /* 0x000000b2ff48723e */ /* 0x000fc800000010ff */
[----:B------:R-:W-:-:S07]  /*3ce0*/  PRMT R70, R70, 0x5410, R72 ;  /* 0x0000541046467816 */ /* 0x000fce0000000048 */
.L_x_135:
        /* <DEDUP_REMOVED lines=8> */
.L_x_137:
[----:B-----5:R-:W-:-:S05]  /*3d70*/  SHF.L.U32 R72, R67, 0x10, RZ ;  /* 0x0000001043487819 */ /* 0x020fca00000006ff */
[----:B------:R-:W-:Y:S01]  /*3d80*/  FADD.FTZ R177, R72, R177 ;  /* 0x000000b148b17221 */ /* 0x000fe20000010000 */
[----:B------:R-:W-:Y:S06]  /*3d90*/  BRA `(.L_x_138) ;  /* 0x0000000000107947 */ /* 0x000fec0003800000 */
.L_x_136:
[----:B-----5:R-:W-:Y:S01]  /*3da0*/  IMAD.U32 R72, R63, 0x10000, RZ ;  /* 0x000100003f487824 */ /* 0x020fe200078e00ff */
[----:B------:R-:W-:-:S03]  /*3db0*/  @P2 SHF.L.U32 R74, R67, 0x10, RZ ;  /* 0x00000010434a2819 */ /* 0x000fc600000006ff */
[----:B------:R-:W-:-:S04]  /*3dc0*/  FADD.FTZ R177, R72, R177 ;  /* 0x000000b148b17221 */ /* 0x000fc80000010000 */
[----:B------:R-:W-:-:S07]  /*3dd0*/  @P2 FADD.FTZ R177, R74, R177 ;  /* 0x000000b14ab12221 */ /* 0x000fce0000010000 */
.L_x_138:
[----:B------:R-:W-:-:S04]  /*3de0*/  F2FP.BF16.F32.PACK_AB R72, RZ, R177 ;  /* 0x000000b1ff48723e */ /* 0x000fc800000010ff */
[----:B------:R-:W-:-:S07]  /*3df0*/  PRMT R71, R72, 0x7610, R71 ;  /* 0x0000761048477816 */ /* 0x000fce0000000047 */
.L_x_139:
[----:B------:R-:W-:Y:S01]  /*3e00*/  IMAD.U32 R188, R75, 0x10000, RZ ;  /* 0x000100004bbc7824 */ /* 0x000fe200078e00ff */
[----:B------:R-:W-:Y:S06]  /*3e10*/  @P3 BRA `(.L_x_140) ;  /* 0x0000000000243947 */ /* 0x000fec0003800000 */
[----:B------:R-:W-:-:S04]  /*3e20*/  ISETP.NE.U32.AND P2, PT, RZ, UR12, PT ;  /* 0x0000000cff007c0c */ /* 0x000fc8000bf45070 */
[----:B------:R-:W-:-:S13]  /*3e30*/  ISETP.NE.AND.EX P2, PT, RZ, UR13, PT, P2 ;  /* 0x0000000dff007c0c */ /* 0x000fda000bf45320 */
[----:B------:R-:W-:Y:S05]  /*3e40*/  @P2 BRA `(.L_x_141) ;  /* 0x0000000000082947 */ /* 0x000fea0003800000 */
[----:B------:R-:W-:Y:S05]  /*3e50*/  @P1 BRA `(.L_x_142) ;  /* 0x00000000002c1947 */ /* 0x000fea0003800000 */
[----:B------:R-:W-:Y:S05]  /*3e60*/  BRA `(.L_x_143) ;  /* 0x0000000000307947 */ /* 0x000fea0003800000 */
.L_x_141:
[----:B-----5:R-:W-:-:S04]  /*3e70*/  PRMT R72, R67, 0x7632, R72 ;  /* 0x0000763243487816 */ /* 0x020fc80000000048 */
[----:B------:R-:W-:-:S05]  /*3e80*/  SHF.L.U32 R73, R72, 0x10, RZ ;  /* 0x0000001048497819 */ /* 0x000fca00000006ff */
[----:B------:R-:W-:Y:S01]  /*3e90*/  FADD.FTZ R188, R73, R188 ;  /* 0x000000bc49bc7221 */ /* 0x000fe20000010000 */
[----:B------:R-:W-:Y:S06]  /*3ea0*/  BRA `(.L_x_142) ;  /* 0x0000000000187947 */ /* 0x000fec0003800000 */
.L_x_140:
[----:B-----5:R-:W-:Y:S02]  /*3eb0*/  PRMT R72, R63, 0x7632, R72 ;  /* 0x000076323f487816 */ /* 0x020fe40000000048 */
[----:B------:R-:W-:-:S03]  /*3ec0*/  @P2 PRMT R74, R67, 0x7632, R74 ;  /* 0x00007632434a2816 */ /* 0x000fc6000000004a */
[----:B------:R-:W-:Y:S01]  /*3ed0*/  IMAD.U32 R73, R72, 0x10000, RZ ;  /* 0x0001000048497824 */ /* 0x000fe200078e00ff */
[----:B------:R-:W-:-:S03]  /*3ee0*/  @P2 SHF.L.U32 R75, R74, 0x10, RZ ;  /* 0x000000104a4b2819 */ /* 0x000fc600000006ff */
[----:B------:R-:W-:-:S04]  /*3ef0*/  FADD.FTZ R188, R73, R188 ;  /* 0x000000bc49bc7221 */ /* 0x000fc80000010000 */
[----:B------:R-:W-:-:S07]  /*3f00*/  @P2 FADD.FTZ R188, R75, R188 ;  /* 0x000000bc4bbc2221 */ /* 0x000fce0000010000 */
.L_x_142:
[----:B------:R-:W-:-:S04]  /*3f10*/  F2FP.BF16.F32.PACK_AB R72, RZ, R188 ;  /* 0x000000bcff48723e */ /* 0x000fc800000010ff */
[----:B------:R-:W-:-:S07]  /*3f20*/  PRMT R71, R71, 0x5410, R72 ;  /* 0x0000541047477816 */ /* 0x000fce0000000048 */
.L_x_143:
[----:B------:R-:W0:Y:S02]  /*3f30*/  @P1 LDC.64 R72, c[0x0][0x238] ;  /* 0x00008e00ff481b82 */ /* 0x000e240000000a00 */
[----:B0-----:R-:W-:-:S04]  /*3f40*/  @P1 LEA R72, P2, R137, R72, 0x4 ;  /* 0x0000004889481211 */ /* 0x001fc800078420ff */
[----:B------:R-:W-:-:S05]  /*3f50*/  @P1 LEA.HI.X R73, R137, R73, RZ, 0x4, P2 ;  /* 0x0000004989491211 */ /* 0x000fca00010f24ff */
[----:B------:R3:W-:Y:S04]  /*3f60*/  @P1 STG.E.128 desc[UR4][R72.64], R68 ;  /* 0x0000004448001986 */ /* 0x0007e8000c101d04 */
.L_x_111:
[----:B------:R-:W-:Y:S05]  /*3f70*/  BSYNC B0 ;  /* 0x0000000000007941 */ /* 0x000fea0003800000 */
.L_x_110:
[----:B0123--:R-:W-:Y:S01]  /*3f80*/  FADD.FTZ R73, RZ, R85 ;  /* 0x00000055ff497221 */ /* 0x00ffe20000010000 */
[C---:B------:R-:W-:Y:S01]  /*3f90*/  ISETP.GT.U32.AND P2, PT, R58.reuse, 0x3f, PT ;  /* 0x0000003f3a00780c */ /* 0x040fe20003f44070 */
[----:B------:R-:W-:Y:S01]  /*3fa0*/  UMOV UR6, 0xffffffff ;  /* 0xffffffff00067882 */ /* 0x000fe20000000000 */
[----:B------:R-:W-:Y:S01]  /*3fb0*/  ISETP.GT.U32.AND P3, PT, R58, 0x5f, PT ;  /* 0x0000005f3a00780c */ /* 0x000fe20003f64070 */
[----:B------:R-:W-:Y:S01]  /*3fc0*/  FADD.FTZ R72, R164, R73 ;  /* 0x00000049a4487221 */ /* 0x000fe20000010000 */
[----:B------:R-:W-:Y:S02]  /*3fd0*/  ISETP.GT.U32.AND P4, PT, R58, 0x7f, PT ;  /* 0x0000007f3a00780c */ /* 0x000fe40003f84070 */
[----:B------:R-:W-:Y:S01]  /*3fe0*/  ISETP.NE.AND P5, PT, R56, RZ, PT ;  /* 0x000000ff3800720c */ /* 0x000fe20003fa5270 */
[----:B------:R-:W-:-:S04]  /*3ff0*/  FADD.FTZ R73, R163, R72 ;  /* 0x00000048a3497221 */ /* 0x000fc80000010000 */
[----:B------:R-:W-:-:S04]  /*4000*/  FADD.FTZ R72, R174, R73 ;  /* 0x00000049ae487221 */ /* 0x000fc80000010000 */
[----:B------:R-:W-:-:S04]  /*4010*/  FADD.FTZ R73, R173, R72 ;  /* 0x00000048ad497221 */ /* 0x000fc80000010000 */
[----:B------:R-:W-:-:S04]  /*4020*/  FADD.FTZ R72, R184, R73 ;  /* 0x00000049b8487221 */ /* 0x000fc80000010000 */
[----:B------:R-:W-:-:S04]  /*4030*/  FADD.FTZ R72, R183, R72 ;  /* 0x00000048b7487221 */ /* 0x000fc80000010000 */
[----:B------:R-:W-:-:S05]  /*4040*/  FADD.FTZ R72, R185, R72 ;  /* 0x00000048b9487221 */ /* 0x000fca0000010000 */
[----:B------:R-:W-:-:S05]  /*4050*/  FSEL R73, R72, RZ, P0 ;  /* 0x000000ff48497208 */ /* 0x000fca0000000000 */
[----:B------:R-:W-:-:S04]  /*4060*/  FADD.FTZ R75, R156, R73 ;  /* 0x000000499c4b7221 */ /* 0x000fc80000010000 */
[----:B------:R-:W-:-:S04]  /*4070*/  FADD.FTZ R72, R162, R75 ;  /* 0x0000004ba2487221 */ /* 0x000fc80000010000 */
[----:B------:R-:W-:-:S04]  /*4080*/  FADD.FTZ R75, R161, R72 ;  /* 0x00000048a14b7221 */ /* 0x000fc80000010000 */
[----:B------:R-:W-:-:S04]  /*4090*/  FADD.FTZ R72, R172, R75 ;  /* 0x0000004bac487221 */ /* 0x000fc80000010000 */
[----:B------:R-:W-:-:S04]  /*40a0*/  FADD.FTZ R75, R171, R72 ;  /* 0x00000048ab4b7221 */ /* 0x000fc80000010000 */
[----:B------:R-:W-:-:S04]  /*40b0*/  FADD.FTZ R72, R182, R75 ;  /* 0x0000004bb6487221 */ /* 0x000fc80000010000 */
[----:B------:R-:W-:-:S04]  /*40c0*/  FADD.FTZ R75, R181, R72 ;  /* 0x00000048b54b7221 */ /* 0x000fc80000010000 */
[----:B------:R-:W-:-:S04]  /*40d0*/  @P2 FADD.FTZ R73, R186, R75 ;  /* 0x0000004bba492221 */ /* 0x000fc80000010000 */
        /* <DEDUP_REMOVED lines=15> */
[----:B------:R-:W-:Y:S01]  /*41d0*/  @P4 FADD.FTZ R73, R188, R75 ;  /* 0x0000004bbc494221 */ /* 0x000fe20000010000 */
[----:B------:R-:W-:Y:S06]  /*41e0*/  BRA.DIV UR6, `(.L_x_144) ;  /* 0x0000001206cc7947 */ /* 0x000fec000b800000 */
[----:B------:R-:W0:Y:S01]  /*41f0*/  SHFL.BFLY PT, R72, R73, 0x1, 0x1f ;  /* 0x0c201f0049487f89 */ /* 0x000e2200000e0000 */
[----:B------:R-:W1:Y:S01]  /*4200*/  LDC R76, c[0x0][0x290] ;  /* 0x0000a400ff4c7b82 */ /* 0x000e620000000800 */
[----:B0-----:R-:W-:-:S05]  /*4210*/  FADD.FTZ R74, R73, R72 ;  /* 0x00000048494a7221 */ /* 0x001fca0000010000 */
[----:B------:R-:W0:Y:S02]  /*4220*/  SHFL.BFLY PT, R75, R74, 0x2, 0x1f ;  /* 0x0c401f004a4b7f89 */ /* 0x000e2400000e0000 */
[----:B0-----:R-:W-:-:S05]  /*4230*/  FADD.FTZ R75, R74, R75 ;  /* 0x0000004b4a4b7221 */ /* 0x001fca0000010000 */
[----:B------:R-:W0:Y:S02]  /*4240*/  SHFL.BFLY PT, R72, R75, 0x4, 0x1f ;  /* 0x0c801f004b487f89 */ /* 0x000e2400000e0000 */
[----:B0-----:R-:W-:-:S05]  /*4250*/  FADD.FTZ R78, R75, R72 ;  /* 0x000000484b4e7221 */ /* 0x001fca0000010000 */
[----:B------:R-:W0:Y:S02]  /*4260*/  SHFL.BFLY PT, R77, R78, 0x8, 0x1f ;  /* 0x0d001f004e4d7f89 */ /* 0x000e2400000e0000 */
[----:B0-----:R-:W-:-:S05]  /*4270*/  FADD.FTZ R79, R78, R77 ;  /* 0x0000004d4e4f7221 */ /* 0x001fca0000010000 */
[----:B------:R-:W0:Y:S02]  /*4280*/  SHFL.BFLY PT, R72, R79, 0x10, 0x1f ;  /* 0x0e001f004f487f89 */ /* 0x000e2400000e0000 */
[----:B0-----:R-:W-:-:S04]  /*4290*/  FADD.FTZ R77, R79, R72 ;  /* 0x000000484f4d7221 */ /* 0x001fc80000010000 */
[----:B-1----:R-:W-:-:S04]  /*42a0*/  FMUL.FTZ R77, R77, R76 ;  /* 0x0000004c4d4d7220 */ /* 0x002fc80000410000 */
[--C-:B------:R-:W-:Y:S01]  /*42b0*/  FADD.FTZ R72, R85, -R77.reuse ;  /* 0x8000004d55487221 */ /* 0x100fe20000010000 */
[--C-:B------:R-:W-:Y:S01]  /*42c0*/  FADD.FTZ R73, R164, -R77.reuse ;  /* 0x8000004da4497221 */ /* 0x100fe20000010000 */
[--C-:B------:R-:W-:Y:S01]  /*42d0*/  FADD.FTZ R75, R163, -R77.reuse ;  /* 0x8000004da34b7221 */ /* 0x100fe20000010000 */
[--C-:B------:R-:W-:Y:S01]  /*42e0*/  FADD.FTZ R74, R162, -R77.reuse ;  /* 0x8000004da24a7221 */ /* 0x100fe20000010000 */
[----:B------:R-:W-:Y:S01]  /*42f0*/  FFMA.FTZ R72, R72, R72, RZ ;  /* 0x0000004848487223 */ /* 0x000fe200000100ff */
[----:B------:R-:W-:-:S03]  /*4300*/  FADD.FTZ R78, R161, -R77 ;  /* 0x8000004da14e7221 */ /* 0x000fc60000010000 */
[----:B------:R-:W-:Y:S01]  /*4310*/  FFMA.FTZ R72, R73, R73, R72 ;  /* 0x0000004949487223 */ /* 0x000fe20000010048 */
        /* <DEDUP_REMOVED lines=9> */
[----:B------:R-:W-:-:S04]  /*43b0*/  FFMA.FTZ R72, R75, R75, R72 ;  /* 0x0000004b4b487223 */ /* 0x000fc80000010048 */
[----:B------:R-:W-:Y:S01]  /*43c0*/  FFMA.FTZ R72, R73, R73, R72 ;  /* 0x0000004949487223 */ /* 0x000fe20000010048 */
[----:B------:R-:W-:-:S04]  /*43d0*/  FADD.FTZ R73, R156, -R77 ;  /* 0x8000004d9c497221 */ /* 0x000fc80000010000 */
[----:B------:R-:W-:-:S05]  /*43e0*/  FSEL R72, R72, RZ, P0 ;  /* 0x000000ff48487208 */ /* 0x000fca0000000000 */
[----:B------:R-:W-:-:S04]  /*43f0*/  FFMA.FTZ R73, R73, R73, R72 ;  /* 0x0000004949497223 */ /* 0x000fc80000010048 */
        /* <DEDUP_REMOVED lines=12> */
[----:B------:R-:W-:Y:S01]  /*44c0*/  @P2 FFMA.FTZ R72, R74, R74, R73 ;  /* 0x0000004a4a482223 */ /* 0x000fe20000010049 */
[--C-:B------:R-:W-:Y:S01]  /*44d0*/  FADD.FTZ R73, R158, -R77.reuse ;  /* 0x8000004d9e497221 */ /* 0x100fe20000010000 */
[----:B------:R-:W-:-:S03]  /*44e0*/  FADD.FTZ R74, R165, -R77 ;  /* 0x8000004da54a7221 */ /* 0x000fc60000010000 */
        /* <DEDUP_REMOVED lines=28> */
[----:B------:R-:W-:-:S05]  /*46b0*/  @P4 FFMA.FTZ R72, R74, R74, R73 ;  /* 0x0000004a4a484223 */ /* 0x000fca0000010049 */
[----:B------:R-:W0:Y:S02]  /*46c0*/  SHFL.BFLY PT, R73, R72, 0x1, 0x1f ;  /* 0x0c201f0048497f89 */ /* 0x000e2400000e0000 */
[----:B0-----:R-:W-:-:S05]  /*46d0*/  FADD.FTZ R73, R72, R73 ;  /* 0x0000004948497221 */ /* 0x001fca0000010000 */
[----:B------:R-:W0:Y:S02]  /*46e0*/  SHFL.BFLY PT, R74, R73, 0x2, 0x1f ;  /* 0x0c401f00494a7f89 */ /* 0x000e2400000e0000 */
[----:B0-----:R-:W-:-:S05]  /*46f0*/  FADD.FTZ R74, R73, R74 ;  /* 0x0000004a494a7221 */ /* 0x001fca0000010000 */
[----:B------:R-:W0:Y:S02]  /*4700*/  SHFL.BFLY PT, R75, R74, 0x4, 0x1f ;  /* 0x0c801f004a4b7f89 */ /* 0x000e2400000e0000 */
[----:B0-----:R-:W-:-:S05]  /*4710*/  FADD.FTZ R75, R74, R75 ;  /* 0x0000004b4a4b7221 */ /* 0x001fca0000010000 */
[----:B------:R-:W0:Y:S02]  /*4720*/  SHFL.BFLY PT, R78, R75, 0x8, 0x1f ;  /* 0x0d001f004b4e7f89 */ /* 0x000e2400000e0000 */
[----:B0-----:R-:W-:-:S05]  /*4730*/  FADD.FTZ R78, R75, R78 ;  /* 0x0000004e4b4e7221 */ /* 0x001fca0000010000 */
[----:B------:R0:W1:Y:S02]  /*4740*/  SHFL.BFLY PT, R79, R78, 0x10, 0x1f ;  /* 0x0e001f004e4f7f89 */ /* 0x00006400000e0000 */
.L_x_165:
[----:B------:R-:W-:Y:S01]  /*4750*/  FMUL.FTZ R136, R77, R77 ;  /* 0x0000004d4d887220 */ /* 0x000fe20000410000 */
[----:B------:R-:W-:Y:S01]  /*4760*/  ISETP.NE.AND P2, PT, R160, RZ, PT ;  /* 0x000000ffa000720c */ /* 0x000fe20003f45270 */
[----:B------:R-:W2:Y:S01]  /*4770*/  @!P5 LDC.64 R74, c[0x0][0x250] ;  /* 0x00009400ff4adb82 */ /* 0x000ea20000000a00 */
[----:B-1----:R-:W-:Y:S01]  /*4780*/  FADD.FTZ R137, R78, R79 ;  /* 0x0000004f4e897221 */ /* 0x002fe20000010000 */
[----:B------:R-:W-:Y:S01]  /*4790*/  BSSY B0, `(.L_x_145) ;  /* 0x000003b000007945 */ /* 0x000fe20003800000 */
[----:B------:R-:W-:Y:S02]  /*47a0*/  FSEL R79, R136, RZ, P2 ;  /* 0x000000ff884f7208 */ /* 0x000fe40001000000 */
[----:B------:R-:W-:Y:S01]  /*47b0*/  FFMA.FTZ R76, R137, R76, UR7 ;  /* 0x00000007894c7e23 */ /* 0x000fe2000801004c */
[----:B------:R-:W-:Y:S02]  /*47c0*/  FSEL R190, R77, RZ, !P2 ;  /* 0x000000ff4dbe7208 */ /* 0x000fe40005000000 */
[----:B------:R-:W1:Y:S01]  /*47d0*/  @!P5 LDC.64 R72, c[0x0][0x258] ;  /* 0x00009600ff48db82 */ /* 0x000e620000000a00 */
[----:B------:R-:W-:-:S04]  /*47e0*/  FADD.FTZ R76, R76, R79 ;  /* 0x0000004f4c4c7221 */ /* 0x000fc80000010000 */
[----:B------:R-:W3:Y:S01]  /*47f0*/  MUFU.RSQ R191, R76 ;  /* 0x0000004c00bf7308 */ /* 0x000ee20000001400 */
[----:B--2---:R-:W-:-:S05]  /*4800*/  @!P5 IMAD.WIDE R74, R155, 0x4, R74 ;  /* 0x000000049b4ad825 */ /* 0x004fca00078e024a */
[----:B------:R2:W-:Y:S01]  /*4810*/  @!P5 STG.E desc[UR4][R74.64], R77 ;  /* 0x0000004d4a00d986 */ /* 0x0005e2000c101904 */
[----:B-1----:R-:W-:-:S05]  /*4820*/  @!P5 IMAD.WIDE R72, R155, 0x4, R72 ;  /* 0x000000049b48d825 */ /* 0x002fca00078e0248 */
[----:B---3--:R2:W-:Y:S01]  /*4830*/  @!P5 STG.E desc[UR4][R72.64], R191 ;  /* 0x000000bf4800d986 */ /* 0x0085e2000c101904 */
[----:B------:R-:W-:Y:S05]  /*4840*/  @!P0 BRA `(.L_x_146) ;  /* 0x0000000000bc8947 */ /* 0x000fea0003800000 */
[--C-:B--2---:R-:W-:Y:S01]  /*4850*/  FADD.FTZ R72, R85, -R190.reuse ;  /* 0x800000be55487221 */ /* 0x104fe20000010000 */
[--C-:B------:R-:W-:Y:S01]  /*4860*/  FADD.FTZ R74, R164, -R190.reuse ;  /* 0x800000bea44a7221 */ /* 0x100fe20000010000 */
[----:B------:R-:W1:Y:S01]  /*4870*/  LDC.64 R136, c[0x0][0x2b8] ;  /* 0x0000ae00ff887b82 */ /* 0x000e620000000a00 */
[--C-:B------:R-:W-:Y:S01]  /*4880*/  FADD.FTZ R76, R163, -R190.reuse ;  /* 0x800000bea34c7221 */ /* 0x100fe20000010000 */
[--C-:B------:R-:W-:Y:S01]  /*4890*/  FADD.FTZ R192, R174, -R190.reuse ;  /* 0x800000beaec07221 */ /* 0x100fe20000010000 */
[--C-:B------:R-:W-:Y:S01]  /*48a0*/  FADD.FTZ R194, R173, -R190.reuse ;  /* 0x800000beadc27221 */ /* 0x100fe20000010000 */
[----:B------:R-:W-:Y:S01]  /*48b0*/  FADD.FTZ R196, R184, -R190 ;  /* 0x800000beb8c47221 */ /* 0x000fe20000010000 */
[C---:B------:R-:W-:Y:S01]  /*48c0*/  FMUL.FTZ R75, R191.reuse, R72 ;  /* 0x00000048bf4b7220 */ /* 0x040fe20000410000 */
[C---:B------:R-:W-:Y:S01]  /*48d0*/  FMUL.FTZ R77, R191.reuse, R74 ;  /* 0x0000004abf4d7220 */ /* 0x040fe20000410000 */
[C---:B0-----:R-:W-:Y:S01]  /*48e0*/  FMUL.FTZ R78, R191.reuse, R76 ;  /* 0x0000004cbf4e7220 */ /* 0x041fe20000410000 */
[----:B------:R-:W0:Y:S01]  /*48f0*/  LDC.64 R138, c[0x0][0x2c0] ;  /* 0x0000b000ff8a7b82 */ /* 0x000e220000000a00 */
[C---:B------:R-:W-:Y:S01]  /*4900*/  FMUL.FTZ R79, R191.reuse, R192 ;  /* 0x000000c0bf4f7220 */ /* 0x040fe20000410000 */
[C---:B------:R-:W-:Y:S01]  /*4910*/  FMUL.FTZ R194, R191.reuse, R194 ;  /* 0x000000c2bfc27220 */ /* 0x040fe20000410000 */
[----:B------:R-:W-:Y:S01]  /*4920*/  FMUL.FTZ R196, R191, R196 ;  /* 0x000000c4bfc47220 */ /* 0x000fe20000410000 */
[----:B------:R-:W-:Y:S01]  /*4930*/  FFMA.FTZ R72, R57, R75, R32 ;  /* 0x0000004b39487223 */ /* 0x000fe20000010020 */
[----:B------:R-:W-:Y:S01]  /*4940*/  FFMA.FTZ R73, R153, R77, R126 ;  /* 0x0000004d99497223 */ /* 0x000fe2000001007e */
[----:B------:R-:W-:Y:S01]  /*4950*/  FFMA.FTZ R74, R54, R78, R31 ;  /* 0x0000004e364a7223 */ /* 0x000fe2000001001f */
[----:B------:R-:W-:Y:S01]  /*4960*/  FFMA.FTZ R193, R151, R79, R124 ;  /* 0x0000004f97c17223 */ /* 0x000fe2000001007c */
[--C-:B------:R-:W-:Y:S01]  /*4970*/  FADD.FTZ R192, R183, -R190.reuse ;  /* 0x800000beb7c07221 */ /* 0x100fe20000010000 */
[----:B------:R-:W-:Y:S01]  /*4980*/  FADD.FTZ R198, R185, -R190 ;  /* 0x800000beb9c67221 */ /* 0x000fe20000010000 */
[----:B------:R-:W-:Y:S01]  /*4990*/  FFMA.FTZ R76, R55, R194, R30 ;  /* 0x000000c2374c7223 */ /* 0x000fe2000001001e */
[----:B------:R-:W-:Y:S01]  /*49a0*/  FFMA.FTZ R195, R149, R196, R122 ;  /* 0x000000c495c37223 */ /* 0x000fe2000001007a */
[----:B------:R-:W-:Y:S01]  /*49b0*/  F2FP.BF16.F32.PACK_AB R72, R73, R72 ;  /* 0x000000484948723e */ /* 0x000fe200000010ff */
[----:B------:R-:W-:Y:S01]  /*49c0*/  FMUL.FTZ R198, R191, R198 ;  /* 0x000000c6bfc67220 */ /* 0x000fe20000410000 */
[----:B------:R-:W-:Y:S01]  /*49d0*/  F2FP.BF16.F32.PACK_AB R73, R193, R74 ;  /* 0x0000004ac149723e */ /* 0x000fe200000010ff */
[----:B------:R-:W-:Y:S01]  /*49e0*/  FMUL.FTZ R193, R191, R192 ;  /* 0x000000c0bfc17220 */ /* 0x000fe20000410000 */
[----:B------:R-:W-:Y:S01]  /*49f0*/  F2FP.BF16.F32.PACK_AB R74, R195, R76 ;  /* 0x0000004cc34a723e */ /* 0x000fe200000010ff */
[----:B------:R-:W-:Y:S01]  /*4a00*/  FFMA.FTZ R192, R50, R78, R27 ;  /* 0x0000004e32c07223 */ /* 0x000fe2000001001b */
[----:B------:R-:W-:Y:S01]  /*4a10*/  FFMA.FTZ R76, R53, R75, R28 ;  /* 0x0000004b354c7223 */ /* 0x000fe2000001001c */
[----:B------:R-:W-:Y:S01]  /*4a20*/  FFMA.FTZ R78, R51, R194, R26 ;  /* 0x000000c2334e7223 */ /* 0x000fe2000001001a */
[-C--:B------:R-:W-:Y:S01]  /*4a30*/  FFMA.FTZ R75, R52, R193.reuse, R29 ;  /* 0x000000c1344b7223 */ /* 0x080fe2000001001d */
[----:B------:R-:W-:Y:S01]  /*4a40*/  FFMA.FTZ R194, R48, R193, R25 ;  /* 0x000000c130c27223 */ /* 0x000fe20000010019 */
[-C--:B------:R-:W-:Y:S01]  /*4a50*/  FFMA.FTZ R200, R147, R198.reuse, R120 ;  /* 0x000000c693c87223 */ /* 0x080fe20000010078 */
[----:B------:R-:W-:Y:S01]  /*4a60*/  FFMA.FTZ R199, R148, R198, R119 ;  /* 0x000000c694c77223 */ /* 0x000fe20000010077 */
[----:B------:R-:W-:Y:S01]  /*4a70*/  FFMA.FTZ R197, R150, R196, R121 ;  /* 0x000000c496c57223 */ /* 0x000fe20000010079 */
[----:B------:R-:W-:Y:S01]  /*4a80*/  FFMA.FTZ R195, R152, R79, R123 ;  /* 0x0000004f98c37223 */ /* 0x000fe2000001007b */
[----:B------:R-:W-:Y:S01]  /*4a90*/  FFMA.FTZ R193, R154, R77, R125 ;  /* 0x0000004d9ac17223 */ /* 0x000fe2000001007d */
[----:B------:R-:W-:Y:S01]  /*4aa0*/  F2FP.BF16.F32.PACK_AB R75, R200, R75 ;  /* 0x0000004bc84b723e */ /* 0x000fe200000010ff */
[----:B-1----:R-:W-:Y:S01]  /*4ab0*/  IMAD.WIDE.U32 R136, R189, 0x10, R136 ;  /* 0x00000010bd887825 */ /* 0x002fe200078e0088 */
[----:B------:R-:W-:-:S02]  /*4ac0*/  F2FP.BF16.F32.PACK_AB R79, R199, R194 ;  /* 0x000000c2c74f723e */ /* 0x000fc400000010ff */
[----:B------:R-:W-:Y:S01]  /*4ad0*/  F2FP.BF16.F32.PACK_AB R78, R197, R78 ;  /* 0x0000004ec54e723e */ /* 0x000fe200000010ff */
[----:B0-----:R-:W-:Y:S01]  /*4ae0*/  IMAD.WIDE.U32 R138, R189, 0x10, R138 ;  /* 0x00000010bd8a7825 */ /* 0x001fe200078e008a */
[----:B------:R-:W-:Y:S01]  /*4af0*/  F2FP.BF16.F32.PACK_AB R77, R195, R192 ;  /* 0x000000c0c34d723e */ /* 0x000fe200000010ff */
[----:B------:R1:W-:Y:S01]  /*4b00*/  STG.E.128 desc[UR4][R136.64], R72 ;  /* 0x0000004888007986 */ /* 0x0003e2000c101d04 */
[----:B------:R-:W-:Y:S01]  /*4b10*/  F2FP.BF16.F32.PACK_AB R76, R193, R76 ;  /* 0x0000004cc14c723e */ /* 0x000fe200000010ff */
[----:B------:R-:W-:-:S04]  /*4b20*/  VIADD R189, R189, 0x20 ;  /* 0x00000020bdbd7836 */ /* 0x000fc80000000000 */
[----:B------:R1:W-:Y:S03]  /*4b30*/  STG.E.128 desc[UR4][R138.64], R76 ;  /* 0x0000004c8a007986 */ /* 0x0003e6000c101d04 */
.L_x_146:
[----:B------:R-:W-:Y:S05]  /*4b40*/  BSYNC B0 ;  /* 0x0000000000007941 */ /* 0x000fea0003800000 */
.L_x_145:
[----:B------:R-:W-:Y:S01]  /*4b50*/  ISETP.GE.U32.AND P2, PT, R58, 0x40, PT ;  /* 0x000000403a00780c */ /* 0x000fe20003f46070 */
[----:B------:R-:W-:-:S12]  /*4b60*/  BSSY B0, `(.L_x_147) ;  /* 0x0000031000007945 */ /* 0x000fd80003800000 */
[----:B------:R-:W-:Y:S05]  /*4b70*/  @!P2 BRA `(.L_x_148) ;  /* 0x0000000000bca947 */ /* 0x000fea0003800000 */
[--C-:B-12---:R-:W-:Y:S01]  /*4b80*/  FADD.FTZ R72, R156, -R190.reuse ;  /* 0x800000be9c487221 */ /* 0x106fe20000010000 */
        /* <DEDUP_REMOVED lines=43> */
[----:B------:R-:W-:Y:S02]  /*4e40*/  F2FP.BF16.F32.PACK_AB R76, R193, R76 ;  /* 0x0000004cc14c723e */ /* 0x000fe400000010ff */
[----:B------:R-:W-:-:S03]  /*4e50*/  IADD3 R189, R189, 0x20, RZ ;  /* 0x00000020bdbd7810 */ /* 0x000fc60007ffe0ff */
[----:B------:R3:W-:Y:S04]  /*4e60*/  STG.E.128 desc[UR4][R136.64], R76 ;  /* 0x0000004c88007986 */ /* 0x0007e8000c101d04 */
.L_x_148:
[----:B------:R-:W-:Y:S05]  /*4e70*/  BSYNC B0 ;  /* 0x0000000000007941 */ /* 0x000fea0003800000 */
.L_x_147:
[----:B------:R-:W-:Y:S01]  /*4e80*/  ISETP.GE.U32.AND P2, PT, R58, 0x60, PT ;  /* 0x000000603a00780c */ /* 0x000fe20003f46070 */
[----:B------:R-:W-:-:S12]  /*4e90*/  BSSY B0, `(.L_x_149) ;  /* 0x0000031000007945 */ /* 0x000fd80003800000 */
[----:B------:R-:W-:Y:S05]  /*4ea0*/  @!P2 BRA `(.L_x_150) ;  /* 0x0000000000bca947 */ /* 0x000fea0003800000 */
[--C-:B-123--:R-:W-:Y:S01]  /*4eb0*/  FADD.FTZ R72, R158, -R190.reuse ;  /* 0x800000be9e487221 */ /* 0x10efe20000010000 */
        /* <DEDUP_REMOVED lines=46> */
.L_x_150:
[----:B------:R-:W-:Y:S05]  /*51a0*/  BSYNC B0 ;  /* 0x0000000000007941 */ /* 0x000fea0003800000 */
.L_x_149:
[----:B------:R-:W-:Y:S01]  /*51b0*/  ISETP.GE.U32.AND P2, PT, R58, 0x80, PT ;  /* 0x000000803a00780c */ /* 0x000fe20003f46070 */
[----:B------:R-:W-:-:S12]  /*51c0*/  BSSY B0, `(.L_x_151) ;  /* 0x0000030000007945 */ /* 0x000fd80003800000 */
[----:B------:R-:W-:Y:S05]  /*51d0*/  @!P2 BRA `(.L_x_152) ;  /* 0x0000000000b8a947 */ /* 0x000fea0003800000 */
[----:B-1-34-:R-:W1:Y:S01]  /*51e0*/  LDC.64 R138, c[0x0][0x2b8] ;  /* 0x0000ae00ff8a7b82 */ /* 0x01ae620000000a00 */
[--C-:B--2---:R-:W-:Y:S01]  /*51f0*/  FADD.FTZ R72, R159, -R190.reuse ;  /* 0x800000be9f487221 */ /* 0x104fe20000010000 */
[--C-:B------:R-:W-:Y:S01]  /*5200*/  FADD.FTZ R74, R167, -R190.reuse ;  /* 0x800000bea74a7221 */ /* 0x100fe20000010000 */
[--C-:B------:R-:W-:Y:S01]  /*5210*/  FADD.FTZ R76, R168, -R190.reuse ;  /* 0x800000bea84c7221 */ /* 0x100fe20000010000 */
[--C-:B------:R-:W-:Y:S01]  /*5220*/  FADD.FTZ R192, R175, -R190.reuse ;  /* 0x800000beafc07221 */ /* 0x100fe20000010000 */
[--C-:B------:R-:W-:Y:S01]  /*5230*/  FADD.FTZ R194, R176, -R190.reuse ;  /* 0x800000beb0c27221 */ /* 0x100fe20000010000 */
[--C-:B------:R-:W-:Y:S01]  /*5240*/  FADD.FTZ R196, R178, -R190.reuse ;  /* 0x800000beb2c47221 */ /* 0x100fe20000010000 */
[--C-:B------:R-:W-:Y:S01]  /*5250*/  FADD.FTZ R198, R177, -R190.reuse ;  /* 0x800000beb1c67221 */ /* 0x100fe20000010000 */
[----:B------:R-:W2:Y:S01]  /*5260*/  LDC.64 R136, c[0x0][0x2c0] ;  /* 0x0000b000ff887b82 */ /* 0x000ea20000000a00 */
[C---:B------:R-:W-:Y:S01]  /*5270*/  FMUL.FTZ R75, R191.reuse, R72 ;  /* 0x00000048bf4b7220 */ /* 0x040fe20000410000 */
[C---:B------:R-:W-:Y:S01]  /*5280*/  FMUL.FTZ R77, R191.reuse, R74 ;  /* 0x0000004abf4d7220 */ /* 0x040fe20000410000 */
[----:B------:R-:W-:Y:S01]  /*5290*/  FADD.FTZ R190, R188, -R190 ;  /* 0x800000bebcbe7221 */ /* 0x000fe20000010000 */
[C---:B0-----:R-:W-:Y:S01]  /*52a0*/  FMUL.FTZ R78, R191.reuse, R76 ;  /* 0x0000004cbf4e7220 */ /* 0x041fe20000410000 */
[C---:B------:R-:W-:Y:S01]  /*52b0*/  FMUL.FTZ R192, R191.reuse, R192 ;  /* 0x000000c0bfc07220 */ /* 0x040fe20000410000 */
[C---:B------:R-:W-:Y:S01]  /*52c0*/  FMUL.FTZ R194, R191.reuse, R194 ;  /* 0x000000c2bfc27220 */ /* 0x040fe20000410000 */
[----:B------:R-:W-:Y:S01]  /*52d0*/  FMUL.FTZ R196, R191, R196 ;  /* 0x000000c4bfc47220 */ /* 0x000fe20000410000 */
[----:B------:R-:W-:Y:S01]  /*52e0*/  FFMA.FTZ R72, R9, R75, R4 ;  /* 0x0000004b09487223 */ /* 0x000fe20000010004 */
[----:B------:R-:W-:Y:S01]  /*52f0*/  FFMA.FTZ R73, R102, R77, R101 ;  /* 0x0000004d66497223 */ /* 0x000fe20000010065 */
[C---:B------:R-:W-:Y:S01]  /*5300*/  FMUL.FTZ R198, R191.reuse, R198 ;  /* 0x000000c6bfc67220 */ /* 0x040fe20000410000 */
[----:B------:R-:W-:Y:S01]  /*5310*/  FMUL.FTZ R193, R191, R190 ;  /* 0x000000bebfc17220 */ /* 0x000fe20000410000 */
[----:B------:R-:W-:Y:S01]  /*5320*/  FFMA.FTZ R74, R6, R78, R3 ;  /* 0x0000004e064a7223 */ /* 0x000fe20000010003 */
[----:B------:R-:W-:Y:S01]  /*5330*/  FFMA.FTZ R79, R98, R192, R97 ;  /* 0x000000c0624f7223 */ /* 0x000fe20000010061 */
[----:B------:R-:W-:Y:S01]  /*5340*/  FFMA.FTZ R76, R7, R194, R2 ;  /* 0x000000c2074c7223 */ /* 0x000fe20000010002 */
[----:B------:R-:W-:Y:S01]  /*5350*/  FFMA.FTZ R191, R94, R196, R93 ;  /* 0x000000c45ebf7223 */ /* 0x000fe2000001005d */
[----:B------:R-:W-:Y:S01]  /*5360*/  F2FP.BF16.F32.PACK_AB R72, R73, R72 ;  /* 0x000000484948723e */ /* 0x000fe200000010ff */
[----:B------:R-:W-:Y:S01]  /*5370*/  FFMA.FTZ R190, R80, R78, R83 ;  /* 0x0000004e50be7223 */ /* 0x000fe20000010053 */
[----:B------:R-:W-:Y:S01]  /*5380*/  F2FP.BF16.F32.PACK_AB R73, R79, R74 ;  /* 0x0000004a4f49723e */ /* 0x000fe200000010ff */
[----:B------:R-:W-:Y:S01]  /*5390*/  FFMA.FTZ R78, R81, R194, R86 ;  /* 0x000000c2514e7223 */ /* 0x000fe20000010056 */
[----:B------:R-:W-:Y:S01]  /*53a0*/  F2FP.BF16.F32.PACK_AB R74, R191, R76 ;  /* 0x0000004cbf4a723e */ /* 0x000fe200000010ff */
[----:B------:R-:W-:Y:S01]  /*53b0*/  FFMA.FTZ R76, R59, R75, R84 ;  /* 0x0000004b3b4c7223 */ /* 0x000fe20000010054 */
[-C--:B------:R-:W-:Y:S01]  /*53c0*/  FFMA.FTZ R75, R5, R198.reuse, R0 ;  /* 0x000000c6054b7223 */ /* 0x080fe20000010000 */
[----:B------:R-:W-:Y:S01]  /*53d0*/  FFMA.FTZ R79, R82, R198, R157 ;  /* 0x000000c6524f7223 */ /* 0x000fe2000001009d */
[----:B-1----:R-:W-:-:S04]  /*53e0*/  IMAD.WIDE.U32 R138, R189, 0x10, R138 ;  /* 0x00000010bd8a7825 */ /* 0x002fc800078e008a */
[-C--:B------:R-:W-:Y:S01]  /*53f0*/  FFMA.FTZ R194, R90, R193.reuse, R89 ;  /* 0x000000c15ac27223 */ /* 0x080fe20000010059 */
[----:B------:R-:W-:Y:S01]  /*5400*/  FFMA.FTZ R198, R88, R193, R87 ;  /* 0x000000c158c67223 */ /* 0x000fe20000010057 */
[----:B------:R-:W-:Y:S01]  /*5410*/  FFMA.FTZ R193, R92, R196, R91 ;  /* 0x000000c45cc17223 */ /* 0x000fe2000001005b */
[----:B--2---:R-:W-:-:S04]  /*5420*/  IMAD.WIDE.U32 R136, R189, 0x10, R136 ;  /* 0x00000010bd887825 */ /* 0x004fc800078e0088 */
[----:B------:R-:W-:Y:S01]  /*5430*/  FFMA.FTZ R191, R96, R192, R95 ;  /* 0x000000c060bf7223 */ /* 0x000fe2000001005f */
[----:B------:R-:W-:Y:S01]  /*5440*/  FFMA.FTZ R189, R100, R77, R99 ;  /* 0x0000004d64bd7223 */ /* 0x000fe20000010063 */
[----:B------:R-:W-:Y:S02]  /*5450*/  F2FP.BF16.F32.PACK_AB R75, R194, R75 ;  /* 0x0000004bc24b723e */ /* 0x000fe400000010ff */
[----:B------:R-:W-:Y:S02]  /*5460*/  F2FP.BF16.F32.PACK_AB R79, R198, R79 ;  /* 0x0000004fc64f723e */ /* 0x000fe400000010ff */
[----:B------:R-:W-:Y:S01]  /*5470*/  F2FP.BF16.F32.PACK_AB R78, R193, R78 ;  /* 0x0000004ec14e723e */ /* 0x000fe200000010ff */
[----:B------:R0:W-:Y:S01]  /*5480*/  STG.E.128 desc[UR4][R138.64], R72 ;  /* 0x000000488a007986 */ /* 0x0001e2000c101d04 */
[----:B------:R-:W-:Y:S02]  /*5490*/  F2FP.BF16.F32.PACK_AB R77, R191, R190 ;  /* 0x000000bebf4d723e */ /* 0x000fe400000010ff */
[----:B------:R-:W-:-:S05]  /*54a0*/  F2FP.BF16.F32.PACK_AB R76, R189, R76 ;  /* 0x0000004cbd4c723e */ /* 0x000fca00000010ff */
[----:B------:R0:W-:Y:S02]  /*54b0*/  STG.E.128 desc[UR4][R136.64], R76 ;  /* 0x0000004c88007986 */ /* 0x0001e4000c101d04 */
.L_x_152:
[----:B------:R-:W-:Y:S05]  /*54c0*/  BSYNC B0 ;  /* 0x0000000000007941 */ /* 0x000fea0003800000 */
.L_x_151:
[----:B01234-:R-:W0:Y:S02]  /*54d0*/  LDC.64 R72, c[0x0][0x210] ;  /* 0x00008400ff487b82 */ /* 0x01fe240000000a00 */
[----:B0-----:R-:W-:-:S04]  /*54e0*/  LEA R155, R72, R155, 0x2 ;  /* 0x0000009b489b7211 */ /* 0x001fc800078e10ff */
[----:B------:R-:W-:-:S13]  /*54f0*/  ISETP.GE.AND P2, PT, R155, R73, PT ;  /* 0x000000499b00720c */ /* 0x000fda0003f46270 */
[----:B------:R-:W-:Y:S05]  /*5500*/  @!P2 BRA `(.L_x_153) ;  /* 0xffffffc00010a947 */ /* 0x000fea000383ffff */
[----:B------:R-:W-:Y:S05]  /*5510*/  EXIT ;  /* 0x000000000000794d */ /* 0x000fea0003800000 */
.L_x_144:
[----:B------:R-:W-:Y:S01]  /*5520*/  HFMA2.MMA R138, -RZ, RZ, 0, 5.9604644775390625e-08 ;  /* 0x00000001ff8a7435 */ /* 0x000fe200000001ff */
[----:B------:R-:W-:Y:S01]  /*5530*/  BSSY B0, `(.L_x_154) ;  /* 0x0000007000007945 */ /* 0x000fe20003800000 */
[----:B------:R-:W-:Y:S01]  /*5540*/  IMAD.MOV.U32 R139, RZ, RZ, R73 ;  /* 0x000000ffff8b7224 */ /* 0x000fe200078e0049 */
[----:B------:R-:W-:Y:S01]  /*5550*/  MOV R136, 0xffffffff ;  /* 0xffffffff00887802 */ /* 0x000fe20000000f00 */
[----:B------:R-:W-:-:S07]  /*5560*/  IMAD.MOV.U32 R191, RZ, RZ, 0x1f ;  /* 0x0000001fffbf7424 */ /* 0x000fce00078e00ff */
[----:B-----5:R-:W-:Y:S05]  /*5570*/  WARPSYNC.COLLECTIVE R136, `(.L_x_155) ;  /* 0x0000000088087348 */ /* 0x020fea0003c00000 */
[----:B------:R0:W1:Y:S02]  /*5580*/  SHFL.BFLY P6, R137, R139, R138, R191 ;  /* 0x0c00008a8b897389 */ /* 0x00006400000c00bf */
[----:B01---5:R-:W-:Y:S01]  /*5590*/  ENDCOLLECTIVE ;  /* 0x000000000000791b */ /* 0x023fe20003800000 */
.L_x_155:
[----:B------:R-:W-:Y:S05]  /*55a0*/  BSYNC B0 ;  /* 0x0000000000007941 */ /* 0x000fea0003800000 */
.L_x_154:
[----:B------:R-:W-:Y:S01]  /*55b0*/  IMAD.MOV.U32 R72, RZ, RZ, R137 ;  /* 0x000000ffff487224 */ /* 0x000fe200078e0089 */
[----:B------:R-:W-:Y:S01]  /*55c0*/  HFMA2.MMA R191, -RZ, RZ, 0, 1.847743988037109375e-06 ;  /* 0x0000001fffbf7435 */ /* 0x000fe200000001ff */
[----:B------:R-:W-:Y:S01]  /*55d0*/  IMAD.MOV.U32 R138, RZ, RZ, 0x2 ;  /* 0x00000002ff8a7424 */ /* 0x000fe200078e00ff */
[----:B------:R-:W0:Y:S01]  /*55e0*/  LDC R76, c[0x0][0x290] ;  /* 0x0000a400ff4c7b82 */ /* 0x000e220000000800 */
[----:B------:R-:W-:Y:S01]  /*55f0*/  FADD.FTZ R74, R73, R72 ;  /* 0x00000048494a7221 */ /* 0x000fe20000010000 */
[----:B------:R-:W-:-:S04]  /*5600*/  IMAD.MOV.U32 R136, RZ, RZ, -0x1 ;  /* 0xffffffffff887424 */ /* 0x000fc800078e00ff */
[----:B------:R-:W-:-:S07]  /*5610*/  MOV R139, R74 ;  /* 0x0000004a008b7202 */ /* 0x000fce0000000f00 */
[----:B0-----:R-:W-:Y:S05]  /*5620*/  WARPSYNC.COLLECTIVE R136, `(.L_x_156) ;  /* 0x0000000088087348 */ /* 0x001fea0003c00000 */
[----:B------:R1:W2:Y:S02]  /*5630*/  SHFL.BFLY P6, R137, R139, R138, R191 ;  /* 0x0c00008a8b897389 */ /* 0x0002a400000c00bf */
[----:B012---:R-:W-:Y:S01]  /*5640*/  ENDCOLLECTIVE ;  /* 0x000000000000791b */ /* 0x007fe20003800000 */
.L_x_156:
[----:B------:R-:W-:Y:S01]  /*5650*/  HFMA2.MMA R138, -RZ, RZ, 0, 2.384185791015625e-07 ;  /* 0x00000004ff8a7435 */ /* 0x000fe200000001ff */
[----:B------:R-:W-:-:S05]  /*5660*/  MOV R75, R137 ;  /* 0x00000089004b7202 */ /* 0x000fca0000000f00 */
[----:B------:R-:W-:-:S04]  /*5670*/  FADD.FTZ R75, R74, R75 ;  /* 0x0000004b4a4b7221 */ /* 0x000fc80000010000 */
[----:B------:R-:W-:-:S07]  /*5680*/  IMAD.MOV.U32 R139, RZ, RZ, R75 ;  /* 0x000000ffff8b7224 */ /* 0x000fce00078e004b */
[----:B------:R-:W-:Y:S05]  /*5690*/  WARPSYNC.COLLECTIVE R136, `(.L_x_157) ;  /* 0x0000000088087348 */ /* 0x000fea0003c00000 */
[----:B------:R0:W1:Y:S02]  /*56a0*/  SHFL.BFLY P6, R137, R139, R138, R191 ;  /* 0x0c00008a8b897389 */ /* 0x00006400000c00bf */
[----:B01----:R-:W-:Y:S01]  /*56b0*/  ENDCOLLECTIVE ;  /* 0x000000000000791b */ /* 0x003fe20003800000 */
.L_x_157:
[----:B------:R-:W-:Y:S02]  /*56c0*/  IMAD.MOV.U32 R138, RZ, RZ, 0x8 ;  /* 0x00000008ff8a7424 */ /* 0x000fe400078e00ff */
[----:B------:R-:W-:-:S04]  /*56d0*/  IMAD.MOV.U32 R72, RZ, RZ, R137 ;  /* 0x000000ffff487224 */ /* 0x000fc800078e0089 */
[----:B------:R-:W-:-:S05]  /*56e0*/  FADD.FTZ R78, R75, R72 ;  /* 0x000000484b4e7221 */ /* 0x000fca0000010000 */
[----:B------:R-:W-:-:S07]  /*56f0*/  MOV R139, R78 ;  /* 0x0000004e008b7202 */ /* 0x000fce0000000f00 */
[----:B------:R-:W-:Y:S05]  /*5700*/  WARPSYNC.COLLECTIVE R136, `(.L_x_158) ;  /* 0x0000000088087348 */ /* 0x000fea0003c00000 */
[----:B------:R0:W1:Y:S02]  /*5710*/  SHFL.BFLY P6, R137, R139, R138, R191 ;  /* 0x0c00008a8b897389 */ /* 0x00006400000c00bf */
[----:B01----:R-:W-:Y:S01]  /*5720*/  ENDCOLLECTIVE ;  /* 0x000000000000791b */ /* 0x003fe20003800000 */
.L_x_158:
[----:B------:R-:W-:Y:S01]  /*5730*/  HFMA2.MMA R138, -RZ, RZ, 0, 9.5367431640625e-07 ;  /* 0x00000010ff8a7435 */ /* 0x000fe200000001ff */
[----:B------:R-:W-:-:S05]  /*5740*/  MOV R77, R137 ;  /* 0x00000089004d7202 */ /* 0x000fca0000000f00 */
[----:B------:R-:W-:-:S04]  /*5750*/  FADD.FTZ R79, R78, R77 ;  /* 0x0000004d4e4f7221 */ /* 0x000fc80000010000 */
[----:B------:R-:W-:-:S07]  /*5760*/  IMAD.MOV.U32 R139, RZ, RZ, R79 ;  /* 0x000000ffff8b7224 */ /* 0x000fce00078e004f */
[----:B------:R-:W-:Y:S05]  /*5770*/  WARPSYNC.COLLECTIVE R136, `(.L_x_159) ;  /* 0x0000000088087348 */ /* 0x000fea0003c00000 */
[----:B------:R0:W1:Y:S02]  /*5780*/  SHFL.BFLY P6, R137, R139, R138, R191 ;  /* 0x0c00008a8b897389 */ /* 0x00006400000c00bf */
[----:B01----:R-:W-:Y:S01]  /*5790*/  ENDCOLLECTIVE ;  /* 0x000000000000791b */ /* 0x003fe20003800000 */
.L_x_159:
[----:B------:R-:W-:Y:S02]  /*57a0*/  IMAD.MOV.U32 R138, RZ, RZ, 0x1 ;  /* 0x00000001ff8a7424 */ /* 0x000fe400078e00ff */
[----:B------:R-:W-:-:S04]  /*57b0*/  IMAD.MOV.U32 R72, RZ, RZ, R137 ;  /* 0x000000ffff487224 */ /* 0x000fc800078e0089 */
[----:B------:R-:W-:-:S04]  /*57c0*/  FADD.FTZ R77, R79, R72 ;  /* 0x000000484f4d7221 */ /* 0x000fc80000010000 */
[----:B------:R-:W-:-:S04]  /*57d0*/  FMUL.FTZ R77, R77, R76 ;  /* 0x0000004c4d4d7220 */ /* 0x000fc80000410000 */
        /* <DEDUP_REMOVED lines=65> */
[----:B------:R-:W-:-:S07]  /*5bf0*/  MOV R139, R72 ;  /* 0x00000048008b7202 */ /* 0x000fce0000000f00 */
[----:B------:R-:W-:Y:S05]  /*5c00*/  WARPSYNC.COLLECTIVE R136, `(.L_x_160) ;  /* 0x0000000088087348 */ /* 0x000fea0003c00000 */
[----:B------:R0:W1:Y:S02]  /*5c10*/  SHFL.BFLY P6, R137, R139, R138, R191 ;  /* 0x0c00008a8b897389 */ /* 0x00006400000c00bf */
[----:B01----:R-:W-:Y:S01]  /*5c20*/  ENDCOLLECTIVE ;  /* 0x000000000000791b */ /* 0x003fe20003800000 */
.L_x_160:
[----:B------:R-:W-:Y:S01]  /*5c30*/  HFMA2.MMA R138, -RZ, RZ, 0, 1.1920928955078125e-07 ;  /* 0x00000002ff8a7435 */ /* 0x000fe200000001ff */
[----:B------:R-:W-:-:S05]  /*5c40*/  MOV R73, R137 ;  /* 0x0000008900497202 */ /* 0x000fca0000000f00 */
[----:B------:R-:W-:-:S04]  /*5c50*/  FADD.FTZ R73, R72, R73 ;  /* 0x0000004948497221 */ /* 0x000fc80000010000 */
[----:B------:R-:W-:-:S07]  /*5c60*/  IMAD.MOV.U32 R139, RZ, RZ, R73 ;  /* 0x000000ffff8b7224 */ /* 0x000fce00078e0049 */
[----:B------:R-:W-:Y:S05]  /*5c70*/  WARPSYNC.COLLECTIVE R136, `(.L_x_161) ;  /* 0x0000000088087348 */ /* 0x000fea0003c00000 */
[----:B------:R0:W1:Y:S02]  /*5c80*/  SHFL.BFLY P6, R137, R139, R138, R191 ;  /* 0x0c00008a8b897389 */ /* 0x00006400000c00bf */
[----:B01----:R-:W-:Y:S01]  /*5c90*/  ENDCOLLECTIVE ;  /* 0x000000000000791b */ /* 0x003fe20003800000 */
.L_x_161:
[----:B------:R-:W-:Y:S02]  /*5ca0*/  IMAD.MOV.U32 R138, RZ, RZ, 0x4 ;  /* 0x00000004ff8a7424 */ /* 0x000fe400078e00ff */
[----:B------:R-:W-:-:S04]  /*5cb0*/  IMAD.MOV.U32 R74, RZ, RZ, R137 ;  /* 0x000000ffff4a7224 */ /* 0x000fc800078e0089 */
[----:B------:R-:W-:-:S05]  /*5cc0*/  FADD.FTZ R74, R73, R74 ;  /* 0x0000004a494a7221 */ /* 0x000fca0000010000 */
[----:B------:R-:W-:-:S07]  /*5cd0*/  MOV R139, R74 ;  /* 0x0000004a008b7202 */ /* 0x000fce0000000f00 */
[----:B------:R-:W-:Y:S05]  /*5ce0*/  WARPSYNC.COLLECTIVE R136, `(.L_x_162) ;  /* 0x0000000088087348 */ /* 0x000fea0003c00000 */
[----:B------:R0:W1:Y:S02]  /*5cf0*/  SHFL.BFLY P6, R137, R139, R138, R191 ;  /* 0x0c00008a8b897389 */ /* 0x00006400000c00bf */
[----:B01----:R-:W-:Y:S01]  /*5d00*/  ENDCOLLECTIVE ;  /* 0x000000000000791b */ /* 0x003fe20003800000 */
.L_x_162:
[----:B------:R-:W-:Y:S01]  /*5d10*/  HFMA2.MMA R138, -RZ, RZ, 0, 4.76837158203125e-07 ;  /* 0x00000008ff8a7435 */ /* 0x000fe200000001ff */
[----:B------:R-:W-:-:S05]  /*5d20*/  MOV R75, R137 ;  /* 0x00000089004b7202 */ /* 0x000fca0000000f00 */
[----:B------:R-:W-:-:S04]  /*5d30*/  FADD.FTZ R75, R74, R75 ;  /* 0x0000004b4a4b7221 */ /* 0x000fc80000010000 */
[----:B------:R-:W-:-:S07]  /*5d40*/  IMAD.MOV.U32 R139, RZ, RZ, R75 ;  /* 0x000000ffff8b7224 */ /* 0x000fce00078e004b */
[----:B------:R-:W-:Y:S05]  /*5d50*/  WARPSYNC.COLLECTIVE R136, `(.L_x_163) ;  /* 0x0000000088087348 */ /* 0x000fea0003c00000 */
[----:B------:R0:W1:Y:S02]  /*5d60*/  SHFL.BFLY P6, R137, R139, R138, R191 ;  /* 0x0c00008a8b897389 */ /* 0x00006400000c00bf */
[----:B01----:R-:W-:Y:S01]  /*5d70*/  ENDCOLLECTIVE ;  /* 0x000000000000791b */ /* 0x003fe20003800000 */
.L_x_163:
[----:B------:R-:W-:Y:S02]  /*5d80*/  IMAD.MOV.U32 R138, RZ, RZ, 0x10 ;  /* 0x00000010ff8a7424 */ /* 0x000fe400078e00ff */
[----:B------:R-:W-:-:S04]  /*5d90*/  IMAD.MOV.U32 R78, RZ, RZ, R137 ;  /* 0x000000ffff4e7224 */ /* 0x000fc800078e0089 */
[----:B------:R-:W-:-:S05]  /*5da0*/  FADD.FTZ R78, R75, R78 ;  /* 0x0000004e4b4e7221 */ /* 0x000fca0000010000 */
[----:B------:R-:W-:-:S07]  /*5db0*/  MOV R139, R78 ;  /* 0x0000004e008b7202 */ /* 0x000fce0000000f00 */
[----:B------:R-:W-:Y:S05]  /*5dc0*/  WARPSYNC.COLLECTIVE R136, `(.L_x_164) ;  /* 0x0000000088087348 */ /* 0x000fea0003c00000 */
[----:B------:R0:W1:Y:S02]  /*5dd0*/  SHFL.BFLY P6, R137, R139, R138, R191 ;  /* 0x0c00008a8b897389 */ /* 0x00006400000c00bf */
[----:B01----:R-:W-:Y:S01]  /*5de0*/  ENDCOLLECTIVE ;  /* 0x000000000000791b */ /* 0x003fe20003800000 */
.L_x_164:
[----:B------:R-:W-:Y:S01]  /*5df0*/  MOV R79, R137 ;  /* 0x00000089004f7202 */ /* 0x000fe20000000f00 */
[----:B------:R-:W-:Y:S06]  /*5e00*/  BRA `(.L_x_165) ;  /* 0xffffffe800507947 */ /* 0x000fec000383ffff */
.L_x_166:
[----:B------:R-:W-:-:S00]  /*5e10*/  BRA `(.L_x_166) ;  /* 0xfffffffc00fc7947 */ /* 0x000fc0000383ffff */
[----:B------:R-:W-:-:S00]  /*5e20*/  NOP ;  /* 0x0000000000007918 */ /* 0x000fc00000000000 */
        /* <DEDUP_REMOVED lines=13> */
.L_x_27150:


//--------------------- .text._ZN10layer_norm31ln_parallel_residual_fwd_kernelINS_13Kernel_traitsI13__nv_bfloat16S2_S2_S2_fjLj1024ELj1ELj4ELj1ELj16ENS_18Kernel_traits_baseILj1024ES2_S2_S2_S2_fjLj128EEEEELb0ELb0ELb1EEEvNS_9FwdParamsE --------------------------
	.section	.text._ZN10layer_norm31ln_parallel_residual_fwd_kernelINS_13Kernel_traitsI13__nv_bfloat16S2_S2_S2_fjLj1024ELj1ELj4ELj1ELj16ENS_18Kernel_traits_baseILj1024ES2_S2_S2_S2_fjLj128EEEEELb0ELb0ELb1EEEvNS_9FwdParamsE,"ax",@progbits
	.align	128
        .global         _ZN10layer_norm31ln_parallel_residual_fwd_kernelINS_13Kernel_traitsI13__nv_bfloat16S2_S2_S2_fjLj1024ELj1ELj4ELj1ELj16ENS_18Kernel_traits_baseILj1024ES2_S2_S2_S2_fjLj128EEEEELb0ELb0ELb1EEEvNS_9FwdParamsE
        .type           _ZN10layer_norm31ln_parallel_residual_fwd_kernelINS_13Kernel_traitsI13__nv_bfloat16S2_S2_S2_fjLj1024ELj1ELj4ELj1ELj16ENS_18Kernel_traits_baseILj1024ES2_S2_S2_S2_fjLj128EEEEELb0ELb0ELb1EEEvNS_9FwdParamsE,@function
        .size           _ZN10layer_norm31ln_parallel_residual_fwd_kernelINS_13Kernel_traitsI13__nv_bfloat16S2_S2_S2_fjLj1024ELj1ELj4ELj1ELj16ENS_18Kernel_traits_baseILj1024ES2_S2_S2_S2_fjLj128EEEEELb0ELb0ELb1EEEvNS_9FwdParamsE,(.L_x_27151 - _ZN10layer_norm31ln_parallel_residual_fwd_kernelINS_13Kernel_traitsI13__nv_bfloat16S2_S2_S2_fjLj1024ELj1ELj4ELj1ELj16ENS_18Kernel_traits_baseILj1024ES2_S2_S2_S2_fjLj128EEEEELb0ELb0ELb1EEEvNS_9FwdParamsE)
        .other          _ZN10layer_norm31ln_parallel_residual_fwd_kernelINS_13Kernel_traitsI13__nv_bfloat16S2_S2_S2_fjLj1024ELj1ELj4ELj1ELj16ENS_18Kernel_traits_baseILj1024ES2_S2_S2_S2_fjLj128EEEEELb0ELb0ELb1EEEvNS_9FwdParamsE,@"STO_CUDA_ENTRY STV_DEFAULT"
_ZN10layer_norm31ln_parallel_residual_fwd_kernelINS_13Kernel_traitsI13__nv_bfloat16S2_S2_S2_fjLj1024ELj1ELj4ELj1ELj16ENS_18Kernel_traits_baseILj1024ES2_S2_S2_S2_fjLj128EEEEELb0ELb0ELb1EEEvNS_9FwdParamsE:
.text._ZN10layer_norm31ln_parallel_residual_fwd_kernelINS_13Kernel_traitsI13__nv_bfloat16S2_S2_S2_fjLj1024ELj1ELj4ELj1ELj16ENS_18Kernel_traits_baseILj1024ES2_S2_S2_S2_fjLj128EEEEELb0ELb0ELb1EEEvNS_9FwdParamsE:
[----:B------:R-:W-:Y:S01]  /*0000*/  LDC R1, c[0x0][0x28] ;  /* 0x00000a00ff017b82 */ /* 0x000fe20000000800 */
[----:B------:R-:W0:Y:S01]  /*0010*/  S2R R5, SR_TID.X ;  /* 0x0000000000057919 */ /* 0x000e220000002100 */
[----:B------:R-:W-:Y:S01]  /*0020*/  ULDC.64 UR4, c[0x0][0x2c8] ;  /* 0x0000b20000047ab9 */ /* 0x000fe20000000a00 */
[----:B------:R-:W-:Y:S01]  /*0030*/  ULDC.64 UR6, c[0x0][0x2d0] ;  /* 0x0000b40000067ab9 */ /* 0x000fe20000000a00 */
[----:B------:R-:W-:Y:S01]  /*0040*/  ISETP.NE.U32.AND P1, PT, RZ, UR4, PT ;  /* 0x00000004ff007c0c */ /* 0x000fe2000bf25070 */
[----:B------:R-:W1:Y:S01]  /*0050*/  S2R R6, SR_CTAID.X ;  /* 0x0000000000067919 */ /* 0x000e620000002500 */
[----:B------:R-:W-:Y:S02]  /*0060*/  ISETP.NE.U32.AND P2, PT, RZ, UR6, PT ;  /* 0x00000006ff007c0c */ /* 0x000fe4000bf45070 */
[----:B------:R-:W2:Y:S01]  /*0070*/  LDC.64 R60, c[0x0][0x228] ;  /* 0x00008a00ff3c7b82 */ /* 0x000ea20000000a00 */
[----:B------:R-:W-:Y:S01]  /*0080*/  ISETP.NE.AND.EX P1, PT, RZ, UR5, PT, P1 ;  /* 0x00000005ff007c0c */ /* 0x000fe2000bf25310 */
[----:B------:R-:W-:Y:S01]  /*0090*/  ULDC UR8, c[0x0][0x214] ;  /* 0x0000850000087ab9 */ /* 0x000fe20000000800 */
[----:B------:R-:W-:-:S02]  /*00a0*/  ISETP.NE.AND.EX P2, PT, RZ, UR7, PT, P2 ;  /* 0x00000007ff007c0c */ /* 0x000fc4000bf45320 */
[----:B0-----:R-:W-:-:S04]  /*00b0*/  SHF.L.U32 R0, R5, 0x4, RZ ;  /* 0x0000000405007819 */ /* 0x001fc800000006ff */
[----:B------:R-:W-:Y:S02]  /*00c0*/  LOP3.LUT R4, R0, 0x1f0, RZ, 0xc0, !PT ;  /* 0x000001f000047812 */ /* 0x000fe400078ec0ff */
[----:B------:R-:W-:Y:S02]  /*00d0*/  LOP3.LUT R0, R5, 0x1f, RZ, 0xc0, !PT ;  /* 0x0000001f05007812 */ /* 0x000fe400078ec0ff */
[----:B------:R-:W-:Y:S02]  /*00e0*/  IADD3 R2, P0, R4, UR4, RZ ;  /* 0x0000000404027c10 */ /* 0x000fe4000ff1e0ff */
[----:B------:R-:W-:-:S03]  /*00f0*/  SHF.L.U32 R7, R0, 0x4, RZ ;  /* 0x0000000400077819 */ /* 0x000fc600000006ff */
[----:B------:R-:W-:Y:S01]  /*0100*/  IMAD.X R3, RZ, RZ, UR5, P0 ;  /* 0x00000005ff037e24 */ /* 0x000fe200080e06ff */
[----:B------:R-:W-:Y:S01]  /*0110*/  IADD3 R28, P0, R7, UR6, RZ ;  /* 0x00000006071c7c10 */ /* 0x000fe2000ff1e0ff */
[----:B------:R-:W-:-:S03]  /*0120*/  ULDC.64 UR4, c[0x0][0x208] ;  /* 0x0000820000047ab9 */ /* 0x000fc60000000a00 */
[----:B------:R0:W5:Y:S01]  /*0130*/  @P1 LDG.E.128 R72, desc[UR4][R2.64] ;  /* 0x0000000402481981 */ /* 0x000162000c1e1d00 */
[----:B------:R-:W-:Y:S01]  /*0140*/  IMAD.X R29, RZ, RZ, UR7, P0 ;  /* 0x00000007ff1d7e24 */ /* 0x000fe200080e06ff */
[----:B------:R-:W-:Y:S01]  /*0150*/  SHF.R.U32.HI R5, RZ, 0x5, R5 ;  /* 0x00000005ff057819 */ /* 0x000fe20000011605 */
[----:B------:R-:W-:Y:S01]  /*0160*/  ULDC.64 UR6, c[0x0][0x260] ;  /* 0x0000980000067ab9 */ /* 0x000fe20000000a00 */
[----:B------:R0:W5:Y:S04]  /*0170*/  @P1 LDG.E.128 R8, desc[UR4][R2.64+0x200] ;  /* 0x0002000402081981 */ /* 0x000168000c1e1d00 */
[----:B------:R0:W5:Y:S04]  /*0180*/  @P1 LDG.E.128 R12, desc[UR4][R2.64+0x400] ;  /* 0x00040004020c1981 */ /* 0x000168000c1e1d00 */
[----:B------:R0:W5:Y:S04]  /*0190*/  @P1 LDG.E.128 R16, desc[UR4][R2.64+0x600] ;  /* 0x0006000402101981 */ /* 0x000168000c1e1d00 */
[----:B------:R0:W5:Y:S04]  /*01a0*/  @P2 LDG.E.128 R20, desc[UR4][R28.64] ;  /* 0x000000041c142981 */ /* 0x000168000c1e1d00 */
[----:B------:R0:W5:Y:S04]  /*01b0*/  @P2 LDG.E.128 R24, desc[UR4][R28.64+0x200] ;  /* 0x000200041c182981 */ /* 0x000168000c1e1d00 */
[----:B------:R0:W5:Y:S01]  /*01c0*/  @P2 LDG.E.128 R56, desc[UR4][R28.64+0x400] ;  /* 0x000400041c382981 */ /* 0x000162000c1e1d00 */
[----:B-1----:R-:W-:-:S02]  /*01d0*/  LEA R89, R6, R5, 0x2 ;  /* 0x0000000506597211 */ /* 0x002fc400078e10ff */
[----:B------:R-:W-:Y:S01]  /*01e0*/  IADD3 R4, P0, R4, UR6, RZ ;  /* 0x0000000604047c10 */ /* 0x000fe2000ff1e0ff */
[----:B------:R0:W5:Y:S01]  /*01f0*/  @P2 LDG.E.128 R52, desc[UR4][R28.64+0x600] ;  /* 0x000600041c342981 */ /* 0x000162000c1e1d00 */
[----:B------:R-:W-:Y:S01]  /*0200*/  ISETP.GE.AND P3, PT, R89, UR8, PT ;  /* 0x0000000859007c0c */ /* 0x000fe2000bf66270 */
[----:B------:R-:W-:Y:S02]  /*0210*/  ULDC.64 UR8, c[0x0][0x230] ;  /* 0x00008c0000087ab9 */ /* 0x000fe40000000a00 */
[----:B------:R-:W-:Y:S01]  /*0220*/  IMAD.X R5, RZ, RZ, UR7, P0 ;  /* 0x00000007ff057e24 */ /* 0x000fe200080e06ff */
[----:B------:R-:W-:Y:S01]  /*0230*/  ULDC.64 UR6, c[0x0][0x268] ;  /* 0x00009a0000067ab9 */ /* 0x000fe20000000a00 */
[----:B--2---:R-:W-:Y:S02]  /*0240*/  LOP3.LUT P0, RZ, R60, UR8, RZ, 0xfc, !PT ;  /* 0x000000083cff7c12 */ /* 0x004fe4000f80fcff */
[----:B------:R-:W-:Y:S02]  /*0250*/  IADD3 R6, P4, R7, UR6, RZ ;  /* 0x0000000607067c10 */ /* 0x000fe4000ff9e0ff */
[----:B------:R-:W-:-:S02]  /*0260*/  LOP3.LUT P0, RZ, R61, UR9, RZ, 0xfc, P0 ;  /* 0x000000093dff7c12 */ /* 0x000fc4000800fcff */
[----:B------:R-:W-:Y:S02]  /*0270*/  IADD3.X R7, RZ, UR7, RZ, P4, !PT ;  /* 0x00000007ff077c10 */ /* 0x000fe4000a7fe4ff */
[----:B0-----:R-:W-:Y:S09]  /*0280*/  @P3 EXIT ;  /* 0x000000000000394d */ /* 0x001ff20003800000 */
[----:B------:R-:W2:Y:S04]  /*0290*/  LDG.E.128 R64, desc[UR4][R4.64+0x600] ;  /* 0x0006000404407981 */ /* 0x000ea8000c1e1d00 */
[----:B------:R-:W3:Y:S04]  /*02a0*/  LDG.E.128 R68, desc[UR4][R6.64+0x600] ;  /* 0x0006000406447981 */ /* 0x000ee8000c1e1d00 */
[----:B------:R-:W4:Y:S04]  /*02b0*/  LDG.E.128 R48, desc[UR4][R4.64+0x400] ;  /* 0x0004000404307981 */ /* 0x000f28000c1e1d00 */
[----:B------:R-:W4:Y:S01]  /*02c0*/  LDG.E.128 R44, desc[UR4][R6.64+0x400] ;  /* 0x00040004062c7981 */ /* 0x000f22000c1e1d00 */
[----:B-----5:R-:W-:-:S02]  /*02d0*/  @!P1 CS2R R8, SRZ ;  /* 0x0000000000089805 */ /* 0x020fc4000001ff00 */
[----:B------:R-:W-:Y:S02]  /*02e0*/  @!P1 CS2R R10, SRZ ;  /* 0x00000000000a9805 */ /* 0x000fe4000001ff00 */
[----:B------:R-:W-:Y:S02]  /*02f0*/  @!P1 CS2R R12, SRZ ;  /* 0x00000000000c9805 */ /* 0x000fe4000001ff00 */
[----:B------:R-:W-:Y:S02]  /*0300*/  @!P1 CS2R R14, SRZ ;  /* 0x00000000000e9805 */ /* 0x000fe4000001ff00 */
[----:B------:R-:W-:Y:S01]  /*0310*/  @!P1 CS2R R16, SRZ ;  /* 0x0000000000109805 */ /* 0x000fe2000001ff00 */
[----:B------:R-:W5:Y:S01]  /*0320*/  LDG.E.128 R32, desc[UR4][R6.64] ;  /* 0x0000000406207981 */ /* 0x000f62000c1e1d00 */
[----:B------:R-:W-:Y:S02]  /*0330*/  @!P1 CS2R R72, SRZ ;  /* 0x0000000000489805 */ /* 0x000fe4000001ff00 */
[----:B------:R-:W-:-:S02]  /*0340*/  @!P1 CS2R R74, SRZ ;  /* 0x00000000004a9805 */ /* 0x000fc4000001ff00 */
[----:B------:R-:W-:Y:S01]  /*0350*/  @!P1 CS2R R18, SRZ ;  /* 0x0000000000129805 */ /* 0x000fe2000001ff00 */
[----:B------:R0:W5:Y:S01]  /*0360*/  LDG.E.128 R28, desc[UR4][R6.64+0x200] ;  /* 0x00020004061c7981 */ /* 0x000162000c1e1d00 */
[----:B------:R-:W-:Y:S02]  /*0370*/  PRMT R96, R8, 0x7632, R96 ;  /* 0x0000763208607816 */ /* 0x000fe40000000060 */
[----:B------:R-:W-:Y:S02]  /*0380*/  @!P2 CS2R R20, SRZ ;  /* 0x000000000014a805 */ /* 0x000fe4000001ff00 */
[----:B------:R-:W-:Y:S02]  /*0390*/  PRMT R98, R9, 0x7632, R98 ;  /* 0x0000763209627816 */ /* 0x000fe40000000062 */
[----:B------:R-:W-:Y:S02]  /*03a0*/  @!P2 CS2R R22, SRZ ;  /* 0x000000000016a805 */ /* 0x000fe4000001ff00 */
[----:B------:R-:W-:-:S02]  /*03b0*/  @!P2 CS2R R24, SRZ ;  /* 0x000000000018a805 */ /* 0x000fc4000001ff00 */
[----:B------:R-:W-:Y:S02]  /*03c0*/  @!P2 CS2R R26, SRZ ;  /* 0x00000000001aa805 */ /* 0x000fe4000001ff00 */
[----:B------:R-:W-:Y:S02]  /*03d0*/  @!P2 CS2R R56, SRZ ;  /* 0x000000000038a805 */ /* 0x000fe4000001ff00 */
[----:B------:R-:W-:Y:S02]  /*03e0*/  @!P2 CS2R R58, SRZ ;  /* 0x00000000003aa805 */ /* 0x000fe4000001ff00 */
[----:B------:R-:W-:Y:S01]  /*03f0*/  @!P2 CS2R R52, SRZ ;  /* 0x000000000034a805 */ /* 0x000fe2000001ff00 */
[----:B0-----:R-:W-:Y:S01]  /*0400*/  IMAD.U32 R6, R8, 0x10000, RZ ;  /* 0x0001000008067824 */ /* 0x001fe200078e00ff */
[----:B------:R-:W-:Y:S02]  /*0410*/  SHF.L.U32 R7, R9, 0x10, RZ ;  /* 0x0000001009077819 */ /* 0x000fe400000006ff */
[----:B------:R-:W-:-:S02]  /*0420*/  @!P2 CS2R R54, SRZ ;  /* 0x000000000036a805 */ /* 0x000fc4000001ff00 */
[C---:B------:R-:W-:Y:S01]  /*0430*/  PRMT R100, R10.reuse, 0x7632, R100 ;  /* 0x000076320a647816 */ /* 0x040fe20000000064 */
[----:B------:R-:W-:Y:S01]  /*0440*/  IMAD.U32 R8, R10, 0x10000, RZ ;  /* 0x000100000a087824 */ /* 0x000fe200078e00ff */
[C---:B------:R-:W-:Y:S01]  /*0450*/  PRMT R102, R11.reuse, 0x7632, R102 ;  /* 0x000076320b667816 */ /* 0x040fe20000000066 */
[C---:B------:R-:W-:Y:S01]  /*0460*/  IMAD.U32 R10, R12.reuse, 0x10000, RZ ;  /* 0x000100000c0a7824 */ /* 0x040fe200078e00ff */
[----:B------:R-:W-:Y:S01]  /*0470*/  SHF.L.U32 R9, R11, 0x10, RZ ;  /* 0x000000100b097819 */ /* 0x000fe200000006ff */
[----:B------:R-:W-:Y:S01]  /*0480*/  ULDC.U8 UR6, c[0x0][0x2a0] ;  /* 0x0000a80000067ab9 */ /* 0x000fe20000000000 */
[----:B------:R-:W-:Y:S01]  /*0490*/  PRMT R104, R12, 0x7632, R104 ;  /* 0x000076320c687816 */ /* 0x000fe20000000068 */
[C---:B------:R-:W-:Y:S01]  /*04a0*/  IMAD.U32 R12, R14.reuse, 0x10000, RZ ;  /* 0x000100000e0c7824 */ /* 0x040fe200078e00ff */
[C---:B------:R-:W-:Y:S01]  /*04b0*/  PRMT R108, R13.reuse, 0x7632, R108 ;  /* 0x000076320d6c7816 */ /* 0x040fe2000000006c */
[----:B------:R-:W5:Y:S01]  /*04c0*/  LDG.E.128 R40, desc[UR4][R4.64] ;  /* 0x0000000404287981 */ /* 0x000f62000c1e1d00 */
[----:B------:R-:W-:Y:S01]  /*04d0*/  SHF.L.U32 R11, R13, 0x10, RZ ;  /* 0x000000100d0b7819 */ /* 0x000fe200000006ff */
[----:B------:R-:W-:Y:S01]  /*04e0*/  ULDC UR7, c[0x0][0x218] ;  /* 0x0000860000077ab9 */ /* 0x000fe20000000800 */
[----:B------:R-:W-:Y:S01]  /*04f0*/  PRMT R110, R14, 0x7632, R110 ;  /* 0x000076320e6e7816 */ /* 0x000fe2000000006e */
[----:B------:R-:W-:Y:S01]  /*0500*/  IMAD.U32 R14, R16, 0x10000, RZ ;  /* 0x00010000100e7824 */ /* 0x000fe200078e00ff */
[C---:B------:R-:W-:Y:S01]  /*0510*/  PRMT R112, R15.reuse, 0x7632, R112 ;  /* 0x000076320f707816 */ /* 0x040fe20000000070 */
[----:B------:R0:W5:Y:S01]  /*0520*/  LDG.E.128 R36, desc[UR4][R4.64+0x200] ;  /* 0x0002000404247981 */ /* 0x000162000c1e1d00 */
[----:B------:R-:W-:Y:S01]  /*0530*/  SHF.L.U32 R13, R15, 0x10, RZ ;  /* 0x000000100f0d7819 */ /* 0x000fe200000006ff */
[----:B------:R-:W-:Y:S01]  /*0540*/  ULDC UR8, c[0x0][0x2d8] ;  /* 0x0000b60000087ab9 */ /* 0x000fe20000000800 */
[----:B------:R-:W-:Y:S01]  /*0550*/  ISETP.NE.U32.AND P3, PT, R60, RZ, PT ;  /* 0x000000ff3c00720c */ /* 0x000fe20003f65070 */
[----:B------:R-:W-:Y:S01]  /*0560*/  ULDC.64 UR16, c[0x0][0x230] ;  /* 0x00008c0000107ab9 */ /* 0x000fe20000000a00 */
[----:B------:R-:W-:Y:S01]  /*0570*/  PRMT R114, R16, 0x7632, R114 ;  /* 0x0000763210727816 */ /* 0x000fe20000000072 */
[----:B------:R-:W-:Y:S01]  /*0580*/  IMAD.U32 R16, R18, 0x10000, RZ ;  /* 0x0001000012107824 */ /* 0x000fe200078e00ff */
[C---:B------:R-:W-:Y:S01]  /*0590*/  PRMT R116, R17.reuse, 0x7632, R116 ;  /* 0x0000763211747816 */ /* 0x040fe20000000074 */
[----:B------:R-:W-:Y:S01]  /*05a0*/  ULDC.64 UR14, c[0x0][0x228] ;  /* 0x00008a00000e7ab9 */ /* 0x000fe20000000a00 */
[----:B------:R-:W-:Y:S01]  /*05b0*/  SHF.L.U32 R15, R17, 0x10, RZ ;  /* 0x00000010110f7819 */ /* 0x000fe200000006ff */
[----:B------:R-:W-:Y:S01]  /*05c0*/  ULDC.64 UR10, c[0x0][0x2b8] ;  /* 0x0000ae00000a7ab9 */ /* 0x000fe20000000a00 */
[----:B------:R-:W-:Y:S01]  /*05d0*/  PRMT R123, R72, 0x7632, R123 ;  /* 0x00007632487b7816 */ /* 0x000fe2000000007b */
[----:B------:R-:W-:Y:S01]  /*05e0*/  ULDC.64 UR12, c[0x0][0x2c0] ;  /* 0x0000b000000c7ab9 */ /* 0x000fe20000000a00 */
[----:B------:R-:W-:-:S02]  /*05f0*/  PRMT R60, R73, 0x7632, R60 ;  /* 0x00007632493c7816 */ /* 0x000fc4000000003c */
[----:B------:R-:W-:Y:S02]  /*0600*/  PRMT R63, R74, 0x7632, R63 ;  /* 0x000076324a3f7816 */ /* 0x000fe4000000003f */
[----:B------:R-:W-:Y:S02]  /*0610*/  PRMT R94, R75, 0x7632, R94 ;  /* 0x000076324b5e7816 */ /* 0x000fe4000000005e */
[----:B------:R-:W-:Y:S01]  /*0620*/  PRMT R118, R18, 0x7632, R118 ;  /* 0x0000763212767816 */ /* 0x000fe20000000076 */
[C---:B------:R-:W-:Y:S01]  /*0630*/  IMAD.U32 R18, R20.reuse, 0x10000, RZ ;  /* 0x0001000014127824 */ /* 0x040fe200078e00ff */
[C---:B------:R-:W-:Y:S02]  /*0640*/  PRMT R120, R19.reuse, 0x7632, R120 ;  /* 0x0000763213787816 */ /* 0x040fe40000000078 */
[----:B------:R-:W-:Y:S02]  /*0650*/  SHF.L.U32 R17, R19, 0x10, RZ ;  /* 0x0000001013117819 */ /* 0x000fe400000006ff */
[----:B------:R-:W-:Y:S01]  /*0660*/  PRMT R122, R20, 0x7632, R122 ;  /* 0x00007632147a7816 */ /* 0x000fe2000000007a */
[----:B------:R-:W-:Y:S01]  /*0670*/  IMAD.U32 R20, R22, 0x10000, RZ ;  /* 0x0001000016147824 */ /* 0x000fe200078e00ff */
[----:B------:R-:W-:-:S02]  /*0680*/  PRMT R62, R21, 0x7632, R62 ;  /* 0x00007632153e7816 */ /* 0x000fc4000000003e */
[----:B------:R-:W-:Y:S02]  /*0690*/  SHF.L.U32 R19, R21, 0x10, RZ ;  /* 0x0000001015137819 */ /* 0x000fe400000006ff */
[----:B------:R-:W-:Y:S02]  /*06a0*/  PRMT R92, R22, 0x7632, R92 ;  /* 0x00007632165c7816 */ /* 0x000fe4000000005c */
[----:B------:R-:W-:Y:S02]  /*06b0*/  PRMT R95, R23, 0x7632, R95 ;  /* 0x00007632175f7816 */ /* 0x000fe4000000005f */
[----:B------:R-:W-:Y:S02]  /*06c0*/  PRMT R97, R24, 0x7632, R97 ;  /* 0x0000763218617816 */ /* 0x000fe40000000061 */
[----:B------:R-:W-:Y:S02]  /*06d0*/  PRMT R99, R25, 0x7632, R99 ;  /* 0x0000763219637816 */ /* 0x000fe40000000063 */
[----:B------:R-:W-:-:S02]  /*06e0*/  PRMT R101, R26, 0x7632, R101 ;  /* 0x000076321a657816 */ /* 0x000fc40000000065 */
[----:B------:R-:W-:Y:S02]  /*06f0*/  PRMT R103, R27, 0x7632, R103 ;  /* 0x000076321b677816 */ /* 0x000fe40000000067 */
[----:B------:R-:W-:Y:S02]  /*0700*/  PRMT R105, R56, 0x7632, R105 ;  /* 0x0000763238697816 */ /* 0x000fe40000000069 */
[----:B------:R-:W-:Y:S02]  /*0710*/  PRMT R109, R57, 0x7632, R109 ;  /* 0x00007632396d7816 */ /* 0x000fe4000000006d */
[----:B------:R-:W-:Y:S02]  /*0720*/  PRMT R111, R58, 0x7632, R111 ;  /* 0x000076323a6f7816 */ /* 0x000fe4000000006f */
[----:B------:R-:W-:Y:S02]  /*0730*/  PRMT R113, R59, 0x7632, R113 ;  /* 0x000076323b717816 */ /* 0x000fe40000000071 */
[----:B------:R-:W-:-:S02]  /*0740*/  PRMT R115, R52, 0x7632, R115 ;  /* 0x0000763234737816 */ /* 0x000fc40000000073 */
[----:B------:R-:W-:Y:S02]  /*0750*/  PRMT R117, R53, 0x7632, R117 ;  /* 0x0000763235757816 */ /* 0x000fe40000000075 */
[----:B------:R-:W-:Y:S02]  /*0760*/  PRMT R119, R54, 0x7632, R119 ;  /* 0x0000763236777816 */ /* 0x000fe40000000077 */
[----:B------:R-:W-:Y:S01]  /*0770*/  PRMT R121, R55, 0x7632, R121 ;  /* 0x0000763237797816 */ /* 0x000fe20000000079 */
[----:B------:R-:W-:Y:S01]  /*0780*/  IMAD.U32 R22, R24, 0x10000, RZ ;  /* 0x0001000018167824 */ /* 0x000fe200078e00ff */
[----:B------:R-:W-:Y:S01]  /*0790*/  SHF.L.U32 R21, R23, 0x10, RZ ;  /* 0x0000001017157819 */ /* 0x000fe200000006ff */
[----:B------:R-:W-:Y:S01]  /*07a0*/  BSSY B0, `(.L_x_167) ;  /* 0x0000457000007945 */ /* 0x000fe20003800000 */
[----:B------:R-:W-:Y:S01]  /*07b0*/  SHF.L.U32 R23, R25, 0x10, RZ ;  /* 0x0000001019177819 */ /* 0x000fe200000006ff */
[----:B------:R-:W-:Y:S01]  /*07c0*/  IMAD.U32 R24, R26, 0x10000, RZ ;  /* 0x000100001a187824 */ /* 0x000fe200078e00ff */
[----:B------:R-:W-:Y:S01]  /*07d0*/  SHF.L.U32 R25, R27, 0x10, RZ ;  /* 0x000000101b197819 */ /* 0x000fe200000006ff */
[----:B------:R-:W-:Y:S01]  /*07e0*/  IMAD.U32 R2, R72, 0x10000, RZ ;  /* 0x0001000048027824 */ /* 0x000fe200078e00ff */
[----:B------:R-:W-:Y:S01]  /*07f0*/  SHF.L.U32 R3, R73, 0x10, RZ ;  /* 0x0000001049037819 */ /* 0x000fe200000006ff */
[----:B0-----:R-:W-:Y:S01]  /*0800*/  IMAD.U32 R4, R74, 0x10000, RZ ;  /* 0x000100004a047824 */ /* 0x001fe200078e00ff */
        /* <DEDUP_REMOVED lines=10> */
[----:B------:R-:W-:Y:S01]  /*08b0*/  ISETP.NE.AND.EX P1, PT, R61, RZ, PT, P3 ;  /* 0x000000ff3d00720c */ /* 0x000fe20003f25330 */
        /* <DEDUP_REMOVED lines=25> */
[----:B------:R-:W-:-:S02]  /*0a50*/  SHF.L.U32 R115, R115, 0x10, RZ ;  /* 0x0000001073737819 */ /* 0x000fc400000006ff */
[----:B------:R-:W-:Y:S02]  /*0a60*/  SHF.L.U32 R117, R117, 0x10, RZ ;  /* 0x0000001075757819 */ /* 0x000fe400000006ff */
[----:B------:R-:W-:Y:S02]  /*0a70*/  SHF.L.U32 R119, R119, 0x10, RZ ;  /* 0x0000001077777819 */ /* 0x000fe400000006ff */
[----:B------:R-:W-:Y:S02]  /*0a80*/  SHF.L.U32 R121, R121, 0x10, RZ ;  /* 0x0000001079797819 */ /* 0x000fe400000006ff */
[C---:B--2---:R-:W-:Y:S01]  /*0a90*/  PRMT R131, R64.reuse, 0x7632, R131 ;  /* 0x0000763240837816 */ /* 0x044fe20000000083 */
[----:B------:R-:W-:Y:S01]  /*0aa0*/  IMAD.U32 R91, R64, 0x10000, RZ ;  /* 0x00010000405b7824 */ /* 0x000fe200078e00ff */
[----:B------:R-:W-:Y:S02]  /*0ab0*/  PRMT R125, R66, 0x7632, R125 ;  /* 0x00007632427d7816 */ /* 0x000fe4000000007d */
[----:B---3--:R-:W-:-:S02]  /*0ac0*/  PRMT R126, R69, 0x7632, R126 ;  /* 0x00007632457e7816 */ /* 0x008fc4000000007e */
[C---:B------:R-:W-:Y:S02]  /*0ad0*/  PRMT R129, R65.reuse, 0x7632, R129 ;  /* 0x0000763241817816 */ /* 0x040fe40000000081 */
[----:B----4-:R-:W-:Y:S02]  /*0ae0*/  PRMT R133, R50, 0x7632, R133 ;  /* 0x0000763232857816 */ /* 0x010fe40000000085 */
[----:B------:R-:W-:Y:S02]  /*0af0*/  PRMT R128, R68, 0x7632, R128 ;  /* 0x0000763244807816 */ /* 0x000fe40000000080 */
[----:B------:R-:W-:Y:S02]  /*0b00*/  PRMT R124, R70, 0x7632, R124 ;  /* 0x00007632467c7816 */ /* 0x000fe4000000007c */
[----:B------:R-:W-:Y:S02]  /*0b10*/  PRMT R130, R46, 0x7632, R130 ;  /* 0x000076322e827816 */ /* 0x000fe40000000082 */
        /* <DEDUP_REMOVED lines=15> */
[----:B------:R-:W-:-:S07]  /*0c10*/  IMAD.U32 R133, R133, 0x10000, RZ ;  /* 0x0001000085857824 */ /* 0x000fce00078e00ff */
.L_x_297:
[----:B------:R-:W0:Y:S01]  /*0c20*/  LDC.64 R152, c[0x0][0x220] ;  /* 0x00008800ff987b82 */ /* 0x000e220000000a00 */
[----:B-1----:R-:W-:Y:S01]  /*0c30*/  IMAD R72, R89, UR7, RZ ;  /* 0x0000000759487c24 */ /* 0x002fe2000f8e02ff */
[----:B------:R-:W-:-:S04]  /*0c40*/  ISETP.NE.U32.AND P2, PT, RZ, UR16, PT ;  /* 0x00000010ff007c0c */ /* 0x000fc8000bf45070 */
[----:B------:R-:W-:Y:S02]  /*0c50*/  SHF.R.S32.HI R73, RZ, 0x1f, R72 ;  /* 0x0000001fff497819 */ /* 0x000fe40000011448 */
[----:B------:R-:W-:Y:S02]  /*0c60*/  ISETP.NE.AND.EX P2, PT, RZ, UR17, PT, P2 ;  /* 0x00000011ff007c0c */ /* 0x000fe4000bf45320 */
[----:B------:R-:W-:-:S04]  /*0c70*/  LEA.HI R73, R73, R72, RZ, 0x3 ;  /* 0x0000004849497211 */ /* 0x000fc800078f18ff */
[----:B------:R-:W-:-:S04]  /*0c80*/  LEA.HI.SX32 R76, R73, R0, 0x1d ;  /* 0x00000000494c7211 */ /* 0x000fc800078feaff */
[----:B------:R-:W-:-:S03]  /*0c90*/  @P1 LEA R80, P3, R76, UR14, 0x4 ;  /* 0x0000000e4c501c11 */ /* 0x000fc6000f8620ff */
[C---:B------:R-:W-:Y:S02]  /*0ca0*/  @P2 LEA R78, P4, R76.reuse, UR16, 0x4 ;  /* 0x000000104c4e2c11 */ /* 0x040fe4000f8820ff */
[C---:B------:R-:W-:Y:S01]  /*0cb0*/  @P1 LEA.HI.X R81, R76.reuse, UR15, RZ, 0x4, P3 ;  /* 0x0000000f4c511c11 */ /* 0x040fe200098f24ff */
[C---:B0-----:R-:W-:Y:S01]  /*0cc0*/  IMAD.WIDE.U32 R72, R76.reuse, 0x10, R152 ;  /* 0x000000104c487825 */ /* 0x041fe200078e0098 */
[----:B------:R-:W-:-:S03]  /*0cd0*/  @P2 LEA.HI.X R79, R76, UR17, RZ, 0x4, P4 ;  /* 0x000000114c4f2c11 */ /* 0x000fc6000a0f24ff */
[----:B-----5:R0:W5:Y:S04]  /*0ce0*/  @P1 LDG.E.128 R52, desc[UR4][R80.64] ;  /* 0x0000000450341981 */ /* 0x020168000c1e1d00 */
[----:B------:R-:W2:Y:S04]  /*0cf0*/  LDG.E.128 R72, desc[UR4][R72.64] ;  /* 0x0000000448487981 */ /* 0x000ea8000c1e1d00 */
        /* <DEDUP_REMOVED lines=11> */
.L_x_169:
[----:B-----5:R-:W-:-:S05]  /*0db0*/  SHF.L.U32 R72, R56, 0x10, RZ ;  /* 0x0000001038487819 */ /* 0x020fca00000006ff */
[----:B------:R-:W-:Y:S01]  /*0dc0*/  FADD.FTZ R137, R137, R72 ;  /* 0x0000004889897221 */ /* 0x000fe20000010000 */
[----:B------:R-:W-:Y:S06]  /*0dd0*/  BRA `(.L_x_170) ;  /* 0x0000000000107947 */ /* 0x000fec0003800000 */
.L_x_168:
[----:B-----5:R-:W-:Y:S01]  /*0de0*/  IMAD.U32 R72, R52, 0x10000, RZ ;  /* 0x0001000034487824 */ /* 0x020fe200078e00ff */
[----:B------:R-:W-:-:S03]  /*0df0*/  @P2 SHF.L.U32 R78, R56, 0x10, RZ ;  /* 0x00000010384e2819 */ /* 0x000fc600000006ff */
[----:B------:R-:W-:-:S04]  /*0e00*/  FADD.FTZ R137, R137, R72 ;  /* 0x0000004889897221 */ /* 0x000fc80000010000 */
[----:B------:R-:W-:-:S07]  /*0e10*/  @P2 FADD.FTZ R137, R137, R78 ;  /* 0x0000004e89892221 */ /* 0x000fce0000010000 */
.L_x_170:
[----:B------:R-:W-:-:S04]  /*0e20*/  F2FP.BF16.F32.PACK_AB R72, RZ, R137 ;  /* 0x00000089ff48723e */ /* 0x000fc800000010ff */
[----:B------:R-:W-:-:S07]  /*0e30*/  PRMT R60, R72, 0x7610, R60 ;  /* 0x00007610483c7816 */ /* 0x000fce000000003c */
.L_x_171:
[----:B------:R-:W-:Y:S01]  /*0e40*/  IMAD.U32 R139, R139, 0x10000, RZ ;  /* 0x000100008b8b7824 */ /* 0x000fe200078e00ff */
[----:B------:R-:W-:Y:S06]  /*0e50*/  @P3 BRA `(.L_x_172) ;  /* 0x0000000000243947 */ /* 0x000fec0003800000 */
[----:B------:R-:W-:-:S04]  /*0e60*/  ISETP.NE.U32.AND P4, PT, RZ, UR16, PT ;  /* 0x00000010ff007c0c */ /* 0x000fc8000bf85070 */
[----:B------:R-:W-:-:S13]  /*0e70*/  ISETP.NE.AND.EX P4, PT, RZ, UR17, PT, P4 ;  /* 0x00000011ff007c0c */ /* 0x000fda000bf85340 */
[----:B------:R-:W-:Y:S05]  /*0e80*/  @P4 BRA `(.L_x_173) ;  /* 0x0000000000084947 */ /* 0x000fea0003800000 */
[----:B------:R-:W-:Y:S05]  /*0e90*/  @P0 BRA `(.L_x_174) ;  /* 0x00000000002c0947 */ /* 0x000fea0003800000 */
[----:B------:R-:W-:Y:S05]  /*0ea0*/  BRA `(.L_x_175) ;  /* 0x0000000000307947 */ /* 0x000fea0003800000 */
.L_x_173:
[----:B-----5:R-:W-:-:S04]  /*0eb0*/  PRMT R72, R56, 0x7632, R72 ;  /* 0x0000763238487816 */ /* 0x020fc80000000048 */
[----:B------:R-:W-:-:S05]  /*0ec0*/  SHF.L.U32 R72, R72, 0x10, RZ ;  /* 0x0000001048487819 */ /* 0x000fca00000006ff */
[----:B------:R-:W-:Y:S01]  /*0ed0*/  FADD.FTZ R139, R139, R72 ;  /* 0x000000488b8b7221 */ /* 0x000fe20000010000 */
[----:B------:R-:W-:Y:S06]  /*0ee0*/  BRA `(.L_x_174) ;  /* 0x0000000000187947 */ /* 0x000fec0003800000 */
.L_x_172:
[----:B-----5:R-:W-:Y:S02]  /*0ef0*/  PRMT R72, R52, 0x7632, R72 ;  /* 0x0000763234487816 */ /* 0x020fe40000000048 */
[----:B------:R-:W-:-:S03]  /*0f00*/  @P2 PRMT R77, R56, 0x7632, R77 ;  /* 0x00007632384d2816 */ /* 0x000fc6000000004d */
[----:B------:R-:W-:Y:S01]  /*0f10*/  IMAD.U32 R72, R72, 0x10000, RZ ;  /* 0x0001000048487824 */ /* 0x000fe200078e00ff */
[----:B------:R-:W-:-:S03]  /*0f20*/  @P2 SHF.L.U32 R78, R77, 0x10, RZ ;  /* 0x000000104d4e2819 */ /* 0x000fc600000006ff */
[----:B------:R-:W-:-:S04]  /*0f30*/  FADD.FTZ R139, R139, R72 ;  /* 0x000000488b8b7221 */ /* 0x000fc80000010000 */
[----:B------:R-:W-:-:S07]  /*0f40*/  @P2 FADD.FTZ R139, R139, R78 ;  /* 0x0000004e8b8b2221 */ /* 0x000fce0000010000 */
.L_x_174:
[----:B------:R-:W-:-:S04]  /*0f50*/  F2FP.BF16.F32.PACK_AB R72, RZ, R139 ;  /* 0x0000008bff48723e */ /* 0x000fc800000010ff */
[----:B------:R-:W-:-:S07]  /*0f60*/  PRMT R60, R60, 0x5410, R72 ;  /* 0x000054103c3c7816 */ /* 0x000fce0000000048 */
.L_x_175:
        /* <DEDUP_REMOVED lines=8> */
.L_x_177:
[----:B-----5:R-:W-:-:S05]  /*0ff0*/  SHF.L.U32 R77, R57, 0x10, RZ ;  /* 0x00000010394d7819 */ /* 0x020fca00000006ff */
[----:B------:R-:W-:Y:S01]  /*1000*/  FADD.FTZ R138, R138, R77 ;  /* 0x0000004d8a8a7221 */ /* 0x000fe20000010000 */
[----:B------:R-:W-:Y:S06]  /*1010*/  BRA `(.L_x_178) ;  /* 0x0000000000107947 */ /* 0x000fec0003800000 */
.L_x_176:
[----:B-----5:R-:W-:Y:S01]  /*1020*/  IMAD.U32 R77, R53, 0x10000, RZ ;  /* 0x00010000354d7824 */ /* 0x020fe200078e00ff */
[----:B------:R-:W-:-:S03]  /*1030*/  @P2 SHF.L.U32 R79, R57, 0x10, RZ ;  /* 0x00000010394f2819 */ /* 0x000fc600000006ff */
[----:B------:R-:W-:-:S04]  /*1040*/  FADD.FTZ R138, R138, R77 ;  /* 0x0000004d8a8a7221 */ /* 0x000fc80000010000 */
[----:B------:R-:W-:-:S07]  /*1050*/  @P2 FADD.FTZ R138, R138, R79 ;  /* 0x0000004f8a8a2221 */ /* 0x000fce0000010000 */
.L_x_178:
[----:B------:R-:W-:-:S04]  /*1060*/  F2FP.BF16.F32.PACK_AB R72, RZ, R138 ;  /* 0x0000008aff48723e */ /* 0x000fc800000010ff */
[----:B------:R-:W-:-:S07]  /*1070*/  PRMT R61, R72, 0x7610, R61 ;  /* 0x00007610483d7816 */ /* 0x000fce000000003d */
.L_x_179:
[----:B------:R-:W-:Y:S01]  /*1080*/  IMAD.U32 R147, R73, 0x10000, RZ ;  /* 0x0001000049937824 */ /* 0x000fe200078e00ff */
[----:B------:R-:W-:Y:S06]  /*1090*/  @P3 BRA `(.L_x_180) ;  /* 0x0000000000243947 */ /* 0x000fec0003800000 */
[----:B------:R-:W-:-:S04]  /*10a0*/  ISETP.NE.U32.AND P4, PT, RZ, UR16, PT ;  /* 0x00000010ff007c0c */ /* 0x000fc8000bf85070 */
[----:B------:R-:W-:-:S13]  /*10b0*/  ISETP.NE.AND.EX P4, PT, RZ, UR17, PT, P4 ;  /* 0x00000011ff007c0c */ /* 0x000fda000bf85340 */
[----:B------:R-:W-:Y:S05]  /*10c0*/  @P4 BRA `(.L_x_181) ;  /* 0x0000000000084947 */ /* 0x000fea0003800000 */
[----:B------:R-:W-:Y:S05]  /*10d0*/  @P0 BRA `(.L_x_182) ;  /* 0x00000000002c0947 */ /* 0x000fea0003800000 */
[----:B------:R-:W-:Y:S05]  /*10e0*/  BRA `(.L_x_183) ;  /* 0x0000000000307947 */ /* 0x000fea0003800000 */
.L_x_181:
[----:B-----5:R-:W-:-:S04]  /*10f0*/  PRMT R72, R57, 0x7632, R72 ;  /* 0x0000763239487816 */ /* 0x020fc80000000048 */
[----:B------:R-:W-:-:S05]  /*1100*/  SHF.L.U32 R72, R72, 0x10, RZ ;  /* 0x0000001048487819 */ /* 0x000fca00000006ff */
[----:B------:R-:W-:Y:S01]  /*1110*/  FADD.FTZ R147, R147, R72 ;  /* 0x0000004893937221 */ /* 0x000fe20000010000 */
[----:B------:R-:W-:Y:S06]  /*1120*/  BRA `(.L_x_182) ;  /* 0x0000000000187947 */ /* 0x000fec0003800000 */
.L_x_180:
[----:B-----5:R-:W-:Y:S02]  /*1130*/  PRMT R72, R53, 0x7632, R72 ;  /* 0x0000763235487816 */ /* 0x020fe40000000048 */
[----:B------:R-:W-:-:S03]  /*1140*/  @P2 PRMT R73, R57, 0x7632, R73 ;  /* 0x0000763239492816 */ /* 0x000fc60000000049 */
[----:B------:R-:W-:Y:S01]  /*1150*/  IMAD.U32 R72, R72, 0x10000, RZ ;  /* 0x0001000048487824 */ /* 0x000fe200078e00ff */
[----:B------:R-:W-:-:S03]  /*1160*/  @P2 SHF.L.U32 R78, R73, 0x10, RZ ;  /* 0x00000010494e2819 */ /* 0x000fc600000006ff */
[----:B------:R-:W-:-:S04]  /*1170*/  FADD.FTZ R147, R147, R72 ;  /* 0x0000004893937221 */ /* 0x000fc80000010000 */
[----:B------:R-:W-:-:S07]  /*1180*/  @P2 FADD.FTZ R147, R147, R78 ;  /* 0x0000004e93932221 */ /* 0x000fce0000010000 */
.L_x_182:
[----:B------:R-:W-:-:S04]  /*1190*/  F2FP.BF16.F32.PACK_AB R72, RZ, R147 ;  /* 0x00000093ff48723e */ /* 0x000fc800000010ff */
[----:B------:R-:W-:-:S07]  /*11a0*/  PRMT R61, R61, 0x5410, R72 ;  /* 0x000054103d3d7816 */ /* 0x000fce0000000048 */
.L_x_183:
        /* <DEDUP_REMOVED lines=8> */
.L_x_185:
[----:B-----5:R-:W-:-:S05]  /*1230*/  SHF.L.U32 R73, R58, 0x10, RZ ;  /* 0x000000103a497819 */ /* 0x020fca00000006ff */
[----:B------:R-:W-:Y:S01]  /*1240*/  FADD.FTZ R136, R136, R73 ;  /* 0x0000004988887221 */ /* 0x000fe20000010000 */
[----:B------:R-:W-:Y:S06]  /*1250*/  BRA `(.L_x_186) ;  /* 0x0000000000107947 */ /* 0x000fec0003800000 */
.L_x_184:
[----:B-----5:R-:W-:Y:S01]  /*1260*/  IMAD.U32 R73, R54, 0x10000, RZ ;  /* 0x0001000036497824 */ /* 0x020fe200078e00ff */
[----:B------:R-:W-:-:S03]  /*1270*/  @P2 SHF.L.U32 R77, R58, 0x10, RZ ;  /* 0x000000103a4d2819 */ /* 0x000fc600000006ff */
[----:B------:R-:W-:-:S04]  /*1280*/  FADD.FTZ R136, R136, R73 ;  /* 0x0000004988887221 */ /* 0x000fc80000010000 */
[----:B------:R-:W-:-:S07]  /*1290*/  @P2 FADD.FTZ R136, R136, R77 ;  /* 0x0000004d88882221 */ /* 0x000fce0000010000 */
.L_x_186:
[----:B------:R-:W-:-:S04]  /*12a0*/  F2FP.BF16.F32.PACK_AB R72, RZ, R136 ;  /* 0x00000088ff48723e */ /* 0x000fc800000010ff */
[----:B------:R-:W-:-:S07]  /*12b0*/  PRMT R62, R72, 0x7610, R62 ;  /* 0x00007610483e7816 */ /* 0x000fce000000003e */
.L_x_187:
[----:B------:R-:W-:Y:S01]  /*12c0*/  IMAD.U32 R140, R74, 0x10000, RZ ;  /* 0x000100004a8c7824 */ /* 0x000fe200078e00ff */
[----:B------:R-:W-:Y:S06]  /*12d0*/  @P3 BRA `(.L_x_188) ;  /* 0x0000000000243947 */ /* 0x000fec0003800000 */
[----:B------:R-:W-:-:S04]  /*12e0*/  ISETP.NE.U32.AND P4, PT, RZ, UR16, PT ;  /* 0x00000010ff007c0c */ /* 0x000fc8000bf85070 */
[----:B------:R-:W-:-:S13]  /*12f0*/  ISETP.NE.AND.EX P4, PT, RZ, UR17, PT, P4 ;  /* 0x00000011ff007c0c */ /* 0x000fda000bf85340 */
[----:B------:R-:W-:Y:S05]  /*1300*/  @P4 BRA `(.L_x_189) ;  /* 0x0000000000084947 */ /* 0x000fea0003800000 */
[----:B------:R-:W-:Y:S05]  /*1310*/  @P0 BRA `(.L_x_190) ;  /* 0x00000000002c0947 */ /* 0x000fea0003800000 */
[----:B------:R-:W-:Y:S05]  /*1320*/  BRA `(.L_x_191) ;  /* 0x0000000000307947 */ /* 0x000fea0003800000 */
.L_x_189:
[----:B-----5:R-:W-:-:S04]  /*1330*/  PRMT R72, R58, 0x7632, R72 ;  /* 0x000076323a487816 */ /* 0x020fc80000000048 */
[----:B------:R-:W-:-:S05]  /*1340*/  SHF.L.U32 R73, R72, 0x10, RZ ;  /* 0x0000001048497819 */ /* 0x000fca00000006ff */
[----:B------:R-:W-:Y:S01]  /*1350*/  FADD.FTZ R140, R140, R73 ;  /* 0x000000498c8c7221 */ /* 0x000fe20000010000 */
[----:B------:R-:W-:Y:S06]  /*1360*/  BRA `(.L_x_190) ;  /* 0x0000000000187947 */ /* 0x000fec0003800000 */
.L_x_188:
[----:B-----5:R-:W-:Y:S02]  /*1370*/  PRMT R72, R54, 0x7632, R72 ;  /* 0x0000763236487816 */ /* 0x020fe40000000048 */
[----:B------:R-:W-:-:S03]  /*1380*/  @P2 PRMT R74, R58, 0x7632, R74 ;  /* 0x000076323a4a2816 */ /* 0x000fc6000000004a */
[----:B------:R-:W-:Y:S01]  /*1390*/  IMAD.U32 R73, R72, 0x10000, RZ ;  /* 0x0001000048497824 */ /* 0x000fe200078e00ff */
[----:B------:R-:W-:-:S03]  /*13a0*/  @P2 SHF.L.U32 R77, R74, 0x10, RZ ;  /* 0x000000104a4d2819 */ /* 0x000fc600000006ff */
[----:B------:R-:W-:-:S04]  /*13b0*/  FADD.FTZ R140, R140, R73 ;  /* 0x000000498c8c7221 */ /* 0x000fc80000010000 */
[----:B------:R-:W-:-:S07]  /*13c0*/  @P2 FADD.FTZ R140, R140, R77 ;  /* 0x0000004d8c8c2221 */ /* 0x000fce0000010000 */
.L_x_190:
[----:B------:R-:W-:-:S04]  /*13d0*/  F2FP.BF16.F32.PACK_AB R72, RZ, R140 ;  /* 0x0000008cff48723e */ /* 0x000fc800000010ff */
[----:B------:R-:W-:-:S07]  /*13e0*/  PRMT R62, R62, 0x5410, R72 ;  /* 0x000054103e3e7816 */ /* 0x000fce0000000048 */
.L_x_191:
        /* <DEDUP_REMOVED lines=8> */
.L_x_193:
[----:B-----5:R-:W-:-:S05]  /*1470*/  SHF.L.U32 R72, R59, 0x10, RZ ;  /* 0x000000103b487819 */ /* 0x020fca00000006ff */
[----:B------:R-:W-:Y:S01]  /*1480*/  FADD.FTZ R135, R135, R72 ;  /* 0x0000004887877221 */ /* 0x000fe20000010000 */
[----:B------:R-:W-:Y:S06]  /*1490*/  BRA `(.L_x_194) ;  /* 0x0000000000107947 */ /* 0x000fec0003800000 */
.L_x_192:
[----:B-----5:R-:W-:Y:S01]  /*14a0*/  IMAD.U32 R72, R55, 0x10000, RZ ;  /* 0x0001000037487824 */ /* 0x020fe200078e00ff */
[----:B------:R-:W-:-:S03]  /*14b0*/  @P2 SHF.L.U32 R74, R59, 0x10, RZ ;  /* 0x000000103b4a2819 */ /* 0x000fc600000006ff */
[----:B------:R-:W-:-:S04]  /*14c0*/  FADD.FTZ R135, R135, R72 ;  /* 0x0000004887877221 */ /* 0x000fc80000010000 */
[----:B------:R-:W-:-:S07]  /*14d0*/  @P2 FADD.FTZ R135, R135, R74 ;  /* 0x0000004a87872221 */ /* 0x000fce0000010000 */
.L_x_194:
[----:B------:R-:W-:-:S04]  /*14e0*/  F2FP.BF16.F32.PACK_AB R72, RZ, R135 ;  /* 0x00000087ff48723e */ /* 0x000fc800000010ff */
[----:B------:R-:W-:-:S07]  /*14f0*/  PRMT R63, R72, 0x7610, R63 ;  /* 0x00007610483f7816 */ /* 0x000fce000000003f */
.L_x_195:
[----:B------:R-:W-:Y:S01]  /*1500*/  IMAD.U32 R141, R75, 0x10000, RZ ;  /* 0x000100004b8d7824 */ /* 0x000fe200078e00ff */
[----:B------:R-:W-:Y:S06]  /*1510*/  @P3 BRA `(.L_x_196) ;  /* 0x0000000000243947 */ /* 0x000fec0003800000 */
[----:B------:R-:W-:-:S04]  /*1520*/  ISETP.NE.U32.AND P4, PT, RZ, UR16, PT ;  /* 0x00000010ff007c0c */ /* 0x000fc8000bf85070 */
[----:B------:R-:W-:-:S13]  /*1530*/  ISETP.NE.AND.EX P4, PT, RZ, UR17, PT, P4 ;  /* 0x00000011ff007c0c */ /* 0x000fda000bf85340 */
[----:B------:R-:W-:Y:S05]  /*1540*/  @P4 BRA `(.L_x_197) ;  /* 0x0000000000084947 */ /* 0x000fea0003800000 */
[----:B------:R-:W-:Y:S05]  /*1550*/  @P0 BRA `(.L_x_198) ;  /* 0x00000000002c0947 */ /* 0x000fea0003800000 */
[----:B------:R-:W-:Y:S05]  /*1560*/  BRA `(.L_x_199) ;  /* 0x0000000000307947 */ /* 0x000fea0003800000 */
.L_x_197:
[----:B-----5:R-:W-:-:S04]  /*1570*/  PRMT R72, R59, 0x7632, R72 ;  /* 0x000076323b487816 */ /* 0x020fc80000000048 */
[----:B------:R-:W-:-:S05]  /*1580*/  SHF.L.U32 R72, R72, 0x10, RZ ;  /* 0x0000001048487819 */ /* 0x000fca00000006ff */
[----:B------:R-:W-:Y:S01]  /*1590*/  FADD.FTZ R141, R141, R72 ;  /* 0x000000488d8d7221 */ /* 0x000fe20000010000 */
[----:B------:R-:W-:Y:S06]  /*15a0*/  BRA `(.L_x_198) ;  /* 0x0000000000187947 */ /* 0x000fec0003800000 */
.L_x_196:
[----:B-----5:R-:W-:Y:S02]  /*15b0*/  PRMT R72, R55, 0x7632, R72 ;  /* 0x0000763237487816 */ /* 0x020fe40000000048 */
[----:B------:R-:W-:-:S03]  /*15c0*/  @P2 PRMT R73, R59, 0x7632, R73 ;  /* 0x000076323b492816 */ /* 0x000fc60000000049 */
[----:B------:R-:W-:Y:S01]  /*15d0*/  IMAD.U32 R72, R72, 0x10000, RZ ;  /* 0x0001000048487824 */ /* 0x000fe200078e00ff */
[----:B------:R-:W-:-:S03]  /*15e0*/  @P2 SHF.L.U32 R74, R73, 0x10, RZ ;  /* 0x00000010494a2819 */ /* 0x000fc600000006ff */
[----:B------:R-:W-:-:S04]  /*15f0*/  FADD.FTZ R141, R141, R72 ;  /* 0x000000488d8d7221 */ /* 0x000fc80000010000 */
[----:B------:R-:W-:-:S07]  /*1600*/  @P2 FADD.FTZ R141, R141, R74 ;  /* 0x0000004a8d8d2221 */ /* 0x000fce0000010000 */
.L_x_198:
[----:B------:R-:W-:-:S04]  /*1610*/  F2FP.BF16.F32.PACK_AB R72, RZ, R141 ;  /* 0x0000008dff48723e */ /* 0x000fc800000010ff */
[----:B------:R-:W-:-:S07]  /*1620*/  PRMT R63, R63, 0x5410, R72 ;  /* 0x000054103f3f7816 */ /* 0x000fce0000000048 */
.L_x_199:
[----:B------:R-:W0:Y:S01]  /*1630*/  @P0 LDC.64 R72, c[0x0][0x238] ;  /* 0x00008e00ff480b82 */ /* 0x000e220000000a00 */
[----:B------:R-:W-:-:S05]  /*1640*/  VIADD R81, R76, 0x20 ;  /* 0x000000204c517836 */ /* 0x000fca0000000000 */
[----:B------:R-:W-:-:S04]  /*1650*/  @P2 LEA R82, P6, R81, UR16, 0x4 ;  /* 0x0000001051522c11 */ /* 0x000fc8000f8c20ff */
[----:B------:R-:W-:Y:S02]  /*1660*/  @P2 LEA.HI.X R83, R81, UR17, RZ, 0x4, P6 ;  /* 0x0000001151532c11 */ /* 0x000fe4000b0f24ff */
[----:B0-----:R-:W-:-:S04]  /*1670*/  @P0 LEA R142, P4, R76, R72, 0x4 ;  /* 0x000000484c8e0211 */ /* 0x001fc800078820ff */
[----:B------:R-:W-:Y:S01]  /*1680*/  @P0 LEA.HI.X R143, R76, R73, RZ, 0x4, P4 ;  /* 0x000000494c8f0211 */ /* 0x000fe200020f24ff */
[C---:B------:R-:W-:Y:S01]  /*1690*/  IMAD.WIDE.U32 R72, R81.reuse, 0x10, R152 ;  /* 0x0000001051487825 */ /* 0x040fe200078e0098 */
[----:B------:R-:W-:-:S03]  /*16a0*/  @P1 LEA R106, P4, R81, UR14, 0x4 ;  /* 0x0000000e516a1c11 */ /* 0x000fc6000f8820ff */
[----:B------:R0:W-:Y:S01]  /*16b0*/  @P0 STG.E.128 desc[UR4][R142.64], R60 ;  /* 0x0000003c8e000986 */ /* 0x0001e2000c101d04 */
[----:B------:R-:W-:-:S03]  /*16c0*/  @P1 LEA.HI.X R107, R81, UR15, RZ, 0x4, P4 ;  /* 0x0000000f516b1c11 */ /* 0x000fc6000a0f24ff */
[----:B------:R-:W2:Y:S04]  /*16d0*/  LDG.E.128 R72, desc[UR4][R72.64] ;  /* 0x0000000448487981 */ /* 0x000ea8000c1e1d00 */
[----:B-----5:R0:W5:Y:S04]  /*16e0*/  @P1 LDG.E.128 R52, desc[UR4][R106.64] ;  /* 0x000000046a341981 */ /* 0x020168000c1e1d00 */
[----:B------:R0:W5:Y:S01]  /*16f0*/  @P2 LDG.E.128 R56, desc[UR4][R82.64] ;  /* 0x0000000452382981 */ /* 0x000162000c1e1d00 */
[C---:B--2---:R-:W-:Y:S02]  /*1700*/  SHF.L.U32 R78, R72.reuse, 0x10, RZ ;  /* 0x00000010484e7819 */ /* 0x044fe400000006ff */
[----:B------:R-:W-:Y:S01]  /*1710*/  PRMT R77, R72, 0x7632, R77 ;  /* 0x00007632484d7816 */ /* 0x000fe2000000004d */
[----:B0-----:R-:W-:Y:S06]  /*1720*/  @P3 BRA `(.L_x_200) ;  /* 0x0000000000203947 */ /* 0x001fec0003800000 */
[----:B------:R-:W-:-:S04]  /*1730*/  ISETP.NE.U32.AND P4, PT, RZ, UR16, PT ;  /* 0x00000010ff007c0c */ /* 0x000fc8000bf85070 */
[----:B------:R-:W-:-:S13]  /*1740*/  ISETP.NE.AND.EX P4, PT, RZ, UR17, PT, P4 ;  /* 0x00000011ff007c0c */ /* 0x000fda000bf85340 */
[----:B------:R-:W-:Y:S05]  /*1750*/  @P4 BRA `(.L_x_201) ;  /* 0x0000000000084947 */ /* 0x000fea0003800000 */
[----:B------:R-:W-:Y:S05]  /*1760*/  @P0 BRA `(.L_x_202) ;  /* 0x0000000000200947 */ /* 0x000fea0003800000 */
[----:B------:R-:W-:Y:S05]  /*1770*/  BRA `(.L_x_203) ;  /* 0x0000000000247947 */ /* 0x000fea0003800000 */
.L_x_201:
[----:B-----5:R-:W-:-:S04]  /*1780*/  IMAD.U32 R79, R56, 0x10000, RZ ;  /* 0x00010000384f7824 */ /* 0x020fc800078e00ff */
[----:B------:R-:W-:Y:S01]  /*1790*/  FADD.FTZ R78, R79, R78 ;  /* 0x0000004e4f4e7221 */ /* 0x000fe20000010000 */
[----:B------:R-:W-:Y:S06]  /*17a0*/  BRA `(.L_x_202) ;  /* 0x0000000000107947 */ /* 0x000fec0003800000 */
.L_x_200:
[----:B-----5:R-:W-:Y:S01]  /*17b0*/  SHF.L.U32 R79, R52, 0x10, RZ ;  /* 0x00000010344f7819 */ /* 0x020fe200000006ff */
[----:B------:R-:W-:-:S04]  /*17c0*/  @P2 IMAD.U32 R83, R56, 0x10000, RZ ;  /* 0x0001000038532824 */ /* 0x000fc800078e00ff */
[----:B------:R-:W-:-:S04]  /*17d0*/  FADD.FTZ R78, R79, R78 ;  /* 0x0000004e4f4e7221 */ /* 0x000fc80000010000 */
[----:B------:R-:W-:-:S07]  /*17e0*/  @P2 FADD.FTZ R78, R83, R78 ;  /* 0x0000004e534e2221 */ /* 0x000fce0000010000 */
.L_x_202:
[----:B------:R-:W-:-:S04]  /*17f0*/  F2FP.BF16.F32.PACK_AB R72, RZ, R78 ;  /* 0x0000004eff48723e */ /* 0x000fc800000010ff */
[----:B------:R-:W-:-:S07]  /*1800*/  PRMT R60, R72, 0x7610, R60 ;  /* 0x00007610483c7816 */ /* 0x000fce000000003c */
.L_x_203:
[----:B------:R-:W-:Y:S01]  /*1810*/  SHF.L.U32 R106, R77, 0x10, RZ ;  /* 0x000000104d6a7819 */ /* 0x000fe200000006ff */
[----:B------:R-:W-:Y:S06]  /*1820*/  @P3 BRA `(.L_x_204) ;  /* 0x0000000000243947 */ /* 0x000fec0003800000 */
[----:B------:R-:W-:-:S04]  /*1830*/  ISETP.NE.U32.AND P4, PT, RZ, UR16, PT ;  /* 0x00000010ff007c0c */ /* 0x000fc8000bf85070 */
[----:B------:R-:W-:-:S13]  /*1840*/  ISETP.NE.AND.EX P4, PT, RZ, UR17, PT, P4 ;  /* 0x00000011ff007c0c */ /* 0x000fda000bf85340 */
[----:B------:R-:W-:Y:S05]  /*1850*/  @P4 BRA `(.L_x_205) ;  /* 0x0000000000084947 */ /* 0x000fea0003800000 */
[----:B------:R-:W-:Y:S05]  /*1860*/  @P0 BRA `(.L_x_206) ;  /* 0x00000000002c0947 */ /* 0x000fea0003800000 */
[----:B------:R-:W-:Y:S05]  /*1870*/  BRA `(.L_x_207) ;  /* 0x0000000000307947 */ /* 0x000fea0003800000 */
.L_x_205:
[----:B-----5:R-:W-:-:S05]  /*1880*/  PRMT R72, R56, 0x7632, R72 ;  /* 0x0000763238487816 */ /* 0x020fca0000000048 */
[----:B------:R-:W-:-:S04]  /*1890*/  IMAD.U32 R77, R72, 0x10000, RZ ;  /* 0x00010000484d7824 */ /* 0x000fc800078e00ff */
[----:B------:R-:W-:Y:S01]  /*18a0*/  FADD.FTZ R106, R106, R77 ;  /* 0x0000004d6a6a7221 */ /* 0x000fe20000010000 */
[----:B------:R-:W-:Y:S06]  /*18b0*/  BRA `(.L_x_206) ;  /* 0x0000000000187947 */ /* 0x000fec0003800000 */
.L_x_204:
[----:B-----5:R-:W-:Y:S02]  /*18c0*/  PRMT R72, R52, 0x7632, R72 ;  /* 0x0000763234487816 */ /* 0x020fe40000000048 */
[----:B------:R-:W-:Y:S02]  /*18d0*/  @P2 PRMT R79, R56, 0x7632, R79 ;  /* 0x00007632384f2816 */ /* 0x000fe4000000004f */
[----:B------:R-:W-:-:S03]  /*18e0*/  SHF.L.U32 R77, R72, 0x10, RZ ;  /* 0x00000010484d7819 */ /* 0x000fc600000006ff */
[----:B------:R-:W-:Y:S02]  /*18f0*/  @P2 IMAD.U32 R79, R79, 0x10000, RZ ;  /* 0x000100004f4f2824 */ /* 0x000fe400078e00ff */
[----:B------:R-:W-:-:S04]  /*1900*/  FADD.FTZ R106, R106, R77 ;  /* 0x0000004d6a6a7221 */ /* 0x000fc80000010000 */
[----:B------:R-:W-:-:S07]  /*1910*/  @P2 FADD.FTZ R106, R106, R79 ;  /* 0x0000004f6a6a2221 */ /* 0x000fce0000010000 */
.L_x_206:
[----:B------:R-:W-:-:S04]  /*1920*/  F2FP.BF16.F32.PACK_AB R72, RZ, R106 ;  /* 0x0000006aff48723e */ /* 0x000fc800000010ff */
[----:B------:R-:W-:-:S07]  /*1930*/  PRMT R60, R60, 0x5410, R72 ;  /* 0x000054103c3c7816 */ /* 0x000fce0000000048 */
.L_x_207:
        /* <DEDUP_REMOVED lines=8> */
.L_x_209:
[----:B-----5:R-:W-:-:S04]  /*19c0*/  IMAD.U32 R72, R57, 0x10000, RZ ;  /* 0x0001000039487824 */ /* 0x020fc800078e00ff */
[----:B------:R-:W-:Y:S01]  /*19d0*/  FADD.FTZ R77, R72, R77 ;  /* 0x0000004d484d7221 */ /* 0x000fe20000010000 */
[----:B------:R-:W-:Y:S06]  /*19e0*/  BRA `(.L_x_210) ;  /* 0x0000000000107947 */ /* 0x000fec0003800000 */
.L_x_208:
[----:B-----5:R-:W-:Y:S01]  /*19f0*/  SHF.L.U32 R72, R53, 0x10, RZ ;  /* 0x0000001035487819 */ /* 0x020fe200000006ff */
[----:B------:R-:W-:-:S04]  /*1a00*/  @P2 IMAD.U32 R80, R57, 0x10000, RZ ;  /* 0x0001000039502824 */ /* 0x000fc800078e00ff */
[----:B------:R-:W-:-:S04]  /*1a10*/  FADD.FTZ R77, R72, R77 ;  /* 0x0000004d484d7221 */ /* 0x000fc80000010000 */
[----:B------:R-:W-:-:S07]  /*1a20*/  @P2 FADD.FTZ R77, R80, R77 ;  /* 0x0000004d504d2221 */ /* 0x000fce0000010000 */
.L_x_210:
[----:B------:R-:W-:-:S04]  /*1a30*/  F2FP.BF16.F32.PACK_AB R72, RZ, R77 ;  /* 0x0000004dff48723e */ /* 0x000fc800000010ff */
[----:B------:R-:W-:-:S07]  /*1a40*/  PRMT R61, R72, 0x7610, R61 ;  /* 0x00007610483d7816 */ /* 0x000fce000000003d */
.L_x_211:
[----:B------:R-:W-:Y:S01]  /*1a50*/  SHF.L.U32 R83, R73, 0x10, RZ ;  /* 0x0000001049537819 */ /* 0x000fe200000006ff */
[----:B------:R-:W-:Y:S06]  /*1a60*/  @P3 BRA `(.L_x_212) ;  /* 0x0000000000243947 */ /* 0x000fec0003800000 */
[----:B------:R-:W-:-:S04]  /*1a70*/  ISETP.NE.U32.AND P4, PT, RZ, UR16, PT ;  /* 0x00000010ff007c0c */ /* 0x000fc8000bf85070 */
[----:B------:R-:W-:-:S13]  /*1a80*/  ISETP.NE.AND.EX P4, PT, RZ, UR17, PT, P4 ;  /* 0x00000011ff007c0c */ /* 0x000fda000bf85340 */
[----:B------:R-:W-:Y:S05]  /*1a90*/  @P4 BRA `(.L_x_213) ;  /* 0x0000000000084947 */ /* 0x000fea0003800000 */
[----:B------:R-:W-:Y:S05]  /*1aa0*/  @P0 BRA `(.L_x_214) ;  /* 0x00000000002c0947 */ /* 0x000fea0003800000 */
[----:B------:R-:W-:Y:S05]  /*1ab0*/  BRA `(.L_x_215) ;  /* 0x0000000000307947 */ /* 0x000fea0003800000 */
.L_x_213:
[----:B-----5:R-:W-:-:S05]  /*1ac0*/  PRMT R72, R57, 0x7632, R72 ;  /* 0x0000763239487816 */ /* 0x020fca0000000048 */
[----:B------:R-:W-:-:S04]  /*1ad0*/  IMAD.U32 R72, R72, 0x10000, RZ ;  /* 0x0001000048487824 */ /* 0x000fc800078e00ff */
[----:B------:R-:W-:Y:S01]  /*1ae0*/  FADD.FTZ R83, R83, R72 ;  /* 0x0000004853537221 */ /* 0x000fe20000010000 */
[----:B------:R-:W-:Y:S06]  /*1af0*/  BRA `(.L_x_214) ;  /* 0x0000000000187947 */ /* 0x000fec0003800000 */
.L_x_212:
[----:B-----5:R-:W-:Y:S02]  /*1b00*/  PRMT R72, R53, 0x7632, R72 ;  /* 0x0000763235487816 */ /* 0x020fe40000000048 */
[----:B------:R-:W-:Y:S02]  /*1b10*/  @P2 PRMT R73, R57, 0x7632, R73 ;  /* 0x0000763239492816 */ /* 0x000fe40000000049 */
[----:B------:R-:W-:-:S03]  /*1b20*/  SHF.L.U32 R72, R72, 0x10, RZ ;  /* 0x0000001048487819 */ /* 0x000fc600000006ff */
[----:B------:R-:W-:Y:S02]  /*1b30*/  @P2 IMAD.U32 R80, R73, 0x10000, RZ ;  /* 0x0001000049502824 */ /* 0x000fe400078e00ff */
[----:B------:R-:W-:-:S04]  /*1b40*/  FADD.FTZ R83, R83, R72 ;  /* 0x0000004853537221 */ /* 0x000fc80000010000 */
[----:B------:R-:W-:-:S07]  /*1b50*/  @P2 FADD.FTZ R83, R83, R80 ;  /* 0x0000005053532221 */ /* 0x000fce0000010000 */
.L_x_214:
[----:B------:R-:W-:-:S04]  /*1b60*/  F2FP.BF16.F32.PACK_AB R72, RZ, R83 ;  /* 0x00000053ff48723e */ /* 0x000fc800000010ff */
[----:B------:R-:W-:-:S07]  /*1b70*/  PRMT R61, R61, 0x5410, R72 ;  /* 0x000054103d3d7816 */ /* 0x000fce0000000048 */
.L_x_215:
        /* <DEDUP_REMOVED lines=8> */
.L_x_217:
[----:B-----5:R-:W-:-:S04]  /*1c00*/  IMAD.U32 R72, R58, 0x10000, RZ ;  /* 0x000100003a487824 */ /* 0x020fc800078e00ff */
[----:B------:R-:W-:Y:S01]  /*1c10*/  FADD.FTZ R79, R72, R79 ;  /* 0x0000004f484f7221 */ /* 0x000fe20000010000 */
[----:B------:R-:W-:Y:S06]  /*1c20*/  BRA `(.L_x_218) ;  /* 0x0000000000107947 */ /* 0x000fec0003800000 */
.L_x_216:
[----:B-----5:R-:W-:Y:S01]  /*1c30*/  SHF.L.U32 R72, R54, 0x10, RZ ;  /* 0x0000001036487819 */ /* 0x020fe200000006ff */
[----:B------:R-:W-:-:S04]  /*1c40*/  @P2 IMAD.U32 R80, R58, 0x10000, RZ ;  /* 0x000100003a502824 */ /* 0x000fc800078e00ff */
[----:B------:R-:W-:-:S04]  /*1c50*/  FADD.FTZ R79, R72, R79 ;  /* 0x0000004f484f7221 */ /* 0x000fc80000010000 */
[----:B------:R-:W-:-:S07]  /*1c60*/  @P2 FADD.FTZ R79, R80, R79 ;  /* 0x0000004f504f2221 */ /* 0x000fce0000010000 */
.L_x_218:
[----:B------:R-:W-:-:S04]  /*1c70*/  F2FP.BF16.F32.PACK_AB R72, RZ, R79 ;  /* 0x0000004fff48723e */ /* 0x000fc800000010ff */
[----:B------:R-:W-:-:S07]  /*1c80*/  PRMT R62, R72, 0x7610, R62 ;  /* 0x00007610483e7816 */ /* 0x000fce000000003e */
.L_x_219:
[----:B------:R-:W-:Y:S01]  /*1c90*/  SHF.L.U32 R134, R74, 0x10, RZ ;  /* 0x000000104a867819 */ /* 0x000fe200000006ff */
[----:B------:R-:W-:Y:S06]  /*1ca0*/  @P3 BRA `(.L_x_220) ;  /* 0x0000000000243947 */ /* 0x000fec0003800000 */
[----:B------:R-:W-:-:S04]  /*1cb0*/  ISETP.NE.U32.AND P4, PT, RZ, UR16, PT ;  /* 0x00000010ff007c0c */ /* 0x000fc8000bf85070 */
[----:B------:R-:W-:-:S13]  /*1cc0*/  ISETP.NE.AND.EX P4, PT, RZ, UR17, PT, P4 ;  /* 0x00000011ff007c0c */ /* 0x000fda000bf85340 */
[----:B------:R-:W-:Y:S05]  /*1cd0*/  @P4 BRA `(.L_x_221) ;  /* 0x0000000000084947 */ /* 0x000fea0003800000 */
[----:B------:R-:W-:Y:S05]  /*1ce0*/  @P0 BRA `(.L_x_222) ;  /* 0x00000000002c0947 */ /* 0x000fea0003800000 */
[----:B------:R-:W-:Y:S05]  /*1cf0*/  BRA `(.L_x_223) ;  /* 0x0000000000307947 */ /* 0x000fea0003800000 */
.L_x_221:
[----:B-----5:R-:W-:-:S05]  /*1d00*/  PRMT R72, R58, 0x7632, R72 ;  /* 0x000076323a487816 */ /* 0x020fca0000000048 */
[----:B------:R-:W-:-:S04]  /*1d10*/  IMAD.U32 R73, R72, 0x10000, RZ ;  /* 0x0001000048497824 */ /* 0x000fc800078e00ff */
[----:B------:R-:W-:Y:S01]  /*1d20*/  FADD.FTZ R134, R134, R73 ;  /* 0x0000004986867221 */ /* 0x000fe20000010000 */
[----:B------:R-:W-:Y:S06]  /*1d30*/  BRA `(.L_x_222) ;  /* 0x0000000000187947 */ /* 0x000fec0003800000 */
.L_x_220:
[----:B-----5:R-:W-:Y:S02]  /*1d40*/  PRMT R72, R54, 0x7632, R72 ;  /* 0x0000763236487816 */ /* 0x020fe40000000048 */
[----:B------:R-:W-:Y:S02]  /*1d50*/  @P2 PRMT R74, R58, 0x7632, R74 ;  /* 0x000076323a4a2816 */ /* 0x000fe4000000004a */
[----:B------:R-:W-:-:S03]  /*1d60*/  SHF.L.U32 R73, R72, 0x10, RZ ;  /* 0x0000001048497819 */ /* 0x000fc600000006ff */
[----:B------:R-:W-:Y:S02]  /*1d70*/  @P2 IMAD.U32 R107, R74, 0x10000, RZ ;  /* 0x000100004a6b2824 */ /* 0x000fe400078e00ff */
[----:B------:R-:W-:-:S04]  /*1d80*/  FADD.FTZ R134, R134, R73 ;  /* 0x0000004986867221 */ /* 0x000fc80000010000 */
[----:B------:R-:W-:-:S07]  /*1d90*/  @P2 FADD.FTZ R134, R134, R107 ;  /* 0x0000006b86862221 */ /* 0x000fce0000010000 */
.L_x_222:
[----:B------:R-:W-:-:S04]  /*1da0*/  F2FP.BF16.F32.PACK_AB R72, RZ, R134 ;  /* 0x00000086ff48723e */ /* 0x000fc800000010ff */
[----:B------:R-:W-:-:S07]  /*1db0*/  PRMT R62, R62, 0x5410, R72 ;  /* 0x000054103e3e7816 */ /* 0x000fce0000000048 */
.L_x_223:
        /* <DEDUP_REMOVED lines=8> */
.L_x_225:
[----:B-----5:R-:W-:-:S04]  /*1e40*/  IMAD.U32 R73, R59, 0x10000, RZ ;  /* 0x000100003b497824 */ /* 0x020fc800078e00ff */
[----:B------:R-:W-:Y:S01]  /*1e50*/  FADD.FTZ R132, R73, R132 ;  /* 0x0000008449847221 */ /* 0x000fe20000010000 */
[----:B------:R-:W-:Y:S06]  /*1e60*/  BRA `(.L_x_226) ;  /* 0x0000000000107947 */ /* 0x000fec0003800000 */
.L_x_224:
[----:B-----5:R-:W-:Y:S01]  /*1e70*/  SHF.L.U32 R73, R55, 0x10, RZ ;  /* 0x0000001037497819 */ /* 0x020fe200000006ff */
[----:B------:R-:W-:-:S04]  /*1e80*/  @P2 IMAD.U32 R107, R59, 0x10000, RZ ;  /* 0x000100003b6b2824 */ /* 0x000fc800078e00ff */
[----:B------:R-:W-:-:S04]  /*1e90*/  FADD.FTZ R132, R73, R132 ;  /* 0x0000008449847221 */ /* 0x000fc80000010000 */
[----:B------:R-:W-:-:S07]  /*1ea0*/  @P2 FADD.FTZ R132, R107, R132 ;  /* 0x000000846b842221 */ /* 0x000fce0000010000 */
.L_x_226:
[----:B------:R-:W-:-:S04]  /*1eb0*/  F2FP.BF16.F32.PACK_AB R72, RZ, R132 ;  /* 0x00000084ff48723e */ /* 0x000fc800000010ff */
[----:B------:R-:W-:-:S07]  /*1ec0*/  PRMT R63, R72, 0x7610, R63 ;  /* 0x00007610483f7816 */ /* 0x000fce000000003f */
.L_x_227:
[----:B------:R-:W-:Y:S01]  /*1ed0*/  SHF.L.U32 R142, R75, 0x10, RZ ;  /* 0x000000104b8e7819 */ /* 0x000fe200000006ff */
[----:B------:R-:W-:Y:S06]  /*1ee0*/  @P3 BRA `(.L_x_228) ;  /* 0x0000000000243947 */ /* 0x000fec0003800000 */
[----:B------:R-:W-:-:S04]  /*1ef0*/  ISETP.NE.U32.AND P4, PT, RZ, UR16, PT ;  /* 0x00000010ff007c0c */ /* 0x000fc8000bf85070 */
[----:B------:R-:W-:-:S13]  /*1f00*/  ISETP.NE.AND.EX P4, PT, RZ, UR17, PT, P4 ;  /* 0x00000011ff007c0c */ /* 0x000fda000bf85340 */
[----:B------:R-:W-:Y:S05]  /*1f10*/  @P4 BRA `(.L_x_229) ;  /* 0x0000000000084947 */ /* 0x000fea0003800000 */
[----:B------:R-:W-:Y:S05]  /*1f20*/  @P0 BRA `(.L_x_230) ;  /* 0x00000000002c0947 */ /* 0x000fea0003800000 */
[----:B------:R-:W-:Y:S05]  /*1f30*/  BRA `(.L_x_231) ;  /* 0x0000000000307947 */ /* 0x000fea0003800000 */
.L_x_229:
[----:B-----5:R-:W-:-:S05]  /*1f40*/  PRMT R72, R59, 0x7632, R72 ;  /* 0x000076323b487816 */ /* 0x020fca0000000048 */
[----:B------:R-:W-:-:S04]  /*1f50*/  IMAD.U32 R73, R72, 0x10000, RZ ;  /* 0x0001000048497824 */ /* 0x000fc800078e00ff */
[----:B------:R-:W-:Y:S01]  /*1f60*/  FADD.FTZ R142, R142, R73 ;  /* 0x000000498e8e7221 */ /* 0x000fe20000010000 */
[----:B------:R-:W-:Y:S06]  /*1f70*/  BRA `(.L_x_230) ;  /* 0x0000000000187947 */ /* 0x000fec0003800000 */
.L_x_228:
[----:B-----5:R-:W-:Y:S02]  /*1f80*/  PRMT R72, R55, 0x7632, R72 ;  /* 0x0000763237487816 */ /* 0x020fe40000000048 */
[----:B------:R-:W-:Y:S02]  /*1f90*/  @P2 PRMT R74, R59, 0x7632, R74 ;  /* 0x000076323b4a2816 */ /* 0x000fe4000000004a */
[----:B------:R-:W-:-:S03]  /*1fa0*/  SHF.L.U32 R73, R72, 0x10, RZ ;  /* 0x0000001048497819 */ /* 0x000fc600000006ff */
[----:B------:R-:W-:Y:S02]  /*1fb0*/  @P2 IMAD.U32 R75, R74, 0x10000, RZ ;  /* 0x000100004a4b2824 */ /* 0x000fe400078e00ff */
[----:B------:R-:W-:-:S04]  /*1fc0*/  FADD.FTZ R142, R142, R73 ;  /* 0x000000498e8e7221 */ /* 0x000fc80000010000 */
[----:B------:R-:W-:-:S07]  /*1fd0*/  @P2 FADD.FTZ R142, R142, R75 ;  /* 0x0000004b8e8e2221 */ /* 0x000fce0000010000 */
.L_x_230:
[----:B------:R-:W-:-:S04]  /*1fe0*/  F2FP.BF16.F32.PACK_AB R72, RZ, R142 ;  /* 0x0000008eff48723e */ /* 0x000fc800000010ff */
[----:B------:R-:W-:-:S07]  /*1ff0*/  PRMT R63, R63, 0x5410, R72 ;  /* 0x000054103f3f7816 */ /* 0x000fce0000000048 */
.L_x_231:
[----:B------:R-:W0:Y:S01]  /*2000*/  @P0 LDC.64 R72, c[0x0][0x238] ;  /* 0x00008e00ff480b82 */ /* 0x000e220000000a00 */
[----:B------:R-:W-:-:S04]  /*2010*/  IADD3 R82, R76, 0x40, RZ ;  /* 0x000000404c527810 */ /* 0x000fc80007ffe0ff */
        /* <DEDUP_REMOVED lines=11> */
[C---:B--2---:R-:W-:Y:S01]  /*20d0*/  IMAD.U32 R107, R72.reuse, 0x10000, RZ ;  /* 0x00010000486b7824 */ /* 0x044fe200078e00ff */
[----:B------:R-:W-:Y:S01]  /*20e0*/  PRMT R143, R72, 0x7632, R143 ;  /* 0x00007632488f7816 */ /* 0x000fe2000000008f */
[----:B0-----:R-:W-:Y:S06]  /*20f0*/  @P3 BRA `(.L_x_232) ;  /* 0x0000000000203947 */ /* 0x001fec0003800000 */
[----:B------:R-:W-:-:S04]  /*2100*/  ISETP.NE.U32.AND P4, PT, RZ, UR16, PT ;  /* 0x00000010ff007c0c */ /* 0x000fc8000bf85070 */
[----:B------:R-:W-:-:S13]  /*2110*/  ISETP.NE.AND.EX P4, PT, RZ, UR17, PT, P4 ;  /* 0x00000011ff007c0c */ /* 0x000fda000bf85340 */
[----:B------:R-:W-:Y:S05]  /*2120*/  @P4 BRA `(.L_x_233) ;  /* 0x0000000000084947 */ /* 0x000fea0003800000 */
[----:B------:R-:W-:Y:S05]  /*2130*/  @P0 BRA `(.L_x_234) ;  /* 0x0000000000200947 */ /* 0x000fea0003800000 */
[----:B------:R-:W-:Y:S05]  /*2140*/  BRA `(.L_x_235) ;  /* 0x0000000000247947 */ /* 0x000fea0003800000 */
.L_x_233:
[----:B-----5:R-:W-:-:S05]  /*2150*/  SHF.L.U32 R72, R56, 0x10, RZ ;  /* 0x0000001038487819 */ /* 0x020fca00000006ff */
[----:B------:R-:W-:Y:S01]  /*2160*/  FADD.FTZ R107, R72, R107 ;  /* 0x0000006b486b7221 */ /* 0x000fe20000010000 */
[----:B------:R-:W-:Y:S06]  /*2170*/  BRA `(.L_x_234) ;  /* 0x0000000000107947 */ /* 0x000fec0003800000 */
.L_x_232:
[----:B-----5:R-:W-:Y:S01]  /*2180*/  IMAD.U32 R72, R52, 0x10000, RZ ;  /* 0x0001000034487824 */ /* 0x020fe200078e00ff */
[----:B------:R-:W-:-:S03]  /*2190*/  @P2 SHF.L.U32 R80, R56, 0x10, RZ ;  /* 0x0000001038502819 */ /* 0x000fc600000006ff */
[----:B------:R-:W-:-:S04]  /*21a0*/  FADD.FTZ R107, R72, R107 ;  /* 0x0000006b486b7221 */ /* 0x000fc80000010000 */
[----:B------:R-:W-:-:S07]  /*21b0*/  @P2 FADD.FTZ R107, R80, R107 ;  /* 0x0000006b506b2221 */ /* 0x000fce0000010000 */
.L_x_234:
[----:B------:R-:W-:-:S04]  /*21c0*/  F2FP.BF16.F32.PACK_AB R72, RZ, R107 ;  /* 0x0000006bff48723e */ /* 0x000fc800000010ff */
[----:B------:R-:W-:-:S07]  /*21d0*/  PRMT R60, R72, 0x7610, R60 ;  /* 0x00007610483c7816 */ /* 0x000fce000000003c */
.L_x_235:
[----:B------:R-:W-:Y:S01]  /*21e0*/  IMAD.U32 R143, R143, 0x10000, RZ ;  /* 0x000100008f8f7824 */ /* 0x000fe200078e00ff */
[----:B------:R-:W-:Y:S06]  /*21f0*/  @P3 BRA `(.L_x_236) ;  /* 0x0000000000243947 */ /* 0x000fec0003800000 */
[----:B------:R-:W-:-:S04]  /*2200*/  ISETP.NE.U32.AND P4, PT, RZ, UR16, PT ;  /* 0x00000010ff007c0c */ /* 0x000fc8000bf85070 */
[----:B------:R-:W-:-:S13]  /*2210*/  ISETP.NE.AND.EX P4, PT, RZ, UR17, PT, P4 ;  /* 0x00000011ff007c0c */ /* 0x000fda000bf85340 */
[----:B------:R-:W-:Y:S05]  /*2220*/  @P4 BRA `(.L_x_237) ;  /* 0x0000000000084947 */ /* 0x000fea0003800000 */
[----:B------:R-:W-:Y:S05]  /*2230*/  @P0 BRA `(.L_x_238) ;  /* 0x00000000002c0947 */ /* 0x000fea0003800000 */
[----:B------:R-:W-:Y:S05]  /*2240*/  BRA `(.L_x_239) ;  /* 0x0000000000307947 */ /* 0x000fea0003800000 */
.L_x_237:
[----:B-----5:R-:W-:-:S04]  /*2250*/  PRMT R72, R56, 0x7632, R72 ;  /* 0x0000763238487816 */ /* 0x020fc80000000048 */
[----:B------:R-:W-:-:S05]  /*2260*/  SHF.L.U32 R72, R72, 0x10, RZ ;  /* 0x0000001048487819 */ /* 0x000fca00000006ff */
[----:B------:R-:W-:Y:S01]  /*2270*/  FADD.FTZ R143, R143, R72 ;  /* 0x000000488f8f7221 */ /* 0x000fe20000010000 */
[----:B------:R-:W-:Y:S06]  /*2280*/  BRA `(.L_x_238) ;  /* 0x0000000000187947 */ /* 0x000fec0003800000 */
.L_x_236:
[----:B-----5:R-:W-:Y:S02]  /*2290*/  PRMT R72, R52, 0x7632, R72 ;  /* 0x0000763234487816 */ /* 0x020fe40000000048 */
[----:B------:R-:W-:-:S03]  /*22a0*/  @P2 PRMT R80, R56, 0x7632, R80 ;  /* 0x0000763238502816 */ /* 0x000fc60000000050 */
[----:B------:R-:W-:Y:S01]  /*22b0*/  IMAD.U32 R72, R72, 0x10000, RZ ;  /* 0x0001000048487824 */ /* 0x000fe200078e00ff */
[----:B------:R-:W-:-:S03]  /*22c0*/  @P2 SHF.L.U32 R80, R80, 0x10, RZ ;  /* 0x0000001050502819 */ /* 0x000fc600000006ff */
[----:B------:R-:W-:-:S04]  /*22d0*/  FADD.FTZ R143, R143, R72 ;  /* 0x000000488f8f7221 */ /* 0x000fc80000010000 */
[----:B------:R-:W-:-:S07]  /*22e0*/  @P2 FADD.FTZ R143, R143, R80 ;  /* 0x000000508f8f2221 */ /* 0x000fce0000010000 */
.L_x_238:
[----:B------:R-:W-:-:S04]  /*22f0*/  F2FP.BF16.F32.PACK_AB R72, RZ, R143 ;  /* 0x0000008fff48723e */ /* 0x000fc800000010ff */
[----:B------:R-:W-:-:S07]  /*2300*/  PRMT R60, R60, 0x5410, R72 ;  /* 0x000054103c3c7816 */ /* 0x000fce0000000048 */
.L_x_239:
        /* <DEDUP_REMOVED lines=8> */
.L_x_241:
[----:B-----5:R-:W-:-:S05]  /*2390*/  SHF.L.U32 R145, R57, 0x10, RZ ;  /* 0x0000001039917819 */ /* 0x020fca00000006ff */
[----:B------:R-:W-:Y:S01]  /*23a0*/  FADD.FTZ R144, R145, R144 ;  /* 0x0000009091907221 */ /* 0x000fe20000010000 */
[----:B------:R-:W-:Y:S06]  /*23b0*/  BRA `(.L_x_242) ;  /* 0x0000000000107947 */ /* 0x000fec0003800000 */
.L_x_240:
[----:B-----5:R-:W-:Y:S01]  /*23c0*/  IMAD.U32 R145, R53, 0x10000, RZ ;  /* 0x0001000035917824 */ /* 0x020fe200078e00ff */
[----:B------:R-:W-:-:S03]  /*23d0*/  @P2 SHF.L.U32 R149, R57, 0x10, RZ ;  /* 0x0000001039952819 */ /* 0x000fc600000006ff */
[----:B------:R-:W-:-:S04]  /*23e0*/  FADD.FTZ R144, R145, R144 ;  /* 0x0000009091907221 */ /* 0x000fc80000010000 */
[----:B------:R-:W-:-:S07]  /*23f0*/  @P2 FADD.FTZ R144, R149, R144 ;  /* 0x0000009095902221 */ /* 0x000fce0000010000 */
.L_x_242:
[----:B------:R-:W-:-:S04]  /*2400*/  F2FP.BF16.F32.PACK_AB R72, RZ, R144 ;  /* 0x00000090ff48723e */ /* 0x000fc800000010ff */
[----:B------:R-:W-:-:S07]  /*2410*/  PRMT R61, R72, 0x7610, R61 ;  /* 0x00007610483d7816 */ /* 0x000fce000000003d */
.L_x_243:
[----:B------:R-:W-:Y:S01]  /*2420*/  IMAD.U32 R146, R73, 0x10000, RZ ;  /* 0x0001000049927824 */ /* 0x000fe200078e00ff */
[----:B------:R-:W-:Y:S06]  /*2430*/  @P3 BRA `(.L_x_244) ;  /* 0x0000000000243947 */ /* 0x000fec0003800000 */
[----:B------:R-:W-:-:S04]  /*2440*/  ISETP.NE.U32.AND P4, PT, RZ, UR16, PT ;  /* 0x00000010ff007c0c */ /* 0x000fc8000bf85070 */
[----:B------:R-:W-:-:S13]  /*2450*/  ISETP.NE.AND.EX P4, PT, RZ, UR17, PT, P4 ;  /* 0x00000011ff007c0c */ /* 0x000fda000bf85340 */
[----:B------:R-:W-:Y:S05]  /*2460*/  @P4 BRA `(.L_x_245) ;  /* 0x0000000000084947 */ /* 0x000fea0003800000 */
[----:B------:R-:W-:Y:S05]  /*2470*/  @P0 BRA `(.L_x_246) ;  /* 0x00000000002c0947 */ /* 0x000fea0003800000 */
[----:B------:R-:W-:Y:S05]  /*2480*/  BRA `(.L_x_247) ;  /* 0x0000000000307947 */ /* 0x000fea0003800000 */
.L_x_245:
[----:B-----5:R-:W-:-:S04]  /*2490*/  PRMT R72, R57, 0x7632, R72 ;  /* 0x0000763239487816 */ /* 0x020fc80000000048 */
[----:B------:R-:W-:-:S05]  /*24a0*/  SHF.L.U32 R73, R72, 0x10, RZ ;  /* 0x0000001048497819 */ /* 0x000fca00000006ff */
[----:B------:R-:W-:Y:S01]  /*24b0*/  FADD.FTZ R146, R146, R73 ;  /* 0x0000004992927221 */ /* 0x000fe20000010000 */
[----:B------:R-:W-:Y:S06]  /*24c0*/  BRA `(.L_x_246) ;  /* 0x0000000000187947 */ /* 0x000fec0003800000 */
.L_x_244:
[----:B-----5:R-:W-:Y:S02]  /*24d0*/  PRMT R72, R53, 0x7632, R72 ;  /* 0x0000763235487816 */ /* 0x020fe40000000048 */
[----:B------:R-:W-:-:S03]  /*24e0*/  @P2 PRMT R80, R57, 0x7632, R80 ;  /* 0x0000763239502816 */ /* 0x000fc60000000050 */
[----:B------:R-:W-:Y:S01]  /*24f0*/  IMAD.U32 R73, R72, 0x10000, RZ ;  /* 0x0001000048497824 */ /* 0x000fe200078e00ff */
[----:B------:R-:W-:-:S03]  /*2500*/  @P2 SHF.L.U32 R145, R80, 0x10, RZ ;  /* 0x0000001050912819 */ /* 0x000fc600000006ff */
[----:B------:R-:W-:-:S04]  /*2510*/  FADD.FTZ R146, R146, R73 ;  /* 0x0000004992927221 */ /* 0x000fc80000010000 */
[----:B------:R-:W-:-:S07]  /*2520*/  @P2 FADD.FTZ R146, R146, R145 ;  /* 0x0000009192922221 */ /* 0x000fce0000010000 */
.L_x_246:
[----:B------:R-:W-:-:S04]  /*2530*/  F2FP.BF16.F32.PACK_AB R72, RZ, R146 ;  /* 0x00000092ff48723e */ /* 0x000fc800000010ff */
[----:B------:R-:W-:-:S07]  /*2540*/  PRMT R61, R61, 0x5410, R72 ;  /* 0x000054103d3d7816 */ /* 0x000fce0000000048 */
.L_x_247:
        /* <DEDUP_REMOVED lines=8> */
.L_x_249:
[----:B-----5:R-:W-:-:S05]  /*25d0*/  SHF.L.U32 R72, R58, 0x10, RZ ;  /* 0x000000103a487819 */ /* 0x020fca00000006ff */
[----:B------:R-:W-:Y:S01]  /*25e0*/  FADD.FTZ R145, R72, R145 ;  /* 0x0000009148917221 */ /* 0x000fe20000010000 */
[----:B------:R-:W-:Y:S06]  /*25f0*/  BRA `(.L_x_250) ;  /* 0x0000000000107947 */ /* 0x000fec0003800000 */
.L_x_248:
[----:B-----5:R-:W-:Y:S01]  /*2600*/  IMAD.U32 R72, R54, 0x10000, RZ ;  /* 0x0001000036487824 */ /* 0x020fe200078e00ff */
[----:B------:R-:W-:-:S03]  /*2610*/  @P2 SHF.L.U32 R80, R58, 0x10, RZ ;  /* 0x000000103a502819 */ /* 0x000fc600000006ff */
[----:B------:R-:W-:-:S04]  /*2620*/  FADD.FTZ R145, R72, R145 ;  /* 0x0000009148917221 */ /* 0x000fc80000010000 */
[----:B------:R-:W-:-:S07]  /*2630*/  @P2 FADD.FTZ R145, R80, R145 ;  /* 0x0000009150912221 */ /* 0x000fce0000010000 */
.L_x_250:
[----:B------:R-:W-:-:S04]  /*2640*/  F2FP.BF16.F32.PACK_AB R72, RZ, R145 ;  /* 0x00000091ff48723e */ /* 0x000fc800000010ff */
[----:B------:R-:W-:-:S07]  /*2650*/  PRMT R62, R72, 0x7610, R62 ;  /* 0x00007610483e7816 */ /* 0x000fce000000003e */
.L_x_251:
[----:B------:R-:W-:Y:S01]  /*2660*/  IMAD.U32 R149, R74, 0x10000, RZ ;  /* 0x000100004a957824 */ /* 0x000fe200078e00ff */
[----:B------:R-:W-:Y:S06]  /*2670*/  @P3 BRA `(.L_x_252) ;  /* 0x0000000000243947 */ /* 0x000fec0003800000 */
[----:B------:R-:W-:-:S04]  /*2680*/  ISETP.NE.U32.AND P4, PT, RZ, UR16, PT ;  /* 0x00000010ff007c0c */ /* 0x000fc8000bf85070 */
[----:B------:R-:W-:-:S13]  /*2690*/  ISETP.NE.AND.EX P4, PT, RZ, UR17, PT, P4 ;  /* 0x00000011ff007c0c */ /* 0x000fda000bf85340 */
[----:B------:R-:W-:Y:S05]  /*26a0*/  @P4 BRA `(.L_x_253) ;  /* 0x0000000000084947 */ /* 0x000fea0003800000 */
[----:B------:R-:W-:Y:S05]  /*26b0*/  @P0 BRA `(.L_x_254) ;  /* 0x00000000002c0947 */ /* 0x000fea0003800000 */
[----:B------:R-:W-:Y:S05]  /*26c0*/  BRA `(.L_x_255) ;  /* 0x0000000000307947 */ /* 0x000fea0003800000 */
.L_x_253:
[----:B-----5:R-:W-:-:S04]  /*26d0*/  PRMT R72, R58, 0x7632, R72 ;  /* 0x000076323a487816 */ /* 0x020fc80000000048 */
[----:B------:R-:W-:-:S05]  /*26e0*/  SHF.L.U32 R72, R72, 0x10, RZ ;  /* 0x0000001048487819 */ /* 0x000fca00000006ff */
[----:B------:R-:W-:Y:S01]  /*26f0*/  FADD.FTZ R149, R149, R72 ;  /* 0x0000004895957221 */ /* 0x000fe20000010000 */
[----:B------:R-:W-:Y:S06]  /*2700*/  BRA `(.L_x_254) ;  /* 0x0000000000187947 */ /* 0x000fec0003800000 */
.L_x_252:
[----:B-----5:R-:W-:Y:S02]  /*2710*/  PRMT R72, R54, 0x7632, R72 ;  /* 0x0000763236487816 */ /* 0x020fe40000000048 */
[----:B------:R-:W-:-:S03]  /*2720*/  @P2 PRMT R73, R58, 0x7632, R73 ;  /* 0x000076323a492816 */ /* 0x000fc60000000049 */
[----:B------:R-:W-:Y:S01]  /*2730*/  IMAD.U32 R72, R72, 0x10000, RZ ;  /* 0x0001000048487824 */ /* 0x000fe200078e00ff */
[----:B------:R-:W-:-:S03]  /*2740*/  @P2 SHF.L.U32 R74, R73, 0x10, RZ ;  /* 0x00000010494a2819 */ /* 0x000fc600000006ff */
[----:B------:R-:W-:-:S04]  /*2750*/  FADD.FTZ R149, R149, R72 ;  /* 0x0000004895957221 */ /* 0x000fc80000010000 */
[----:B------:R-:W-:-:S07]  /*2760*/  @P2 FADD.FTZ R149, R149, R74 ;  /* 0x0000004a95952221 */ /* 0x000fce0000010000 */
.L_x_254:
[----:B------:R-:W-:-:S04]  /*2770*/  F2FP.BF16.F32.PACK_AB R72, RZ, R149 ;  /* 0x00000095ff48723e */ /* 0x000fc800000010ff */
[----:B------:R-:W-:-:S07]  /*2780*/  PRMT R62, R62, 0x5410, R72 ;  /* 0x000054103e3e7816 */ /* 0x000fce0000000048 */
.L_x_255:
        /* <DEDUP_REMOVED lines=8> */
.L_x_257:
[----:B-----5:R-:W-:-:S05]  /*2810*/  SHF.L.U32 R73, R59, 0x10, RZ ;  /* 0x000000103b497819 */ /* 0x020fca00000006ff */
[----:B------:R-:W-:Y:S01]  /*2820*/  FADD.FTZ R148, R73, R148 ;  /* 0x0000009449947221 */ /* 0x000fe20000010000 */
[----:B------:R-:W-:Y:S06]  /*2830*/  BRA `(.L_x_258) ;  /* 0x0000000000107947 */ /* 0x000fec0003800000 */
.L_x_256:
[----:B-----5:R-:W-:Y:S01]  /*2840*/  IMAD.U32 R73, R55, 0x10000, RZ ;  /* 0x0001000037497824 */ /* 0x020fe200078e00ff */
[----:B------:R-:W-:-:S03]  /*2850*/  @P2 SHF.L.U32 R151, R59, 0x10, RZ ;  /* 0x000000103b972819 */ /* 0x000fc600000006ff */
[----:B------:R-:W-:-:S04]  /*2860*/  FADD.FTZ R148, R73, R148 ;  /* 0x0000009449947221 */ /* 0x000fc80000010000 */
[----:B------:R-:W-:-:S07]  /*2870*/  @P2 FADD.FTZ R148, R151, R148 ;  /* 0x0000009497942221 */ /* 0x000fce0000010000 */
.L_x_258:
[----:B------:R-:W-:-:S04]  /*2880*/  F2FP.BF16.F32.PACK_AB R72, RZ, R148 ;  /* 0x00000094ff48723e */ /* 0x000fc800000010ff */
[----:B------:R-:W-:-:S07]  /*2890*/  PRMT R63, R72, 0x7610, R63 ;  /* 0x00007610483f7816 */ /* 0x000fce000000003f */
.L_x_259:
[----:B------:R-:W-:Y:S01]  /*28a0*/  SHF.L.U32 R150, R75, 0x10, RZ ;  /* 0x000000104b967819 */ /* 0x000fe200000006ff */
[----:B------:R-:W-:Y:S06]  /*28b0*/  @P3 BRA `(.L_x_260) ;  /* 0x0000000000243947 */ /* 0x000fec0003800000 */
[----:B------:R-:W-:-:S04]  /*28c0*/  ISETP.NE.U32.AND P4, PT, RZ, UR16, PT ;  /* 0x00000010ff007c0c */ /* 0x000fc8000bf85070 */
[----:B------:R-:W-:-:S13]  /*28d0*/  ISETP.NE.AND.EX P4, PT, RZ, UR17, PT, P4 ;  /* 0x00000011ff007c0c */ /* 0x000fda000bf85340 */
[----:B------:R-:W-:Y:S05]  /*28e0*/  @P4 BRA `(.L_x_261) ;  /* 0x0000000000084947 */ /* 0x000fea0003800000 */
[----:B------:R-:W-:Y:S05]  /*28f0*/  @P0 BRA `(.L_x_262) ;  /* 0x00000000002c0947 */ /* 0x000fea0003800000 */
[----:B------:R-:W-:Y:S05]  /*2900*/  BRA `(.L_x_263) ;  /* 0x0000000000307947 */ /* 0x000fea0003800000 */
.L_x_261:
[----:B-----5:R-:W-:-:S05]  /*2910*/  PRMT R72, R59, 0x7632, R72 ;  /* 0x000076323b487816 */ /* 0x020fca0000000048 */
[----:B------:R-:W-:-:S04]  /*2920*/  IMAD.U32 R73, R72, 0x10000, RZ ;  /* 0x0001000048497824 */ /* 0x000fc800078e00ff */
[----:B------:R-:W-:Y:S01]  /*2930*/  FADD.FTZ R150, R150, R73 ;  /* 0x0000004996967221 */ /* 0x000fe20000010000 */
[----:B------:R-:W-:Y:S06]  /*2940*/  BRA `(.L_x_262) ;  /* 0x0000000000187947 */ /* 0x000fec0003800000 */
.L_x_260:
[----:B-----5:R-:W-:Y:S02]  /*2950*/  PRMT R72, R55, 0x7632, R72 ;  /* 0x0000763237487816 */ /* 0x020fe40000000048 */
[----:B------:R-:W-:Y:S02]  /*2960*/  @P2 PRMT R74, R59, 0x7632, R74 ;  /* 0x000076323b4a2816 */ /* 0x000fe4000000004a */
[----:B------:R-:W-:Y:S02]  /*2970*/  SHF.L.U32 R73, R72, 0x10, RZ ;  /* 0x0000001048497819 */ /* 0x000fe400000006ff */
[----:B------:R-:W-:-:S03]  /*2980*/  @P2 SHF.L.U32 R75, R74, 0x10, RZ ;  /* 0x000000104a4b2819 */ /* 0x000fc600000006ff */
[----:B------:R-:W-:-:S04]  /*2990*/  FADD.FTZ R150, R150, R73 ;  /* 0x0000004996967221 */ /* 0x000fc80000010000 */
[----:B------:R-:W-:-:S07]  /*29a0*/  @P2 FADD.FTZ R150, R150, R75 ;  /* 0x0000004b96962221 */ /* 0x000fce0000010000 */
.L_x_262:
[----:B------:R-:W-:-:S04]  /*29b0*/  F2FP.BF16.F32.PACK_AB R72, RZ, R150 ;  /* 0x00000096ff48723e */ /* 0x000fc800000010ff */
[----:B------:R-:W-:-:S07]  /*29c0*/  PRMT R63, R63, 0x5410, R72 ;  /* 0x000054103f3f7816 */ /* 0x000fce0000000048 */
.L_x_263:
[----:B------:R-:W0:Y:S01]  /*29d0*/  @P0 LDC.64 R72, c[0x0][0x238] ;  /* 0x00008e00ff480b82 */ /* 0x000e220000000a00 */
[----:B------:R-:W-:Y:S01]  /*29e0*/  VIADD R80, R76, 0x60 ;  /* 0x000000604c507836 */ /* 0x000fe20000000000 */
[----:B0-----:R-:W-:-:S04]  /*29f0*/  @P0 LEA R154, P4, R82, R72, 0x4 ;  /* 0x00000048529a0211 */ /* 0x001fc800078820ff */
[----:B------:R-:W-:Y:S01]  /*2a00*/  @P0 LEA.HI.X R155, R82, R73, RZ, 0x4, P4 ;  /* 0x00000049529b0211 */ /* 0x000fe200020f24ff */
[C---:B------:R-:W-:Y:S01]  /*2a10*/  IMAD.WIDE.U32 R72, R80.reuse, 0x10, R152 ;  /* 0x0000001050487825 */ /* 0x040fe200078e0098 */
[----:B------:R-:W-:-:S03]  /*2a20*/  @P1 LEA R156, P4, R80, UR14, 0x4 ;  /* 0x0000000e509c1c11 */ /* 0x000fc6000f8820ff */
[----:B------:R0:W-:Y:S01]  /*2a30*/  @P0 STG.E.128 desc[UR4][R154.64], R60 ;  /* 0x0000003c9a000986 */ /* 0x0001e2000c101d04 */
[C---:B------:R-:W-:Y:S02]  /*2a40*/  @P1 LEA.HI.X R157, R80.reuse, UR15, RZ, 0x4, P4 ;  /* 0x0000000f509d1c11 */ /* 0x040fe4000a0f24ff */
[C---:B------:R-:W-:Y:S01]  /*2a50*/  @P2 LEA R152, P4, R80.reuse, UR16, 0x4 ;  /* 0x0000001050982c11 */ /* 0x040fe2000f8820ff */
[----:B------:R-:W2:Y:S03]  /*2a60*/  LDG.E.128 R72, desc[UR4][R72.64] ;  /* 0x0000000448487981 */ /* 0x000ea6000c1e1d00 */
[----:B------:R-:W-:Y:S01]  /*2a70*/  @P2 LEA.HI.X R153, R80, UR17, RZ, 0x4, P4 ;  /* 0x0000001150992c11 */ /* 0x000fe2000a0f24ff */
[----:B-----5:R0:W5:Y:S04]  /*2a80*/  @P1 LDG.E.128 R52, desc[UR4][R156.64] ;  /* 0x000000049c341981 */ /* 0x020168000c1e1d00 */
[----:B------:R0:W5:Y:S01]  /*2a90*/  @P2 LDG.E.128 R56, desc[UR4][R152.64] ;  /* 0x0000000498382981 */ /* 0x000162000c1e1d00 */
[----:B--2---:R-:W-:-:S02]  /*2aa0*/  SHF.L.U32 R151, R72, 0x10, RZ ;  /* 0x0000001048977819 */ /* 0x004fc400000006ff */
[----:B------:R-:W-:Y:S01]  /*2ab0*/  PRMT R158, R72, 0x7632, R158 ;  /* 0x00007632489e7816 */ /* 0x000fe2000000009e */
[----:B0-----:R-:W-:Y:S06]  /*2ac0*/  @P3 BRA `(.L_x_264) ;  /* 0x0000000000203947 */ /* 0x001fec0003800000 */
[----:B------:R-:W-:-:S04]  /*2ad0*/  ISETP.NE.U32.AND P4, PT, RZ, UR16, PT ;  /* 0x00000010ff007c0c */ /* 0x000fc8000bf85070 */
[----:B------:R-:W-:-:S13]  /*2ae0*/  ISETP.NE.AND.EX P4, PT, RZ, UR17, PT, P4 ;  /* 0x00000011ff007c0c */ /* 0x000fda000bf85340 */
[----:B------:R-:W-:Y:S05]  /*2af0*/  @P4 BRA `(.L_x_265) ;  /* 0x0000000000084947 */ /* 0x000fea0003800000 */
[----:B------:R-:W-:Y:S05]  /*2b00*/  @P0 BRA `(.L_x_266) ;  /* 0x0000000000200947 */ /* 0x000fea0003800000 */
[----:B------:R-:W-:Y:S05]  /*2b10*/  BRA `(.L_x_267) ;  /* 0x0000000000247947 */ /* 0x000fea0003800000 */
.L_x_265:
[----:B-----5:R-:W-:-:S05]  /*2b20*/  SHF.L.U32 R72, R56, 0x10, RZ ;  /* 0x0000001038487819 */ /* 0x020fca00000006ff */
[----:B------:R-:W-:Y:S01]  /*2b30*/  FADD.FTZ R151, R72, R151 ;  /* 0x0000009748977221 */ /* 0x000fe20000010000 */
[----:B------:R-:W-:Y:S06]  /*2b40*/  BRA `(.L_x_266) ;  /* 0x0000000000107947 */ /* 0x000fec0003800000 */
.L_x_264:
[----:B-----5:R-:W-:-:S04]  /*2b50*/  IMAD.U32 R72, R52, 0x10000, RZ ;  /* 0x0001000034487824 */ /* 0x020fc800078e00ff */
[----:B------:R-:W-:Y:S01]  /*2b60*/  FADD.FTZ R151, R72, R151 ;  /* 0x0000009748977221 */ /* 0x000fe20000010000 */
[----:B------:R-:W-:-:S05]  /*2b70*/  @P2 SHF.L.U32 R72, R56, 0x10, RZ ;  /* 0x0000001038482819 */ /* 0x000fca00000006ff */
[----:B------:R-:W-:-:S07]  /*2b80*/  @P2 FADD.FTZ R151, R72, R151 ;  /* 0x0000009748972221 */ /* 0x000fce0000010000 */
.L_x_266:
[----:B------:R-:W-:-:S04]  /*2b90*/  F2FP.BF16.F32.PACK_AB R72, RZ, R151 ;  /* 0x00000097ff48723e */ /* 0x000fc800000010ff */
[----:B------:R-:W-:-:S07]  /*2ba0*/  PRMT R60, R72, 0x7610, R60 ;  /* 0x00007610483c7816 */ /* 0x000fce000000003c */
.L_x_267:
[----:B------:R-:W-:Y:S01]  /*2bb0*/  SHF.L.U32 R153, R158, 0x10, RZ ;  /* 0x000000109e997819 */ /* 0x000fe200000006ff */
[----:B------:R-:W-:Y:S06]  /*2bc0*/  @P3 BRA `(.L_x_268) ;  /* 0x0000000000243947 */ /* 0x000fec0003800000 */
[----:B------:R-:W-:-:S04]  /*2bd0*/  ISETP.NE.U32.AND P4, PT, RZ, UR16, PT ;  /* 0x00000010ff007c0c */ /* 0x000fc8000bf85070 */
[----:B------:R-:W-:-:S13]  /*2be0*/  ISETP.NE.AND.EX P4, PT, RZ, UR17, PT, P4 ;  /* 0x00000011ff007c0c */ /* 0x000fda000bf85340 */
[----:B------:R-:W-:Y:S05]  /*2bf0*/  @P4 BRA `(.L_x_269) ;  /* 0x0000000000084947 */ /* 0x000fea0003800000 */
[----:B------:R-:W-:Y:S05]  /*2c00*/  @P0 BRA `(.L_x_270) ;  /* 0x00000000002c0947 */ /* 0x000fea0003800000 */
[----:B------:R-:W-:Y:S05]  /*2c10*/  BRA `(.L_x_271) ;  /* 0x0000000000307947 */ /* 0x000fea0003800000 */
.L_x_269:
[----:B-----5:R-:W-:-:S05]  /*2c20*/  PRMT R72, R56, 0x7632, R72 ;  /* 0x0000763238487816 */ /* 0x020fca0000000048 */
[----:B------:R-:W-:-:S04]  /*2c30*/  IMAD.U32 R72, R72, 0x10000, RZ ;  /* 0x0001000048487824 */ /* 0x000fc800078e00ff */
[----:B------:R-:W-:Y:S01]  /*2c40*/  FADD.FTZ R153, R153, R72 ;  /* 0x0000004899997221 */ /* 0x000fe20000010000 */
[----:B------:R-:W-:Y:S06]  /*2c50*/  BRA `(.L_x_270) ;  /* 0x0000000000187947 */ /* 0x000fec0003800000 */
.L_x_268:
[----:B-----5:R-:W-:-:S04]  /*2c60*/  PRMT R72, R52, 0x7632, R72 ;  /* 0x0000763234487816 */ /* 0x020fc80000000048 */
[----:B------:R-:W-:-:S05]  /*2c70*/  SHF.L.U32 R72, R72, 0x10, RZ ;  /* 0x0000001048487819 */ /* 0x000fca00000006ff */
[--C-:B------:R-:W-:Y:S01]  /*2c80*/  FADD.FTZ R153, R153, R72.reuse ;  /* 0x0000004899997221 */ /* 0x100fe20000010000 */
[----:B------:R-:W-:-:S04]  /*2c90*/  @P2 PRMT R72, R56, 0x7632, R72 ;  /* 0x0000763238482816 */ /* 0x000fc80000000048 */
[----:B------:R-:W-:-:S05]  /*2ca0*/  @P2 SHF.L.U32 R72, R72, 0x10, RZ ;  /* 0x0000001048482819 */ /* 0x000fca00000006ff */
[----:B------:R-:W-:-:S07]  /*2cb0*/  @P2 FADD.FTZ R153, R153, R72 ;  /* 0x0000004899992221 */ /* 0x000fce0000010000 */
.L_x_270:
[----:B------:R-:W-:-:S04]  /*2cc0*/  F2FP.BF16.F32.PACK_AB R72, RZ, R153 ;  /* 0x00000099ff48723e */ /* 0x000fc800000010ff */
[----:B------:R-:W-:-:S07]  /*2cd0*/  PRMT R60, R60, 0x5410, R72 ;  /* 0x000054103c3c7816 */ /* 0x000fce0000000048 */
.L_x_271:
        /* <DEDUP_REMOVED lines=8> */
.L_x_273:
[----:B-----5:R-:W-:-:S05]  /*2d60*/  SHF.L.U32 R155, R57, 0x10, RZ ;  /* 0x00000010399b7819 */ /* 0x020fca00000006ff */
[----:B------:R-:W-:Y:S01]  /*2d70*/  FADD.FTZ R152, R155, R152 ;  /* 0x000000989b987221 */ /* 0x000fe20000010000 */
[----:B------:R-:W-:Y:S06]  /*2d80*/  BRA `(.L_x_274) ;  /* 0x0000000000107947 */ /* 0x000fec0003800000 */
.L_x_272:
[----:B-----5:R-:W-:-:S05]  /*2d90*/  SHF.L.U32 R155, R53, 0x10, RZ ;  /* 0x00000010359b7819 */ /* 0x020fca00000006ff */
[----:B------:R-:W-:Y:S01]  /*2da0*/  FADD.FTZ R152, R155, R152 ;  /* 0x000000989b987221 */ /* 0x000fe20000010000 */
[----:B------:R-:W-:-:S04]  /*2db0*/  @P2 IMAD.U32 R155, R57, 0x10000, RZ ;  /* 0x00010000399b2824 */ /* 0x000fc800078e00ff */
[----:B------:R-:W-:-:S07]  /*2dc0*/  @P2 FADD.FTZ R152, R155, R152 ;  /* 0x000000989b982221 */ /* 0x000fce0000010000 */
.L_x_274:
[----:B------:R-:W-:-:S04]  /*2dd0*/  F2FP.BF16.F32.PACK_AB R72, RZ, R152 ;  /* 0x00000098ff48723e */ /* 0x000fc800000010ff */
[----:B------:R-:W-:-:S07]  /*2de0*/  PRMT R61, R72, 0x7610, R61 ;  /* 0x00007610483d7816 */ /* 0x000fce000000003d */
.L_x_275:
[----:B------:R-:W-:Y:S01]  /*2df0*/  SHF.L.U32 R155, R73, 0x10, RZ ;  /* 0x00000010499b7819 */ /* 0x000fe200000006ff */
[----:B------:R-:W-:Y:S06]  /*2e00*/  @P3 BRA `(.L_x_276) ;  /* 0x0000000000243947 */ /* 0x000fec0003800000 */
[----:B------:R-:W-:-:S04]  /*2e10*/  ISETP.NE.U32.AND P4, PT, RZ, UR16, PT ;  /* 0x00000010ff007c0c */ /* 0x000fc8000bf85070 */
[----:B------:R-:W-:-:S13]  /*2e20*/  ISETP.NE.AND.EX P4, PT, RZ, UR17, PT, P4 ;  /* 0x00000011ff007c0c */ /* 0x000fda000bf85340 */
[----:B------:R-:W-:Y:S05]  /*2e30*/  @P4 BRA `(.L_x_277) ;  /* 0x0000000000084947 */ /* 0x000fea0003800000 */
[----:B------:R-:W-:Y:S05]  /*2e40*/  @P0 BRA `(.L_x_278) ;  /* 0x00000000002c0947 */ /* 0x000fea0003800000 */
[----:B------:R-:W-:Y:S05]  /*2e50*/  BRA `(.L_x_279) ;  /* 0x0000000000307947 */ /* 0x000fea0003800000 */
.L_x_277:
[----:B-----5:R-:W-:-:S04]  /*2e60*/  PRMT R72, R57, 0x7632, R72 ;  /* 0x0000763239487816 */ /* 0x020fc80000000048 */
[----:B------:R-:W-:-:S05]  /*2e70*/  SHF.L.U32 R72, R72, 0x10, RZ ;  /* 0x0000001048487819 */ /* 0x000fca00000006ff */
[----:B------:R-:W-:Y:S01]  /*2e80*/  FADD.FTZ R155, R155, R72 ;  /* 0x000000489b9b7221 */ /* 0x000fe20000010000 */
[----:B------:R-:W-:Y:S06]  /*2e90*/  BRA `(.L_x_278) ;  /* 0x0000000000187947 */ /* 0x000fec0003800000 */
.L_x_276:
[----:B-----5:R-:W-:-:S05]  /*2ea0*/  PRMT R72, R53, 0x7632, R72 ;  /* 0x0000763235487816 */ /* 0x020fca0000000048 */
[----:B------:R-:W-:-:S04]  /*2eb0*/  IMAD.U32 R72, R72, 0x10000, RZ ;  /* 0x0001000048487824 */ /* 0x000fc800078e00ff */
[--C-:B------:R-:W-:Y:S01]  /*2ec0*/  FADD.FTZ R155, R155, R72.reuse ;  /* 0x000000489b9b7221 */ /* 0x100fe20000010000 */
[----:B------:R-:W-:-:S04]  /*2ed0*/  @P2 PRMT R72, R57, 0x7632, R72 ;  /* 0x0000763239482816 */ /* 0x000fc80000000048 */
[----:B------:R-:W-:-:S05]  /*2ee0*/  @P2 SHF.L.U32 R72, R72, 0x10, RZ ;  /* 0x0000001048482819 */ /* 0x000fca00000006ff */
[----:B------:R-:W-:-:S07]  /*2ef0*/  @P2 FADD.FTZ R155, R155, R72 ;  /* 0x000000489b9b2221 */ /* 0x000fce0000010000 */
.L_x_278:
[----:B------:R-:W-:-:S04]  /*2f00*/  F2FP.BF16.F32.PACK_AB R72, RZ, R155 ;  /* 0x0000009bff48723e */ /* 0x000fc800000010ff */
[----:B------:R-:W-:-:S07]  /*2f10*/  PRMT R61, R61, 0x5410, R72 ;  /* 0x000054103d3d7816 */ /* 0x000fce0000000048 */
.L_x_279:
        /* <DEDUP_REMOVED lines=8> */
.L_x_281:
[----:B-----5:R-:W-:-:S04]  /*2fa0*/  IMAD.U32 R73, R58, 0x10000, RZ ;  /* 0x000100003a497824 */ /* 0x020fc800078e00ff */
[----:B------:R-:W-:Y:S01]  /*2fb0*/  FADD.FTZ R154, R73, R154 ;  /* 0x0000009a499a7221 */ /* 0x000fe20000010000 */
[----:B------:R-:W-:Y:S06]  /*2fc0*/  BRA `(.L_x_282) ;  /* 0x0000000000107947 */ /* 0x000fec0003800000 */
.L_x_280:
[----:B-----5:R-:W-:-:S05]  /*2fd0*/  SHF.L.U32 R73, R54, 0x10, RZ ;  /* 0x0000001036497819 */ /* 0x020fca00000006ff */
[----:B------:R-:W-:Y:S01]  /*2fe0*/  FADD.FTZ R154, R73, R154 ;  /* 0x0000009a499a7221 */ /* 0x000fe20000010000 */
[----:B------:R-:W-:-:S05]  /*2ff0*/  @P2 SHF.L.U32 R73, R58, 0x10, RZ ;  /* 0x000000103a492819 */ /* 0x000fca00000006ff */
[----:B------:R-:W-:-:S07]  /*3000*/  @P2 FADD.FTZ R154, R73, R154 ;  /* 0x0000009a499a2221 */ /* 0x000fce0000010000 */
.L_x_282:
[----:B------:R-:W-:-:S04]  /*3010*/  F2FP.BF16.F32.PACK_AB R72, RZ, R154 ;  /* 0x0000009aff48723e */ /* 0x000fc800000010ff */
[----:B------:R-:W-:-:S07]  /*3020*/  PRMT R62, R72, 0x7610, R62 ;  /* 0x00007610483e7816 */ /* 0x000fce000000003e */
.L_x_283:
[----:B------:R-:W-:Y:S01]  /*3030*/  IMAD.U32 R157, R74, 0x10000, RZ ;  /* 0x000100004a9d7824 */ /* 0x000fe200078e00ff */
[----:B------:R-:W-:Y:S06]  /*3040*/  @P3 BRA `(.L_x_284) ;  /* 0x0000000000243947 */ /* 0x000fec0003800000 */
[----:B------:R-:W-:-:S04]  /*3050*/  ISETP.NE.U32.AND P4, PT, RZ, UR16, PT ;  /* 0x00000010ff007c0c */ /* 0x000fc8000bf85070 */
[----:B------:R-:W-:-:S13]  /*3060*/  ISETP.NE.AND.EX P4, PT, RZ, UR17, PT, P4 ;  /* 0x00000011ff007c0c */ /* 0x000fda000bf85340 */
[----:B------:R-:W-:Y:S05]  /*3070*/  @P4 BRA `(.L_x_285) ;  /* 0x0000000000084947 */ /* 0x000fea0003800000 */
[----:B------:R-:W-:Y:S05]  /*3080*/  @P0 BRA `(.L_x_286) ;  /* 0x00000000002c0947 */ /* 0x000fea0003800000 */
[----:B------:R-:W-:Y:S05]  /*3090*/  BRA `(.L_x_287) ;  /* 0x0000000000307947 */ /* 0x000fea0003800000 */
.L_x_285:
[----:B-----5:R-:W-:-:S04]  /*30a0*/  PRMT R72, R58, 0x7632, R72 ;  /* 0x000076323a487816 */ /* 0x020fc80000000048 */
[----:B------:R-:W-:-:S05]  /*30b0*/  SHF.L.U32 R72, R72, 0x10, RZ ;  /* 0x0000001048487819 */ /* 0x000fca00000006ff */
[----:B------:R-:W-:Y:S01]  /*30c0*/  FADD.FTZ R157, R157, R72 ;  /* 0x000000489d9d7221 */ /* 0x000fe20000010000 */
[----:B------:R-:W-:Y:S06]  /*30d0*/  BRA `(.L_x_286) ;  /* 0x0000000000187947 */ /* 0x000fec0003800000 */
.L_x_284:
[----:B-----5:R-:W-:-:S04]  /*30e0*/  PRMT R72, R54, 0x7632, R72 ;  /* 0x0000763236487816 */ /* 0x020fc80000000048 */
[----:B------:R-:W-:-:S05]  /*30f0*/  SHF.L.U32 R72, R72, 0x10, RZ ;  /* 0x0000001048487819 */ /* 0x000fca00000006ff */
[--C-:B------:R-:W-:Y:S01]  /*3100*/  FADD.FTZ R157, R157, R72.reuse ;  /* 0x000000489d9d7221 */ /* 0x100fe20000010000 */
[----:B------:R-:W-:-:S05]  /*3110*/  @P2 PRMT R72, R58, 0x7632, R72 ;  /* 0x000076323a482816 */ /* 0x000fca0000000048 */
[----:B------:R-:W-:-:S04]  /*3120*/  @P2 IMAD.U32 R72, R72, 0x10000, RZ ;  /* 0x0001000048482824 */ /* 0x000fc800078e00ff */
[----:B------:R-:W-:-:S07]  /*3130*/  @P2 FADD.FTZ R157, R157, R72 ;  /* 0x000000489d9d2221 */ /* 0x000fce0000010000 */
.L_x_286:
[----:B------:R-:W-:-:S04]  /*3140*/  F2FP.BF16.F32.PACK_AB R72, RZ, R157 ;  /* 0x0000009dff48723e */ /* 0x000fc800000010ff */
[----:B------:R-:W-:-:S07]  /*3150*/  PRMT R62, R62, 0x5410, R72 ;  /* 0x000054103e3e7816 */ /* 0x000fce0000000048 */
.L_x_287:
        /* <DEDUP_REMOVED lines=8> */
.L_x_289:
[----:B-----5:R-:W-:-:S05]  /*31e0*/  SHF.L.U32 R73, R59, 0x10, RZ ;  /* 0x000000103b497819 */ /* 0x020fca00000006ff */
[----:B------:R-:W-:Y:S01]  /*31f0*/  FADD.FTZ R156, R73, R156 ;  /* 0x0000009c499c7221 */ /* 0x000fe20000010000 */
[----:B------:R-:W-:Y:S06]  /*3200*/  BRA `(.L_x_290) ;  /* 0x0000000000107947 */ /* 0x000fec0003800000 */
.L_x_288:
[----:B-----5:R-:W-:-:S04]  /*3210*/  IMAD.U32 R73, R55, 0x10000, RZ ;  /* 0x0001000037497824 */ /* 0x020fc800078e00ff */
[----:B------:R-:W-:Y:S01]  /*3220*/  FADD.FTZ R156, R73, R156 ;  /* 0x0000009c499c7221 */ /* 0x000fe20000010000 */
[----:B------:R-:W-:-:S05]  /*3230*/  @P2 SHF.L.U32 R73, R59, 0x10, RZ ;  /* 0x000000103b492819 */ /* 0x000fca00000006ff */
[----:B------:R-:W-:-:S07]  /*3240*/  @P2 FADD.FTZ R156, R73, R156 ;  /* 0x0000009c499c2221 */ /* 0x000fce0000010000 */
.L_x_290:
[----:B------:R-:W-:-:S04]  /*3250*/  F2FP.BF16.F32.PACK_AB R72, RZ, R156 ;  /* 0x0000009cff48723e */ /* 0x000fc800000010ff */
[----:B------:R-:W-:-:S07]  /*3260*/  PRMT R63, R72, 0x7610, R63 ;  /* 0x00007610483f7816 */ /* 0x000fce000000003f */
.L_x_291:
[----:B------:R-:W-:Y:S01]  /*3270*/  SHF.L.U32 R158, R75, 0x10, RZ ;  /* 0x000000104b9e7819 */ /* 0x000fe200000006ff */
[----:B------:R-:W-:Y:S06]  /*3280*/  @P3 BRA `(.L_x_292) ;  /* 0x0000000000243947 */ /* 0x000fec0003800000 */
[----:B------:R-:W-:-:S04]  /*3290*/  ISETP.NE.U32.AND P2, PT, RZ, UR16, PT ;  /* 0x00000010ff007c0c */ /* 0x000fc8000bf45070 */
[----:B------:R-:W-:-:S13]  /*32a0*/  ISETP.NE.AND.EX P2, PT, RZ, UR17, PT, P2 ;  /* 0x00000011ff007c0c */ /* 0x000fda000bf45320 */
[----:B------:R-:W-:Y:S05]  /*32b0*/  @P2 BRA `(.L_x_293) ;  /* 0x0000000000082947 */ /* 0x000fea0003800000 */
[----:B------:R-:W-:Y:S05]  /*32c0*/  @P0 BRA `(.L_x_294) ;  /* 0x00000000002c0947 */ /* 0x000fea0003800000 */
[----:B------:R-:W-:Y:S05]  /*32d0*/  BRA `(.L_x_295) ;  /* 0x0000000000307947 */ /* 0x000fea0003800000 */
.L_x_293:
[----:B-----5:R-:W-:-:S05]  /*32e0*/  PRMT R72, R59, 0x7632, R72 ;  /* 0x000076323b487816 */ /* 0x020fca0000000048 */
[----:B------:R-:W-:-:S04]  /*32f0*/  IMAD.U32 R73, R72, 0x10000, RZ ;  /* 0x0001000048497824 */ /* 0x000fc800078e00ff */
[----:B------:R-:W-:Y:S01]  /*3300*/  FADD.FTZ R158, R158, R73 ;  /* 0x000000499e9e7221 */ /* 0x000fe20000010000 */
[----:B------:R-:W-:Y:S06]  /*3310*/  BRA `(.L_x_294) ;  /* 0x0000000000187947 */ /* 0x000fec0003800000 */
.L_x_292:
[----:B-----5:R-:W-:-:S04]  /*3320*/  PRMT R72, R55, 0x7632, R72 ;  /* 0x0000763237487816 */ /* 0x020fc80000000048 */
[----:B------:R-:W-:Y:S02]  /*3330*/  SHF.L.U32 R73, R72, 0x10, RZ ;  /* 0x0000001048497819 */ /* 0x000fe400000006ff */
[----:B------:R-:W-:-:S03]  /*3340*/  @P2 PRMT R72, R59, 0x7632, R72 ;  /* 0x000076323b482816 */ /* 0x000fc60000000048 */
[----:B------:R-:W-:Y:S01]  /*3350*/  FADD.FTZ R158, R158, R73 ;  /* 0x000000499e9e7221 */ /* 0x000fe20000010000 */
[----:B------:R-:W-:-:S05]  /*3360*/  @P2 SHF.L.U32 R73, R72, 0x10, RZ ;  /* 0x0000001048492819 */ /* 0x000fca00000006ff */
[----:B------:R-:W-:-:S07]  /*3370*/  @P2 FADD.FTZ R158, R158, R73 ;  /* 0x000000499e9e2221 */ /* 0x000fce0000010000 */
.L_x_294:
[----:B------:R-:W-:-:S04]  /*3380*/  F2FP.BF16.F32.PACK_AB R72, RZ, R158 ;  /* 0x0000009eff48723e */ /* 0x000fc800000010ff */
[----:B------:R-:W-:-:S07]  /*3390*/  PRMT R63, R63, 0x5410, R72 ;  /* 0x000054103f3f7816 */ /* 0x000fce0000000048 */
.L_x_295:
[----:B------:R-:W-:Y:S01]  /*33a0*/  FADD.FTZ R74, RZ, R137 ;  /* 0x00000089ff4a7221 */ /* 0x000fe20000010000 */
[----:B------:R-:W0:Y:S01]  /*33b0*/  @P0 LDC.64 R72, c[0x0][0x238] ;  /* 0x00008e00ff480b82 */ /* 0x000e220000000a00 */
[----:B------:R-:W-:Y:S02]  /*33c0*/  UMOV UR6, 0xffffffff ;  /* 0xffffffff00067882 */ /* 0x000fe40000000000 */
[----:B------:R-:W-:-:S04]  /*33d0*/  FADD.FTZ R75, R74, R139 ;  /* 0x0000008b4a4b7221 */ /* 0x000fc80000010000 */
[----:B------:R-:W-:-:S04]  /*33e0*/  FADD.FTZ R74, R75, R138 ;  /* 0x0000008a4b4a7221 */ /* 0x000fc80000010000 */
[----:B------:R-:W-:-:S04]  /*33f0*/  FADD.FTZ R75, R74, R147 ;  /* 0x000000934a4b7221 */ /* 0x000fc80000010000 */
[----:B------:R-:W-:-:S04]  /*3400*/  FADD.FTZ R75, R75, R136 ;  /* 0x000000884b4b7221 */ /* 0x000fc80000010000 */
[----:B------:R-:W-:-:S04]  /*3410*/  FADD.FTZ R74, R75, R140 ;  /* 0x0000008c4b4a7221 */ /* 0x000fc80000010000 */
[----:B------:R-:W-:Y:S01]  /*3420*/  FADD.FTZ R74, R74, R135 ;  /* 0x000000874a4a7221 */ /* 0x000fe20000010000 */
[----:B0-----:R-:W-:-:S03]  /*3430*/  @P0 LEA R72, P2, R80, R72, 0x4 ;  /* 0x0000004850480211 */ /* 0x001fc600078420ff */
[----:B------:R-:W-:Y:S01]  /*3440*/  FADD.FTZ R75, R74, R141 ;  /* 0x0000008d4a4b7221 */ /* 0x000fe20000010000 */
[----:B------:R-:W-:Y:S02]  /*3450*/  @P0 LEA.HI.X R73, R80, R73, RZ, 0x4, P2 ;  /* 0x0000004950490211 */ /* 0x000fe400010f24ff */
[----:B------:R-:W-:Y:S01]  /*3460*/  ISETP.NE.AND P2, PT, R0, RZ, PT ;  /* 0x000000ff0000720c */ /* 0x000fe20003f45270 */
[----:B------:R-:W-:Y:S02]  /*3470*/  FADD.FTZ R75, R75, R78 ;  /* 0x0000004e4b4b7221 */ /* 0x000fe40000010000 */
[----:B------:R0:W-:Y:S02]  /*3480*/  @P0 STG.E.128 desc[UR4][R72.64], R60 ;  /* 0x0000003c48000986 */ /* 0x0001e4000c101d04 */
[----:B------:R-:W-:-:S04]  /*3490*/  FADD.FTZ R74, R75, R106 ;  /* 0x0000006a4b4a7221 */ /* 0x000fc80000010000 */
[----:B------:R-:W-:-:S04]  /*34a0*/  FADD.FTZ R74, R74, R77 ;  /* 0x0000004d4a4a7221 */ /* 0x000fc80000010000 */
[----:B------:R-:W-:-:S04]  /*34b0*/  FADD.FTZ R74, R74, R83 ;  /* 0x000000534a4a7221 */ /* 0x000fc80000010000 */
[----:B0-----:R-:W-:-:S04]  /*34c0*/  FADD.FTZ R73, R74, R79 ;  /* 0x0000004f4a497221 */ /* 0x001fc80000010000 */
[----:B------:R-:W-:-:S04]  /*34d0*/  FADD.FTZ R73, R73, R134 ;  /* 0x0000008649497221 */ /* 0x000fc80000010000 */
        /* <DEDUP_REMOVED lines=17> */
[----:B------:R-:W-:Y:S01]  /*35f0*/  FADD.FTZ R160, R73, R158 ;  /* 0x0000009e49a07221 */ /* 0x000fe20000010000 */
        /* <DEDUP_REMOVED lines=13> */
[C---:B------:R-:W-:Y:S01]  /*36d0*/  FADD.FTZ R72, -R161.reuse, R137 ;  /* 0x00000089a1487221 */ /* 0x040fe20000010100 */
[----:B------:R-:W-:-:S03]  /*36e0*/  FADD.FTZ R75, -R161, R139 ;  /* 0x0000008ba14b7221 */ /* 0x000fc60000010100 */
[----:B------:R-:W-:-:S04]  /*36f0*/  FFMA.FTZ R72, R72, R72, RZ ;  /* 0x0000004848487223 */ /* 0x000fc800000100ff */
[----:B------:R-:W-:Y:S01]  /*3700*/  FFMA.FTZ R72, R75, R75, R72 ;  /* 0x0000004b4b487223 */ /* 0x000fe20000010048 */
[----:B------:R-:W-:-:S04]  /*3710*/  FADD.FTZ R75, -R161, R138 ;  /* 0x0000008aa14b7221 */ /* 0x000fc80000010100 */
        /* <DEDUP_REMOVED lines=58> */
[----:B------:R-:W-:-:S05]  /*3ac0*/  FFMA.FTZ R160, R75, R75, R72 ;  /* 0x0000004b4ba07223 */ /* 0x000fca0000010048 */
        /* <DEDUP_REMOVED lines=9> */
.L_x_309:
[----:B-1----:R-:W-:Y:S01]  /*3b60*/  FADD.FTZ R72, R165, R72 ;  /* 0x00000048a5487221 */ /* 0x002fe20000010000 */
[----:B------:R-:W1:Y:S01]  /*3b70*/  @!P2 LDC.64 R74, c[0x0][0x250] ;  /* 0x00009400ff4aab82 */ /* 0x000e620000000a00 */
[C---:B------:R-:W-:Y:S02]  /*3b80*/  FSEL R160, R161.reuse, RZ, !P5 ;  /* 0x000000ffa1a07208 */ /* 0x040fe40006800000 */
[----:B------:R-:W-:Y:S01]  /*3b90*/  FFMA.FTZ R73, R72, R73, UR8 ;  /* 0x0000000848497e23 */ /* 0x000fe20008010049 */
[----:B------:R-:W-:Y:S02]  /*3ba0*/  FMUL.FTZ R72, R161, R161 ;  /* 0x000000a1a1487220 */ /* 0x000fe40000410000 */
[C-C-:B------:R-:W-:Y:S01]  /*3bb0*/  FADD.FTZ R164, -R160.reuse, R139.reuse ;  /* 0x0000008ba0a47221 */ /* 0x140fe20000010100 */
[----:B------:R-:W-:Y:S01]  /*3bc0*/  PRMT R139, R41, 0x7632, R139 ;  /* 0x00007632298b7816 */ /* 0x000fe2000000008b */
[----:B------:R-:W-:Y:S01]  /*3bd0*/  FADD.FTZ R138, -R160, R138 ;  /* 0x0000008aa08a7221 */ /* 0x000fe20000010100 */
[----:B------:R-:W-:Y:S01]  /*3be0*/  FSEL R72, R72, RZ, P5 ;  /* 0x000000ff48487208 */ /* 0x000fe20002800000 */
[C---:B------:R-:W-:Y:S01]  /*3bf0*/  FADD.FTZ R147, -R160.reuse, R147 ;  /* 0x00000093a0937221 */ /* 0x040fe20000010100 */
[C---:B------:R-:W-:Y:S01]  /*3c00*/  FADD.FTZ R136, -R160.reuse, R136 ;  /* 0x00000088a0887221 */ /* 0x040fe20000010100 */
[C---:B------:R-:W-:Y:S01]  /*3c10*/  FADD.FTZ R140, -R160.reuse, R140 ;  /* 0x0000008ca08c7221 */ /* 0x040fe20000010100 */
[--C-:B------:R-:W-:Y:S01]  /*3c20*/  FADD.FTZ R162, -R160, R137.reuse ;  /* 0x00000089a0a27221 */ /* 0x100fe20000010100 */
[----:B------:R-:W-:Y:S01]  /*3c30*/  FADD.FTZ R159, R73, R72 ;  /* 0x00000048499f7221 */ /* 0x000fe20000010000 */
[----:B------:R-:W-:Y:S01]  /*3c40*/  PRMT R137, R40, 0x7632, R137 ;  /* 0x0000763228897816 */ /* 0x000fe20000000089 */
[----:B------:R-:W2:Y:S01]  /*3c50*/  @!P2 LDC.64 R72, c[0x0][0x258] ;  /* 0x00009600ff48ab82 */ /* 0x000ea20000000a00 */
[C---:B------:R-:W-:Y:S01]  /*3c60*/  FADD.FTZ R78, -R160.reuse, R78 ;  /* 0x0000004ea04e7221 */ /* 0x040fe20000010100 */
[C---:B------:R-:W-:Y:S01]  /*3c70*/  FADD.FTZ R134, -R160.reuse, R134 ;  /* 0x00000086a0867221 */ /* 0x040fe20000010100 */
[----:B------:R-:W-:Y:S01]  /*3c80*/  FADD.FTZ R142, -R160, R142 ;  /* 0x0000008ea08e7221 */ /* 0x000fe20000010100 */
[----:B------:R-:W3:Y:S01]  /*3c90*/  MUFU.RSQ R159, R159 ;  /* 0x0000009f009f7308 */ /* 0x000ee20000001400 */
[----:B------:R-:W-:-:S02]  /*3ca0*/  IMAD.U32 R137, R137, 0x10000, RZ ;  /* 0x0001000089897824 */ /* 0x000fc400078e00ff */
[C---:B------:R-:W-:Y:S01]  /*3cb0*/  FADD.FTZ R106, -R160.reuse, R106 ;  /* 0x0000006aa06a7221 */ /* 0x040fe20000010100 */
[----:B------:R-:W-:Y:S01]  /*3cc0*/  FADD.FTZ R144, -R160, R144 ;  /* 0x00000090a0907221 */ /* 0x000fe20000010100 */
[----:B-1----:R-:W-:-:S04]  /*3cd0*/  @!P2 IMAD.WIDE R74, R89, 0x4, R74 ;  /* 0x00000004594aa825 */ /* 0x002fc800078e024a */
[C---:B------:R-:W-:Y:S01]  /*3ce0*/  FADD.FTZ R148, -R160.reuse, R148 ;  /* 0x00000094a0947221 */ /* 0x040fe20000010100 */
[C---:B------:R-:W-:Y:S01]  /*3cf0*/  FADD.FTZ R152, -R160.reuse, R152 ;  /* 0x00000098a0987221 */ /* 0x040fe20000010100 */
[C---:B------:R-:W-:Y:S01]  /*3d00*/  FADD.FTZ R156, -R160.reuse, R156 ;  /* 0x0000009ca09c7221 */ /* 0x040fe20000010100 */
[C---:B------:R-:W-:Y:S01]  /*3d10*/  FADD.FTZ R154, -R160.reuse, R154 ;  /* 0x0000009aa09a7221 */ /* 0x040fe20000010100 */
[----:B------:R1:W-:Y:S01]  /*3d20*/  @!P2 STG.E desc[UR4][R74.64], R161 ;  /* 0x000000a14a00a986 */ /* 0x0003e2000c101904 */
[----:B------:R-:W-:Y:S01]  /*3d30*/  FADD.FTZ R158, -R160, R158 ;  /* 0x0000009ea09e7221 */ /* 0x000fe20000010100 */
[C---:B---3--:R-:W-:Y:S01]  /*3d40*/  FMUL.FTZ R138, R159.reuse, R138 ;  /* 0x0000008a9f8a7220 */ /* 0x048fe20000410000 */
[C---:B------:R-:W-:Y:S01]  /*3d50*/  FMUL.FTZ R147, R159.reuse, R147 ;  /* 0x000000939f937220 */ /* 0x040fe20000410000 */
[----:B------:R-:W-:Y:S01]  /*3d60*/  FMUL.FTZ R163, R159, R136 ;  /* 0x000000889fa37220 */ /* 0x000fe20000410000 */
[----:B--2---:R-:W-:Y:S01]  /*3d70*/  @!P2 IMAD.WIDE R72, R89, 0x4, R72 ;  /* 0x000000045948a825 */ /* 0x004fe200078e0248 */
[----:B-1----:R-:W-:-:S03]  /*3d80*/  SHF.L.U32 R74, R139, 0x10, RZ ;  /* 0x000000108b4a7819 */ /* 0x002fc600000006ff */
[----:B0-----:R-:W-:Y:S01]  /*3d90*/  FMUL.FTZ R165, R159, R140 ;  /* 0x0000008c9fa57220 */ /* 0x001fe20000410000 */
[C---:B------:R-:W-:Y:S01]  /*3da0*/  FADD.FTZ R140, -R160.reuse, R135 ;  /* 0x00000087a08c7221 */ /* 0x040fe20000010100 */
[----:B------:R-:W-:Y:S01]  /*3db0*/  FADD.FTZ R136, -R160, R141 ;  /* 0x0000008da0887221 */ /* 0x000fe20000010100 */
[----:B------:R0:W-:Y:S01]  /*3dc0*/  @!P2 STG.E desc[UR4][R72.64], R159 ;  /* 0x0000009f4800a986 */ /* 0x0001e2000c101904 */
[----:B------:R-:W-:Y:S01]  /*3dd0*/  FFMA.FTZ R74, R147, R74, R68 ;  /* 0x0000004a934a7223 */ /* 0x000fe20000010044 */
[C---:B------:R-:W-:Y:S01]  /*3de0*/  FMUL.FTZ R140, R159.reuse, R140 ;  /* 0x0000008c9f8c7220 */ /* 0x040fe20000410000 */
[C---:B------:R-:W-:Y:S01]  /*3df0*/  FMUL.FTZ R141, R159.reuse, R136 ;  /* 0x000000889f8d7220 */ /* 0x040fe20000410000 */
[C---:B------:R-:W-:Y:S01]  /*3e00*/  FMUL.FTZ R139, R159.reuse, R162 ;  /* 0x000000a29f8b7220 */ /* 0x040fe20000410000 */
[C---:B------:R-:W-:Y:S01]  /*3e10*/  FMUL.FTZ R161, R159.reuse, R164 ;  /* 0x000000a49fa17220 */ /* 0x040fe20000410000 */
[----:B------:R-:W-:Y:S01]  /*3e20*/  PRMT R162, R34, 0x7632, R162 ;  /* 0x0000763222a27816 */ /* 0x000fe200000000a2 */
[----:B------:R-:W-:Y:S01]  /*3e30*/  FMUL.FTZ R106, R159, R106 ;  /* 0x0000006a9f6a7220 */ /* 0x000fe20000410000 */
[----:B------:R-:W-:Y:S01]  /*3e40*/  PRMT R164, R35, 0x7632, R164 ;  /* 0x0000763223a47816 */ /* 0x000fe200000000a4 */
[----:B------:R-:W-:Y:S01]  /*3e50*/  FFMA.FTZ R137, R161, R137, R123 ;  /* 0x00000089a1897223 */ /* 0x000fe2000001007b */
[----:B------:R-:W-:Y:S01]  /*3e60*/  SHF.L.U32 R162, R162, 0x10, RZ ;  /* 0x00000010a2a27819 */ /* 0x000fe200000006ff */
[----:B0-----:R-:W-:Y:S01]  /*3e70*/  IMAD.U32 R73, R41, 0x10000, RZ ;  /* 0x0001000029497824 */ /* 0x001fe200078e00ff */
[----:B------:R-:W-:Y:S01]  /*3e80*/  SHF.L.U32 R72, R40, 0x10, RZ ;  /* 0x0000001028487819 */ /* 0x000fe200000006ff */
[----:B------:R-:W-:-:S02]  /*3e90*/  IMAD.U32 R164, R164, 0x10000, RZ ;  /* 0x00010000a4a47824 */ /* 0x000fc400078e00ff */
[----:B------:R-:W-:Y:S02]  /*3ea0*/  FFMA.FTZ R73, R138, R73, R3 ;  /* 0x000000498a497223 */ /* 0x000fe40000010003 */
[----:B------:R-:W-:-:S03]  /*3eb0*/  FFMA.FTZ R72, R139, R72, R2 ;  /* 0x000000488b487223 */ /* 0x000fc60000010002 */
[----:B------:R-:W-:Y:S02]  /*3ec0*/  F2FP.BF16.F32.PACK_AB R73, R74, R73 ;  /* 0x000000494a49723e */ /* 0x000fe400000010ff */
[----:B------:R-:W-:Y:S02]  /*3ed0*/  PRMT R74, R42, 0x7632, R74 ;  /* 0x000076322a4a7816 */ /* 0x000fe4000000004a */
[----:B------:R-:W-:Y:S02]  /*3ee0*/  F2FP.BF16.F32.PACK_AB R72, R137, R72 ;  /* 0x000000488948723e */ /* 0x000fe400000010ff */
[----:B------:R-:W-:Y:S02]  /*3ef0*/  SHF.L.U32 R75, R74, 0x10, RZ ;  /* 0x000000104a4b7819 */ /* 0x000fe400000006ff */
[----:B------:R-:W-:-:S03]  /*3f00*/  SHF.L.U32 R74, R42, 0x10, RZ ;  /* 0x000000102a4a7819 */ /* 0x000fc600000006ff */
[C---:B------:R-:W-:Y:S01]  /*3f10*/  FFMA.FTZ R75, R165.reuse, R75, R70 ;  /* 0x0000004ba54b7223 */ /* 0x040fe20000010046 */
[----:B------:R-:W-:Y:S01]  /*3f20*/  FFMA.FTZ R165, R165, R162, R92 ;  /* 0x000000a2a5a57223 */ /* 0x000fe2000001005c */
[----:B------:R-:W-:Y:S01]  /*3f30*/  FFMA.FTZ R74, R163, R74, R4 ;  /* 0x0000004aa34a7223 */ /* 0x000fe20000010004 */
[----:B------:R-:W-:-:S04]  /*3f40*/  SHF.L.U32 R162, R35, 0x10, RZ ;  /* 0x0000001023a27819 */ /* 0x000fc800000006ff */
[----:B------:R-:W-:Y:S02]  /*3f50*/  F2FP.BF16.F32.PACK_AB R74, R75, R74 ;  /* 0x0000004a4b4a723e */ /* 0x000fe400000010ff */
[----:B------:R-:W-:-:S05]  /*3f60*/  PRMT R75, R43, 0x7632, R75 ;  /* 0x000076322b4b7816 */ /* 0x000fca000000004b */
[----:B------:R-:W-:Y:S01]  /*3f70*/  IMAD.U32 R135, R75, 0x10000, RZ ;  /* 0x000100004b877824 */ /* 0x000fe200078e00ff */
[----:B------:R-:W-:-:S03]  /*3f80*/  SHF.L.U32 R75, R43, 0x10, RZ ;  /* 0x000000102b4b7819 */ /* 0x000fc600000006ff */
[C---:B------:R-:W-:Y:S01]  /*3f90*/  FFMA.FTZ R136, R141.reuse, R135, R94 ;  /* 0x000000878d887223 */ /* 0x040fe2000001005e */
[----:B------:R-:W-:Y:S01]  /*3fa0*/  SHF.L.U32 R135, R76, 0x4, RZ ;  /* 0x000000044c877819 */ /* 0x000fe200000006ff */
[C---:B------:R-:W-:Y:S01]  /*3fb0*/  FFMA.FTZ R75, R140.reuse, R75, R5 ;  /* 0x0000004b8c4b7223 */ /* 0x040fe20000010005 */
[----:B------:R-:W-:Y:S01]  /*3fc0*/  SHF.R.U32.HI R76, RZ, 0x1c, R76 ;  /* 0x0000001cff4c7819 */ /* 0x000fe2000001164c */
[----:B------:R-:W-:Y:S01]  /*3fd0*/  FFMA.FTZ R141, R141, R164, R95 ;  /* 0x000000a48d8d7223 */ /* 0x000fe2000001005f */
[----:B------:R-:W-:Y:S01]  /*3fe0*/  FFMA.FTZ R164, R140, R162, R21 ;  /* 0x000000a28ca47223 */ /* 0x000fe20000010015 */
[----:B------:R-:W-:Y:S02]  /*3ff0*/  PRMT R162, R33, 0x7632, R162 ;  /* 0x0000763221a27816 */ /* 0x000fe400000000a2 */
[----:B------:R-:W-:Y:S02]  /*4000*/  F2FP.BF16.F32.PACK_AB R75, R136, R75 ;  /* 0x0000004b884b723e */ /* 0x000fe400000010ff */
[----:B------:R-:W-:-:S02]  /*4010*/  IADD3 R136, P2, R135, UR10, RZ ;  /* 0x0000000a87887c10 */ /* 0x000fc4000ff5e0ff */
[----:B------:R-:W-:Y:S02]  /*4020*/  PRMT R140, R32, 0x7632, R140 ;  /* 0x00007632208c7816 */ /* 0x000fe4000000008c */
[----:B------:R-:W-:Y:S02]  /*4030*/  IADD3.X R137, R76, UR11, RZ, P2, !PT ;  /* 0x0000000b4c897c10 */ /* 0x000fe400097fe4ff */
[----:B------:R-:W-:-:S03]  /*4040*/  SHF.L.U32 R162, R162, 0x10, RZ ;  /* 0x00000010a2a27819 */ /* 0x000fc600000006ff */
[----:B------:R0:W-:Y:S02]  /*4050*/  STG.E.128 desc[UR4][R136.64], R72 ;  /* 0x0000004888007986 */ /* 0x0001e4000c101d04 */
[----:B------:R-:W-:Y:S01]  /*4060*/  FFMA.FTZ R147, R147, R162, R69 ;  /* 0x000000a293937223 */ /* 0x000fe20000010045 */
[C---:B------:R-:W-:Y:S01]  /*4070*/  FADD.FTZ R162, -R160.reuse, R143 ;  /* 0x0000008fa0a27221 */ /* 0x040fe20000010100 */
[----:B------:R-:W-:Y:S01]  /*4080*/  FADD.FTZ R143, -R160, R149 ;  /* 0x00000095a08f7221 */ /* 0x000fe20000010100 */
[----:B------:R-:W-:-:S03]  /*4090*/  SHF.L.U32 R149, R31, 0x10, RZ ;  /* 0x000000101f957819 */ /* 0x000fc600000006ff */
[----:B------:R-:W-:Y:S01]  /*40a0*/  FMUL.FTZ R143, R159, R143 ;  /* 0x0000008f9f8f7220 */ /* 0x000fe20000410000 */
[----:B0-----:R-:W-:Y:S01]  /*40b0*/  IMAD.U32 R73, R34, 0x10000, RZ ;  /* 0x0001000022497824 */ /* 0x001fe200078e00ff */
[----:B------:R-:W-:Y:S01]  /*40c0*/  SHF.L.U32 R72, R140, 0x10, RZ ;  /* 0x000000108c487819 */ /* 0x000fe200000006ff */
[----:B------:R-:W-:Y:S01]  /*40d0*/  FADD.FTZ R140, -R160, R132 ;  /* 0x00000084a08c7221 */ /* 0x000fe20000010100 */
[----:B------:R-:W-:Y:S01]  /*40e0*/  IADD3 R136, P2, R135, UR12, RZ ;  /* 0x0000000c87887c10 */ /* 0x000fe2000ff5e0ff */
[----:B------:R-:W-:Y:S01]  /*40f0*/  FFMA.FTZ R74, R163, R73, R20 ;  /* 0x00000049a34a7223 */ /* 0x000fe20000010014 */
[----:B------:R-:W-:Y:S02]  /*4100*/  IMAD.U32 R73, R33, 0x10000, RZ ;  /* 0x0001000021497824 */ /* 0x000fe400078e00ff */
[----:B------:R-:W-:Y:S01]  /*4110*/  FFMA.FTZ R72, R161, R72, R122 ;  /* 0x00000048a1487223 */ /* 0x000fe2000001007a */
[----:B------:R-:W-:Y:S01]  /*4120*/  F2FP.BF16.F32.PACK_AB R75, R141, R164 ;  /* 0x000000a48d4b723e */ /* 0x000fe200000010ff */
[C---:B------:R-:W-:Y:S01]  /*4130*/  FMUL.FTZ R135, R159.reuse, R78 ;  /* 0x0000004e9f877220 */ /* 0x040fe20000410000 */
[----:B------:R-:W-:Y:S01]  /*4140*/  FFMA.FTZ R138, R138, R73, R19 ;  /* 0x000000498a8a7223 */ /* 0x000fe20000010013 */
[----:B------:R-:W-:Y:S01]  /*4150*/  SHF.L.U32 R73, R32, 0x10, RZ ;  /* 0x0000001020497819 */ /* 0x000fe200000006ff */
[----:B------:R-:W-:Y:S01]  /*4160*/  FMUL.FTZ R140, R159, R140 ;  /* 0x0000008c9f8c7220 */ /* 0x000fe20000410000 */
[----:B------:R-:W-:Y:S01]  /*4170*/  F2FP.BF16.F32.PACK_AB R74, R165, R74 ;  /* 0x0000004aa54a723e */ /* 0x000fe200000010ff */
[----:B------:R-:W-:Y:S01]  /*4180*/  FADD.FTZ R164, -R160, R150 ;  /* 0x00000096a0a47221 */ /* 0x000fe20000010100 */
[----:B------:R-:W-:Y:S01]  /*4190*/  IADD3.X R137, R76, UR13, RZ, P2, !PT ;  /* 0x0000000d4c897c10 */ /* 0x000fe200097fe4ff */
[----:B------:R-:W-:Y:S01]  /*41a0*/  FFMA.FTZ R139, R139, R73, R18 ;  /* 0x000000498b8b7223 */ /* 0x000fe20000010012 */
[----:B------:R-:W-:Y:S01]  /*41b0*/  F2FP.BF16.F32.PACK_AB R73, R147, R138 ;  /* 0x0000008a9349723e */ /* 0x000fe200000010ff */
[----:B------:R-:W-:Y:S01]  /*41c0*/  FADD.FTZ R150, -R160, R151 ;  /* 0x00000097a0967221 */ /* 0x000fe20000010100 */
[----:B------:R-:W-:Y:S01]  /*41d0*/  PRMT R76, R36, 0x7632, R76 ;  /* 0x00007632244c7816 */ /* 0x000fe2000000004c */
[----:B------:R-:W-:Y:S01]  /*41e0*/  FADD.FTZ R147, -R160, R146 ;  /* 0x00000092a0937221 */ /* 0x000fe20000010100 */
[----:B------:R-:W-:-:S02]  /*41f0*/  F2FP.BF16.F32.PACK_AB R72, R72, R139 ;  /* 0x0000008b4848723e */ /* 0x000fc400000010ff */
[----:B------:R-:W-:Y:S01]  /*4200*/  SHF.L.U32 R138, R36, 0x10, RZ ;  /* 0x00000010248a7819 */ /* 0x000fe200000006ff */
[----:B------:R-:W-:Y:S02]  /*4210*/  IMAD.U32 R139, R76, 0x10000, RZ ;  /* 0x000100004c8b7824 */ /* 0x000fe400078e00ff */
[----:B------:R-:W-:Y:S01]  /*4220*/  FMUL.FTZ R147, R159, R147 ;  /* 0x000000939f937220 */ /* 0x000fe20000410000 */
[----:B------:R0:W-:Y:S01]  /*4230*/  STG.E.128 desc[UR4][R136.64], R72 ;  /* 0x0000004888007986 */ /* 0x0001e2000c101d04 */
[----:B------:R-:W-:Y:S01]  /*4240*/  FFMA.FTZ R76, R135, R138, R6 ;  /* 0x0000008a874c7223 */ /* 0x000fe20000010006 */
[----:B------:R-:W-:Y:S01]  /*4250*/  FADD.FTZ R138, -R160, R83 ;  /* 0x00000053a08a7221 */ /* 0x000fe20000010100 */
[----:B------:R-:W-:Y:S02]  /*4260*/  IMAD.U32 R83, R39, 0x10000, RZ ;  /* 0x0001000027537824 */ /* 0x000fe400078e00ff */
[----:B------:R-:W-:Y:S01]  /*4270*/  FFMA.FTZ R139, R106, R139, R96 ;  /* 0x0000008b6a8b7223 */ /* 0x000fe20000010060 */
[----:B------:R-:W-:Y:S01]  /*4280*/  FMUL.FTZ R138, R159, R138 ;  /* 0x0000008a9f8a7220 */ /* 0x000fe20000410000 */
[----:B------:R-:W-:-:S03]  /*4290*/  FFMA.FTZ R83, R140, R83, R9 ;  /* 0x000000538c537223 */ /* 0x000fc60000010009 */
[----:B------:R-:W-:Y:S01]  /*42a0*/  F2FP.BF16.F32.PACK_AB R76, R139, R76 ;  /* 0x0000004c8b4c723e */ /* 0x000fe200000010ff */
[C-C-:B0-----:R-:W-:Y:S01]  /*42b0*/  FADD.FTZ R136, -R160.reuse, R77.reuse ;  /* 0x0000004da0887221 */ /* 0x141fe20000010100 */
[----:B------:R-:W-:Y:S01]  /*42c0*/  PRMT R77, R39, 0x7632, R77 ;  /* 0x00007632274d7816 */ /* 0x000fe2000000004d */
[----:B------:R-:W-:Y:S01]  /*42d0*/  FADD.FTZ R74, -R160, R79 ;  /* 0x0000004fa04a7221 */ /* 0x000fe20000010100 */
[C---:B------:R-:W-:Y:S01]  /*42e0*/  PRMT R75, R38.reuse, 0x7632, R75 ;  /* 0x00007632264b7816 */ /* 0x040fe2000000004b */
[----:B------:R-:W-:Y:S01]  /*42f0*/  FMUL.FTZ R136, R159, R136 ;  /* 0x000000889f887220 */ /* 0x000fe20000410000 */
[----:B------:R-:W-:Y:S01]  /*4300*/  PRMT R72, R37, 0x7632, R72 ;  /* 0x0000763225487816 */ /* 0x000fe20000000048 */
[----:B------:R-:W-:Y:S01]  /*4310*/  IMAD.U32 R132, R77, 0x10000, RZ ;  /* 0x000100004d847824 */ /* 0x000fe200078e00ff */
[----:B------:R-:W-:Y:S01]  /*4320*/  SHF.L.U32 R79, R75, 0x10, RZ ;  /* 0x000000104b4f7819 */ /* 0x000fe200000006ff */
[C---:B------:R-:W-:Y:S01]  /*4330*/  FMUL.FTZ R141, R159.reuse, R74 ;  /* 0x0000004a9f8d7220 */ /* 0x040fe20000410000 */
[----:B------:R-:W-:Y:S01]  /*4340*/  SHF.L.U32 R77, R38, 0x10, RZ ;  /* 0x00000010264d7819 */ /* 0x000fe200000006ff */
[C---:B------:R-:W-:Y:S01]  /*4350*/  FMUL.FTZ R74, R159.reuse, R134 ;  /* 0x000000869f4a7220 */ /* 0x040fe20000410000 */
[----:B------:R-:W-:Y:S01]  /*4360*/  FMUL.FTZ R75, R159, R142 ;  /* 0x0000008e9f4b7220 */ /* 0x000fe20000410000 */
[----:B------:R-:W-:Y:S01]  /*4370*/  SHF.L.U32 R73, R72, 0x10, RZ ;  /* 0x0000001048497819 */ /* 0x000fe200000006ff */
[----:B------:R-:W-:Y:S01]  /*4380*/  FADD.FTZ R134, -R160, R153 ;  /* 0x00000099a0867221 */ /* 0x000fe20000010100 */
[----:B------:R-:W-:Y:S01]  /*4390*/  SHF.L.U32 R72, R37, 0x10, RZ ;  /* 0x0000001025487819 */ /* 0x000fe200000006ff */
[----:B------:R-:W-:Y:S01]  /*43a0*/  FFMA.FTZ R79, R74, R79, R100 ;  /* 0x0000004f4a4f7223 */ /* 0x000fe20000010064 */
[----:B------:R-:W-:Y:S01]  /*43b0*/  FFMA.FTZ R78, R141, R77, R8 ;  /* 0x0000004d8d4e7223 */ /* 0x000fe20000010008 */
[----:B------:R-:W-:Y:S01]  /*43c0*/  FFMA.FTZ R132, R75, R132, R102 ;  /* 0x000000844b847223 */ /* 0x000fe20000010066 */
[----:B------:R-:W-:Y:S01]  /*43d0*/  FFMA.FTZ R73, R138, R73, R98 ;  /* 0x000000498a497223 */ /* 0x000fe20000010062 */
[----:B------:R-:W-:Y:S01]  /*43e0*/  FFMA.FTZ R72, R136, R72, R7 ;  /* 0x0000004888487223 */ /* 0x000fe20000010007 */
[C---:B------:R-:W-:Y:S01]  /*43f0*/  FADD.FTZ R137, -R160.reuse, R107 ;  /* 0x0000006ba0897221 */ /* 0x040fe20000010100 */
[----:B------:R-:W-:Y:S01]  /*4400*/  F2FP.BF16.F32.PACK_AB R78, R79, R78 ;  /* 0x0000004e4f4e723e */ /* 0x000fe200000010ff */
[----:B------:R-:W-:Y:S01]  /*4410*/  FADD.FTZ R107, -R160, R145 ;  /* 0x00000091a06b7221 */ /* 0x000fe20000010100 */
[----:B------:R-:W-:Y:S01]  /*4420*/  F2FP.BF16.F32.PACK_AB R79, R132, R83 ;  /* 0x00000053844f723e */ /* 0x000fe200000010ff */
[----:B------:R-:W-:Y:S01]  /*4430*/  FMUL.FTZ R145, R159, R137 ;  /* 0x000000899f917220 */ /* 0x000fe20000410000 */
[----:B------:R-:W-:Y:S01]  /*4440*/  SHF.L.U32 R83, R81, 0x4, RZ ;  /* 0x0000000451537819 */ /* 0x000fe200000006ff */
[----:B------:R-:W-:Y:S01]  /*4450*/  FMUL.FTZ R137, R159, R152 ;  /* 0x000000989f897220 */ /* 0x000fe20000410000 */
[----:B------:R-:W-:Y:S01]  /*4460*/  F2FP.BF16.F32.PACK_AB R77, R73, R72 ;  /* 0x00000048494d723e */ /* 0x000fe200000010ff */
[----:B------:R-:W-:Y:S01]  /*4470*/  FADD.FTZ R142, -R160, R157 ;  /* 0x0000009da08e7221 */ /* 0x000fe20000010100 */
[----:B------:R-:W-:Y:S01]  /*4480*/  SHF.R.U32.HI R81, RZ, 0x1c, R81 ;  /* 0x0000001cff517819 */ /* 0x000fe20000011651 */
[----:B------:R-:W-:Y:S01]  /*4490*/  FMUL.FTZ R134, R159, R134 ;  /* 0x000000869f867220 */ /* 0x000fe20000410000 */
[----:B------:R-:W-:Y:S01]  /*44a0*/  IADD3 R72, P2, R83, UR10, RZ ;  /* 0x0000000a53487c10 */ /* 0x000fe2000ff5e0ff */
[----:B------:R-:W-:Y:S01]  /*44b0*/  FMUL.FTZ R142, R159, R142 ;  /* 0x0000008e9f8e7220 */ /* 0x000fe20000410000 */
[----:B------:R-:W-:-:S02]  /*44c0*/  PRMT R132, R31, 0x7632, R132 ;  /* 0x000076321f847816 */ /* 0x000fc40000000084 */
[----:B------:R-:W-:-:S03]  /*44d0*/  IADD3.X R73, R81, UR11, RZ, P2, !PT ;  /* 0x0000000b51497c10 */ /* 0x000fc600097fe4ff */
[----:B------:R-:W-:Y:S02]  /*44e0*/  IMAD.U32 R146, R132, 0x10000, RZ ;  /* 0x0001000084927824 */ /* 0x000fe400078e00ff */
[----:B------:R-:W-:Y:S01]  /*44f0*/  FMUL.FTZ R132, R159, R150 ;  /* 0x000000969f847220 */ /* 0x000fe20000410000 */
[----:B------:R0:W-:Y:S01]  /*4500*/  STG.E.128 desc[UR4][R72.64], R76 ;  /* 0x0000004c48007986 */ /* 0x0001e2000c101d04 */
[----:B------:R-:W-:Y:S02]  /*4510*/  IMAD.U32 R150, R29, 0x10000, RZ ;  /* 0x000100001d967824 */ /* 0x000fe400078e00ff */
[----:B------:R-:W-:Y:S01]  /*4520*/  FFMA.FTZ R75, R75, R146, R103 ;  /* 0x000000924b4b7223 */ /* 0x000fe20000010067 */
[----:B------:R-:W-:Y:S01]  /*4530*/  SHF.L.U32 R146, R30, 0x10, RZ ;  /* 0x000000101e927819 */ /* 0x000fe200000006ff */
[----:B------:R-:W-:Y:S01]  /*4540*/  FFMA.FTZ R150, R136, R150, R23 ;  /* 0x0000009688967223 */ /* 0x000fe20000010017 */
[----:B------:R-:W-:-:S04]  /*4550*/  PRMT R136, R51, 0x7632, R136 ;  /* 0x0000763233887816 */ /* 0x000fc80000000088 */
[----:B------:R-:W-:Y:S01]  /*4560*/  SHF.L.U32 R136, R136, 0x10, RZ ;  /* 0x0000001088887819 */ /* 0x000fe200000006ff */
[C---:B0-----:R-:W-:Y:S01]  /*4570*/  FMUL.FTZ R72, R159.reuse, R144 ;  /* 0x000000909f487220 */ /* 0x041fe20000410000 */
[C---:B------:R-:W-:Y:S01]  /*4580*/  FMUL.FTZ R76, R159.reuse, R148 ;  /* 0x000000949f4c7220 */ /* 0x040fe20000410000 */
[----:B------:R-:W-:Y:S01]  /*4590*/  FFMA.FTZ R144, R140, R149, R25 ;  /* 0x000000958c907223 */ /* 0x000fe20000010019 */
[----:B------:R-:W-:Y:S01]  /*45a0*/  PRMT R148, R30, 0x7632, R148 ;  /* 0x000076321e947816 */ /* 0x000fe20000000094 */
[----:B------:R-:W-:Y:S01]  /*45b0*/  FMUL.FTZ R77, R159, R164 ;  /* 0x000000a49f4d7220 */ /* 0x000fe20000410000 */
[----:B------:R-:W-:Y:S01]  /*45c0*/  PRMT R140, R29, 0x7632, R140 ;  /* 0x000076321d8c7816 */ /* 0x000fe2000000008c */
[----:B------:R-:W-:Y:S01]  /*45d0*/  FMUL.FTZ R73, R159, R107 ;  /* 0x0000006b9f497220 */ /* 0x000fe20000410000 */
[----:B------:R-:W-:Y:S01]  /*45e0*/  SHF.L.U32 R151, R148, 0x10, RZ ;  /* 0x0000001094977819 */ /* 0x000fe200000006ff */
[----:B------:R-:W-:Y:S01]  /*45f0*/  FFMA.FTZ R148, R141, R146, R24 ;  /* 0x000000928d947223 */ /* 0x000fe20000010018 */
[----:B------:R-:W-:Y:S01]  /*4600*/  SHF.L.U32 R140, R140, 0x10, RZ ;  /* 0x000000108c8c7819 */ /* 0x000fe200000006ff */
[----:B------:R-:W-:Y:S01]  /*4610*/  IMAD.U32 R141, R51, 0x10000, RZ ;  /* 0x00010000338d7824 */ /* 0x000fe200078e00ff */
[----:B------:R-:W-:Y:S01]  /*4620*/  SHF.L.U32 R146, R28, 0x10, RZ ;  /* 0x000000101c927819 */ /* 0x000fe200000006ff */
[----:B------:R-:W-:Y:S01]  /*4630*/  FFMA.FTZ R151, R74, R151, R101 ;  /* 0x000000974a977223 */ /* 0x000fe20000010065 */
[----:B------:R-:W-:Y:S01]  /*4640*/  PRMT R74, R28, 0x7632, R74 ;  /* 0x000076321c4a7816 */ /* 0x000fe2000000004a */
[----:B------:R-:W-:Y:S01]  /*4650*/  FFMA.FTZ R153, R138, R140, R99 ;  /* 0x0000008c8a997223 */ /* 0x000fe20000010063 */
[----:B------:R-:W-:Y:S01]  /*4660*/  PRMT R138, R47, 0x7632, R138 ;  /* 0x000076322f8a7816 */ /* 0x000fe2000000008a */
[----:B------:R-:W-:Y:S01]  /*4670*/  FFMA.FTZ R146, R135, R146, R22 ;  /* 0x0000009287927223 */ /* 0x000fe20000010016 */
[----:B------:R-:W-:Y:S01]  /*4680*/  SHF.L.U32 R140, R50, 0x10, RZ ;  /* 0x00000010328c7819 */ /* 0x000fe200000006ff */
[----:B------:R-:W-:Y:S01]  /*4690*/  IMAD.U32 R74, R74, 0x10000, RZ ;  /* 0x000100004a4a7824 */ /* 0x000fe200078e00ff */
[----:B------:R-:W-:Y:S01]  /*46a0*/  SHF.L.U32 R138, R138, 0x10, RZ ;  /* 0x000000108a8a7819 */ /* 0x000fe200000006ff */
[----:B------:R-:W-:Y:S01]  /*46b0*/  FFMA.FTZ R141, R76, R141, R13 ;  /* 0x0000008d4c8d7223 */ /* 0x000fe2000001000d */
[----:B------:R-:W-:Y:S01]  /*46c0*/  F2FP.BF16.F32.PACK_AB R75, R75, R144 ;  /* 0x000000904b4b723e */ /* 0x000fe200000010ff */
[----:B------:R-:W-:Y:S01]  /*46d0*/  FFMA.FTZ R149, R106, R74, R97 ;  /* 0x0000004a6a957223 */ /* 0x000fe20000010061 */
[C---:B------:R-:W-:Y:S01]  /*46e0*/  FFMA.FTZ R106, R77.reuse, R136, R112 ;  /* 0x000000884d6a7223 */ /* 0x040fe20000010070 */
[----:B------:R-:W-:Y:S01]  /*46f0*/  FFMA.FTZ R135, R77, R138, R113 ;  /* 0x0000008a4d877223 */ /* 0x000fe20000010071 */
[----:B------:R-:W-:Y:S01]  /*4700*/  IMAD.U32 R77, R46, 0x10000, RZ ;  /* 0x000100002e4d7824 */ /* 0x000fe200078e00ff */
[----:B------:R-:W-:Y:S01]  /*4710*/  SHF.L.U32 R136, R47, 0x10, RZ ;  /* 0x000000102f887819 */ /* 0x000fe200000006ff */
[----:B------:R-:W-:Y:S01]  /*4720*/  FFMA.FTZ R140, R73, R140, R12 ;  /* 0x0000008c498c7223 */ /* 0x000fe2000001000c */
[----:B------:R-:W-:Y:S01]  /*4730*/  F2FP.BF16.F32.PACK_AB R74, R151, R148 ;  /* 0x00000094974a723e */ /* 0x000fe200000010ff */
[----:B------:R-:W-:Y:S01]  /*4740*/  FFMA.FTZ R138, R73, R77, R84 ;  /* 0x0000004d498a7223 */ /* 0x000fe20000010054 */
[----:B------:R-:W-:Y:S01]  /*4750*/  PRMT R77, R49, 0x7632, R77 ;  /* 0x00007632314d7816 */ /* 0x000fe2000000004d */
[----:B------:R-:W-:Y:S01]  /*4760*/  FFMA.FTZ R136, R76, R136, R85 ;  /* 0x000000884c887223 */ /* 0x000fe20000010055 */
[----:B------:R-:W-:Y:S01]  /*4770*/  IADD3 R76, P2, R83, UR12, RZ ;  /* 0x0000000c534c7c10 */ /* 0x000fe2000ff5e0ff */
[----:B------:R-:W-:Y:S01]  /*4780*/  FMUL.FTZ R79, R159, R162 ;  /* 0x000000a29f4f7220 */ /* 0x000fe20000410000 */
[----:B------:R-:W-:Y:S01]  /*4790*/  F2FP.BF16.F32.PACK_AB R73, R153, R150 ;  /* 0x000000969949723e */ /* 0x000fe200000010ff */
[----:B------:R-:W-:Y:S01]  /*47a0*/  IMAD.U32 R151, R77, 0x10000, RZ ;  /* 0x000100004d977824 */ /* 0x000fe200078e00ff */
[----:B------:R-:W-:Y:S01]  /*47b0*/  SHF.L.U32 R144, R49, 0x10, RZ ;  /* 0x0000001031907819 */ /* 0x000fe200000006ff */
[----:B------:R-:W-:Y:S01]  /*47c0*/  FADD.FTZ R78, -R160, R155 ;  /* 0x0000009ba04e7221 */ /* 0x000fe20000010100 */
[----:B------:R-:W-:Y:S01]  /*47d0*/  SHF.L.U32 R150, R45, 0x10, RZ ;  /* 0x000000102d967819 */ /* 0x000fe200000006ff */
[----:B------:R-:W-:Y:S01]  /*47e0*/  FFMA.FTZ R152, R147, R151, R108 ;  /* 0x0000009793987223 */ /* 0x000fe2000001006c */
[----:B------:R-:W-:Y:S01]  /*47f0*/  IADD3.X R77, R81, UR13, RZ, P2, !PT ;  /* 0x0000000d514d7c10 */ /* 0x000fe200097fe4ff */
[C---:B------:R-:W-:Y:S01]  /*4800*/  FFMA.FTZ R83, R72.reuse, R144, R11 ;  /* 0x0000009048537223 */ /* 0x040fe2000001000b */
[----:B------:R-:W-:Y:S01]  /*4810*/  PRMT R148, R45, 0x7632, R148 ;  /* 0x000076322d947816 */ /* 0x000fe20000000094 */
[----:B------:R-:W-:Y:S01]  /*4820*/  FFMA.FTZ R144, R72, R150, R27 ;  /* 0x0000009648907223 */ /* 0x000fe2000001001b */
[----:B------:R-:W-:Y:S01]  /*4830*/  PRMT R81, R48, 0x7632, R81 ;  /* 0x0000763230517816 */ /* 0x000fe20000000051 */
[C---:B------:R-:W-:Y:S01]  /*4840*/  FMUL.FTZ R139, R159.reuse, R78 ;  /* 0x0000004e9f8b7220 */ /* 0x040fe20000410000 */
[----:B------:R-:W-:Y:S01]  /*4850*/  SHF.L.U32 R148, R148, 0x10, RZ ;  /* 0x0000001094947819 */ /* 0x000fe200000006ff */
[----:B------:R-:W-:Y:S01]  /*4860*/  FMUL.FTZ R78, R159, R156 ;  /* 0x0000009c9f4e7220 */ /* 0x000fe20000410000 */
[----:B------:R-:W-:Y:S01]  /*4870*/  F2FP.BF16.F32.PACK_AB R72, R149, R146 ;  /* 0x000000929548723e */ /* 0x000fe200000010ff */
[----:B------:R-:W-:Y:S01]  /*4880*/  IMAD.U32 R81, R81, 0x10000, RZ ;  /* 0x0001000051517824 */ /* 0x000fe200078e00ff */
[----:B------:R-:W-:Y:S01]  /*4890*/  SHF.L.U32 R146, R48, 0x10, RZ ;  /* 0x0000001030927819 */ /* 0x000fe200000006ff */
[----:B------:R-:W-:Y:S01]  /*48a0*/  FFMA.FTZ R147, R147, R148, R109 ;  /* 0x0000009493937223 */ /* 0x000fe2000001006d */
[C---:B------:R-:W-:Y:S01]  /*48b0*/  SHF.L.U32 R149, R44.reuse, 0x10, RZ ;  /* 0x000000102c957819 */ /* 0x040fe200000006ff */
[----:B------:R-:W-:Y:S01]  /*48c0*/  FFMA.FTZ R150, R79, R81, R104 ;  /* 0x000000514f967223 */ /* 0x000fe20000010068 */
[----:B------:R-:W-:Y:S01]  /*48d0*/  PRMT R148, R44, 0x7632, R148 ;  /* 0x000076322c947816 */ /* 0x000fe20000000094 */
[C---:B------:R-:W-:Y:S01]  /*48e0*/  FFMA.FTZ R81, R145.reuse, R146, R10 ;  /* 0x0000009291517223 */ /* 0x040fe2000001000a */
[----:B------:R0:W-:Y:S01]  /*48f0*/  STG.E.128 desc[UR4][R76.64], R72 ;  /* 0x000000484c007986 */ /* 0x0001e2000c101d04 */
[----:B------:R-:W-:Y:S01]  /*4900*/  FFMA.FTZ R149, R145, R149, R26 ;  /* 0x0000009591957223 */ /* 0x000fe2000001001a */
[----:B------:R-:W-:Y:S01]  /*4910*/  SHF.L.U32 R145, R82, 0x4, RZ ;  /* 0x0000000452917819 */ /* 0x000fe200000006ff */
[----:B------:R-:W-:Y:S01]  /*4920*/  IMAD.U32 R148, R148, 0x10000, RZ ;  /* 0x0001000094947824 */ /* 0x000fe200078e00ff */
[----:B------:R-:W-:Y:S01]  /*4930*/  SHF.L.U32 R151, R67, 0x10, RZ ;  /* 0x0000001043977819 */ /* 0x000fe200000006ff */
[----:B------:R-:W-:Y:S01]  /*4940*/  FMUL.FTZ R107, R159, R154 ;  /* 0x0000009a9f6b7220 */ /* 0x000fe20000410000 */
[----:B------:R-:W-:Y:S01]  /*4950*/  SHF.L.U32 R153, R71, 0x10, RZ ;  /* 0x0000001047997819 */ /* 0x000fe200000006ff */
[----:B------:R-:W-:-:S04]  /*4960*/  FMUL.FTZ R159, R159, R158 ;  /* 0x0000009e9f9f7220 */ /* 0x000fc80000410000 */
[----:B------:R-:W-:Y:S01]  /*4970*/  FFMA.FTZ R146, R78, R153, R90 ;  /* 0x000000994e927223 */ /* 0x000fe2000001005a */
[----:B0-----:R-:W-:Y:S01]  /*4980*/  F2FP.BF16.F32.PACK_AB R76, R150, R81 ;  /* 0x00000051964c723e */ /* 0x001fe200000010ff */
[----:B------:R-:W-:Y:S01]  /*4990*/  FFMA.FTZ R73, R133, R143, R110 ;  /* 0x0000008f85497223 */ /* 0x000fe2000001006e */
[----:B------:R-:W-:Y:S01]  /*49a0*/  SHF.R.U32.HI R81, RZ, 0x1c, R82 ;  /* 0x0000001cff517819 */ /* 0x000fe20000011652 */
[----:B------:R-:W-:Y:S01]  /*49b0*/  FFMA.FTZ R72, R79, R148, R105 ;  /* 0x000000944f487223 */ /* 0x000fe20000010069 */
[----:B------:R-:W-:Y:S01]  /*49c0*/  PRMT R74, R67, 0x7632, R74 ;  /* 0x00007632434a7816 */ /* 0x000fe2000000004a */
[----:B------:R-:W-:Y:S01]  /*49d0*/  FFMA.FTZ R148, R78, R151, R17 ;  /* 0x000000974e947223 */ /* 0x000fe20000010011 */
[----:B------:R-:W-:Y:S01]  /*49e0*/  IADD3 R82, P2, R145, UR10, RZ ;  /* 0x0000000a91527c10 */ /* 0x000fe2000ff5e0ff */
[----:B------:R-:W-:Y:S01]  /*49f0*/  FFMA.FTZ R143, R130, R143, R111 ;  /* 0x0000008f828f7223 */ /* 0x000fe2000001006f */
[----:B------:R-:W-:Y:S01]  /*4a00*/  F2FP.BF16.F32.PACK_AB R77, R152, R83 ;  /* 0x00000053984d723e */ /* 0x000fe200000010ff */
[----:B------:R-:W-:Y:S01]  /*4a10*/  IMAD.U32 R74, R74, 0x10000, RZ ;  /* 0x000100004a4a7824 */ /* 0x000fe200078e00ff */
[----:B------:R-:W-:-:S02]  /*4a20*/  F2FP.BF16.F32.PACK_AB R78, R73, R140 ;  /* 0x0000008c494e723e */ /* 0x000fc400000010ff */
[----:B------:R-:W-:Y:S01]  /*4a30*/  IADD3.X R83, R81, UR11, RZ, P2, !PT ;  /* 0x0000000b51537c10 */ /* 0x000fe200097fe4ff */
[----:B------:R-:W-:Y:S01]  /*4a40*/  FFMA.FTZ R151, R159, R74, R120 ;  /* 0x0000004a9f977223 */ /* 0x000fe20000010078 */
[----:B------:R-:W-:Y:S01]  /*4a50*/  F2FP.BF16.F32.PACK_AB R79, R106, R141 ;  /* 0x0000008d6a4f723e */ /* 0x000fe200000010ff */
[----:B------:R-:W-:Y:S01]  /*4a60*/  FFMA.FTZ R106, R91, R132, R14 ;  /* 0x000000845b6a7223 */ /* 0x000fe2000001000e */
[----:B------:R-:W-:Y:S01]  /*4a70*/  PRMT R75, R71, 0x7632, R75 ;  /* 0x00007632474b7816 */ /* 0x000fe2000000004b */
[----:B------:R-:W-:Y:S01]  /*4a80*/  FFMA.FTZ R141, R129, R139, R116 ;  /* 0x0000008b818d7223 */ /* 0x000fe20000010074 */
[----:B------:R-:W-:Y:S01]  /*4a90*/  F2FP.BF16.F32.PACK_AB R74, R143, R138 ;  /* 0x0000008a8f4a723e */ /* 0x000fe200000010ff */
[----:B------:R0:W-:Y:S01]  /*4aa0*/  STG.E.128 desc[UR4][R82.64], R76 ;  /* 0x0000004c52007986 */ /* 0x0001e2000c101d04 */
[----:B------:R-:W-:Y:S01]  /*4ab0*/  SHF.L.U32 R140, R75, 0x10, RZ ;  /* 0x000000104b8c7819 */ /* 0x000fe200000006ff */
[----:B------:R-:W-:Y:S01]  /*4ac0*/  FFMA.FTZ R138, R65, R107, R16 ;  /* 0x0000006b418a7223 */ /* 0x000fe20000010010 */
[----:B------:R-:W-:Y:S01]  /*4ad0*/  F2FP.BF16.F32.PACK_AB R75, R135, R136 ;  /* 0x00000088874b723e */ /* 0x000fe200000010ff */
[----:B------:R-:W-:Y:S01]  /*4ae0*/  FFMA.FTZ R135, R131, R134, R114 ;  /* 0x0000008683877223 */ /* 0x000fe20000010072 */
[-C--:B------:R-:W-:Y:S01]  /*4af0*/  FFMA.FTZ R136, R64, R137.reuse, R15 ;  /* 0x0000008940887223 */ /* 0x080fe2000001000f */
[----:B------:R-:W-:Y:S01]  /*4b00*/  FFMA.FTZ R143, R125, R142, R118 ;  /* 0x0000008e7d8f7223 */ /* 0x000fe20000010076 */
[----:B------:R-:W-:Y:S01]  /*4b10*/  FFMA.FTZ R159, R159, R140, R121 ;  /* 0x0000008c9f9f7223 */ /* 0x000fe20000010079 */
[----:B------:R-:W-:Y:S01]  /*4b20*/  FFMA.FTZ R137, R66, R137, R87 ;  /* 0x0000008942897223 */ /* 0x000fe20000010057 */
[----:B------:R-:W-:Y:S01]  /*4b30*/  FFMA.FTZ R140, R126, R139, R117 ;  /* 0x0000008b7e8c7223 */ /* 0x000fe20000010075 */
[----:B------:R-:W-:-:S02]  /*4b40*/  F2FP.BF16.F32.PACK_AB R73, R147, R144 ;  /* 0x000000909349723e */ /* 0x000fc400000010ff */
[----:B------:R-:W-:Y:S01]  /*4b50*/  F2FP.BF16.F32.PACK_AB R72, R72, R149 ;  /* 0x000000954848723e */ /* 0x000fe200000010ff */
[----:B0-----:R-:W-:Y:S01]  /*4b60*/  FFMA.FTZ R82, R127, R107, R88 ;  /* 0x0000006b7f527223 */ /* 0x001fe20000010058 */
[----:B------:R-:W-:Y:S01]  /*4b70*/  FFMA.FTZ R107, R124, R142, R119 ;  /* 0x0000008e7c6b7223 */ /* 0x000fe20000010077 */
[----:B------:R-:W-:Y:S01]  /*4b80*/  F2FP.BF16.F32.PACK_AB R76, R135, R106 ;  /* 0x0000006a874c723e */ /* 0x000fe200000010ff */
[----:B------:R-:W-:Y:S01]  /*4b90*/  FFMA.FTZ R135, R128, R134, R115 ;  /* 0x0000008680877223 */ /* 0x000fe20000010073 */
[----:B------:R-:W-:Y:S02]  /*4ba0*/  F2FP.BF16.F32.PACK_AB R77, R141, R136 ;  /* 0x000000888d4d723e */ /* 0x000fe400000010ff */
[----:B------:R-:W-:Y:S02]  /*4bb0*/  F2FP.BF16.F32.PACK_AB R82, R107, R82 ;  /* 0x000000526b52723e */ /* 0x000fe400000010ff */
[----:B------:R-:W0:Y:S01]  /*4bc0*/  LDC.64 R106, c[0x0][0x210] ;  /* 0x00008400ff6a7b82 */ /* 0x000e220000000a00 */
[----:B------:R-:W-:-:S02]  /*4bd0*/  SHF.L.U32 R141, R80, 0x4, RZ ;  /* 0x00000004508d7819 */ /* 0x000fc400000006ff */
[----:B------:R-:W-:Y:S02]  /*4be0*/  F2FP.BF16.F32.PACK_AB R78, R143, R138 ;  /* 0x0000008a8f4e723e */ /* 0x000fe400000010ff */
[----:B------:R-:W-:Y:S01]  /*4bf0*/  SHF.R.U32.HI R142, RZ, 0x1c, R80 ;  /* 0x0000001cff8e7819 */ /* 0x000fe20000011650 */
[----:B------:R-:W-:Y:S01]  /*4c00*/  FFMA.FTZ R80, R93, R132, R86 ;  /* 0x000000845d507223 */ /* 0x000fe20000010056 */
[----:B------:R-:W-:Y:S02]  /*4c10*/  IADD3 R138, P2, R145, UR12, RZ ;  /* 0x0000000c918a7c10 */ /* 0x000fe4000ff5e0ff */
[C---:B------:R-:W-:Y:S02]  /*4c20*/  IADD3 R136, P3, R141.reuse, UR10, RZ ;  /* 0x0000000a8d887c10 */ /* 0x040fe4000ff7e0ff */
[----:B------:R-:W-:Y:S02]  /*4c30*/  IADD3 R134, P4, R141, UR12, RZ ;  /* 0x0000000c8d867c10 */ /* 0x000fe4000ff9e0ff */
[----:B------:R-:W-:-:S02]  /*4c40*/  IADD3.X R139, R81, UR13, RZ, P2, !PT ;  /* 0x0000000d518b7c10 */ /* 0x000fc400097fe4ff */
[----:B------:R-:W-:Y:S02]  /*4c50*/  F2FP.BF16.F32.PACK_AB R81, R140, R137 ;  /* 0x000000898c51723e */ /* 0x000fe400000010ff */
[----:B------:R-:W-:Y:S01]  /*4c60*/  F2FP.BF16.F32.PACK_AB R79, R151, R148 ;  /* 0x00000094974f723e */ /* 0x000fe200000010ff */
[----:B------:R1:W-:Y:S01]  /*4c70*/  STG.E.128 desc[UR4][R138.64], R72 ;  /* 0x000000488a007986 */ /* 0x0003e2000c101d04 */
[C---:B------:R-:W-:Y:S02]  /*4c80*/  IADD3.X R137, R142.reuse, UR11, RZ, P3, !PT ;  /* 0x0000000b8e897c10 */ /* 0x040fe40009ffe4ff */
[----:B------:R-:W-:Y:S02]  /*4c90*/  F2FP.BF16.F32.PACK_AB R80, R135, R80 ;  /* 0x000000508750723e */ /* 0x000fe400000010ff */
[----:B------:R-:W-:Y:S01]  /*4ca0*/  F2FP.BF16.F32.PACK_AB R83, R159, R146 ;  /* 0x000000929f53723e */ /* 0x000fe200000010ff */
[----:B------:R1:W-:Y:S01]  /*4cb0*/  STG.E.128 desc[UR4][R136.64], R76 ;  /* 0x0000004c88007986 */ /* 0x0003e2000c101d04 */
[----:B------:R-:W-:Y:S01]  /*4cc0*/  IADD3.X R135, R142, UR13, RZ, P4, !PT ;  /* 0x0000000d8e877c10 */ /* 0x000fe2000a7fe4ff */
[----:B0-----:R-:W-:-:S04]  /*4cd0*/  IMAD R89, R106, 0x4, R89 ;  /* 0x000000046a597824 */ /* 0x001fc800078e0259 */
[----:B------:R1:W-:Y:S01]  /*4ce0*/  STG.E.128 desc[UR4][R134.64], R80 ;  /* 0x0000005086007986 */ /* 0x0003e2000c101d04 */
[----:B------:R-:W-:-:S13]  /*4cf0*/  ISETP.GE.AND P2, PT, R89, R107, PT ;  /* 0x0000006b5900720c */ /* 0x000fda0003f46270 */
[----:B------:R-:W-:Y:S05]  /*4d00*/  @!P2 BRA `(.L_x_297) ;  /* 0xffffffbc00c4a947 */ /* 0x000fea000383ffff */
[----:B------:R-:W-:Y:S05]  /*4d10*/  BSYNC B0 ;  /* 0x0000000000007941 */ /* 0x000fea0003800000 */
.L_x_167:
[----:B------:R-:W-:Y:S05]  /*4d20*/  EXIT ;  /* 0x000000000000794d */ /* 0x000fea0003800000 */
.L_x_296:
[----:B------:R-:W-:Y:S01]  /*4d30*/  HFMA2.MMA R159, -RZ, RZ, 0, 5.9604644775390625e-08 ;  /* 0x00000001ff9f7435 */ /* 0x000fe200000001ff */
[----:B------:R-:W-:Y:S01]  /*4d40*/  BSSY B1, `(.L_x_298) ;  /* 0x0000006000017945 */ /* 0x000fe20003800000 */
[----:B------:R-:W-:Y:S01]  /*4d50*/  MOV R75, 0x1f ;  /* 0x0000001f004b7802 */ /* 0x000fe20000000f00 */
[----:B------:R-:W-:-:S08]  /*4d60*/  IMAD.MOV.U32 R74, RZ, RZ, -0x1 ;  /* 0xffffffffff4a7424 */ /* 0x000fd000078e00ff */
[----:B-----5:R-:W-:Y:S05]  /*4d70*/  WARPSYNC.COLLECTIVE R74, `(.L_x_299) ;  /* 0x000000004a087348 */ /* 0x020fea0003c00000 */
[----:B------:R0:W1:Y:S02]  /*4d80*/  SHFL.BFLY P3, R72, R160, R159, R75 ;  /* 0x0c00009fa0487389 */ /* 0x000064000006004b */
[----:B01---5:R-:W-:Y:S01]  /*4d90*/  ENDCOLLECTIVE ;  /* 0x000000000000791b */ /* 0x023fe20003800000 */
.L_x_299:
[----:B------:R-:W-:Y:S05]  /*4da0*/  BSYNC B1 ;  /* 0x0000000000017941 */ /* 0x000fea0003800000 */
.L_x_298:
[----:B------:R-:W-:Y:S01]  /*4db0*/  FADD.FTZ R162, R160, R72 ;  /* 0x00000048a0a27221 */ /* 0x000fe20000010000 */
[----:B------:R-:W-:Y:S01]  /*4dc0*/  HFMA2.MMA R159, -RZ, RZ, 0, 1.1920928955078125e-07 ;  /* 0x00000002ff9f7435 */ /* 0x000fe200000001ff */
[----:B------:R-:W-:Y:S01]  /*4dd0*/  IMAD.MOV.U32 R75, RZ, RZ, 0x1f ;  /* 0x0000001fff4b7424 */ /* 0x000fe200078e00ff */
[----:B------:R-:W-:Y:S01]  /*4de0*/  MOV R74, 0xffffffff ;  /* 0xffffffff004a7802 */ /* 0x000fe20000000f00 */
[----:B------:R-:W0:Y:S01]  /*4df0*/  LDC R73, c[0x0][0x290] ;  /* 0x0000a400ff497b82 */ /* 0x000e220000000800 */
[----:B------:R-:W-:-:S07]  /*4e00*/  MOV R160, R162 ;  /* 0x000000a200a07202 */ /* 0x000fce0000000f00 */
[----:B0-----:R-:W-:Y:S05]  /*4e10*/  WARPSYNC.COLLECTIVE R74, `(.L_x_300) ;  /* 0x000000004a087348 */ /* 0x001fea0003c00000 */
[----:B------:R1:W2:Y:S02]  /*4e20*/  SHFL.BFLY P3, R72, R160, R159, R75 ;  /* 0x0c00009fa0487389 */ /* 0x0002a4000006004b */
[----:B012---:R-:W-:Y:S01]  /*4e30*/  ENDCOLLECTIVE ;  /* 0x000000000000791b */ /* 0x007fe20003800000 */
.L_x_300:
[----:B------:R-:W-:Y:S02]  /*4e40*/  IMAD.MOV.U32 R159, RZ, RZ, 0x4 ;  /* 0x00000004ff9f7424 */ /* 0x000fe400078e00ff */
[----:B------:R-:W-:-:S05]  /*4e50*/  FADD.FTZ R163, R162, R72 ;  /* 0x00000048a2a37221 */ /* 0x000fca0000010000 */
[----:B------:R-:W-:-:S07]  /*4e60*/  MOV R160, R163 ;  /* 0x000000a300a07202 */ /* 0x000fce0000000f00 */
[----:B------:R-:W-:Y:S05]  /*4e70*/  WARPSYNC.COLLECTIVE R74, `(.L_x_301) ;  /* 0x000000004a087348 */ /* 0x000fea0003c00000 */
[----:B------:R0:W1:Y:S02]  /*4e80*/  SHFL.BFLY P3, R72, R160, R159, R75 ;  /* 0x0c00009fa0487389 */ /* 0x000064000006004b */
[----:B01----:R-:W-:Y:S01]  /*4e90*/  ENDCOLLECTIVE ;  /* 0x000000000000791b */ /* 0x003fe20003800000 */
.L_x_301:
[----:B------:R-:W-:Y:S01]  /*4ea0*/  HFMA2.MMA R159, -RZ, RZ, 0, 4.76837158203125e-07 ;  /* 0x00000008ff9f7435 */ /* 0x000fe200000001ff */
[----:B------:R-:W-:-:S05]  /*4eb0*/  FADD.FTZ R164, R163, R72 ;  /* 0x00000048a3a47221 */ /* 0x000fca0000010000 */
[----:B------:R-:W-:-:S07]  /*4ec0*/  MOV R160, R164 ;  /* 0x000000a400a07202 */ /* 0x000fce0000000f00 */
[----:B------:R-:W-:Y:S05]  /*4ed0*/  WARPSYNC.COLLECTIVE R74, `(.L_x_302) ;  /* 0x000000004a087348 */ /* 0x000fea0003c00000 */
[----:B------:R0:W1:Y:S02]  /*4ee0*/  SHFL.BFLY P3, R72, R160, R159, R75 ;  /* 0x0c00009fa0487389 */ /* 0x000064000006004b */
[----:B01----:R-:W-:Y:S01]  /*4ef0*/  ENDCOLLECTIVE ;  /* 0x000000000000791b */ /* 0x003fe20003800000 */
.L_x_302:
[----:B------:R-:W-:Y:S01]  /*4f00*/  MOV R159, 0x10 ;  /* 0x00000010009f7802 */ /* 0x000fe20000000f00 */
[----:B------:R-:W-:-:S04]  /*4f10*/  FADD.FTZ R165, R164, R72 ;  /* 0x00000048a4a57221 */ /* 0x000fc80000010000 */
[----:B------:R-:W-:-:S07]  /*4f20*/  IMAD.MOV.U32 R160, RZ, RZ, R165 ;  /* 0x000000ffffa07224 */ /* 0x000fce00078e00a5 */
[----:B------:R-:W-:Y:S05]  /*4f30*/  WARPSYNC.COLLECTIVE R74, `(.L_x_303) ;  /* 0x000000004a087348 */ /* 0x000fea0003c00000 */
[----:B------:R0:W1:Y:S02]  /*4f40*/  SHFL.BFLY P3, R72, R160, R159, R75 ;  /* 0x0c00009fa0487389 */ /* 0x000064000006004b */
[----:B01----:R-:W-:Y:S01]  /*4f50*/  ENDCOLLECTIVE ;  /* 0x000000000000791b */ /* 0x003fe20003800000 */
.L_x_303:
[----:B------:R-:W-:Y:S01]  /*4f60*/  HFMA2.MMA R159, -RZ, RZ, 0, 5.9604644775390625e-08 ;  /* 0x00000001ff9f7435 */ /* 0x000fe200000001ff */
[----:B------:R-:W-:-:S04]  /*4f70*/  FADD.FTZ R72, R165, R72 ;  /* 0x00000048a5487221 */ /* 0x000fc80000010000 */
[----:B------:R-:W-:-:S04]  /*4f80*/  FMUL.FTZ R161, R72, R73 ;  /* 0x0000004948a17220 */ /* 0x000fc80000410000 */
[C---:B------:R-:W-:Y:S01]  /*4f90*/  FADD.FTZ R72, -R161.reuse, R137 ;  /* 0x00000089a1487221 */ /* 0x040fe20000010100 */
[C---:B------:R-:W-:Y:S01]  /*4fa0*/  FADD.FTZ R163, -R161.reuse, R139 ;  /* 0x0000008ba1a37221 */ /* 0x040fe20000010100 */
[----:B------:R-:W-:Y:S02]  /*4fb0*/  FADD.FTZ R75, -R161, R147 ;  /* 0x00000093a14b7221 */ /* 0x000fe40000010100 */
[----:B------:R-:W-:-:S04]  /*4fc0*/  FFMA.FTZ R72, R72, R72, RZ ;  /* 0x0000004848487223 */ /* 0x000fc800000100ff */
[----:B------:R-:W-:Y:S01]  /*4fd0*/  FFMA.FTZ R72, R163, R163, R72 ;  /* 0x000000a3a3487223 */ /* 0x000fe20000010048 */
[----:B------:R-:W-:-:S04]  /*4fe0*/  FADD.FTZ R163, -R161, R138 ;  /* 0x0000008aa1a37221 */ /* 0x000fc80000010100 */
[----:B------:R-:W-:-:S04]  /*4ff0*/  FFMA.FTZ R72, R163, R163, R72 ;  /* 0x000000a3a3487223 */ /* 0x000fc80000010048 */
        /* <DEDUP_REMOVED lines=57> */
[----:B------:R-:W-:-:S07]  /*5390*/  IMAD.MOV.U32 R75, RZ, RZ, 0x1f ;  /* 0x0000001fff4b7424 */ /* 0x000fce00078e00ff */
[----:B------:R-:W-:Y:S05]  /*53a0*/  WARPSYNC.COLLECTIVE R74, `(.L_x_304) ;  /* 0x000000004a087348 */ /* 0x000fea0003c00000 */
[----:B------:R0:W1:Y:S02]  /*53b0*/  SHFL.BFLY P3, R72, R160, R159, R75 ;  /* 0x0c00009fa0487389 */ /* 0x000064000006004b */
[----:B01----:R-:W-:Y:S01]  /*53c0*/  ENDCOLLECTIVE ;  /* 0x000000000000791b */ /* 0x003fe20003800000 */
.L_x_304:
[----:B------:R-:W-:Y:S01]  /*53d0*/  HFMA2.MMA R159, -RZ, RZ, 0, 1.1920928955078125e-07 ;  /* 0x00000002ff9f7435 */ /* 0x000fe200000001ff */
[----:B------:R-:W-:-:S05]  /*53e0*/  FADD.FTZ R162, R160, R72 ;  /* 0x00000048a0a27221 */ /* 0x000fca0000010000 */
[----:B------:R-:W-:-:S07]  /*53f0*/  MOV R160, R162 ;  /* 0x000000a200a07202 */ /* 0x000fce0000000f00 */
[----:B------:R-:W-:Y:S05]  /*5400*/  WARPSYNC.COLLECTIVE R74, `(.L_x_305) ;  /* 0x000000004a087348 */ /* 0x000fea0003c00000 */
[----:B------:R0:W1:Y:S02]  /*5410*/  SHFL.BFLY P3, R72, R160, R159, R75 ;  /* 0x0c00009fa0487389 */ /* 0x000064000006004b */
[----:B01----:R-:W-:Y:S01]  /*5420*/  ENDCOLLECTIVE ;  /* 0x000000000000791b */ /* 0x003fe20003800000 */
.L_x_305:
[----:B------:R-:W-:Y:S01]  /*5430*/  MOV R159, 0x4 ;  /* 0x00000004009f7802 */ /* 0x000fe20000000f00 */
[----:B------:R-:W-:-:S04]  /*5440*/  FADD.FTZ R163, R162, R72 ;  /* 0x00000048a2a37221 */ /* 0x000fc80000010000 */
[----:B------:R-:W-:-:S07]  /*5450*/  IMAD.MOV.U32 R160, RZ, RZ, R163 ;  /* 0x000000ffffa07224 */ /* 0x000fce00078e00a3 */
[----:B------:R-:W-:Y:S05]  /*5460*/  WARPSYNC.COLLECTIVE R74, `(.L_x_306) ;  /* 0x000000004a087348 */ /* 0x000fea0003c00000 */
[----:B------:R0:W1:Y:S02]  /*5470*/  SHFL.BFLY P3, R72, R160, R159, R75 ;  /* 0x0c00009fa0487389 */ /* 0x000064000006004b */
[----:B01----:R-:W-:Y:S01]  /*5480*/  ENDCOLLECTIVE ;  /* 0x000000000000791b */ /* 0x003fe20003800000 */
.L_x_306:
[----:B------:R-:W-:Y:S02]  /*5490*/  IMAD.MOV.U32 R159, RZ, RZ, 0x8 ;  /* 0x00000008ff9f7424 */ /* 0x000fe400078e00ff */
[----:B------:R-:W-:-:S05]  /*54a0*/  FADD.FTZ R164, R163, R72 ;  /* 0x00000048a3a47221 */ /* 0x000fca0000010000 */
[----:B------:R-:W-:-:S07]  /*54b0*/  MOV R160, R164 ;  /* 0x000000a400a07202 */ /* 0x000fce0000000f00 */
[----:B------:R-:W-:Y:S05]  /*54c0*/  WARPSYNC.COLLECTIVE R74, `(.L_x_307) ;  /* 0x000000004a087348 */ /* 0x000fea0003c00000 */
[----:B------:R0:W1:Y:S02]  /*54d0*/  SHFL.BFLY P3, R72, R160, R159, R75 ;  /* 0x0c00009fa0487389 */ /* 0x000064000006004b */
[----:B01----:R-:W-:Y:S01]  /*54e0*/  ENDCOLLECTIVE ;  /* 0x000000000000791b */ /* 0x003fe20003800000 */
.L_x_307:
[----:B------:R-:W-:Y:S01]  /*54f0*/  HFMA2.MMA R159, -RZ, RZ, 0, 9.5367431640625e-07 ;  /* 0x00000010ff9f7435 */ /* 0x000fe200000001ff */
[----:B------:R-:W-:-:S05]  /*5500*/  FADD.FTZ R165, R164, R72 ;  /* 0x00000048a4a57221 */ /* 0x000fca0000010000 */
[----:B------:R-:W-:-:S07]  /*5510*/  MOV R160, R165 ;  /* 0x000000a500a07202 */ /* 0x000fce0000000f00 */
[----:B------:R-:W-:Y:S05]  /*5520*/  WARPSYNC.COLLECTIVE R74, `(.L_x_308) ;  /* 0x000000004a087348 */ /* 0x000fea0003c00000 */
[----:B------:R0:W1:Y:S02]  /*5530*/  SHFL.BFLY P3, R72, R160, R159, R75 ;  /* 0x0c00009fa0487389 */ /* 0x000064000006004b */
[----:B01----:R-:W-:Y:S01]  /*5540*/  ENDCOLLECTIVE ;  /* 0x000000000000791b */ /* 0x003fe20003800000 */
.L_x_308:
[----:B------:R-:W-:Y:S05]  /*5550*/  BRA `(.L_x_309) ;  /* 0xffffffe400807947 */ /* 0x000fea000383ffff */
.L_x_310:
        /* <DEDUP_REMOVED lines=10> */
.L_x_27151:


//--------------------- .text._ZN10layer_norm31ln_parallel_residual_fwd_kernelINS_13Kernel_traitsI13__nv_bfloat16S2_S2_S2_fjLj1024ELj1ELj4ELj1ELj16ENS_18Kernel_traits_baseILj1024ES2_S2_S2_S2_fjLj128EEEEELb0ELb1ELb0EEEvNS_9FwdParamsE --------------------------
	.section	.text._ZN10layer_norm31ln_parallel_residual_fwd_kernelINS_13Kernel_traitsI13__nv_bfloat16S2_S2_S2_fjLj1024ELj1ELj4ELj1ELj16ENS_18Kernel_traits_baseILj1024ES2_S2_S2_S2_fjLj128EEEEELb0ELb1ELb0EEEvNS_9FwdParamsE,"ax",@progbits
	.align	128
        .global         _ZN10layer_norm31ln_parallel_residual_fwd_kernelINS_13Kernel_traitsI13__nv_bfloat16S2_S2_S2_fjLj1024ELj1ELj4ELj1ELj16ENS_18Kernel_traits_baseILj1024ES2_S2_S2_S2_fjLj128EEEEELb0ELb1ELb0EEEvNS_9FwdParamsE
        .type           _ZN10layer_norm31ln_parallel_residual_fwd_kernelINS_13Kernel_traitsI13__nv_bfloat16S2_S2_S2_fjLj1024ELj1ELj4ELj1ELj16ENS_18Kernel_traits_baseILj1024ES2_S2_S2_S2_fjLj128EEEEELb0ELb1ELb0EEEvNS_9FwdParamsE,@function
        .size           _ZN10layer_norm31ln_parallel_residual_fwd_kernelINS_13Kernel_traitsI13__nv_bfloat16S2_S2_S2_fjLj1024ELj1ELj4ELj1ELj16ENS_18Kernel_traits_baseILj1024ES2_S2_S2_S2_fjLj128EEEEELb0ELb1ELb0EEEvNS_9FwdParamsE,(.L_x_27152 - _ZN10layer_norm31ln_parallel_residual_fwd_kernelINS_13Kernel_traitsI13__nv_bfloat16S2_S2_S2_fjLj1024ELj1ELj4ELj1ELj16ENS_18Kernel_traits_baseILj1024ES2_S2_S2_S2_fjLj128EEEEELb0ELb1ELb0EEEvNS_9FwdParamsE)
        .other          _ZN10layer_norm31ln_parallel_residual_fwd_kernelINS_13Kernel_traitsI13__nv_bfloat16S2_S2_S2_fjLj1024ELj1ELj4ELj1ELj16ENS_18Kernel_traits_baseILj1024ES2_S2_S2_S2_fjLj128EEEEELb0ELb1ELb0EEEvNS_9FwdParamsE,@"STO_CUDA_ENTRY STV_DEFAULT"
_ZN10layer_norm31ln_parallel_residual_fwd_kernelINS_13Kernel_traitsI13__nv_bfloat16S2_S2_S2_fjLj1024ELj1ELj4ELj1ELj16ENS_18Kernel_traits_baseILj1024ES2_S2_S2_S2_fjLj128EEEEELb0ELb1ELb0EEEvNS_9FwdParamsE:
.text._ZN10layer_norm31ln_parallel_residual_fwd_kernelINS_13Kernel_traitsI13__nv_bfloat16S2_S2_S2_fjLj1024ELj1ELj4ELj1ELj16ENS_18Kernel_traits_baseILj1024ES2_S2_S2_S2_fjLj128EEEEELb0ELb1ELb0EEEvNS_9FwdParamsE:
        /* <DEDUP_REMOVED lines=9> */
[----:B0-----:R-:W-:Y:S02]  /*0090*/  LOP3.LUT R3, R24, 0x1f, RZ, 0xc, !PT ;  /* 0x0000001f18037812 */ /* 0x001fe400078e0cff */
[----:B------:R-:W-:Y:S02]  /*00a0*/  SHF.R.U32.HI R83, RZ, 0x5, R24 ;  /* 0x00000005ff537819 */ /* 0x000fe40000011618 */
[----:B------:R-:W-:Y:S02]  /*00b0*/  LEA.HI.SX32 R26, R0, R3, 0x1d ;  /* 0x00000003001a7211 */ /* 0x000fe400078feaff */
[----:B------:R-:W-:Y:S02]  /*00c0*/  LOP3.LUT R24, R24, 0x1f, RZ, 0xc0, !PT ;  /* 0x0000001f18187812 */ /* 0x000fe400078ec0ff */
[----:B------:R-:W-:-:S02]  /*00d0*/  LOP3.LUT P0, RZ, R26, 0xffffffe0, RZ, 0xc0, !PT ;  /* 0xffffffe01aff7812 */ /* 0x000fc4000780c0ff */
[C---:B------:R-:W-:Y:S01]  /*00e0*/  ISETP.GE.U32.AND P5, PT, R26.reuse, 0x40, PT ;  /* 0x000000401a00780c */ /* 0x040fe20003fa6070 */
[----:B------:R-:W-:Y:S01]  /*00f0*/  IMAD.MOV.U32 R21, RZ, RZ, R24 ;  /* 0x000000ffff157224 */ /* 0x000fe200078e0018 */
[C---:B------:R-:W-:Y:S02]  /*0100*/  ISETP.GE.U32.AND P4, PT, R26.reuse, 0x60, PT ;  /* 0x000000601a00780c */ /* 0x040fe40003f86070 */
[----:B------:R-:W-:Y:S02]  /*0110*/  ISETP.GE.U32.AND P3, PT, R26, 0x80, PT ;  /* 0x000000801a00780c */ /* 0x000fe40003f66070 */
[----:B------:R-:W-:Y:S02]  /*0120*/  P2R R0, PR, RZ, 0x20 ;  /* 0x00000020ff007803 */ /* 0x000fe40000000000 */
[----:B------:R-:W-:Y:S02]  /*0130*/  P2R R0, PR, RZ, 0x10 ;  /* 0x00000010ff007803 */ /* 0x000fe40000000000 */
[----:B--2---:R-:W-:-:S02]  /*0140*/  LEA R83, R2, R83, 0x2 ;  /* 0x0000005302537211 */ /* 0x004fc400078e10ff */
[----:B------:R-:W-:Y:S01]  /*0150*/  P2R R0, PR, RZ, 0x8 ;  /* 0x00000008ff007803 */ /* 0x000fe20000000000 */
[----:B---3--:R-:W-:Y:S06]  /*0160*/  @!P0 BRA `(.L_x_312) ;  /* 0x0000000000408947 */ /* 0x008fec0003800000 */
[----:B------:R-:W0:Y:S01]  /*0170*/  LDC.64 R16, c[0x0][0x260] ;  /* 0x00009800ff107b82 */ /* 0x000e220000000a00 */
[----:B------:R-:W-:Y:S02]  /*0180*/  ULDC.64 UR6, c[0x0][0x2c8] ;  /* 0x0000b20000067ab9 */ /* 0x000fe40000000a00 */
[----:B------:R-:W-:-:S04]  /*0190*/  ISETP.NE.U32.AND P1, PT, RZ, UR6, PT ;  /* 0x00000006ff007c0c */ /* 0x000fc8000bf25070 */
[----:B------:R-:W-:-:S13]  /*01a0*/  ISETP.NE.AND.EX P1, PT, RZ, UR7, PT, P1 ;  /* 0x00000007ff007c0c */ /* 0x000fda000bf25310 */
[C---:B------:R-:W-:Y:S01]  /*01b0*/  @P1 LEA R2, P2, R21.reuse, UR6, 0x4 ;  /* 0x0000000615021c11 */ /* 0x040fe2000f8420ff */
[----:B0-----:R-:W-:-:S03]  /*01c0*/  IMAD.WIDE.U32 R16, R21, 0x10, R16 ;  /* 0x0000001015107825 */ /* 0x001fc600078e0010 */
[----:B------:R-:W-:-:S03]  /*01d0*/  @P1 LEA.HI.X R3, R21, UR7, RZ, 0x4, P2 ;  /* 0x0000000715031c11 */ /* 0x000fc600090f24ff */
[----:B------:R-:W2:Y:S04]  /*01e0*/  LDG.E.128 R16, desc[UR4][R16.64] ;  /* 0x0000000410107981 */ /* 0x000ea8000c1e1d00 */
[----:B------:R0:W5:Y:S01]  /*01f0*/  @P1 LDG.E.128 R4, desc[UR4][R2.64] ;  /* 0x0000000402041981 */ /* 0x000162000c1e1d00 */
[----:B------:R-:W-:Y:S02]  /*0200*/  LOP3.LUT R21, R21, 0x20, RZ, 0xfc, !PT ;  /* 0x0000002015157812 */ /* 0x000fe400078efcff */
[----:B--2---:R-:W-:Y:S02]  /*0210*/  PRMT R81, R16, 0x7632, R81 ;  /* 0x0000763210517816 */ /* 0x004fe40000000051 */
[----:B------:R-:W-:Y:S02]  /*0220*/  PRMT R82, R17, 0x7632, R82 ;  /* 0x0000763211527816 */ /* 0x000fe40000000052 */
[----:B------:R-:W-:-:S02]  /*0230*/  PRMT R79, R18, 0x7632, R79 ;  /* 0x00007632124f7816 */ /* 0x000fc4000000004f */
[----:B------:R-:W-:Y:S02]  /*0240*/  @!P1 CS2R R4, SRZ ;  /* 0x0000000000049805 */ /* 0x000fe4000001ff00 */
[----:B------:R-:W-:Y:S02]  /*0250*/  PRMT R80, R19, 0x7632, R80 ;  /* 0x0000763213507816 */ /* 0x000fe40000000050 */
[----:B0-----:R-:W-:-:S07]  /*0260*/  @!P1 CS2R R6, SRZ ;  /* 0x0000000000069805 */ /* 0x001fce000001ff00 */
.L_x_312:
[----:B------:R-:W-:Y:S05]  /*0270*/  BSYNC B0 ;  /* 0x0000000000007941 */ /* 0x000fea0003800000 */
.L_x_311:
[----:B------:R-:W-:Y:S04]  /*0280*/  BSSY B0, `(.L_x_313) ;  /* 0x0000012000007945 */ /* 0x000fe80003800000 */
[----:B------:R-:W-:Y:S05]  /*0290*/  @!P5 BRA `(.L_x_314) ;  /* 0x000000000040d947 */ /* 0x000fea0003800000 */
[----:B------:R-:W0:Y:S01]  /*02a0*/  LDC.64 R2, c[0x0][0x260] ;  /* 0x00009800ff027b82 */ /* 0x000e220000000a00 */
[----:B------:R-:W-:Y:S02]  /*02b0*/  ULDC.64 UR6, c[0x0][0x2c8] ;  /* 0x0000b20000067ab9 */ /* 0x000fe40000000a00 */
[----:B------:R-:W-:-:S04]  /*02c0*/  ISETP.NE.U32.AND P1, PT, RZ, UR6, PT ;  /* 0x00000006ff007c0c */ /* 0x000fc8000bf25070 */
[----:B------:R-:W-:Y:S01]  /*02d0*/  ISETP.NE.AND.EX P1, PT, RZ, UR7, PT, P1 ;  /* 0x00000007ff007c0c */ /* 0x000fe2000bf25310 */
[----:B0-----:R-:W-:-:S12]  /*02e0*/  IMAD.WIDE.U32 R12, R21, 0x10, R2 ;  /* 0x00000010150c7825 */ /* 0x001fd800078e0002 */
[----:B------:R-:W-:-:S04]  /*02f0*/  @P1 LEA R2, P2, R21, UR6, 0x4 ;  /* 0x0000000615021c11 */ /* 0x000fc8000f8420ff */
[C---:B------:R-:W-:Y:S01]  /*0300*/  @P1 LEA.HI.X R3, R21.reuse, UR7, RZ, 0x4, P2 ;  /* 0x0000000715031c11 */ /* 0x040fe200090f24ff */
[----:B------:R-:W2:Y:S04]  /*0310*/  LDG.E.128 R12, desc[UR4][R12.64] ;  /* 0x000000040c0c7981 */ /* 0x000ea8000c1e1d00 */
[----:B------:R0:W5:Y:S01]  /*0320*/  @P1 LDG.E.128 R40, desc[UR4][R2.64] ;  /* 0x0000000402281981 */ /* 0x000162000c1e1d00 */
[----:B------:R-:W-:Y:S02]  /*0330*/  IADD3 R21, R21, 0x20, RZ ;  /* 0x0000002015157810 */ /* 0x000fe40007ffe0ff */
[----:B--2---:R-:W-:Y:S02]  /*0340*/  PRMT R77, R12, 0x7632, R77 ;  /* 0x000076320c4d7816 */ /* 0x004fe4000000004d */
[----:B------:R-:W-:-:S02]  /*0350*/  PRMT R78, R13, 0x7632, R78 ;  /* 0x000076320d4e7816 */ /* 0x000fc4000000004e */
[----:B------:R-:W-:Y:S02]  /*0360*/  PRMT R75, R14, 0x7632, R75 ;  /* 0x000076320e4b7816 */ /* 0x000fe4000000004b */
[----:B------:R-:W-:Y:S02]  /*0370*/  @!P1 CS2R R40, SRZ ;  /* 0x0000000000289805 */ /* 0x000fe4000001ff00 */
[----:B------:R-:W-:Y:S02]  /*0380*/  PRMT R76, R15, 0x7632, R76 ;  /* 0x000076320f4c7816 */ /* 0x000fe4000000004c */
[----:B0-----:R-:W-:-:S07]  /*0390*/  @!P1 CS2R R42, SRZ ;  /* 0x00000000002a9805 */ /* 0x001fce000001ff00 */
.L_x_314:
[----:B------:R-:W-:Y:S05]  /*03a0*/  BSYNC B0 ;  /* 0x0000000000007941 */ /* 0x000fea0003800000 */
.L_x_313:
        /* <DEDUP_REMOVED lines=11> */
[----:B------:R-:W-:Y:S01]  /*0460*/  VIADD R21, R21, 0x20 ;  /* 0x0000002015157836 */ /* 0x000fe20000000000 */
[----:B--2---:R-:W-:Y:S02]  /*0470*/  PRMT R73, R8, 0x7632, R73 ;  /* 0x0000763208497816 */ /* 0x004fe40000000049 */
[----:B------:R-:W-:Y:S02]  /*0480*/  PRMT R74, R9, 0x7632, R74 ;  /* 0x00007632094a7816 */ /* 0x000fe4000000004a */
[----:B------:R-:W-:-:S02]  /*0490*/  PRMT R71, R10, 0x7632, R71 ;  /* 0x000076320a477816 */ /* 0x000fc40000000047 */
[----:B------:R-:W-:Y:S02]  /*04a0*/  @!P1 CS2R R36, SRZ ;  /* 0x0000000000249805 */ /* 0x000fe4000001ff00 */
[----:B------:R-:W-:Y:S02]  /*04b0*/  PRMT R72, R11, 0x7632, R72 ;  /* 0x000076320b487816 */ /* 0x000fe40000000048 */
[----:B0-----:R-:W-:-:S07]  /*04c0*/  @!P1 CS2R R38, SRZ ;  /* 0x0000000000269805 */ /* 0x001fce000001ff00 */
.L_x_316:
[----:B------:R-:W-:Y:S05]  /*04d0*/  BSYNC B0 ;  /* 0x0000000000007941 */ /* 0x000fea0003800000 */
.L_x_315:
[----:B------:R-:W-:Y:S04]  /*04e0*/  BSSY B0, `(.L_x_317) ;  /* 0x000000d000007945 */ /* 0x000fe80003800000 */
[----:B------:R-:W-:Y:S05]  /*04f0*/  @!P3 BRA `(.L_x_318) ;  /* 0x00000000002cb947 */ /* 0x000fea0003800000 */
[----:B------:R-:W-:Y:S01]  /*0500*/  ULDC.64 UR6, c[0x0][0x2c8] ;  /* 0x0000b20000067ab9 */ /* 0x000fe20000000a00 */
[----:B------:R-:W0:Y:S01]  /*0510*/  LDC.64 R28, c[0x0][0x260] ;  /* 0x00009800ff1c7b82 */ /* 0x000e220000000a00 */
[----:B------:R-:W-:-:S04]  /*0520*/  ISETP.NE.U32.AND P1, PT, RZ, UR6, PT ;  /* 0x00000006ff007c0c */ /* 0x000fc8000bf25070 */
[----:B------:R-:W-:-:S13]  /*0530*/  ISETP.NE.AND.EX P1, PT, RZ, UR7, PT, P1 ;  /* 0x00000007ff007c0c */ /* 0x000fda000bf25310 */
[----:B------:R-:W-:-:S04]  /*0540*/  @P1 LEA R2, P2, R21, UR6, 0x4 ;  /* 0x0000000615021c11 */ /* 0x000fc8000f8420ff */
[C---:B------:R-:W-:Y:S01]  /*0550*/  @P1 LEA.HI.X R3, R21.reuse, UR7, RZ, 0x4, P2 ;  /* 0x0000000715031c11 */ /* 0x040fe200090f24ff */
[----:B0-----:R-:W-:-:S04]  /*0560*/  IMAD.WIDE.U32 R28, R21, 0x10, R28 ;  /* 0x00000010151c7825 */ /* 0x001fc800078e001c */
[----:B------:R0:W5:Y:S04]  /*0570*/  @P1 LDG.E.128 R32, desc[UR4][R2.64] ;  /* 0x0000000402201981 */ /* 0x000168000c1e1d00 */
[----:B------:R-:W5:Y:S01]  /*0580*/  LDG.E.128 R28, desc[UR4][R28.64] ;  /* 0x000000041c1c7981 */ /* 0x000f62000c1e1d00 */
[----:B------:R-:W-:Y:S02]  /*0590*/  @!P1 CS2R R32, SRZ ;  /* 0x0000000000209805 */ /* 0x000fe4000001ff00 */
[----:B0-----:R-:W-:-:S07]  /*05a0*/  @!P1 CS2R R34, SRZ ;  /* 0x0000000000229805 */ /* 0x001fce000001ff00 */
.L_x_318:
[----:B------:R-:W-:Y:S05]  /*05b0*/  BSYNC B0 ;  /* 0x0000000000007941 */ /* 0x000fea0003800000 */
.L_x_317:
[----:B------:R-:W-:Y:S02]  /*05c0*/  ULDC UR6, c[0x0][0x214] ;  /* 0x0000850000067ab9 */ /* 0x000fe40000000800 */
[----:B------:R-:W-:Y:S01]  /*05d0*/  ISETP.GE.AND P2, PT, R83, UR6, PT ;  /* 0x0000000653007c0c */ /* 0x000fe2000bf46270 */
[----:B------:R-:W-:Y:S02]  /*05e0*/  ULDC.64 UR6, c[0x0][0x230] ;  /* 0x00008c0000067ab9 */ /* 0x000fe40000000a00 */
[----:B------:R-:W-:-:S04]  /*05f0*/  LOP3.LUT P1, RZ, R22, UR6, RZ, 0xfc, !PT ;  /* 0x0000000616ff7c12 */ /* 0x000fc8000f82fcff */
[----:B------:R-:W-:-:S06]  /*0600*/  LOP3.LUT P1, RZ, R23, UR7, RZ, 0xfc, P1 ;  /* 0x0000000717ff7c12 */ /* 0x000fcc000882fcff */
[----:B------:R-:W-:Y:S07]  /*0610*/  @P2 EXIT ;  /* 0x000000000000294d */ /* 0x000fee0003800000 */
        /* <DEDUP_REMOVED lines=13> */
[C---:B------:R-:W-:Y:S01]  /*06f0*/  IMAD.U32 R47, R33.reuse, 0x10000, RZ ;  /* 0x00010000212f7824 */ /* 0x040fe200078e00ff */
[----:B------:R-:W-:Y:S01]  /*0700*/  PRMT R55, R33, 0x7632, R55 ;  /* 0x0000763221377816 */ /* 0x000fe20000000037 */
[C---:B------:R-:W-:Y:S01]  /*0710*/  IMAD.U32 R85, R35.reuse, 0x10000, RZ ;  /* 0x0001000023557824 */ /* 0x040fe200078e00ff */
        /* <DEDUP_REMOVED lines=49> */
[----:B------:R-:W-:Y:S01]  /*0a30*/  ULDC.U8 UR6, c[0x0][0x2a0] ;  /* 0x0000a80000067ab9 */ /* 0x000fe20000000000 */
[----:B------:R-:W-:Y:S01]  /*0a40*/  SHF.L.U32 R45, R30, 0x10, RZ ;  /* 0x000000101e2d7819 */ /* 0x000fe200000006ff */
[----:B------:R-:W-:Y:S01]  /*0a50*/  ULDC UR8, c[0x0][0x218] ;  /* 0x0000860000087ab9 */ /* 0x000fe20000000800 */
[----:B------:R-:W-:Y:S01]  /*0a60*/  SHF.L.U32 R48, R32, 0x10, RZ ;  /* 0x0000001020307819 */ /* 0x000fe200000006ff */
[----:B------:R-:W-:Y:S01]  /*0a70*/  ULDC UR7, c[0x0][0x2d8] ;  /* 0x0000b60000077ab9 */ /* 0x000fe20000000800 */
[----:B------:R-:W-:Y:S01]  /*0a80*/  SHF.L.U32 R50, R34, 0x10, RZ ;  /* 0x0000001022327819 */ /* 0x000fe200000006ff */
[----:B------:R-:W-:Y:S01]  /*0a90*/  UISETP.NE.AND UP0, UPT, UR6, URZ, UPT ;  /* 0x0000003f0600728c */ /* 0x000fe2000bf05270 */
        /* <DEDUP_REMOVED lines=18> */
.L_x_464:
[----:B------:R-:W-:Y:S01]  /*0bc0*/  IMAD R40, R83, UR8, RZ ;  /* 0x0000000853287c24 */ /* 0x000fe2000f8e02ff */
[----:B------:R-:W-:Y:S04]  /*0bd0*/  BSSY B0, `(.L_x_319) ;  /* 0x00000aa000007945 */ /* 0x000fe80003800000 */
[----:B------:R-:W-:-:S04]  /*0be0*/  SHF.R.S32.HI R41, RZ, 0x1f, R40 ;  /* 0x0000001fff297819 */ /* 0x000fc80000011428 */
[----:B------:R-:W-:-:S04]  /*0bf0*/  LEA.HI R41, R41, R40, RZ, 0x3 ;  /* 0x0000002829297211 */ /* 0x000fc800078f18ff */
[----:B------:R-:W-:-:S04]  /*0c00*/  LEA.HI.SX32 R104, R41, R24, 0x1d ;  /* 0x0000001829687211 */ /* 0x000fc800078feaff */
[----:B------:R-:W-:Y:S01]  /*0c10*/  MOV R117, R104 ;  /* 0x0000006800757202 */ /* 0x000fe20000000f00 */
        /* <DEDUP_REMOVED lines=24> */
.L_x_322:
[----:B-----5:R-:W-:-:S05]  /*0da0*/  SHF.L.U32 R40, R28, 0x10, RZ ;  /* 0x000000101c287819 */ /* 0x020fca00000006ff */
[----:B------:R-:W-:Y:S01]  /*0db0*/  FADD.FTZ R49, R40, R49 ;  /* 0x0000003128317221 */ /* 0x000fe20000010000 */
[----:B------:R-:W-:Y:S06]  /*0dc0*/  BRA `(.L_x_323) ;  /* 0x0000000000107947 */ /* 0x000fec0003800000 */
.L_x_321:
[----:B-----5:R-:W-:Y:S01]  /*0dd0*/  IMAD.U32 R40, R32, 0x10000, RZ ;  /* 0x0001000020287824 */ /* 0x020fe200078e00ff */
[----:B------:R-:W-:-:S03]  /*0de0*/  @P3 SHF.L.U32 R88, R28, 0x10, RZ ;  /* 0x000000101c583819 */ /* 0x000fc600000006ff */
[----:B------:R-:W-:-:S04]  /*0df0*/  FADD.FTZ R49, R40, R49 ;  /* 0x0000003128317221 */ /* 0x000fc80000010000 */
[----:B------:R-:W-:-:S07]  /*0e00*/  @P3 FADD.FTZ R49, R88, R49 ;  /* 0x0000003158313221 */ /* 0x000fce0000010000 */
.L_x_323:
[----:B------:R-:W-:-:S04]  /*0e10*/  F2FP.BF16.F32.PACK_AB R40, RZ, R49 ;  /* 0x00000031ff28723e */ /* 0x000fc800000010ff */
[----:B------:R-:W-:-:S07]  /*0e20*/  PRMT R36, R40, 0x7610, R36 ;  /* 0x0000761028247816 */ /* 0x000fce0000000024 */
.L_x_324:
[----:B------:R-:W-:Y:S01]  /*0e30*/  IMAD.U32 R88, R105, 0x10000, RZ ;  /* 0x0001000069587824 */ /* 0x000fe200078e00ff */
[----:B------:R-:W-:Y:S06]  /*0e40*/  @P4 BRA `(.L_x_325) ;  /* 0x0000000000244947 */ /* 0x000fec0003800000 */
[----:B------:R-:W-:-:S04]  /*0e50*/  ISETP.NE.U32.AND P2, PT, RZ, UR12, PT ;  /* 0x0000000cff007c0c */ /* 0x000fc8000bf45070 */
[----:B------:R-:W-:-:S13]  /*0e60*/  ISETP.NE.AND.EX P2, PT, RZ, UR13, PT, P2 ;  /* 0x0000000dff007c0c */ /* 0x000fda000bf45320 */
[----:B------:R-:W-:Y:S05]  /*0e70*/  @P2 BRA `(.L_x_326) ;  /* 0x0000000000082947 */ /* 0x000fea0003800000 */
[----:B------:R-:W-:Y:S05]  /*0e80*/  @P1 BRA `(.L_x_327) ;  /* 0x00000000002c1947 */ /* 0x000fea0003800000 */
[----:B------:R-:W-:Y:S05]  /*0e90*/  BRA `(.L_x_328) ;  /* 0x0000000000307947 */ /* 0x000fea0003800000 */
.L_x_326:
[----:B-----5:R-:W-:-:S04]  /*0ea0*/  PRMT R40, R28, 0x7632, R40 ;  /* 0x000076321c287816 */ /* 0x020fc80000000028 */
[----:B------:R-:W-:-:S05]  /*0eb0*/  SHF.L.U32 R89, R40, 0x10, RZ ;  /* 0x0000001028597819 */ /* 0x000fca00000006ff */
[----:B------:R-:W-:Y:S01]  /*0ec0*/  FADD.FTZ R88, R89, R88 ;  /* 0x0000005859587221 */ /* 0x000fe20000010000 */
[----:B------:R-:W-:Y:S06]  /*0ed0*/  BRA `(.L_x_327) ;  /* 0x0000000000187947 */ /* 0x000fec0003800000 */
.L_x_325:
[----:B-----5:R-:W-:Y:S02]  /*0ee0*/  PRMT R40, R32, 0x7632, R40 ;  /* 0x0000763220287816 */ /* 0x020fe40000000028 */
[----:B------:R-:W-:-:S03]  /*0ef0*/  @P3 PRMT R96, R28, 0x7632, R96 ;  /* 0x000076321c603816 */ /* 0x000fc60000000060 */
[----:B------:R-:W-:Y:S01]  /*0f00*/  IMAD.U32 R89, R40, 0x10000, RZ ;  /* 0x0001000028597824 */ /* 0x000fe200078e00ff */
[----:B------:R-:W-:-:S03]  /*0f10*/  @P3 SHF.L.U32 R97, R96, 0x10, RZ ;  /* 0x0000001060613819 */ /* 0x000fc600000006ff */
[----:B------:R-:W-:-:S04]  /*0f20*/  FADD.FTZ R88, R89, R88 ;  /* 0x0000005859587221 */ /* 0x000fc80000010000 */
[----:B------:R-:W-:-:S07]  /*0f30*/  @P3 FADD.FTZ R88, R97, R88 ;  /* 0x0000005861583221 */ /* 0x000fce0000010000 */
.L_x_327:
[----:B------:R-:W-:-:S04]  /*0f40*/  F2FP.BF16.F32.PACK_AB R40, RZ, R88 ;  /* 0x00000058ff28723e */ /* 0x000fc800000010ff */
[----:B------:R-:W-:-:S07]  /*0f50*/  PRMT R36, R36, 0x5410, R40 ;  /* 0x0000541024247816 */ /* 0x000fce0000000028 */
.L_x_328:
        /* <DEDUP_REMOVED lines=8> */
.L_x_330:
[----:B-----5:R-:W-:-:S05]  /*0fe0*/  SHF.L.U32 R40, R29, 0x10, RZ ;  /* 0x000000101d287819 */ /* 0x020fca00000006ff */
[----:B------:R-:W-:Y:S01]  /*0ff0*/  FADD.FTZ R89, R40, R89 ;  /* 0x0000005928597221 */ /* 0x000fe20000010000 */
[----:B------:R-:W-:Y:S06]  /*1000*/  BRA `(.L_x_331) ;  /* 0x0000000000107947 */ /* 0x000fec0003800000 */
.L_x_329:
[----:B-----5:R-:W-:Y:S01]  /*1010*/  IMAD.U32 R40, R33, 0x10000, RZ ;  /* 0x0001000021287824 */ /* 0x020fe200078e00ff */
[----:B------:R-:W-:-:S03]  /*1020*/  @P3 SHF.L.U32 R96, R29, 0x10, RZ ;  /* 0x000000101d603819 */ /* 0x000fc600000006ff */
[----:B------:R-:W-:-:S04]  /*1030*/  FADD.FTZ R89, R40, R89 ;  /* 0x0000005928597221 */ /* 0x000fc80000010000 */
[----:B------:R-:W-:-:S07]  /*1040*/  @P3 FADD.FTZ R89, R96, R89 ;  /* 0x0000005960593221 */ /* 0x000fce0000010000 */
.L_x_331:
[----:B------:R-:W-:-:S04]  /*1050*/  F2FP.BF16.F32.PACK_AB R40, RZ, R89 ;  /* 0x00000059ff28723e */ /* 0x000fc800000010ff */
[----:B------:R-:W-:-:S07]  /*1060*/  PRMT R37, R40, 0x7610, R37 ;  /* 0x0000761028257816 */ /* 0x000fce0000000025 */
.L_x_332:
[----:B------:R-:W-:Y:S01]  /*1070*/  IMAD.U32 R96, R41, 0x10000, RZ ;  /* 0x0001000029607824 */ /* 0x000fe200078e00ff */
[----:B------:R-:W-:Y:S06]  /*1080*/  @P4 BRA `(.L_x_333) ;  /* 0x0000000000244947 */ /* 0x000fec0003800000 */
[----:B------:R-:W-:-:S04]  /*1090*/  ISETP.NE.U32.AND P2, PT, RZ, UR12, PT ;  /* 0x0000000cff007c0c */ /* 0x000fc8000bf45070 */
[----:B------:R-:W-:-:S13]  /*10a0*/  ISETP.NE.AND.EX P2, PT, RZ, UR13, PT, P2 ;  /* 0x0000000dff007c0c */ /* 0x000fda000bf45320 */
[----:B------:R-:W-:Y:S05]  /*10b0*/  @P2 BRA `(.L_x_334) ;  /* 0x0000000000082947 */ /* 0x000fea0003800000 */
[----:B------:R-:W-:Y:S05]  /*10c0*/  @P1 BRA `(.L_x_335) ;  /* 0x00000000002c1947 */ /* 0x000fea0003800000 */
[----:B------:R-:W-:Y:S05]  /*10d0*/  BRA `(.L_x_336) ;  /* 0x0000000000307947 */ /* 0x000fea0003800000 */
.L_x_334:
[----:B-----5:R-:W-:-:S04]  /*10e0*/  PRMT R40, R29, 0x7632, R40 ;  /* 0x000076321d287816 */ /* 0x020fc80000000028 */
[----:B------:R-:W-:-:S05]  /*10f0*/  SHF.L.U32 R41, R40, 0x10, RZ ;  /* 0x0000001028297819 */ /* 0x000fca00000006ff */
[----:B------:R-:W-:Y:S01]  /*1100*/  FADD.FTZ R96, R41, R96 ;  /* 0x0000006029607221 */ /* 0x000fe20000010000 */
[----:B------:R-:W-:Y:S06]  /*1110*/  BRA `(.L_x_335) ;  /* 0x0000000000187947 */ /* 0x000fec0003800000 */
.L_x_333:
[----:B-----5:R-:W-:Y:S02]  /*1120*/  PRMT R40, R33, 0x7632, R40 ;  /* 0x0000763221287816 */ /* 0x020fe40000000028 */
[----:B------:R-:W-:-:S03]  /*1130*/  @P3 PRMT R97, R29, 0x7632, R97 ;  /* 0x000076321d613816 */ /* 0x000fc60000000061 */
[----:B------:R-:W-:Y:S01]  /*1140*/  IMAD.U32 R41, R40, 0x10000, RZ ;  /* 0x0001000028297824 */ /* 0x000fe200078e00ff */
[----:B------:R-:W-:-:S03]  /*1150*/  @P3 SHF.L.U32 R97, R97, 0x10, RZ ;  /* 0x0000001061613819 */ /* 0x000fc600000006ff */
[----:B------:R-:W-:-:S04]  /*1160*/  FADD.FTZ R96, R41, R96 ;  /* 0x0000006029607221 */ /* 0x000fc80000010000 */
[----:B------:R-:W-:-:S07]  /*1170*/  @P3 FADD.FTZ R96, R97, R96 ;  /* 0x0000006061603221 */ /* 0x000fce0000010000 */
.L_x_335:
[----:B------:R-:W-:-:S04]  /*1180*/  F2FP.BF16.F32.PACK_AB R40, RZ, R96 ;  /* 0x00000060ff28723e */ /* 0x000fc800000010ff */
[----:B------:R-:W-:-:S07]  /*1190*/  PRMT R37, R37, 0x5410, R40 ;  /* 0x0000541025257816 */ /* 0x000fce0000000028 */
.L_x_336:
        /* <DEDUP_REMOVED lines=8> */
.L_x_338:
[----:B-----5:R-:W-:-:S05]  /*1220*/  SHF.L.U32 R40, R30, 0x10, RZ ;  /* 0x000000101e287819 */ /* 0x020fca00000006ff */
[----:B------:R-:W-:Y:S01]  /*1230*/  FADD.FTZ R97, R40, R97 ;  /* 0x0000006128617221 */ /* 0x000fe20000010000 */
[----:B------:R-:W-:Y:S06]  /*1240*/  BRA `(.L_x_339) ;  /* 0x0000000000107947 */ /* 0x000fec0003800000 */
.L_x_337:
[----:B-----5:R-:W-:Y:S01]  /*1250*/  IMAD.U32 R40, R34, 0x10000, RZ ;  /* 0x0001000022287824 */ /* 0x020fe200078e00ff */
[----:B------:R-:W-:-:S03]  /*1260*/  @P3 SHF.L.U32 R106, R30, 0x10, RZ ;  /* 0x000000101e6a3819 */ /* 0x000fc600000006ff */
[----:B------:R-:W-:-:S04]  /*1270*/  FADD.FTZ R97, R40, R97 ;  /* 0x0000006128617221 */ /* 0x000fc80000010000 */
[----:B------:R-:W-:-:S07]  /*1280*/  @P3 FADD.FTZ R97, R106, R97 ;  /* 0x000000616a613221 */ /* 0x000fce0000010000 */
.L_x_339:
[----:B------:R-:W-:-:S04]  /*1290*/  F2FP.BF16.F32.PACK_AB R40, RZ, R97 ;  /* 0x00000061ff28723e */ /* 0x000fc800000010ff */
[----:B------:R-:W-:-:S07]  /*12a0*/  PRMT R38, R40, 0x7610, R38 ;  /* 0x0000761028267816 */ /* 0x000fce0000000026 */
.L_x_340:
[----:B------:R-:W-:Y:S01]  /*12b0*/  IMAD.U32 R105, R42, 0x10000, RZ ;  /* 0x000100002a697824 */ /* 0x000fe200078e00ff */
[----:B------:R-:W-:Y:S06]  /*12c0*/  @P4 BRA `(.L_x_341) ;  /* 0x0000000000244947 */ /* 0x000fec0003800000 */
[----:B------:R-:W-:-:S04]  /*12d0*/  ISETP.NE.U32.AND P2, PT, RZ, UR12, PT ;  /* 0x0000000cff007c0c */ /* 0x000fc8000bf45070 */
[----:B------:R-:W-:-:S13]  /*12e0*/  ISETP.NE.AND.EX P2, PT, RZ, UR13, PT, P2 ;  /* 0x0000000dff007c0c */ /* 0x000fda000bf45320 */
[----:B------:R-:W-:Y:S05]  /*12f0*/  @P2 BRA `(.L_x_342) ;  /* 0x0000000000082947 */ /* 0x000fea0003800000 */
[----:B------:R-:W-:Y:S05]  /*1300*/  @P1 BRA `(.L_x_343) ;  /* 0x00000000002c1947 */ /* 0x000fea0003800000 */
[----:B------:R-:W-:Y:S05]  /*1310*/  BRA `(.L_x_344) ;  /* 0x0000000000307947 */ /* 0x000fea0003800000 */
.L_x_342:
[----:B-----5:R-:W-:-:S04]  /*1320*/  PRMT R40, R30, 0x7632, R40 ;  /* 0x000076321e287816 */ /* 0x020fc80000000028 */
[----:B------:R-:W-:-:S05]  /*1330*/  SHF.L.U32 R40, R40, 0x10, RZ ;  /* 0x0000001028287819 */ /* 0x000fca00000006ff */
[----:B------:R-:W-:Y:S01]  /*1340*/  FADD.FTZ R105, R40, R105 ;  /* 0x0000006928697221 */ /* 0x000fe20000010000 */
[----:B------:R-:W-:Y:S06]  /*1350*/  BRA `(.L_x_343) ;  /* 0x0000000000187947 */ /* 0x000fec0003800000 */
.L_x_341:
[----:B-----5:R-:W-:Y:S02]  /*1360*/  PRMT R40, R34, 0x7632, R40 ;  /* 0x0000763222287816 */ /* 0x020fe40000000028 */
[----:B------:R-:W-:-:S03]  /*1370*/  @P3 PRMT R41, R30, 0x7632, R41 ;  /* 0x000076321e293816 */ /* 0x000fc60000000029 */
[----:B------:R-:W-:Y:S01]  /*1380*/  IMAD.U32 R40, R40, 0x10000, RZ ;  /* 0x0001000028287824 */ /* 0x000fe200078e00ff */
[----:B------:R-:W-:-:S03]  /*1390*/  @P3 SHF.L.U32 R42, R41, 0x10, RZ ;  /* 0x00000010292a3819 */ /* 0x000fc600000006ff */
[----:B------:R-:W-:-:S04]  /*13a0*/  FADD.FTZ R105, R40, R105 ;  /* 0x0000006928697221 */ /* 0x000fc80000010000 */
[----:B------:R-:W-:-:S07]  /*13b0*/  @P3 FADD.FTZ R105, R42, R105 ;  /* 0x000000692a693221 */ /* 0x000fce0000010000 */
.L_x_343:
[----:B------:R-:W-:-:S04]  /*13c0*/  F2FP.BF16.F32.PACK_AB R40, RZ, R105 ;  /* 0x00000069ff28723e */ /* 0x000fc800000010ff */
[----:B------:R-:W-:-:S07]  /*13d0*/  PRMT R38, R38, 0x5410, R40 ;  /* 0x0000541026267816 */ /* 0x000fce0000000028 */
.L_x_344:
        /* <DEDUP_REMOVED lines=8> */
.L_x_346:
[----:B-----5:R-:W-:-:S05]  /*1460*/  SHF.L.U32 R41, R31, 0x10, RZ ;  /* 0x000000101f297819 */ /* 0x020fca00000006ff */
[----:B------:R-:W-:Y:S01]  /*1470*/  FADD.FTZ R106, R41, R106 ;  /* 0x0000006a296a7221 */ /* 0x000fe20000010000 */
[----:B------:R-:W-:Y:S06]  /*1480*/  BRA `(.L_x_347) ;  /* 0x0000000000107947 */ /* 0x000fec0003800000 */
.L_x_345:
[----:B-----5:R-:W-:Y:S01]  /*1490*/  IMAD.U32 R41, R35, 0x10000, RZ ;  /* 0x0001000023297824 */ /* 0x020fe200078e00ff */
[----:B------:R-:W-:-:S03]  /*14a0*/  @P3 SHF.L.U32 R113, R31, 0x10, RZ ;  /* 0x000000101f713819 */ /* 0x000fc600000006ff */
[----:B------:R-:W-:-:S04]  /*14b0*/  FADD.FTZ R106, R41, R106 ;  /* 0x0000006a296a7221 */ /* 0x000fc80000010000 */
[----:B------:R-:W-:-:S07]  /*14c0*/  @P3 FADD.FTZ R106, R113, R106 ;  /* 0x0000006a716a3221 */ /* 0x000fce0000010000 */
.L_x_347:
[----:B------:R-:W-:-:S04]  /*14d0*/  F2FP.BF16.F32.PACK_AB R40, RZ, R106 ;  /* 0x0000006aff28723e */ /* 0x000fc800000010ff */
[----:B------:R-:W-:-:S07]  /*14e0*/  PRMT R39, R40, 0x7610, R39 ;  /* 0x0000761028277816 */ /* 0x000fce0000000027 */
.L_x_348:
[----:B------:R-:W-:Y:S01]  /*14f0*/  IMAD.U32 R113, R43, 0x10000, RZ ;  /* 0x000100002b717824 */ /* 0x000fe200078e00ff */
[----:B------:R-:W-:Y:S06]  /*1500*/  @P4 BRA `(.L_x_349) ;  /* 0x0000000000244947 */ /* 0x000fec0003800000 */
[----:B------:R-:W-:-:S04]  /*1510*/  ISETP.NE.U32.AND P2, PT, RZ, UR12, PT ;  /* 0x0000000cff007c0c */ /* 0x000fc8000bf45070 */
[----:B------:R-:W-:-:S13]  /*1520*/  ISETP.NE.AND.EX P2, PT, RZ, UR13, PT, P2 ;  /* 0x0000000dff007c0c */ /* 0x000fda000bf45320 */
[----:B------:R-:W-:Y:S05]  /*1530*/  @P2 BRA `(.L_x_350) ;  /* 0x0000000000082947 */ /* 0x000fea0003800000 */
[----:B------:R-:W-:Y:S05]  /*1540*/  @P1 BRA `(.L_x_351) ;  /* 0x00000000002c1947 */ /* 0x000fea0003800000 */
[----:B------:R-:W-:Y:S05]  /*1550*/  BRA `(.L_x_352) ;  /* 0x0000000000307947 */ /* 0x000fea0003800000 */
.L_x_350:
[----:B-----5:R-:W-:-:S04]  /*1560*/  PRMT R40, R31, 0x7632, R40 ;  /* 0x000076321f287816 */ /* 0x020fc80000000028 */
[----:B------:R-:W-:-:S05]  /*1570*/  SHF.L.U32 R40, R40, 0x10, RZ ;  /* 0x0000001028287819 */ /* 0x000fca00000006ff */
[----:B------:R-:W-:Y:S01]  /*1580*/  FADD.FTZ R113, R40, R113 ;  /* 0x0000007128717221 */ /* 0x000fe20000010000 */
[----:B------:R-:W-:Y:S06]  /*1590*/  BRA `(.L_x_351) ;  /* 0x0000000000187947 */ /* 0x000fec0003800000 */
.L_x_349:
[----:B-----5:R-:W-:Y:S02]  /*15a0*/  PRMT R40, R35, 0x7632, R40 ;  /* 0x0000763223287816 */ /* 0x020fe40000000028 */
[----:B------:R-:W-:-:S03]  /*15b0*/  @P3 PRMT R41, R31, 0x7632, R41 ;  /* 0x000076321f293816 */ /* 0x000fc60000000029 */
[----:B------:R-:W-:-:S04]  /*15c0*/  IMAD.U32 R40, R40, 0x10000, RZ ;  /* 0x0001000028287824 */ /* 0x000fc800078e00ff */
[----:B------:R-:W-:Y:S01]  /*15d0*/  FADD.FTZ R113, R40, R113 ;  /* 0x0000007128717221 */ /* 0x000fe20000010000 */
[----:B------:R-:W-:-:S05]  /*15e0*/  @P3 SHF.L.U32 R40, R41, 0x10, RZ ;  /* 0x0000001029283819 */ /* 0x000fca00000006ff */
[----:B------:R-:W-:-:S07]  /*15f0*/  @P3 FADD.FTZ R113, R40, R113 ;  /* 0x0000007128713221 */ /* 0x000fce0000010000 */
.L_x_351:
[----:B------:R-:W-:-:S04]  /*1600*/  F2FP.BF16.F32.PACK_AB R40, RZ, R113 ;  /* 0x00000071ff28723e */ /* 0x000fc800000010ff */
[----:B------:R-:W-:-:S07]  /*1610*/  PRMT R39, R39, 0x5410, R40 ;  /* 0x0000541027277816 */ /* 0x000fce0000000028 */
.L_x_352:
[----:B------:R-:W0:Y:S01]  /*1620*/  @P1 LDC.64 R40, c[0x0][0x238] ;  /* 0x00008e00ff281b82 */ /* 0x000e220000000a00 */
[C---:B------:R-:W-:Y:S01]  /*1630*/  VIADD R117, R104.reuse, 0x20 ;  /* 0x0000002068757836 */ /* 0x040fe20000000000 */
[----:B0-----:R-:W-:-:S04]  /*1640*/  @P1 LEA R40, P2, R104, R40, 0x4 ;  /* 0x0000002868281211 */ /* 0x001fc800078420ff */
[----:B------:R-:W-:-:S05]  /*1650*/  @P1 LEA.HI.X R41, R104, R41, RZ, 0x4, P2 ;  /* 0x0000002968291211 */ /* 0x000fca00010f24ff */
[----:B------:R0:W-:Y:S04]  /*1660*/  @P1 STG.E.128 desc[UR4][R40.64], R36 ;  /* 0x0000002428001986 */ /* 0x0001e8000c101d04 */
.L_x_320:
[----:B------:R-:W-:Y:S05]  /*1670*/  BSYNC B0 ;  /* 0x0000000000007941 */ /* 0x000fea0003800000 */
.L_x_319:
        /* <DEDUP_REMOVED lines=26> */
.L_x_356:
[----:B-----5:R-:W-:-:S04]  /*1820*/  IMAD.U32 R91, R28, 0x10000, RZ ;  /* 0x000100001c5b7824 */ /* 0x020fc800078e00ff */
[----:B------:R-:W-:Y:S01]  /*1830*/  FADD.FTZ R84, R91, R84 ;  /* 0x000000545b547221 */ /* 0x000fe20000010000 */
[----:B------:R-:W-:Y:S06]  /*1840*/  BRA `(.L_x_357) ;  /* 0x0000000000107947 */ /* 0x000fec0003800000 */
.L_x_355:
[----:B-----5:R-:W-:Y:S01]  /*1850*/  SHF.L.U32 R91, R32, 0x10, RZ ;  /* 0x00000010205b7819 */ /* 0x020fe200000006ff */
[----:B------:R-:W-:-:S04]  /*1860*/  @P3 IMAD.U32 R99, R28, 0x10000, RZ ;  /* 0x000100001c633824 */ /* 0x000fc800078e00ff */
[----:B------:R-:W-:-:S04]  /*1870*/  FADD.FTZ R84, R91, R84 ;  /* 0x000000545b547221 */ /* 0x000fc80000010000 */
[----:B------:R-:W-:-:S07]  /*1880*/  @P3 FADD.FTZ R84, R99, R84 ;  /* 0x0000005463543221 */ /* 0x000fce0000010000 */
.L_x_357:
[----:B------:R-:W-:-:S04]  /*1890*/  F2FP.BF16.F32.PACK_AB R40, RZ, R84 ;  /* 0x00000054ff28723e */ /* 0x000fc800000010ff */
[----:B------:R-:W-:-:S07]  /*18a0*/  PRMT R36, R40, 0x7610, R36 ;  /* 0x0000761028247816 */ /* 0x000fce0000000024 */
.L_x_358:
[----:B------:R-:W-:Y:S01]  /*18b0*/  SHF.L.U32 R90, R107, 0x10, RZ ;  /* 0x000000106b5a7819 */ /* 0x000fe200000006ff */
[----:B------:R-:W-:Y:S06]  /*18c0*/  @P4 BRA `(.L_x_359) ;  /* 0x0000000000244947 */ /* 0x000fec0003800000 */
[----:B------:R-:W-:-:S04]  /*18d0*/  ISETP.NE.U32.AND P2, PT, RZ, UR12, PT ;  /* 0x0000000cff007c0c */ /* 0x000fc8000bf45070 */
[----:B------:R-:W-:-:S13]  /*18e0*/  ISETP.NE.AND.EX P2, PT, RZ, UR13, PT, P2 ;  /* 0x0000000dff007c0c */ /* 0x000fda000bf45320 */
[----:B------:R-:W-:Y:S05]  /*18f0*/  @P2 BRA `(.L_x_360) ;  /* 0x0000000000082947 */ /* 0x000fea0003800000 */
[----:B------:R-:W-:Y:S05]  /*1900*/  @P1 BRA `(.L_x_361) ;  /* 0x00000000002c1947 */ /* 0x000fea0003800000 */
[----:B------:R-:W-:Y:S05]  /*1910*/  BRA `(.L_x_362) ;  /* 0x0000000000307947 */ /* 0x000fea0003800000 */
.L_x_360:
[----:B-----5:R-:W-:-:S05]  /*1920*/  PRMT R40, R28, 0x7632, R40 ;  /* 0x000076321c287816 */ /* 0x020fca0000000028 */
[----:B------:R-:W-:-:S04]  /*1930*/  IMAD.U32 R91, R40, 0x10000, RZ ;  /* 0x00010000285b7824 */ /* 0x000fc800078e00ff */
[----:B------:R-:W-:Y:S01]  /*1940*/  FADD.FTZ R90, R91, R90 ;  /* 0x0000005a5b5a7221 */ /* 0x000fe20000010000 */
[----:B------:R-:W-:Y:S06]  /*1950*/  BRA `(.L_x_361) ;  /* 0x0000000000187947 */ /* 0x000fec0003800000 */
.L_x_359:
[----:B-----5:R-:W-:Y:S02]  /*1960*/  PRMT R40, R32, 0x7632, R40 ;  /* 0x0000763220287816 */ /* 0x020fe40000000028 */
[----:B------:R-:W-:Y:S02]  /*1970*/  @P3 PRMT R98, R28, 0x7632, R98 ;  /* 0x000076321c623816 */ /* 0x000fe40000000062 */
[----:B------:R-:W-:-:S03]  /*1980*/  SHF.L.U32 R91, R40, 0x10, RZ ;  /* 0x00000010285b7819 */ /* 0x000fc600000006ff */
[----:B------:R-:W-:Y:S02]  /*1990*/  @P3 IMAD.U32 R99, R98, 0x10000, RZ ;  /* 0x0001000062633824 */ /* 0x000fe400078e00ff */
[----:B------:R-:W-:-:S04]  /*19a0*/  FADD.FTZ R90, R91, R90 ;  /* 0x0000005a5b5a7221 */ /* 0x000fc80000010000 */
[----:B------:R-:W-:-:S07]  /*19b0*/  @P3 FADD.FTZ R90, R99, R90 ;  /* 0x0000005a635a3221 */ /* 0x000fce0000010000 */
.L_x_361:
[----:B------:R-:W-:-:S04]  /*19c0*/  F2FP.BF16.F32.PACK_AB R40, RZ, R90 ;  /* 0x0000005aff28723e */ /* 0x000fc800000010ff */
[----:B------:R-:W-:-:S07]  /*19d0*/  PRMT R36, R36, 0x5410, R40 ;  /* 0x0000541024247816 */ /* 0x000fce0000000028 */
.L_x_362:
        /* <DEDUP_REMOVED lines=8> */
.L_x_364:
[----:B-----5:R-:W-:-:S04]  /*1a60*/  IMAD.U32 R40, R29, 0x10000, RZ ;  /* 0x000100001d287824 */ /* 0x020fc800078e00ff */
[----:B------:R-:W-:Y:S01]  /*1a70*/  FADD.FTZ R91, R40, R91 ;  /* 0x0000005b285b7221 */ /* 0x000fe20000010000 */
[----:B------:R-:W-:Y:S06]  /*1a80*/  BRA `(.L_x_365) ;  /* 0x0000000000107947 */ /* 0x000fec0003800000 */
.L_x_363:
[----:B-----5:R-:W-:Y:S01]  /*1a90*/  SHF.L.U32 R40, R33, 0x10, RZ ;  /* 0x0000001021287819 */ /* 0x020fe200000006ff */
[----:B------:R-:W-:-:S04]  /*1aa0*/  @P3 IMAD.U32 R98, R29, 0x10000, RZ ;  /* 0x000100001d623824 */ /* 0x000fc800078e00ff */
[----:B------:R-:W-:-:S04]  /*1ab0*/  FADD.FTZ R91, R40, R91 ;  /* 0x0000005b285b7221 */ /* 0x000fc80000010000 */
[----:B------:R-:W-:-:S07]  /*1ac0*/  @P3 FADD.FTZ R91, R98, R91 ;  /* 0x0000005b625b3221 */ /* 0x000fce0000010000 */
.L_x_365:
[----:B------:R-:W-:-:S04]  /*1ad0*/  F2FP.BF16.F32.PACK_AB R40, RZ, R91 ;  /* 0x0000005bff28723e */ /* 0x000fc800000010ff */
[----:B------:R-:W-:-:S07]  /*1ae0*/  PRMT R37, R40, 0x7610, R37 ;  /* 0x0000761028257816 */ /* 0x000fce0000000025 */
.L_x_366:
[----:B------:R-:W-:Y:S01]  /*1af0*/  SHF.L.U32 R98, R41, 0x10, RZ ;  /* 0x0000001029627819 */ /* 0x000fe200000006ff */
[----:B------:R-:W-:Y:S06]  /*1b00*/  @P4 BRA `(.L_x_367) ;  /* 0x0000000000244947 */ /* 0x000fec0003800000 */
[----:B------:R-:W-:-:S04]  /*1b10*/  ISETP.NE.U32.AND P2, PT, RZ, UR12, PT ;  /* 0x0000000cff007c0c */ /* 0x000fc8000bf45070 */
[----:B------:R-:W-:-:S13]  /*1b20*/  ISETP.NE.AND.EX P2, PT, RZ, UR13, PT, P2 ;  /* 0x0000000dff007c0c */ /* 0x000fda000bf45320 */
[----:B------:R-:W-:Y:S05]  /*1b30*/  @P2 BRA `(.L_x_368) ;  /* 0x0000000000082947 */ /* 0x000fea0003800000 */
[----:B------:R-:W-:Y:S05]  /*1b40*/  @P1 BRA `(.L_x_369) ;  /* 0x00000000002c1947 */ /* 0x000fea0003800000 */
[----:B------:R-:W-:Y:S05]  /*1b50*/  BRA `(.L_x_370) ;  /* 0x0000000000307947 */ /* 0x000fea0003800000 */
.L_x_368:
[----:B-----5:R-:W-:-:S05]  /*1b60*/  PRMT R40, R29, 0x7632, R40 ;  /* 0x000076321d287816 */ /* 0x020fca0000000028 */
[----:B------:R-:W-:-:S04]  /*1b70*/  IMAD.U32 R41, R40, 0x10000, RZ ;  /* 0x0001000028297824 */ /* 0x000fc800078e00ff */
[----:B------:R-:W-:Y:S01]  /*1b80*/  FADD.FTZ R98, R41, R98 ;  /* 0x0000006229627221 */ /* 0x000fe20000010000 */
[----:B------:R-:W-:Y:S06]  /*1b90*/  BRA `(.L_x_369) ;  /* 0x0000000000187947 */ /* 0x000fec0003800000 */
.L_x_367:
[----:B-----5:R-:W-:Y:S02]  /*1ba0*/  PRMT R40, R33, 0x7632, R40 ;  /* 0x0000763221287816 */ /* 0x020fe40000000028 */
[----:B------:R-:W-:Y:S02]  /*1bb0*/  @P3 PRMT R99, R29, 0x7632, R99 ;  /* 0x000076321d633816 */ /* 0x000fe40000000063 */
[----:B------:R-:W-:-:S03]  /*1bc0*/  SHF.L.U32 R41, R40, 0x10, RZ ;  /* 0x0000001028297819 */ /* 0x000fc600000006ff */
[----:B------:R-:W-:Y:S02]  /*1bd0*/  @P3 IMAD.U32 R99, R99, 0x10000, RZ ;  /* 0x0001000063633824 */ /* 0x000fe400078e00ff */
[----:B------:R-:W-:-:S04]  /*1be0*/  FADD.FTZ R98, R41, R98 ;  /* 0x0000006229627221 */ /* 0x000fc80000010000 */
[----:B------:R-:W-:-:S07]  /*1bf0*/  @P3 FADD.FTZ R98, R99, R98 ;  /* 0x0000006263623221 */ /* 0x000fce0000010000 */
.L_x_369:
[----:B------:R-:W-:-:S04]  /*1c00*/  F2FP.BF16.F32.PACK_AB R40, RZ, R98 ;  /* 0x00000062ff28723e */ /* 0x000fc800000010ff */
[----:B------:R-:W-:-:S07]  /*1c10*/  PRMT R37, R37, 0x5410, R40 ;  /* 0x0000541025257816 */ /* 0x000fce0000000028 */
.L_x_370:
        /* <DEDUP_REMOVED lines=8> */
.L_x_372:
[----:B-----5:R-:W-:-:S04]  /*1ca0*/  IMAD.U32 R40, R30, 0x10000, RZ ;  /* 0x000100001e287824 */ /* 0x020fc800078e00ff */
[----:B------:R-:W-:Y:S01]  /*1cb0*/  FADD.FTZ R99, R40, R99 ;  /* 0x0000006328637221 */ /* 0x000fe20000010000 */
[----:B------:R-:W-:Y:S06]  /*1cc0*/  BRA `(.L_x_373) ;  /* 0x0000000000107947 */ /* 0x000fec0003800000 */
.L_x_371:
[----:B-----5:R-:W-:Y:S02]  /*1cd0*/  SHF.L.U32 R40, R34, 0x10, RZ ;  /* 0x0000001022287819 */ /* 0x020fe400000006ff */
[----:B------:R-:W-:-:S03]  /*1ce0*/  @P3 SHF.L.U32 R108, R30, 0x10, RZ ;  /* 0x000000101e6c3819 */ /* 0x000fc600000006ff */
[----:B------:R-:W-:-:S04]  /*1cf0*/  FADD.FTZ R99, R40, R99 ;  /* 0x0000006328637221 */ /* 0x000fc80000010000 */
[----:B------:R-:W-:-:S07]  /*1d00*/  @P3 FADD.FTZ R99, R108, R99 ;  /* 0x000000636c633221 */ /* 0x000fce0000010000 */
.L_x_373:
[----:B------:R-:W-:-:S04]  /*1d10*/  F2FP.BF16.F32.PACK_AB R40, RZ, R99 ;  /* 0x00000063ff28723e */ /* 0x000fc800000010ff */
[----:B------:R-:W-:-:S07]  /*1d20*/  PRMT R38, R40, 0x7610, R38 ;  /* 0x0000761028267816 */ /* 0x000fce0000000026 */
.L_x_374:
[----:B------:R-:W-:Y:S01]  /*1d30*/  IMAD.U32 R107, R42, 0x10000, RZ ;  /* 0x000100002a6b7824 */ /* 0x000fe200078e00ff */
[----:B------:R-:W-:Y:S06]  /*1d40*/  @P4 BRA `(.L_x_375) ;  /* 0x0000000000244947 */ /* 0x000fec0003800000 */
[----:B------:R-:W-:-:S04]  /*1d50*/  ISETP.NE.U32.AND P2, PT, RZ, UR12, PT ;  /* 0x0000000cff007c0c */ /* 0x000fc8000bf45070 */
[----:B------:R-:W-:-:S13]  /*1d60*/  ISETP.NE.AND.EX P2, PT, RZ, UR13, PT, P2 ;  /* 0x0000000dff007c0c */ /* 0x000fda000bf45320 */
[----:B------:R-:W-:Y:S05]  /*1d70*/  @P2 BRA `(.L_x_376) ;  /* 0x0000000000082947 */ /* 0x000fea0003800000 */
[----:B------:R-:W-:Y:S05]  /*1d80*/  @P1 BRA `(.L_x_377) ;  /* 0x00000000002c1947 */ /* 0x000fea0003800000 */
[----:B------:R-:W-:Y:S05]  /*1d90*/  BRA `(.L_x_378) ;  /* 0x0000000000307947 */ /* 0x000fea0003800000 */
.L_x_376:
[----:B-----5:R-:W-:-:S04]  /*1da0*/  PRMT R40, R30, 0x7632, R40 ;  /* 0x000076321e287816 */ /* 0x020fc80000000028 */
[----:B------:R-:W-:-:S05]  /*1db0*/  SHF.L.U32 R40, R40, 0x10, RZ ;  /* 0x0000001028287819 */ /* 0x000fca00000006ff */
[----:B------:R-:W-:Y:S01]  /*1dc0*/  FADD.FTZ R107, R40, R107 ;  /* 0x0000006b286b7221 */ /* 0x000fe20000010000 */
[----:B------:R-:W-:Y:S06]  /*1dd0*/  BRA `(.L_x_377) ;  /* 0x0000000000187947 */ /* 0x000fec0003800000 */
.L_x_375:
[----:B-----5:R-:W-:Y:S02]  /*1de0*/  PRMT R40, R34, 0x7632, R40 ;  /* 0x0000763222287816 */ /* 0x020fe40000000028 */
[----:B------:R-:W-:Y:S02]  /*1df0*/  @P3 PRMT R41, R30, 0x7632, R41 ;  /* 0x000076321e293816 */ /* 0x000fe40000000029 */
[----:B------:R-:W-:-:S05]  /*1e00*/  SHF.L.U32 R40, R40, 0x10, RZ ;  /* 0x0000001028287819 */ /* 0x000fca00000006ff */
[----:B------:R-:W-:Y:S01]  /*1e10*/  FADD.FTZ R107, R40, R107 ;  /* 0x0000006b286b7221 */ /* 0x000fe20000010000 */
[----:B------:R-:W-:-:S04]  /*1e20*/  @P3 IMAD.U32 R40, R41, 0x10000, RZ ;  /* 0x0001000029283824 */ /* 0x000fc800078e00ff */
[----:B------:R-:W-:-:S07]  /*1e30*/  @P3 FADD.FTZ R107, R40, R107 ;  /* 0x0000006b286b3221 */ /* 0x000fce0000010000 */
.L_x_377:
[----:B------:R-:W-:-:S04]  /*1e40*/  F2FP.BF16.F32.PACK_AB R40, RZ, R107 ;  /* 0x0000006bff28723e */ /* 0x000fc800000010ff */
[----:B------:R-:W-:-:S07]  /*1e50*/  PRMT R38, R38, 0x5410, R40 ;  /* 0x0000541026267816 */ /* 0x000fce0000000028 */
.L_x_378:
        /* <DEDUP_REMOVED lines=8> */
.L_x_380:
[----:B-----5:R-:W-:-:S05]  /*1ee0*/  SHF.L.U32 R41, R31, 0x10, RZ ;  /* 0x000000101f297819 */ /* 0x020fca00000006ff */
[----:B------:R-:W-:Y:S01]  /*1ef0*/  FADD.FTZ R108, R41, R108 ;  /* 0x0000006c296c7221 */ /* 0x000fe20000010000 */
[----:B------:R-:W-:Y:S06]  /*1f00*/  BRA `(.L_x_381) ;  /* 0x0000000000107947 */ /* 0x000fec0003800000 */
.L_x_379:
[----:B-----5:R-:W-:-:S04]  /*1f10*/  IMAD.U32 R41, R35, 0x10000, RZ ;  /* 0x0001000023297824 */ /* 0x020fc800078e00ff */
[----:B------:R-:W-:Y:S01]  /*1f20*/  FADD.FTZ R108, R41, R108 ;  /* 0x0000006c296c7221 */ /* 0x000fe20000010000 */
[----:B------:R-:W-:-:S05]  /*1f30*/  @P3 SHF.L.U32 R41, R31, 0x10, RZ ;  /* 0x000000101f293819 */ /* 0x000fca00000006ff */
[----:B------:R-:W-:-:S07]  /*1f40*/  @P3 FADD.FTZ R108, R41, R108 ;  /* 0x0000006c296c3221 */ /* 0x000fce0000010000 */
.L_x_381:
[----:B------:R-:W-:-:S04]  /*1f50*/  F2FP.BF16.F32.PACK_AB R40, RZ, R108 ;  /* 0x0000006cff28723e */ /* 0x000fc800000010ff */
[----:B------:R-:W-:-:S07]  /*1f60*/  PRMT R39, R40, 0x7610, R39 ;  /* 0x0000761028277816 */ /* 0x000fce0000000027 */
.L_x_382:
[----:B------:R-:W-:Y:S01]  /*1f70*/  SHF.L.U32 R114, R43, 0x10, RZ ;  /* 0x000000102b727819 */ /* 0x000fe200000006ff */
[----:B------:R-:W-:Y:S06]  /*1f80*/  @P4 BRA `(.L_x_383) ;  /* 0x0000000000244947 */ /* 0x000fec0003800000 */
[----:B------:R-:W-:-:S04]  /*1f90*/  ISETP.NE.U32.AND P2, PT, RZ, UR12, PT ;  /* 0x0000000cff007c0c */ /* 0x000fc8000bf45070 */
[----:B------:R-:W-:-:S13]  /*1fa0*/  ISETP.NE.AND.EX P2, PT, RZ, UR13, PT, P2 ;  /* 0x0000000dff007c0c */ /* 0x000fda000bf45320 */
[----:B------:R-:W-:Y:S05]  /*1fb0*/  @P2 BRA `(.L_x_384) ;  /* 0x0000000000082947 */ /* 0x000fea0003800000 */
[----:B------:R-:W-:Y:S05]  /*1fc0*/  @P1 BRA `(.L_x_385) ;  /* 0x00000000002c1947 */ /* 0x000fea0003800000 */
[----:B------:R-:W-:Y:S05]  /*1fd0*/  BRA `(.L_x_386) ;  /* 0x0000000000307947 */ /* 0x000fea0003800000 */
.L_x_384:
[----:B-----5:R-:W-:-:S05]  /*1fe0*/  PRMT R40, R31, 0x7632, R40 ;  /* 0x000076321f287816 */ /* 0x020fca0000000028 */
[----:B------:R-:W-:-:S04]  /*1ff0*/  IMAD.U32 R41, R40, 0x10000, RZ ;  /* 0x0001000028297824 */ /* 0x000fc800078e00ff */
[----:B------:R-:W-:Y:S01]  /*2000*/  FADD.FTZ R114, R41, R114 ;  /* 0x0000007229727221 */ /* 0x000fe20000010000 */
[----:B------:R-:W-:Y:S06]  /*2010*/  BRA `(.L_x_385) ;  /* 0x0000000000187947 */ /* 0x000fec0003800000 */
.L_x_383:
[----:B-----5:R-:W-:-:S04]  /*2020*/  PRMT R40, R35, 0x7632, R40 ;  /* 0x0000763223287816 */ /* 0x020fc80000000028 */
[----:B------:R-:W-:Y:S02]  /*2030*/  SHF.L.U32 R41, R40, 0x10, RZ ;  /* 0x0000001028297819 */ /* 0x000fe400000006ff */
[----:B------:R-:W-:-:S03]  /*2040*/  @P3 PRMT R40, R31, 0x7632, R40 ;  /* 0x000076321f283816 */ /* 0x000fc60000000028 */
[----:B------:R-:W-:Y:S01]  /*2050*/  FADD.FTZ R114, R41, R114 ;  /* 0x0000007229727221 */ /* 0x000fe20000010000 */
[----:B------:R-:W-:-:S05]  /*2060*/  @P3 SHF.L.U32 R41, R40, 0x10, RZ ;  /* 0x0000001028293819 */ /* 0x000fca00000006ff */
[----:B------:R-:W-:-:S07]  /*2070*/  @P3 FADD.FTZ R114, R41, R114 ;  /* 0x0000007229723221 */ /* 0x000fce0000010000 */
.L_x_385:
[----:B------:R-:W-:-:S04]  /*2080*/  F2FP.BF16.F32.PACK_AB R40, RZ, R114 ;  /* 0x00000072ff28723e */ /* 0x000fc800000010ff */
[----:B------:R-:W-:-:S07]  /*2090*/  PRMT R39, R39, 0x5410, R40 ;  /* 0x0000541027277816 */ /* 0x000fce0000000028 */
.L_x_386:
[----:B------:R-:W0:Y:S02]  /*20a0*/  @P1 LDC.64 R40, c[0x0][0x238] ;  /* 0x00008e00ff281b82 */ /* 0x000e240000000a00 */
[----:B0-----:R-:W-:-:S04]  /*20b0*/  @P1 LEA R40, P2, R117, R40, 0x4 ;  /* 0x0000002875281211 */ /* 0x001fc800078420ff */
[C---:B------:R-:W-:Y:S01]  /*20c0*/  @P1 LEA.HI.X R41, R117.reuse, R41, RZ, 0x4, P2 ;  /* 0x0000002975291211 */ /* 0x040fe200010f24ff */
[----:B------:R-:W-:-:S04]  /*20d0*/  VIADD R117, R117, 0x20 ;  /* 0x0000002075757836 */ /* 0x000fc80000000000 */
[----:B------:R1:W-:Y:S04]  /*20e0*/  @P1 STG.E.128 desc[UR4][R40.64], R36 ;  /* 0x0000002428001986 */ /* 0x0003e8000c101d04 */
.L_x_354:
[----:B------:R-:W-:Y:S05]  /*20f0*/  BSYNC B0 ;  /* 0x0000000000007941 */ /* 0x000fea0003800000 */
.L_x_353:
        /* <DEDUP_REMOVED lines=26> */
.L_x_390:
[----:B-----5:R-:W-:-:S05]  /*22a0*/  SHF.L.U32 R93, R28, 0x10, RZ ;  /* 0x000000101c5d7819 */ /* 0x020fca00000006ff */
[----:B------:R-:W-:Y:S01]  /*22b0*/  FADD.FTZ R86, R93, R86 ;  /* 0x000000565d567221 */ /* 0x000fe20000010000 */
[----:B------:R-:W-:Y:S06]  /*22c0*/  BRA `(.L_x_391) ;  /* 0x0000000000107947 */ /* 0x000fec0003800000 */
.L_x_389:
[----:B-----5:R-:W-:Y:S01]  /*22d0*/  IMAD.U32 R93, R32, 0x10000, RZ ;  /* 0x00010000205d7824 */ /* 0x020fe200078e00ff */
[----:B------:R-:W-:-:S03]  /*22e0*/  @P3 SHF.L.U32 R101, R28, 0x10, RZ ;  /* 0x000000101c653819 */ /* 0x000fc600000006ff */
[----:B------:R-:W-:-:S04]  /*22f0*/  FADD.FTZ R86, R93, R86 ;  /* 0x000000565d567221 */ /* 0x000fc80000010000 */
[----:B------:R-:W-:-:S07]  /*2300*/  @P3 FADD.FTZ R86, R101, R86 ;  /* 0x0000005665563221 */ /* 0x000fce0000010000 */
.L_x_391:
[----:B------:R-:W-:-:S04]  /*2310*/  F2FP.BF16.F32.PACK_AB R40, RZ, R86 ;  /* 0x00000056ff28723e */ /* 0x000fc800000010ff */
[----:B------:R-:W-:-:S07]  /*2320*/  PRMT R36, R40, 0x7610, R36 ;  /* 0x0000761028247816 */ /* 0x000fce0000000024 */
.L_x_392:
[----:B------:R-:W-:Y:S01]  /*2330*/  SHF.L.U32 R92, R109, 0x10, RZ ;  /* 0x000000106d5c7819 */ /* 0x000fe200000006ff */
[----:B------:R-:W-:Y:S06]  /*2340*/  @P4 BRA `(.L_x_393) ;  /* 0x0000000000244947 */ /* 0x000fec0003800000 */
[----:B------:R-:W-:-:S04]  /*2350*/  ISETP.NE.U32.AND P2, PT, RZ, UR12, PT ;  /* 0x0000000cff007c0c */ /* 0x000fc8000bf45070 */
[----:B------:R-:W-:-:S13]  /*2360*/  ISETP.NE.AND.EX P2, PT, RZ, UR13, PT, P2 ;  /* 0x0000000dff007c0c */ /* 0x000fda000bf45320 */
[----:B------:R-:W-:Y:S05]  /*2370*/  @P2 BRA `(.L_x_394) ;  /* 0x0000000000082947 */ /* 0x000fea0003800000 */
[----:B------:R-:W-:Y:S05]  /*2380*/  @P1 BRA `(.L_x_395) ;  /* 0x00000000002c1947 */ /* 0x000fea0003800000 */
[----:B------:R-:W-:Y:S05]  /*2390*/  BRA `(.L_x_396) ;  /* 0x0000000000307947 */ /* 0x000fea0003800000 */
.L_x_394:
[----:B-----5:R-:W-:-:S05]  /*23a0*/  PRMT R40, R28, 0x7632, R40 ;  /* 0x000076321c287816 */ /* 0x020fca0000000028 */
[----:B------:R-:W-:-:S04]  /*23b0*/  IMAD.U32 R93, R40, 0x10000, RZ ;  /* 0x00010000285d7824 */ /* 0x000fc800078e00ff */
[----:B------:R-:W-:Y:S01]  /*23c0*/  FADD.FTZ R92, R93, R92 ;  /* 0x0000005c5d5c7221 */ /* 0x000fe20000010000 */
[----:B------:R-:W-:Y:S06]  /*23d0*/  BRA `(.L_x_395) ;  /* 0x0000000000187947 */ /* 0x000fec0003800000 */
.L_x_393:
[----:B-----5:R-:W-:Y:S02]  /*23e0*/  PRMT R40, R32, 0x7632, R40 ;  /* 0x0000763220287816 */ /* 0x020fe40000000028 */
[----:B------:R-:W-:Y:S02]  /*23f0*/  @P3 PRMT R100, R28, 0x7632, R100 ;  /* 0x000076321c643816 */ /* 0x000fe40000000064 */
[----:B------:R-:W-:Y:S02]  /*2400*/  SHF.L.U32 R93, R40, 0x10, RZ ;  /* 0x00000010285d7819 */ /* 0x000fe400000006ff */
[----:B------:R-:W-:-:S03]  /*2410*/  @P3 SHF.L.U32 R101, R100, 0x10, RZ ;  /* 0x0000001064653819 */ /* 0x000fc600000006ff */
[----:B------:R-:W-:-:S04]  /*2420*/  FADD.FTZ R92, R93, R92 ;  /* 0x0000005c5d5c7221 */ /* 0x000fc80000010000 */
[----:B------:R-:W-:-:S07]  /*2430*/  @P3 FADD.FTZ R92, R101, R92 ;  /* 0x0000005c655c3221 */ /* 0x000fce0000010000 */
.L_x_395:
[----:B------:R-:W-:-:S04]  /*2440*/  F2FP.BF16.F32.PACK_AB R40, RZ, R92 ;  /* 0x0000005cff28723e */ /* 0x000fc800000010ff */
[----:B------:R-:W-:-:S07]  /*2450*/  PRMT R36, R36, 0x5410, R40 ;  /* 0x0000541024247816 */ /* 0x000fce0000000028 */
.L_x_396:
        /* <DEDUP_REMOVED lines=8> */
.L_x_398:
[----:B-----5:R-:W-:-:S05]  /*24e0*/  SHF.L.U32 R40, R29, 0x10, RZ ;  /* 0x000000101d287819 */ /* 0x020fca00000006ff */
[----:B------:R-:W-:Y:S01]  /*24f0*/  FADD.FTZ R93, R40, R93 ;  /* 0x0000005d285d7221 */ /* 0x000fe20000010000 */
[----:B------:R-:W-:Y:S06]  /*2500*/  BRA `(.L_x_399) ;  /* 0x0000000000107947 */ /* 0x000fec0003800000 */
.L_x_397:
[----:B-----5:R-:W-:Y:S01]  /*2510*/  SHF.L.U32 R40, R33, 0x10, RZ ;  /* 0x0000001021287819 */ /* 0x020fe200000006ff */
[----:B------:R-:W-:-:S04]  /*2520*/  @P3 IMAD.U32 R100, R29, 0x10000, RZ ;  /* 0x000100001d643824 */ /* 0x000fc800078e00ff */
[----:B------:R-:W-:-:S04]  /*2530*/  FADD.FTZ R93, R40, R93 ;  /* 0x0000005d285d7221 */ /* 0x000fc80000010000 */
[----:B------:R-:W-:-:S07]  /*2540*/  @P3 FADD.FTZ R93, R100, R93 ;  /* 0x0000005d645d3221 */ /* 0x000fce0000010000 */
.L_x_399:
[----:B------:R-:W-:-:S04]  /*2550*/  F2FP.BF16.F32.PACK_AB R40, RZ, R93 ;  /* 0x0000005dff28723e */ /* 0x000fc800000010ff */
[----:B------:R-:W-:-:S07]  /*2560*/  PRMT R37, R40, 0x7610, R37 ;  /* 0x0000761028257816 */ /* 0x000fce0000000025 */
.L_x_400:
[----:B------:R-:W-:Y:S01]  /*2570*/  SHF.L.U32 R100, R41, 0x10, RZ ;  /* 0x0000001029647819 */ /* 0x000fe200000006ff */
[----:B------:R-:W-:Y:S06]  /*2580*/  @P4 BRA `(.L_x_401) ;  /* 0x0000000000244947 */ /* 0x000fec0003800000 */
[----:B------:R-:W-:-:S04]  /*2590*/  ISETP.NE.U32.AND P2, PT, RZ, UR12, PT ;  /* 0x0000000cff007c0c */ /* 0x000fc8000bf45070 */
[----:B------:R-:W-:-:S13]  /*25a0*/  ISETP.NE.AND.EX P2, PT, RZ, UR13, PT, P2 ;  /* 0x0000000dff007c0c */ /* 0x000fda000bf45320 */
[----:B------:R-:W-:Y:S05]  /*25b0*/  @P2 BRA `(.L_x_402) ;  /* 0x0000000000082947 */ /* 0x000fea0003800000 */
[----:B------:R-:W-:Y:S05]  /*25c0*/  @P1 BRA `(.L_x_403) ;  /* 0x00000000002c1947 */ /* 0x000fea0003800000 */
[----:B------:R-:W-:Y:S05]  /*25d0*/  BRA `(.L_x_404) ;  /* 0x0000000000307947 */ /* 0x000fea0003800000 */
.L_x_402:
[----:B-----5:R-:W-:-:S04]  /*25e0*/  PRMT R40, R29, 0x7632, R40 ;  /* 0x000076321d287816 */ /* 0x020fc80000000028 */
[----:B------:R-:W-:-:S05]  /*25f0*/  SHF.L.U32 R41, R40, 0x10, RZ ;  /* 0x0000001028297819 */ /* 0x000fca00000006ff */
[----:B------:R-:W-:Y:S01]  /*2600*/  FADD.FTZ R100, R41, R100 ;  /* 0x0000006429647221 */ /* 0x000fe20000010000 */
[----:B------:R-:W-:Y:S06]  /*2610*/  BRA `(.L_x_403) ;  /* 0x0000000000187947 */ /* 0x000fec0003800000 */
.L_x_401:
[----:B-----5:R-:W-:Y:S02]  /*2620*/  PRMT R40, R33, 0x7632, R40 ;  /* 0x0000763221287816 */ /* 0x020fe40000000028 */
[----:B------:R-:W-:-:S03]  /*2630*/  @P3 PRMT R101, R29, 0x7632, R101 ;  /* 0x000076321d653816 */ /* 0x000fc60000000065 */
[----:B------:R-:W-:Y:S01]  /*2640*/  IMAD.U32 R41, R40, 0x10000, RZ ;  /* 0x0001000028297824 */ /* 0x000fe200078e00ff */
[----:B------:R-:W-:-:S03]  /*2650*/  @P3 SHF.L.U32 R101, R101, 0x10, RZ ;  /* 0x0000001065653819 */ /* 0x000fc600000006ff */
[----:B------:R-:W-:-:S04]  /*2660*/  FADD.FTZ R100, R41, R100 ;  /* 0x0000006429647221 */ /* 0x000fc80000010000 */
[----:B------:R-:W-:-:S07]  /*2670*/  @P3 FADD.FTZ R100, R101, R100 ;  /* 0x0000006465643221 */ /* 0x000fce0000010000 */
.L_x_403:
[----:B------:R-:W-:-:S04]  /*2680*/  F2FP.BF16.F32.PACK_AB R40, RZ, R100 ;  /* 0x00000064ff28723e */ /* 0x000fc800000010ff */
[----:B------:R-:W-:-:S07]  /*2690*/  PRMT R37, R37, 0x5410, R40 ;  /* 0x0000541025257816 */ /* 0x000fce0000000028 */
.L_x_404:
        /* <DEDUP_REMOVED lines=8> */
.L_x_406:
[----:B-----5:R-:W-:-:S04]  /*2720*/  IMAD.U32 R40, R30, 0x10000, RZ ;  /* 0x000100001e287824 */ /* 0x020fc800078e00ff */
[----:B------:R-:W-:Y:S01]  /*2730*/  FADD.FTZ R101, R40, R101 ;  /* 0x0000006528657221 */ /* 0x000fe20000010000 */
[----:B------:R-:W-:Y:S06]  /*2740*/  BRA `(.L_x_407) ;  /* 0x0000000000107947 */ /* 0x000fec0003800000 */
.L_x_405:
[----:B-----5:R-:W-:Y:S02]  /*2750*/  SHF.L.U32 R40, R34, 0x10, RZ ;  /* 0x0000001022287819 */ /* 0x020fe400000006ff */
[----:B------:R-:W-:-:S03]  /*2760*/  @P3 SHF.L.U32 R110, R30, 0x10, RZ ;  /* 0x000000101e6e3819 */ /* 0x000fc600000006ff */
[----:B------:R-:W-:-:S04]  /*2770*/  FADD.FTZ R101, R40, R101 ;  /* 0x0000006528657221 */ /* 0x000fc80000010000 */
[----:B------:R-:W-:-:S07]  /*2780*/  @P3 FADD.FTZ R101, R110, R101 ;  /* 0x000000656e653221 */ /* 0x000fce0000010000 */
.L_x_407:
[----:B------:R-:W-:-:S04]  /*2790*/  F2FP.BF16.F32.PACK_AB R40, RZ, R101 ;  /* 0x00000065ff28723e */ /* 0x000fc800000010ff */
[----:B------:R-:W-:-:S07]  /*27a0*/  PRMT R38, R40, 0x7610, R38 ;  /* 0x0000761028267816 */ /* 0x000fce0000000026 */
.L_x_408:
[----:B------:R-:W-:Y:S01]  /*27b0*/  IMAD.U32 R109, R42, 0x10000, RZ ;  /* 0x000100002a6d7824 */ /* 0x000fe200078e00ff */
[----:B------:R-:W-:Y:S06]  /*27c0*/  @P4 BRA `(.L_x_409) ;  /* 0x0000000000244947 */ /* 0x000fec0003800000 */
[----:B------:R-:W-:-:S04]  /*27d0*/  ISETP.NE.U32.AND P2, PT, RZ, UR12, PT ;  /* 0x0000000cff007c0c */ /* 0x000fc8000bf45070 */
[----:B------:R-:W-:-:S13]  /*27e0*/  ISETP.NE.AND.EX P2, PT, RZ, UR13, PT, P2 ;  /* 0x0000000dff007c0c */ /* 0x000fda000bf45320 */
[----:B------:R-:W-:Y:S05]  /*27f0*/  @P2 BRA `(.L_x_410) ;  /* 0x0000000000082947 */ /* 0x000fea0003800000 */
[----:B------:R-:W-:Y:S05]  /*2800*/  @P1 BRA `(.L_x_411) ;  /* 0x00000000002c1947 */ /* 0x000fea0003800000 */
[----:B------:R-:W-:Y:S05]  /*2810*/  BRA `(.L_x_412) ;  /* 0x0000000000307947 */ /* 0x000fea0003800000 */
.L_x_410:
[----:B-----5:R-:W-:-:S04]  /*2820*/  PRMT R40, R30, 0x7632, R40 ;  /* 0x000076321e287816 */ /* 0x020fc80000000028 */
[----:B------:R-:W-:-:S05]  /*2830*/  SHF.L.U32 R40, R40, 0x10, RZ ;  /* 0x0000001028287819 */ /* 0x000fca00000006ff */
[----:B------:R-:W-:Y:S01]  /*2840*/  FADD.FTZ R109, R40, R109 ;  /* 0x0000006d286d7221 */ /* 0x000fe20000010000 */
[----:B------:R-:W-:Y:S06]  /*2850*/  BRA `(.L_x_411) ;  /* 0x0000000000187947 */ /* 0x000fec0003800000 */
.L_x_409:
[----:B-----5:R-:W-:Y:S02]  /*2860*/  PRMT R40, R34, 0x7632, R40 ;  /* 0x0000763222287816 */ /* 0x020fe40000000028 */
[----:B------:R-:W-:Y:S02]  /*2870*/  @P3 PRMT R41, R30, 0x7632, R41 ;  /* 0x000076321e293816 */ /* 0x000fe40000000029 */
[----:B------:R-:W-:-:S05]  /*2880*/  SHF.L.U32 R40, R40, 0x10, RZ ;  /* 0x0000001028287819 */ /* 0x000fca00000006ff */
[----:B------:R-:W-:Y:S01]  /*2890*/  FADD.FTZ R109, R40, R109 ;  /* 0x0000006d286d7221 */ /* 0x000fe20000010000 */
[----:B------:R-:W-:-:S04]  /*28a0*/  @P3 IMAD.U32 R40, R41, 0x10000, RZ ;  /* 0x0001000029283824 */ /* 0x000fc800078e00ff */
[----:B------:R-:W-:-:S07]  /*28b0*/  @P3 FADD.FTZ R109, R40, R109 ;  /* 0x0000006d286d3221 */ /* 0x000fce0000010000 */
.L_x_411:
[----:B------:R-:W-:-:S04]  /*28c0*/  F2FP.BF16.F32.PACK_AB R40, RZ, R109 ;  /* 0x0000006dff28723e */ /* 0x000fc800000010ff */
[----:B------:R-:W-:-:S07]  /*28d0*/  PRMT R38, R38, 0x5410, R40 ;  /* 0x0000541026267816 */ /* 0x000fce0000000028 */
.L_x_412:
        /* <DEDUP_REMOVED lines=8> */
.L_x_414:
[----:B-----5:R-:W-:-:S05]  /*2960*/  SHF.L.U32 R41, R31, 0x10, RZ ;  /* 0x000000101f297819 */ /* 0x020fca00000006ff */
[----:B------:R-:W-:Y:S01]  /*2970*/  FADD.FTZ R110, R41, R110 ;  /* 0x0000006e296e7221 */ /* 0x000fe20000010000 */
[----:B------:R-:W-:Y:S06]  /*2980*/  BRA `(.L_x_415) ;  /* 0x0000000000107947 */ /* 0x000fec0003800000 */
.L_x_413:
[----:B-----5:R-:W-:-:S04]  /*2990*/  IMAD.U32 R41, R35, 0x10000, RZ ;  /* 0x0001000023297824 */ /* 0x020fc800078e00ff */
[----:B------:R-:W-:Y:S01]  /*29a0*/  FADD.FTZ R110, R41, R110 ;  /* 0x0000006e296e7221 */ /* 0x000fe20000010000 */
[----:B------:R-:W-:-:S05]  /*29b0*/  @P3 SHF.L.U32 R41, R31, 0x10, RZ ;  /* 0x000000101f293819 */ /* 0x000fca00000006ff */
[----:B------:R-:W-:-:S07]  /*29c0*/  @P3 FADD.FTZ R110, R41, R110 ;  /* 0x0000006e296e3221 */ /* 0x000fce0000010000 */
.L_x_415:
[----:B------:R-:W-:-:S04]  /*29d0*/  F2FP.BF16.F32.PACK_AB R40, RZ, R110 ;  /* 0x0000006eff28723e */ /* 0x000fc800000010ff */
[----:B------:R-:W-:-:S07]  /*29e0*/  PRMT R39, R40, 0x7610, R39 ;  /* 0x0000761028277816 */ /* 0x000fce0000000027 */
.L_x_416:
[----:B------:R-:W-:Y:S01]  /*29f0*/  SHF.L.U32 R115, R43, 0x10, RZ ;  /* 0x000000102b737819 */ /* 0x000fe200000006ff */
[----:B------:R-:W-:Y:S06]  /*2a00*/  @P4 BRA `(.L_x_417) ;  /* 0x0000000000244947 */ /* 0x000fec0003800000 */
[----:B------:R-:W-:-:S04]  /*2a10*/  ISETP.NE.U32.AND P2, PT, RZ, UR12, PT ;  /* 0x0000000cff007c0c */ /* 0x000fc8000bf45070 */
[----:B------:R-:W-:-:S13]  /*2a20*/  ISETP.NE.AND.EX P2, PT, RZ, UR13, PT, P2 ;  /* 0x0000000dff007c0c */ /* 0x000fda000bf45320 */
[----:B------:R-:W-:Y:S05]  /*2a30*/  @P2 BRA `(.L_x_418) ;  /* 0x0000000000082947 */ /* 0x000fea0003800000 */
[----:B------:R-:W-:Y:S05]  /*2a40*/  @P1 BRA `(.L_x_419) ;  /* 0x00000000002c1947 */ /* 0x000fea0003800000 */
[----:B------:R-:W-:Y:S05]  /*2a50*/  BRA `(.L_x_420) ;  /* 0x0000000000307947 */ /* 0x000fea0003800000 */
.L_x_418:
[----:B-----5:R-:W-:-:S05]  /*2a60*/  PRMT R40, R31, 0x7632, R40 ;  /* 0x000076321f287816 */ /* 0x020fca0000000028 */
[----:B------:R-:W-:-:S04]  /*2a70*/  IMAD.U32 R40, R40, 0x10000, RZ ;  /* 0x0001000028287824 */ /* 0x000fc800078e00ff */
[----:B------:R-:W-:Y:S01]  /*2a80*/  FADD.FTZ R115, R40, R115 ;  /* 0x0000007328737221 */ /* 0x000fe20000010000 */
[----:B------:R-:W-:Y:S06]  /*2a90*/  BRA `(.L_x_419) ;  /* 0x0000000000187947 */ /* 0x000fec0003800000 */
.L_x_417:
[----:B-----5:R-:W-:-:S04]  /*2aa0*/  PRMT R40, R35, 0x7632, R40 ;  /* 0x0000763223287816 */ /* 0x020fc80000000028 */
[----:B------:R-:W-:-:S05]  /*2ab0*/  SHF.L.U32 R40, R40, 0x10, RZ ;  /* 0x0000001028287819 */ /* 0x000fca00000006ff */
[----:B------:R-:W-:Y:S01]  /*2ac0*/  FADD.FTZ R115, R40, R115 ;  /* 0x0000007328737221 */ /* 0x000fe20000010000 */
[----:B------:R-:W-:-:S04]  /*2ad0*/  @P3 PRMT R40, R31, 0x7632, R40 ;  /* 0x000076321f283816 */ /* 0x000fc80000000028 */
[----:B------:R-:W-:-:S05]  /*2ae0*/  @P3 SHF.L.U32 R40, R40, 0x10, RZ ;  /* 0x0000001028283819 */ /* 0x000fca00000006ff */
[----:B------:R-:W-:-:S07]  /*2af0*/  @P3 FADD.FTZ R115, R40, R115 ;  /* 0x0000007328733221 */ /* 0x000fce0000010000 */
.L_x_419:
[----:B------:R-:W-:-:S04]  /*2b00*/  F2FP.BF16.F32.PACK_AB R40, RZ, R115 ;  /* 0x00000073ff28723e */ /* 0x000fc800000010ff */
[----:B------:R-:W-:-:S07]  /*2b10*/  PRMT R39, R39, 0x5410, R40 ;  /* 0x0000541027277816 */ /* 0x000fce0000000028 */
.L_x_420:
[----:B------:R-:W0:Y:S02]  /*2b20*/  @P1 LDC.64 R40, c[0x0][0x238] ;  /* 0x00008e00ff281b82 */ /* 0x000e240000000a00 */
[----:B0-----:R-:W-:-:S04]  /*2b30*/  @P1 LEA R40, P2, R117, R40, 0x4 ;  /* 0x0000002875281211 */ /* 0x001fc800078420ff */
[C---:B------:R-:W-:Y:S01]  /*2b40*/  @P1 LEA.HI.X R41, R117.reuse, R41, RZ, 0x4, P2 ;  /* 0x0000002975291211 */ /* 0x040fe200010f24ff */
[----:B------:R-:W-:-:S04]  /*2b50*/  VIADD R117, R117, 0x20 ;  /* 0x0000002075757836 */ /* 0x000fc80000000000 */
[----:B------:R2:W-:Y:S04]  /*2b60*/  @P1 STG.E.128 desc[UR4][R40.64], R36 ;  /* 0x0000002428001986 */ /* 0x0005e8000c101d04 */
.L_x_388:
[----:B------:R-:W-:Y:S05]  /*2b70*/  BSYNC B0 ;  /* 0x0000000000007941 */ /* 0x000fea0003800000 */
.L_x_387:
        /* <DEDUP_REMOVED lines=26> */
.L_x_424:
[----:B-----5:R-:W-:-:S05]  /*2d20*/  SHF.L.U32 R40, R28, 0x10, RZ ;  /* 0x000000101c287819 */ /* 0x020fca00000006ff */
[----:B------:R-:W-:Y:S01]  /*2d30*/  FADD.FTZ R87, R40, R87 ;  /* 0x0000005728577221 */ /* 0x000fe20000010000 */
[----:B------:R-:W-:Y:S06]  /*2d40*/  BRA `(.L_x_425) ;  /* 0x0000000000107947 */ /* 0x000fec0003800000 */
.L_x_423:
[----:B-----5:R-:W-:Y:S01]  /*2d50*/  IMAD.U32 R40, R32, 0x10000, RZ ;  /* 0x0001000020287824 */ /* 0x020fe200078e00ff */
[----:B------:R-:W-:-:S03]  /*2d60*/  @P3 SHF.L.U32 R94, R28, 0x10, RZ ;  /* 0x000000101c5e3819 */ /* 0x000fc600000006ff */
[----:B------:R-:W-:-:S04]  /*2d70*/  FADD.FTZ R87, R40, R87 ;  /* 0x0000005728577221 */ /* 0x000fc80000010000 */
[----:B------:R-:W-:-:S07]  /*2d80*/  @P3 FADD.FTZ R87, R94, R87 ;  /* 0x000000575e573221 */ /* 0x000fce0000010000 */
.L_x_425:
[----:B------:R-:W-:-:S04]  /*2d90*/  F2FP.BF16.F32.PACK_AB R40, RZ, R87 ;  /* 0x00000057ff28723e */ /* 0x000fc800000010ff */
[----:B------:R-:W-:-:S07]  /*2da0*/  PRMT R36, R40, 0x7610, R36 ;  /* 0x0000761028247816 */ /* 0x000fce0000000024 */
.L_x_426:
[----:B------:R-:W-:Y:S01]  /*2db0*/  SHF.L.U32 R94, R111, 0x10, RZ ;  /* 0x000000106f5e7819 */ /* 0x000fe200000006ff */
[----:B------:R-:W-:Y:S06]  /*2dc0*/  @P4 BRA `(.L_x_427) ;  /* 0x0000000000244947 */ /* 0x000fec0003800000 */
[----:B------:R-:W-:-:S04]  /*2dd0*/  ISETP.NE.U32.AND P2, PT, RZ, UR12, PT ;  /* 0x0000000cff007c0c */ /* 0x000fc8000bf45070 */
[----:B------:R-:W-:-:S13]  /*2de0*/  ISETP.NE.AND.EX P2, PT, RZ, UR13, PT, P2 ;  /* 0x0000000dff007c0c */ /* 0x000fda000bf45320 */
[----:B------:R-:W-:Y:S05]  /*2df0*/  @P2 BRA `(.L_x_428) ;  /* 0x0000000000082947 */ /* 0x000fea0003800000 */
[----:B------:R-:W-:Y:S05]  /*2e00*/  @P1 BRA `(.L_x_429) ;  /* 0x00000000002c1947 */ /* 0x000fea0003800000 */
[----:B------:R-:W-:Y:S05]  /*2e10*/  BRA `(.L_x_430) ;  /* 0x0000000000307947 */ /* 0x000fea0003800000 */
.L_x_428:
[----:B-----5:R-:W-:-:S05]  /*2e20*/  PRMT R40, R28, 0x7632, R40 ;  /* 0x000076321c287816 */ /* 0x020fca0000000028 */
[----:B------:R-:W-:-:S04]  /*2e30*/  IMAD.U32 R95, R40, 0x10000, RZ ;  /* 0x00010000285f7824 */ /* 0x000fc800078e00ff */
[----:B------:R-:W-:Y:S01]  /*2e40*/  FADD.FTZ R94, R95, R94 ;  /* 0x0000005e5f5e7221 */ /* 0x000fe20000010000 */
[----:B------:R-:W-:Y:S06]  /*2e50*/  BRA `(.L_x_429) ;  /* 0x0000000000187947 */ /* 0x000fec0003800000 */
.L_x_427:
[----:B-----5:R-:W-:Y:S02]  /*2e60*/  PRMT R40, R32, 0x7632, R40 ;  /* 0x0000763220287816 */ /* 0x020fe40000000028 */
[----:B------:R-:W-:Y:S02]  /*2e70*/  @P3 PRMT R102, R28, 0x7632, R102 ;  /* 0x000076321c663816 */ /* 0x000fe40000000066 */
[----:B------:R-:W-:Y:S02]  /*2e80*/  SHF.L.U32 R95, R40, 0x10, RZ ;  /* 0x00000010285f7819 */ /* 0x000fe400000006ff */
[----:B------:R-:W-:-:S03]  /*2e90*/  @P3 SHF.L.U32 R103, R102, 0x10, RZ ;  /* 0x0000001066673819 */ /* 0x000fc600000006ff */
[----:B------:R-:W-:-:S04]  /*2ea0*/  FADD.FTZ R94, R95, R94 ;  /* 0x0000005e5f5e7221 */ /* 0x000fc80000010000 */
[----:B------:R-:W-:-:S07]  /*2eb0*/  @P3 FADD.FTZ R94, R103, R94 ;  /* 0x0000005e675e3221 */ /* 0x000fce0000010000 */
.L_x_429:
[----:B------:R-:W-:-:S04]  /*2ec0*/  F2FP.BF16.F32.PACK_AB R40, RZ, R94 ;  /* 0x0000005eff28723e */ /* 0x000fc800000010ff */
[----:B------:R-:W-:-:S07]  /*2ed0*/  PRMT R36, R36, 0x5410, R40 ;  /* 0x0000541024247816 */ /* 0x000fce0000000028 */
.L_x_430:
        /* <DEDUP_REMOVED lines=8> */
.L_x_432:
[----:B-----5:R-:W-:-:S05]  /*2f60*/  SHF.L.U32 R40, R29, 0x10, RZ ;  /* 0x000000101d287819 */ /* 0x020fca00000006ff */
[----:B------:R-:W-:Y:S01]  /*2f70*/  FADD.FTZ R95, R40, R95 ;  /* 0x0000005f285f7221 */ /* 0x000fe20000010000 */
[----:B------:R-:W-:Y:S06]  /*2f80*/  BRA `(.L_x_433) ;  /* 0x0000000000107947 */ /* 0x000fec0003800000 */
.L_x_431:
[----:B-----5:R-:W-:Y:S01]  /*2f90*/  SHF.L.U32 R40, R33, 0x10, RZ ;  /* 0x0000001021287819 */ /* 0x020fe200000006ff */
[----:B------:R-:W-:-:S04]  /*2fa0*/  @P3 IMAD.U32 R102, R29, 0x10000, RZ ;  /* 0x000100001d663824 */ /* 0x000fc800078e00ff */
[----:B------:R-:W-:-:S04]  /*2fb0*/  FADD.FTZ R95, R40, R95 ;  /* 0x0000005f285f7221 */ /* 0x000fc80000010000 */
[----:B------:R-:W-:-:S07]  /*2fc0*/  @P3 FADD.FTZ R95, R102, R95 ;  /* 0x0000005f665f3221 */ /* 0x000fce0000010000 */
.L_x_433:
[----:B------:R-:W-:-:S04]  /*2fd0*/  F2FP.BF16.F32.PACK_AB R40, RZ, R95 ;  /* 0x0000005fff28723e */ /* 0x000fc800000010ff */
[----:B------:R-:W-:-:S07]  /*2fe0*/  PRMT R37, R40, 0x7610, R37 ;  /* 0x0000761028257816 */ /* 0x000fce0000000025 */
.L_x_434:
[----:B------:R-:W-:Y:S01]  /*2ff0*/  SHF.L.U32 R102, R41, 0x10, RZ ;  /* 0x0000001029667819 */ /* 0x000fe200000006ff */
[----:B------:R-:W-:Y:S06]  /*3000*/  @P4 BRA `(.L_x_435) ;  /* 0x0000000000244947 */ /* 0x000fec0003800000 */
[----:B------:R-:W-:-:S04]  /*3010*/  ISETP.NE.U32.AND P2, PT, RZ, UR12, PT ;  /* 0x0000000cff007c0c */ /* 0x000fc8000bf45070 */
[----:B------:R-:W-:-:S13]  /*3020*/  ISETP.NE.AND.EX P2, PT, RZ, UR13, PT, P2 ;  /* 0x0000000dff007c0c */ /* 0x000fda000bf45320 */
[----:B------:R-:W-:Y:S05]  /*3030*/  @P2 BRA `(.L_x_436) ;  /* 0x0000000000082947 */ /* 0x000fea0003800000 */
[----:B------:R-:W-:Y:S05]  /*3040*/  @P1 BRA `(.L_x_437) ;  /* 0x00000000002c1947 */ /* 0x000fea0003800000 */
[----:B------:R-:W-:Y:S05]  /*3050*/  BRA `(.L_x_438) ;  /* 0x0000000000307947 */ /* 0x000fea0003800000 */
.L_x_436:
[----:B-----5:R-:W-:-:S04]  /*3060*/  PRMT R40, R29, 0x7632, R40 ;  /* 0x000076321d287816 */ /* 0x020fc80000000028 */
[----:B------:R-:W-:-:S05]  /*3070*/  SHF.L.U32 R41, R40, 0x10, RZ ;  /* 0x0000001028297819 */ /* 0x000fca00000006ff */
[----:B------:R-:W-:Y:S01]  /*3080*/  FADD.FTZ R102, R41, R102 ;  /* 0x0000006629667221 */ /* 0x000fe20000010000 */
[----:B------:R-:W-:Y:S06]  /*3090*/  BRA `(.L_x_437) ;  /* 0x0000000000187947 */ /* 0x000fec0003800000 */
.L_x_435:
[----:B-----5:R-:W-:Y:S02]  /*30a0*/  PRMT R40, R33, 0x7632, R40 ;  /* 0x0000763221287816 */ /* 0x020fe40000000028 */
[----:B------:R-:W-:-:S03]  /*30b0*/  @P3 PRMT R103, R29, 0x7632, R103 ;  /* 0x000076321d673816 */ /* 0x000fc60000000067 */
[----:B------:R-:W-:Y:S01]  /*30c0*/  IMAD.U32 R41, R40, 0x10000, RZ ;  /* 0x0001000028297824 */ /* 0x000fe200078e00ff */
[----:B------:R-:W-:-:S03]  /*30d0*/  @P3 SHF.L.U32 R103, R103, 0x10, RZ ;  /* 0x0000001067673819 */ /* 0x000fc600000006ff */
[----:B------:R-:W-:-:S04]  /*30e0*/  FADD.FTZ R102, R41, R102 ;  /* 0x0000006629667221 */ /* 0x000fc80000010000 */
[----:B------:R-:W-:-:S07]  /*30f0*/  @P3 FADD.FTZ R102, R103, R102 ;  /* 0x0000006667663221 */ /* 0x000fce0000010000 */
.L_x_437:
[----:B------:R-:W-:-:S04]  /*3100*/  F2FP.BF16.F32.PACK_AB R40, RZ, R102 ;  /* 0x00000066ff28723e */ /* 0x000fc800000010ff */
[----:B------:R-:W-:-:S07]  /*3110*/  PRMT R37, R37, 0x5410, R40 ;  /* 0x0000541025257816 */ /* 0x000fce0000000028 */
.L_x_438:
        /* <DEDUP_REMOVED lines=8> */
.L_x_440:
[----:B-----5:R-:W-:-:S04]  /*31a0*/  IMAD.U32 R40, R30, 0x10000, RZ ;  /* 0x000100001e287824 */ /* 0x020fc800078e00ff */
[----:B------:R-:W-:Y:S01]  /*31b0*/  FADD.FTZ R103, R40, R103 ;  /* 0x0000006728677221 */ /* 0x000fe20000010000 */
[----:B------:R-:W-:Y:S06]  /*31c0*/  BRA `(.L_x_441) ;  /* 0x0000000000107947 */ /* 0x000fec0003800000 */
.L_x_439:
[----:B-----5:R-:W-:Y:S02]  /*31d0*/  SHF.L.U32 R40, R34, 0x10, RZ ;  /* 0x0000001022287819 */ /* 0x020fe400000006ff */
[----:B------:R-:W-:-:S03]  /*31e0*/  @P3 SHF.L.U32 R112, R30, 0x10, RZ ;  /* 0x000000101e703819 */ /* 0x000fc600000006ff */
[----:B------:R-:W-:-:S04]  /*31f0*/  FADD.FTZ R103, R40, R103 ;  /* 0x0000006728677221 */ /* 0x000fc80000010000 */
[----:B------:R-:W-:-:S07]  /*3200*/  @P3 FADD.FTZ R103, R112, R103 ;  /* 0x0000006770673221 */ /* 0x000fce0000010000 */
.L_x_441:
[----:B------:R-:W-:-:S04]  /*3210*/  F2FP.BF16.F32.PACK_AB R40, RZ, R103 ;  /* 0x00000067ff28723e */ /* 0x000fc800000010ff */
[----:B------:R-:W-:-:S07]  /*3220*/  PRMT R38, R40, 0x7610, R38 ;  /* 0x0000761028267816 */ /* 0x000fce0000000026 */
.L_x_442:
[----:B------:R-:W-:Y:S01]  /*3230*/  IMAD.U32 R111, R42, 0x10000, RZ ;  /* 0x000100002a6f7824 */ /* 0x000fe200078e00ff */
[----:B------:R-:W-:Y:S06]  /*3240*/  @P4 BRA `(.L_x_443) ;  /* 0x0000000000244947 */ /* 0x000fec0003800000 */
[----:B------:R-:W-:-:S04]  /*3250*/  ISETP.NE.U32.AND P2, PT, RZ, UR12, PT ;  /* 0x0000000cff007c0c */ /* 0x000fc8000bf45070 */
[----:B------:R-:W-:-:S13]  /*3260*/  ISETP.NE.AND.EX P2, PT, RZ, UR13, PT, P2 ;  /* 0x0000000dff007c0c */ /* 0x000fda000bf45320 */
[----:B------:R-:W-:Y:S05]  /*3270*/  @P2 BRA `(.L_x_444) ;  /* 0x0000000000082947 */ /* 0x000fea0003800000 */
[----:B------:R-:W-:Y:S05]  /*3280*/  @P1 BRA `(.L_x_445) ;  /* 0x00000000002c1947 */ /* 0x000fea0003800000 */
[----:B------:R-:W-:Y:S05]  /*3290*/  BRA `(.L_x_446) ;  /* 0x0000000000307947 */ /* 0x000fea0003800000 */
.L_x_444:
[----:B-----5:R-:W-:-:S04]  /*32a0*/  PRMT R40, R30, 0x7632, R40 ;  /* 0x000076321e287816 */ /* 0x020fc80000000028 */
[----:B------:R-:W-:-:S05]  /*32b0*/  SHF.L.U32 R40, R40, 0x10, RZ ;  /* 0x0000001028287819 */ /* 0x000fca00000006ff */
[----:B------:R-:W-:Y:S01]  /*32c0*/  FADD.FTZ R111, R40, R111 ;  /* 0x0000006f286f7221 */ /* 0x000fe20000010000 */
[----:B------:R-:W-:Y:S06]  /*32d0*/  BRA `(.L_x_445) ;  /* 0x0000000000187947 */ /* 0x000fec0003800000 */
.L_x_443:
[----:B-----5:R-:W-:Y:S02]  /*32e0*/  PRMT R40, R34, 0x7632, R40 ;  /* 0x0000763222287816 */ /* 0x020fe40000000028 */
[----:B------:R-:W-:Y:S02]  /*32f0*/  @P3 PRMT R41, R30, 0x7632, R41 ;  /* 0x000076321e293816 */ /* 0x000fe40000000029 */
[----:B------:R-:W-:-:S05]  /*3300*/  SHF.L.U32 R40, R40, 0x10, RZ ;  /* 0x0000001028287819 */ /* 0x000fca00000006ff */
[----:B------:R-:W-:Y:S01]  /*3310*/  FADD.FTZ R111, R40, R111 ;  /* 0x0000006f286f7221 */ /* 0x000fe20000010000 */
[----:B------:R-:W-:-:S04]  /*3320*/  @P3 IMAD.U32 R40, R41, 0x10000, RZ ;  /* 0x0001000029283824 */ /* 0x000fc800078e00ff */
[----:B------:R-:W-:-:S07]  /*3330*/  @P3 FADD.FTZ R111, R40, R111 ;  /* 0x0000006f286f3221 */ /* 0x000fce0000010000 */
.L_x_445:
[----:B------:R-:W-:-:S04]  /*3340*/  F2FP.BF16.F32.PACK_AB R40, RZ, R111 ;  /* 0x0000006fff28723e */ /* 0x000fc800000010ff */
[----:B------:R-:W-:-:S07]  /*3350*/  PRMT R38, R38, 0x5410, R40 ;  /* 0x0000541026267816 */ /* 0x000fce0000000028 */
.L_x_446:
        /* <DEDUP_REMOVED lines=8> */
.L_x_448:
[----:B-----5:R-:W-:-:S05]  /*33e0*/  SHF.L.U32 R41, R31, 0x10, RZ ;  /* 0x000000101f297819 */ /* 0x020fca00000006ff */
[----:B------:R-:W-:Y:S01]  /*33f0*/  FADD.FTZ R112, R41, R112 ;  /* 0x0000007029707221 */ /* 0x000fe20000010000 */
[----:B------:R-:W-:Y:S06]  /*3400*/  BRA `(.L_x_449) ;  /* 0x0000000000107947 */ /* 0x000fec0003800000 */
.L_x_447:
[----:B-----5:R-:W-:-:S04]  /*3410*/  IMAD.U32 R41, R35, 0x10000, RZ ;  /* 0x0001000023297824 */ /* 0x020fc800078e00ff */
[----:B------:R-:W-:Y:S01]  /*3420*/  FADD.FTZ R112, R41, R112 ;  /* 0x0000007029707221 */ /* 0x000fe20000010000 */
[----:B------:R-:W-:-:S05]  /*3430*/  @P3 SHF.L.U32 R41, R31, 0x10, RZ ;  /* 0x000000101f293819 */ /* 0x000fca00000006ff */
[----:B------:R-:W-:-:S07]  /*3440*/  @P3 FADD.FTZ R112, R41, R112 ;  /* 0x0000007029703221 */ /* 0x000fce0000010000 */
.L_x_449:
[----:B------:R-:W-:-:S04]  /*3450*/  F2FP.BF16.F32.PACK_AB R40, RZ, R112 ;  /* 0x00000070ff28723e */ /* 0x000fc800000010ff */
[----:B------:R-:W-:-:S07]  /*3460*/  PRMT R39, R40, 0x7610, R39 ;  /* 0x0000761028277816 */ /* 0x000fce0000000027 */
.L_x_450:
[----:B------:R-:W-:Y:S01]  /*3470*/  SHF.L.U32 R116, R43, 0x10, RZ ;  /* 0x000000102b747819 */ /* 0x000fe200000006ff */
[----:B------:R-:W-:Y:S06]  /*3480*/  @P4 BRA `(.L_x_451) ;  /* 0x0000000000244947 */ /* 0x000fec0003800000 */
[----:B------:R-:W-:-:S04]  /*3490*/  ISETP.NE.U32.AND P2, PT, RZ, UR12, PT ;  /* 0x0000000cff007c0c */ /* 0x000fc8000bf45070 */
[----:B------:R-:W-:-:S13]  /*34a0*/  ISETP.NE.AND.EX P2, PT, RZ, UR13, PT, P2 ;  /* 0x0000000dff007c0c */ /* 0x000fda000bf45320 */
[----:B------:R-:W-:Y:S05]  /*34b0*/  @P2 BRA `(.L_x_452) ;  /* 0x0000000000082947 */ /* 0x000fea0003800000 */
[----:B------:R-:W-:Y:S05]  /*34c0*/  @P1 BRA `(.L_x_453) ;  /* 0x00000000002c1947 */ /* 0x000fea0003800000 */
[----:B------:R-:W-:Y:S05]  /*34d0*/  BRA `(.L_x_454) ;  /* 0x0000000000307947 */ /* 0x000fea0003800000 */
.L_x_452:
[----:B-----5:R-:W-:-:S05]  /*34e0*/  PRMT R40, R31, 0x7632, R40 ;  /* 0x000076321f287816 */ /* 0x020fca0000000028 */
[----:B------:R-:W-:-:S04]  /*34f0*/  IMAD.U32 R41, R40, 0x10000, RZ ;  /* 0x0001000028297824 */ /* 0x000fc800078e00ff */
[----:B------:R-:W-:Y:S01]  /*3500*/  FADD.FTZ R116, R41, R116 ;  /* 0x0000007429747221 */ /* 0x000fe20000010000 */
[----:B------:R-:W-:Y:S06]  /*3510*/  BRA `(.L_x_453) ;  /* 0x0000000000187947 */ /* 0x000fec0003800000 */
.L_x_451:
[----:B-----5:R-:W-:-:S04]  /*3520*/  PRMT R40, R35, 0x7632, R40 ;  /* 0x0000763223287816 */ /* 0x020fc80000000028 */
[----:B------:R-:W-:Y:S02]  /*3530*/  SHF.L.U32 R41, R40, 0x10, RZ ;  /* 0x0000001028297819 */ /* 0x000fe400000006ff */
[----:B------:R-:W-:-:S03]  /*3540*/  @P3 PRMT R40, R31, 0x7632, R40 ;  /* 0x000076321f283816 */ /* 0x000fc60000000028 */
[----:B------:R-:W-:Y:S01]  /*3550*/  FADD.FTZ R116, R41, R116 ;  /* 0x0000007429747221 */ /* 0x000fe20000010000 */
[----:B------:R-:W-:-:S05]  /*3560*/  @P3 SHF.L.U32 R41, R40, 0x10, RZ ;  /* 0x0000001028293819 */ /* 0x000fca00000006ff */
[----:B------:R-:W-:-:S07]  /*3570*/  @P3 FADD.FTZ R116, R41, R116 ;  /* 0x0000007429743221 */ /* 0x000fce0000010000 */
.L_x_453:
[----:B------:R-:W-:-:S04]  /*3580*/  F2FP.BF16.F32.PACK_AB R40, RZ, R116 ;  /* 0x00000074ff28723e */ /* 0x000fc800000010ff */
[----:B------:R-:W-:-:S07]  /*3590*/  PRMT R39, R39, 0x5410, R40 ;  /* 0x0000541027277816 */ /* 0x000fce0000000028 */
.L_x_454:
[----:B------:R-:W0:Y:S02]  /*35a0*/  @P1 LDC.64 R40, c[0x0][0x238] ;  /* 0x00008e00ff281b82 */ /* 0x000e240000000a00 */
[----:B0-----:R-:W-:-:S04]  /*35b0*/  @P1 LEA R40, P2, R117, R40, 0x4 ;  /* 0x0000002875281211 */ /* 0x001fc800078420ff */
[----:B------:R-:W-:-:S05]  /*35c0*/  @P1 LEA.HI.X R41, R117, R41, RZ, 0x4, P2 ;  /* 0x0000002975291211 */ /* 0x000fca00010f24ff */
[----:B------:R3:W-:Y:S04]  /*35d0*/  @P1 STG.E.128 desc[UR4][R40.64], R36 ;  /* 0x0000002428001986 */ /* 0x0007e8000c101d04 */
.L_x_422:
[----:B------:R-:W-:Y:S05]  /*35e0*/  BSYNC B0 ;  /* 0x0000000000007941 */ /* 0x000fea0003800000 */
.L_x_421:
        /* <DEDUP_REMOVED lines=53> */
[----:B------:R-:W-:Y:S02]  /*3940*/  FADD.FTZ R118, R90, -R119 ;  /* 0x800000775a767221 */ /* 0x000fe40000010000 */
[----:B------:R-:W-:-:S04]  /*3950*/  FFMA.FTZ R40, R40, R40, RZ ;  /* 0x0000002828287223 */ /* 0x000fc800000100ff */
[----:B------:R-:W-:Y:S01]  /*3960*/  FFMA.FTZ R40, R41, R41, R40 ;  /* 0x0000002929287223 */ /* 0x000fe20000010028 */
[----:B------:R-:W-:-:S04]  /*3970*/  FADD.FTZ R41, R89, -R119 ;  /* 0x8000007759297221 */ /* 0x000fc80000010000 */
        /* <DEDUP_REMOVED lines=12> */
[----:B------:R-:W-:-:S05]  /*3a40*/  FSEL R40, R40, RZ, P0 ;  /* 0x000000ff28287208 */ /* 0x000fca0000000000 */
[----:B------:R-:W-:-:S04]  /*3a50*/  FFMA.FTZ R41, R41, R41, R40 ;  /* 0x0000002929297223 */ /* 0x000fc80000010028 */
        /* <DEDUP_REMOVED lines=12> */
[----:B------:R-:W-:Y:S01]  /*3b20*/  @P2 FFMA.FTZ R40, R118, R118, R41 ;  /* 0x0000007676282223 */ /* 0x000fe20000010029 */
[--C-:B------:R-:W-:Y:S01]  /*3b30*/  FADD.FTZ R41, R86, -R119.reuse ;  /* 0x8000007756297221 */ /* 0x100fe20000010000 */
[----:B------:R-:W-:-:S03]  /*3b40*/  FADD.FTZ R118, R92, -R119 ;  /* 0x800000775c767221 */ /* 0x000fc60000010000 */
        /* <DEDUP_REMOVED lines=39> */
.L_x_476:
[----:B-1----:R-:W-:Y:S01]  /*3dc0*/  FADD.FTZ R117, R122, R123 ;  /* 0x0000007b7a757221 */ /* 0x002fe20000010000 */
[----:B------:R-:W-:Y:S01]  /*3dd0*/  FMUL.FTZ R40, R119, R119 ;  /* 0x0000007777287220 */ /* 0x000fe20000410000 */
[----:B------:R-:W-:Y:S01]  /*3de0*/  PLOP3.LUT P2, PT, PT, PT, UP0, 0x40, 0x0 ;  /* 0x000000000000781c */ /* 0x000fe20003f4e808 */
[----:B------:R-:W-:Y:S01]  /*3df0*/  BSSY B0, `(.L_x_456) ;  /* 0x000002e000007945 */ /* 0x000fe20003800000 */
[----:B------:R-:W-:Y:S02]  /*3e00*/  FFMA.FTZ R117, R117, R42, UR7 ;  /* 0x0000000775757e23 */ /* 0x000fe4000801002a */
[----:B------:R-:W1:Y:S01]  /*3e10*/  @!P5 LDC.64 R42, c[0x0][0x250] ;  /* 0x00009400ff2adb82 */ /* 0x000e620000000a00 */
[----:B------:R-:W-:Y:S02]  /*3e20*/  FSEL R118, R40, RZ, !P2 ;  /* 0x000000ff28767208 */ /* 0x000fe40005000000 */
[----:B------:R-:W-:-:S03]  /*3e30*/  PLOP3.LUT P2, PT, PT, PT, UP0, 0x40, 0x0 ;  /* 0x000000000000781c */ /* 0x000fc60003f4e808 */
[----:B------:R-:W-:Y:S01]  /*3e40*/  FADD.FTZ R118, R117, R118 ;  /* 0x0000007675767221 */ /* 0x000fe20000010000 */
[----:B------:R-:W-:Y:S01]  /*3e50*/  FSEL R117, R119, RZ, P2 ;  /* 0x000000ff77757208 */ /* 0x000fe20001000000 */
[----:B------:R-:W2:Y:S04]  /*3e60*/  @!P5 LDC.64 R40, c[0x0][0x258] ;  /* 0x00009600ff28db82 */ /* 0x000ea80000000a00 */
[----:B------:R-:W3:Y:S01]  /*3e70*/  MUFU.RSQ R118, R118 ;  /* 0x0000007600767308 */ /* 0x000ee20000001400 */
[----:B-1----:R-:W-:-:S05]  /*3e80*/  @!P5 IMAD.WIDE R42, R83, 0x4, R42 ;  /* 0x00000004532ad825 */ /* 0x002fca00078e022a */
[----:B------:R1:W-:Y:S01]  /*3e90*/  @!P5 STG.E desc[UR4][R42.64], R119 ;  /* 0x000000772a00d986 */ /* 0x0003e2000c101904 */
[----:B--2---:R-:W-:-:S05]  /*3ea0*/  @!P5 IMAD.WIDE R40, R83, 0x4, R40 ;  /* 0x000000045328d825 */ /* 0x004fca00078e0228 */
[----:B---3--:R1:W-:Y:S01]  /*3eb0*/  @!P5 STG.E desc[UR4][R40.64], R118 ;  /* 0x000000762800d986 */ /* 0x0083e2000c101904 */
[----:B------:R-:W-:Y:S05]  /*3ec0*/  @!P0 BRA `(.L_x_457) ;  /* 0x0000000000808947 */ /* 0x000fea0003800000 */
[--C-:B-1----:R-:W-:Y:S01]  /*3ed0*/  FADD.FTZ R41, R49, -R117.reuse ;  /* 0x8000007531297221 */ /* 0x102fe20000010000 */
[--C-:B------:R-:W-:Y:S01]  /*3ee0*/  FADD.FTZ R43, R88, -R117.reuse ;  /* 0x80000075582b7221 */ /* 0x100fe20000010000 */
[--C-:B------:R-:W-:Y:S01]  /*3ef0*/  FADD.FTZ R121, R105, -R117.reuse ;  /* 0x8000007569797221 */ /* 0x100fe20000010000 */
[--C-:B------:R-:W-:Y:S01]  /*3f00*/  FADD.FTZ R119, R97, -R117.reuse ;  /* 0x8000007561777221 */ /* 0x100fe20000010000 */
[C---:B------:R-:W-:Y:S01]  /*3f10*/  FMUL.FTZ R41, R118.reuse, R41 ;  /* 0x0000002976297220 */ /* 0x040fe20000410000 */
[C---:B------:R-:W-:Y:S01]  /*3f20*/  FMUL.FTZ R43, R118.reuse, R43 ;  /* 0x0000002b762b7220 */ /* 0x040fe20000410000 */
[C---:B------:R-:W-:Y:S01]  /*3f30*/  FMUL.FTZ R121, R118.reuse, R121 ;  /* 0x0000007976797220 */ /* 0x040fe20000410000 */
[----:B------:R-:W-:Y:S01]  /*3f40*/  FMUL.FTZ R119, R118, R119 ;  /* 0x0000007776777220 */ /* 0x000fe20000410000 */
[----:B------:R-:W-:Y:S01]  /*3f50*/  FFMA.FTZ R40, R25, R41, R12 ;  /* 0x0000002919287223 */ /* 0x000fe2000001000c */
[----:B------:R-:W-:Y:S01]  /*3f60*/  FFMA.FTZ R43, R81, R43, R70 ;  /* 0x0000002b512b7223 */ /* 0x000fe20000010046 */
[--C-:B------:R-:W-:Y:S01]  /*3f70*/  FADD.FTZ R41, R89, -R117.reuse ;  /* 0x8000007559297221 */ /* 0x100fe20000010000 */
[----:B0-----:R-:W-:Y:S01]  /*3f80*/  FFMA.FTZ R122, R79, R121, R68 ;  /* 0x000000794f7a7223 */ /* 0x001fe20000010044 */
[----:B------:R-:W-:Y:S01]  /*3f90*/  FFMA.FTZ R119, R23, R119, R10 ;  /* 0x0000007717777223 */ /* 0x000fe2000001000a */
[----:B------:R-:W0:Y:S01]  /*3fa0*/  LDC.64 R120, c[0x0][0x2b8] ;  /* 0x0000ae00ff787b82 */ /* 0x000e220000000a00 */
[----:B------:R-:W-:Y:S01]  /*3fb0*/  F2FP.BF16.F32.PACK_AB R40, R43, R40 ;  /* 0x000000282b28723e */ /* 0x000fe200000010ff */
[----:B------:R-:W-:Y:S01]  /*3fc0*/  FADD.FTZ R43, R96, -R117 ;  /* 0x80000075602b7221 */ /* 0x000fe20000010000 */
[----:B------:R-:W-:-:S03]  /*3fd0*/  FMUL.FTZ R41, R118, R41 ;  /* 0x0000002976297220 */ /* 0x000fc60000410000 */
[----:B------:R-:W-:Y:S01]  /*3fe0*/  FMUL.FTZ R43, R118, R43 ;  /* 0x0000002b762b7220 */ /* 0x000fe20000410000 */
[----:B------:R-:W-:-:S03]  /*3ff0*/  FFMA.FTZ R41, R22, R41, R11 ;  /* 0x0000002916297223 */ /* 0x000fc6000001000b */
[----:B------:R-:W-:Y:S01]  /*4000*/  FFMA.FTZ R42, R82, R43, R69 ;  /* 0x0000002b522a7223 */ /* 0x000fe20000010045 */
[----:B------:R-:W-:-:S04]  /*4010*/  FADD.FTZ R43, R106, -R117 ;  /* 0x800000756a2b7221 */ /* 0x000fc80000010000 */
[----:B------:R-:W-:Y:S01]  /*4020*/  F2FP.BF16.F32.PACK_AB R41, R42, R41 ;  /* 0x000000292a29723e */ /* 0x000fe200000010ff */
[----:B------:R-:W-:Y:S01]  /*4030*/  FMUL.FTZ R43, R118, R43 ;  /* 0x0000002b762b7220 */ /* 0x000fe20000410000 */
[----:B------:R-:W-:Y:S01]  /*4040*/  F2FP.BF16.F32.PACK_AB R42, R122, R119 ;  /* 0x000000777a2a723e */ /* 0x000fe200000010ff */
[----:B------:R-:W-:Y:S02]  /*4050*/  FADD.FTZ R119, R113, -R117 ;  /* 0x8000007571777221 */ /* 0x000fe40000010000 */
[----:B------:R-:W-:Y:S02]  /*4060*/  FFMA.FTZ R43, R20, R43, R9 ;  /* 0x0000002b142b7223 */ /* 0x000fe40000010009 */
[----:B------:R-:W-:Y:S01]  /*4070*/  FMUL.FTZ R119, R118, R119 ;  /* 0x0000007776777220 */ /* 0x000fe20000410000 */
[----:B0-----:R-:W-:-:S04]  /*4080*/  IMAD.WIDE.U32 R120, R104, 0x10, R120 ;  /* 0x0000001068787825 */ /* 0x001fc800078e0078 */
[----:B------:R-:W-:Y:S01]  /*4090*/  FFMA.FTZ R122, R80, R119, R67 ;  /* 0x00000077507a7223 */ /* 0x000fe20000010043 */
[----:B------:R-:W-:-:S04]  /*40a0*/  VIADD R104, R104, 0x20 ;  /* 0x0000002068687836 */ /* 0x000fc80000000000 */
[----:B------:R-:W-:-:S05]  /*40b0*/  F2FP.BF16.F32.PACK_AB R43, R122, R43 ;  /* 0x0000002b7a2b723e */ /* 0x000fca00000010ff */
[----:B------:R2:W-:Y:S02]  /*40c0*/  STG.E.128 desc[UR4][R120.64], R40 ;  /* 0x0000002878007986 */ /* 0x0005e4000c101d04 */
.L_x_457:
[----:B------:R-:W-:Y:S05]  /*40d0*/  BSYNC B0 ;  /* 0x0000000000007941 */ /* 0x000fea0003800000 */
.L_x_456:
[----:B------:R-:W-:Y:S01]  /*40e0*/  ISETP.GE.U32.AND P2, PT, R26, 0x40, PT ;  /* 0x000000401a00780c */ /* 0x000fe20003f46070 */
[----:B------:R-:W-:-:S12]  /*40f0*/  BSSY B0, `(.L_x_458) ;  /* 0x0000022000007945 */ /* 0x000fd80003800000 */
[----:B------:R-:W-:Y:S05]  /*4100*/  @!P2 BRA `(.L_x_459) ;  /* 0x000000000080a947 */ /* 0x000fea0003800000 */
[--C-:B-12---:R-:W-:Y:S01]  /*4110*/  FADD.FTZ R41, R84, -R117.reuse ;  /* 0x8000007554297221 */ /* 0x106fe20000010000 */
        /* <DEDUP_REMOVED lines=26> */
[C---:B0-----:R-:W-:Y:S01]  /*42c0*/  IMAD.WIDE.U32 R120, R104.reuse, 0x10, R120 ;  /* 0x0000001068787825 */ /* 0x041fe200078e0078 */
[----:B------:R-:W-:-:S03]  /*42d0*/  IADD3 R104, R104, 0x20, RZ ;  /* 0x0000002068687810 */ /* 0x000fc60007ffe0ff */
[----:B------:R-:W-:-:S05]  /*42e0*/  FFMA.FTZ R122, R76, R119, R63 ;  /* 0x000000774c7a7223 */ /* 0x000fca000001003f */
[----:B------:R-:W-:-:S05]  /*42f0*/  F2FP.BF16.F32.PACK_AB R43, R122, R43 ;  /* 0x0000002b7a2b723e */ /* 0x000fca00000010ff */
[----:B------:R3:W-:Y:S02]  /*4300*/  STG.E.128 desc[UR4][R120.64], R40 ;  /* 0x0000002878007986 */ /* 0x0007e4000c101d04 */
.L_x_459:
[----:B------:R-:W-:Y:S05]  /*4310*/  BSYNC B0 ;  /* 0x0000000000007941 */ /* 0x000fea0003800000 */
.L_x_458:
[----:B------:R-:W-:Y:S01]  /*4320*/  ISETP.GE.U32.AND P2, PT, R26, 0x60, PT ;  /* 0x000000601a00780c */ /* 0x000fe20003f46070 */
[----:B------:R-:W-:-:S12]  /*4330*/  BSSY B0, `(.L_x_460) ;  /* 0x0000022000007945 */ /* 0x000fd80003800000 */
[----:B------:R-:W-:Y:S05]  /*4340*/  @!P2 BRA `(.L_x_461) ;  /* 0x000000000080a947 */ /* 0x000fea0003800000 */
[--C-:B-123--:R-:W-:Y:S01]  /*4350*/  FADD.FTZ R41, R86, -R117.reuse ;  /* 0x8000007556297221 */ /* 0x10efe20000010000 */
        /* <DEDUP_REMOVED lines=31> */
.L_x_461:
[----:B------:R-:W-:Y:S05]  /*4550*/  BSYNC B0 ;  /* 0x0000000000007941 */ /* 0x000fea0003800000 */
.L_x_460:
[----:B------:R-:W-:Y:S01]  /*4560*/  ISETP.GE.U32.AND P2, PT, R26, 0x80, PT ;  /* 0x000000801a00780c */ /* 0x000fe20003f46070 */
[----:B------:R-:W-:-:S12]  /*4570*/  BSSY B0, `(.L_x_462) ;  /* 0x0000021000007945 */ /* 0x000fd80003800000 */
[----:B------:R-:W-:Y:S05]  /*4580*/  @!P2 BRA `(.L_x_463) ;  /* 0x00000000007ca947 */ /* 0x000fea0003800000 */
[--C-:B-1234-:R-:W-:Y:S01]  /*4590*/  FADD.FTZ R42, R116, -R117.reuse ;  /* 0x80000075742a7221 */ /* 0x11efe20000010000 */
[--C-:B------:R-:W-:Y:S01]  /*45a0*/  FADD.FTZ R40, R112, -R117.reuse ;  /* 0x8000007570287221 */ /* 0x100fe20000010000 */
[--C-:B------:R-:W-:Y:S01]  /*45b0*/  FADD.FTZ R125, R94, -R117.reuse ;  /* 0x800000755e7d7221 */ /* 0x100fe20000010000 */
[--C-:B------:R-:W-:Y:S01]  /*45c0*/  FADD.FTZ R123, R95, -R117.reuse ;  /* 0x800000755f7b7221 */ /* 0x100fe20000010000 */
[----:B------:R-:W-:Y:S01]  /*45d0*/  FMUL.FTZ R42, R118, R42 ;  /* 0x0000002a762a7220 */ /* 0x000fe20000410000 */
[--C-:B------:R-:W-:Y:S01]  /*45e0*/  FADD.FTZ R119, R111, -R117.reuse ;  /* 0x800000756f777221 */ /* 0x100fe20000010000 */
[--C-:B------:R-:W-:Y:S01]  /*45f0*/  FADD.FTZ R41, R87, -R117.reuse ;  /* 0x8000007557297221 */ /* 0x100fe20000010000 */
[--C-:B------:R-:W-:Y:S01]  /*4600*/  FADD.FTZ R121, R102, -R117.reuse ;  /* 0x8000007566797221 */ /* 0x100fe20000010000 */
[----:B------:R-:W-:Y:S01]  /*4610*/  FADD.FTZ R43, R103, -R117 ;  /* 0x80000075672b7221 */ /* 0x000fe20000010000 */
[C---:B0-----:R-:W-:Y:S01]  /*4620*/  FMUL.FTZ R122, R118.reuse, R40 ;  /* 0x00000028767a7220 */ /* 0x041fe20000410000 */
[----:B------:R-:W-:Y:S01]  /*4630*/  FMUL.FTZ R40, R118, R125 ;  /* 0x0000007d76287220 */ /* 0x000fe20000410000 */
[----:B------:R-:W-:Y:S01]  /*4640*/  FFMA.FTZ R125, R52, R42, R51 ;  /* 0x0000002a347d7223 */ /* 0x000fe20000010033 */
[C---:B------:R-:W-:Y:S01]  /*4650*/  FMUL.FTZ R42, R118.reuse, R123 ;  /* 0x0000007b762a7220 */ /* 0x040fe20000410000 */
[C---:B------:R-:W-:Y:S01]  /*4660*/  FMUL.FTZ R41, R118.reuse, R41 ;  /* 0x0000002976297220 */ /* 0x040fe20000410000 */
[C---:B------:R-:W-:Y:S01]  /*4670*/  FMUL.FTZ R117, R118.reuse, R121 ;  /* 0x0000007976757220 */ /* 0x040fe20000410000 */
[C---:B------:R-:W-:Y:S01]  /*4680*/  FMUL.FTZ R120, R118.reuse, R43 ;  /* 0x0000002b76787220 */ /* 0x040fe20000410000 */
[----:B------:R-:W-:Y:S01]  /*4690*/  FMUL.FTZ R123, R118, R119 ;  /* 0x00000077767b7220 */ /* 0x000fe20000410000 */
[----:B------:R-:W-:Y:S01]  /*46a0*/  FFMA.FTZ R121, R27, R41, R48 ;  /* 0x000000291b797223 */ /* 0x000fe20000010030 */
[----:B------:R-:W0:Y:S01]  /*46b0*/  LDC.64 R118, c[0x0][0x2b8] ;  /* 0x0000ae00ff767b82 */ /* 0x000e220000000a00 */
[----:B------:R-:W-:Y:S01]  /*46c0*/  FFMA.FTZ R41, R44, R42, R47 ;  /* 0x0000002a2c297223 */ /* 0x000fe2000001002f */
[----:B------:R-:W-:Y:S01]  /*46d0*/  FFMA.FTZ R42, R45, R120, R50 ;  /* 0x000000782d2a7223 */ /* 0x000fe20000010032 */
[----:B------:R-:W-:Y:S01]  /*46e0*/  FFMA.FTZ R122, R46, R122, R85 ;  /* 0x0000007a2e7a7223 */ /* 0x000fe20000010055 */
[----:B------:R-:W-:Y:S01]  /*46f0*/  FFMA.FTZ R123, R54, R123, R53 ;  /* 0x0000007b367b7223 */ /* 0x000fe20000010035 */
[----:B------:R-:W-:Y:S01]  /*4700*/  FFMA.FTZ R120, R56, R117, R55 ;  /* 0x0000007538787223 */ /* 0x000fe20000010037 */
[----:B------:R-:W-:-:S02]  /*4710*/  FFMA.FTZ R40, R58, R40, R57 ;  /* 0x000000283a287223 */ /* 0x000fc40000010039 */
[----:B------:R-:W-:Y:S02]  /*4720*/  F2FP.BF16.F32.PACK_AB R43, R125, R122 ;  /* 0x0000007a7d2b723e */ /* 0x000fe400000010ff */
[----:B------:R-:W-:Y:S02]  /*4730*/  F2FP.BF16.F32.PACK_AB R42, R123, R42 ;  /* 0x0000002a7b2a723e */ /* 0x000fe400000010ff */
[----:B------:R-:W-:Y:S02]  /*4740*/  F2FP.BF16.F32.PACK_AB R41, R120, R41 ;  /* 0x000000297829723e */ /* 0x000fe400000010ff */
[----:B------:R-:W-:Y:S01]  /*4750*/  F2FP.BF16.F32.PACK_AB R40, R40, R121 ;  /* 0x000000792828723e */ /* 0x000fe200000010ff */
[----:B0-----:R-:W-:-:S05]  /*4760*/  IMAD.WIDE.U32 R118, R104, 0x10, R118 ;  /* 0x0000001068767825 */ /* 0x001fca00078e0076 */
[----:B------:R0:W-:Y:S02]  /*4770*/  STG.E.128 desc[UR4][R118.64], R40 ;  /* 0x0000002876007986 */ /* 0x0001e4000c101d04 */
.L_x_463:
[----:B------:R-:W-:Y:S05]  /*4780*/  BSYNC B0 ;  /* 0x0000000000007941 */ /* 0x000fea0003800000 */
.L_x_462:
[----:B01234-:R-:W0:Y:S02]  /*4790*/  LDC.64 R40, c[0x0][0x210] ;  /* 0x00008400ff287b82 */ /* 0x01fe240000000a00 */
[----:B0-----:R-:W-:-:S05]  /*47a0*/  IMAD R83, R40, 0x4, R83 ;  /* 0x0000000428537824 */ /* 0x001fca00078e0253 */
[----:B------:R-:W-:-:S13]  /*47b0*/  ISETP.GE.AND P2, PT, R83, R41, PT ;  /* 0x000000295300720c */ /* 0x000fda0003f46270 */
[----:B------:R-:W-:Y:S05]  /*47c0*/  @!P2 BRA `(.L_x_464) ;  /* 0xffffffc000fca947 */ /* 0x000fea000383ffff */
[----:B------:R-:W-:Y:S05]  /*47d0*/  EXIT ;  /* 0x000000000000794d */ /* 0x000fea0003800000 */
.L_x_455:
[----:B------:R-:W-:Y:S01]  /*47e0*/  HFMA2.MMA R117, -RZ, RZ, 0, 5.9604644775390625e-08 ;  /* 0x00000001ff757435 */ /* 0x000fe200000001ff */
[----:B------:R-:W-:Y:S01]  /*47f0*/  BSSY B0, `(.L_x_465) ;  /* 0x0000007000007945 */ /* 0x000fe20003800000 */
[----:B------:R-:W-:Y:S01]  /*4800*/  MOV R125, R41 ;  /* 0x00000029007d7202 */ /* 0x000fe20000000f00 */
[----:B------:R-:W-:Y:S01]  /*4810*/  IMAD.MOV.U32 R118, RZ, RZ, 0x1f ;  /* 0x0000001fff767424 */ /* 0x000fe200078e00ff */
[----:B------:R-:W-:-:S07]  /*4820*/  MOV R43, 0xffffffff ;  /* 0xffffffff002b7802 */ /* 0x000fce0000000f00 */
[----:B-----5:R-:W-:Y:S05]  /*4830*/  WARPSYNC.COLLECTIVE R43, `(.L_x_466) ;  /* 0x000000002b087348 */ /* 0x020fea0003c00000 */
[----:B------:R0:W1:Y:S02]  /*4840*/  SHFL.BFLY P6, R124, R125, R117, R118 ;  /* 0x0c0000757d7c7389 */ /* 0x00006400000c0076 */
[----:B01---5:R-:W-:Y:S01]  /*4850*/  ENDCOLLECTIVE ;  /* 0x000000000000791b */ /* 0x023fe20003800000 */
.L_x_466:
[----:B------:R-:W-:Y:S05]  /*4860*/  BSYNC B0 ;  /* 0x0000000000007941 */ /* 0x000fea0003800000 */
.L_x_465:
[----:B------:R-:W-:Y:S01]  /*4870*/  MOV R40, R124 ;  /* 0x0000007c00287202 */ /* 0x000fe20000000f00 */
[----:B------:R-:W-:Y:S01]  /*4880*/  HFMA2.MMA R117, -RZ, RZ, 0, 1.1920928955078125e-07 ;  /* 0x00000002ff757435 */ /* 0x000fe200000001ff */
[----:B------:R-:W-:Y:S01]  /*4890*/  MOV R118, 0x1f ;  /* 0x0000001f00767802 */ /* 0x000fe20000000f00 */
[----:B------:R-:W-:Y:S01]  /*48a0*/  IMAD.MOV.U32 R43, RZ, RZ, -0x1 ;  /* 0xffffffffff2b7424 */ /* 0x000fe200078e00ff */
[----:B------:R-:W0:Y:S01]  /*48b0*/  LDC R42, c[0x0][0x290] ;  /* 0x0000a400ff2a7b82 */ /* 0x000e220000000800 */
[----:B------:R-:W-:-:S04]  /*48c0*/  FADD.FTZ R120, R41, R40 ;  /* 0x0000002829787221 */ /* 0x000fc80000010000 */
[----:B------:R-:W-:-:S07]  /*48d0*/  IMAD.MOV.U32 R125, RZ, RZ, R120 ;  /* 0x000000ffff7d7224 */ /* 0x000fce00078e0078 */
[----:B0-----:R-:W-:Y:S05]  /*48e0*/  WARPSYNC.COLLECTIVE R43, `(.L_x_467) ;  /* 0x000000002b087348 */ /* 0x001fea0003c00000 */
[----:B------:R1:W2:Y:S02]  /*48f0*/  SHFL.BFLY P6, R124, R125, R117, R118 ;  /* 0x0c0000757d7c7389 */ /* 0x0002a400000c0076 */
[----:B012---:R-:W-:Y:S01]  /*4900*/  ENDCOLLECTIVE ;  /* 0x000000000000791b */ /* 0x007fe20003800000 */
.L_x_467:
[----:B------:R-:W-:Y:S01]  /*4910*/  IMAD.MOV.U32 R117, RZ, RZ, 0x4 ;  /* 0x00000004ff757424 */ /* 0x000fe200078e00ff */
[----:B------:R-:W-:-:S05]  /*4920*/  MOV R119, R124 ;  /* 0x0000007c00777202 */ /* 0x000fca0000000f00 */
[----:B------:R-:W-:-:S05]  /*4930*/  FADD.FTZ R121, R120, R119 ;  /* 0x0000007778797221 */ /* 0x000fca0000010000 */
[----:B------:R-:W-:-:S07]  /*4940*/  MOV R125, R121 ;  /* 0x00000079007d7202 */ /* 0x000fce0000000f00 */
[----:B------:R-:W-:Y:S05]  /*4950*/  WARPSYNC.COLLECTIVE R43, `(.L_x_468) ;  /* 0x000000002b087348 */ /* 0x000fea0003c00000 */
[----:B------:R0:W1:Y:S02]  /*4960*/  SHFL.BFLY P6, R124, R125, R117, R118 ;  /* 0x0c0000757d7c7389 */ /* 0x00006400000c0076 */
[----:B01----:R-:W-:Y:S01]  /*4970*/  ENDCOLLECTIVE ;  /* 0x000000000000791b */ /* 0x003fe20003800000 */
.L_x_468:
[----:B------:R-:W-:Y:S01]  /*4980*/  IMAD.MOV.U32 R117, RZ, RZ, 0x8 ;  /* 0x00000008ff757424 */ /* 0x000fe200078e00ff */
[----:B------:R-:W-:-:S05]  /*4990*/  MOV R40, R124 ;  /* 0x0000007c00287202 */ /* 0x000fca0000000f00 */
[----:B------:R-:W-:-:S05]  /*49a0*/  FADD.FTZ R122, R121, R40 ;  /* 0x00000028797a7221 */ /* 0x000fca0000010000 */
[----:B------:R-:W-:-:S07]  /*49b0*/  MOV R125, R122 ;  /* 0x0000007a007d7202 */ /* 0x000fce0000000f00 */
[----:B------:R-:W-:Y:S05]  /*49c0*/  WARPSYNC.COLLECTIVE R43, `(.L_x_469) ;  /* 0x000000002b087348 */ /* 0x000fea0003c00000 */
[----:B------:R0:W1:Y:S02]  /*49d0*/  SHFL.BFLY P6, R124, R125, R117, R118 ;  /* 0x0c0000757d7c7389 */ /* 0x00006400000c0076 */
[----:B01----:R-:W-:Y:S01]  /*49e0*/  ENDCOLLECTIVE ;  /* 0x000000000000791b */ /* 0x003fe20003800000 */
.L_x_469:
[----:B------:R-:W-:Y:S01]  /*49f0*/  IMAD.MOV.U32 R117, RZ, RZ, 0x10 ;  /* 0x00000010ff757424 */ /* 0x000fe200078e00ff */
[----:B------:R-:W-:-:S05]  /*4a00*/  MOV R119, R124 ;  /* 0x0000007c00777202 */ /* 0x000fca0000000f00 */
[----:B------:R-:W-:-:S05]  /*4a10*/  FADD.FTZ R123, R122, R119 ;  /* 0x000000777a7b7221 */ /* 0x000fca0000010000 */
[----:B------:R-:W-:-:S07]  /*4a20*/  MOV R125, R123 ;  /* 0x0000007b007d7202 */ /* 0x000fce0000000f00 */
[----:B------:R-:W-:Y:S05]  /*4a30*/  WARPSYNC.COLLECTIVE R43, `(.L_x_470) ;  /* 0x000000002b087348 */ /* 0x000fea0003c00000 */
[----:B------:R0:W1:Y:S02]  /*4a40*/  SHFL.BFLY P6, R124, R125, R117, R118 ;  /* 0x0c0000757d7c7389 */ /* 0x00006400000c0076 */
[----:B01----:R-:W-:Y:S01]  /*4a50*/  ENDCOLLECTIVE ;  /* 0x000000000000791b */ /* 0x003fe20003800000 */
.L_x_470:
[----:B------:R-:W-:Y:S01]  /*4a60*/  IMAD.MOV.U32 R117, RZ, RZ, 0x1 ;  /* 0x00000001ff757424 */ /* 0x000fe200078e00ff */
[----:B------:R-:W-:-:S05]  /*4a70*/  MOV R40, R124 ;  /* 0x0000007c00287202 */ /* 0x000fca0000000f00 */
[----:B------:R-:W-:-:S04]  /*4a80*/  FADD.FTZ R119, R123, R40 ;  /* 0x000000287b777221 */ /* 0x000fc80000010000 */
[----:B------:R-:W-:-:S04]  /*4a90*/  FMUL.FTZ R119, R119, R42 ;  /* 0x0000002a77777220 */ /* 0x000fc80000410000 */
        /* <DEDUP_REMOVED lines=65> */
[----:B------:R-:W-:-:S04]  /*4eb0*/  HFMA2.MMA R118, -RZ, RZ, 0, 1.847743988037109375e-06 ;  /* 0x0000001fff767435 */ /* 0x000fc800000001ff */
[----:B------:R-:W-:-:S07]  /*4ec0*/  MOV R125, R40 ;  /* 0x00000028007d7202 */ /* 0x000fce0000000f00 */
[----:B------:R-:W-:Y:S05]  /*4ed0*/  WARPSYNC.COLLECTIVE R43, `(.L_x_471) ;  /* 0x000000002b087348 */ /* 0x000fea0003c00000 */
[----:B------:R0:W1:Y:S02]  /*4ee0*/  SHFL.BFLY P6, R124, R125, R117, R118 ;  /* 0x0c0000757d7c7389 */ /* 0x00006400000c0076 */
[----:B01----:R-:W-:Y:S01]  /*4ef0*/  ENDCOLLECTIVE ;  /* 0x000000000000791b */ /* 0x003fe20003800000 */
.L_x_471:
[----:B------:R-:W-:Y:S01]  /*4f00*/  HFMA2.MMA R117, -RZ, RZ, 0, 1.1920928955078125e-07 ;  /* 0x00000002ff757435 */ /* 0x000fe200000001ff */
[----:B------:R-:W-:-:S05]  /*4f10*/  MOV R41, R124 ;  /* 0x0000007c00297202 */ /* 0x000fca0000000f00 */
[----:B------:R-:W-:-:S04]  /*4f20*/  FADD.FTZ R41, R40, R41 ;  /* 0x0000002928297221 */ /* 0x000fc80000010000 */
[----:B------:R-:W-:-:S07]  /*4f30*/  IMAD.MOV.U32 R125, RZ, RZ, R41 ;  /* 0x000000ffff7d7224 */ /* 0x000fce00078e0029 */
[----:B------:R-:W-:Y:S05]  /*4f40*/  WARPSYNC.COLLECTIVE R43, `(.L_x_472) ;  /* 0x000000002b087348 */ /* 0x000fea0003c00000 */
[----:B------:R0:W1:Y:S02]  /*4f50*/  SHFL.BFLY P6, R124, R125, R117, R118 ;  /* 0x0c0000757d7c7389 */ /* 0x00006400000c0076 */
[----:B01----:R-:W-:Y:S01]  /*4f60*/  ENDCOLLECTIVE ;  /* 0x000000000000791b */ /* 0x003fe20003800000 */
.L_x_472:
[----:B------:R-:W-:Y:S01]  /*4f70*/  HFMA2.MMA R117, -RZ, RZ, 0, 2.384185791015625e-07 ;  /* 0x00000004ff757435 */ /* 0x000fe200000001ff */
[----:B------:R-:W-:-:S05]  /*4f80*/  MOV R120, R124 ;  /* 0x0000007c00787202 */ /* 0x000fca0000000f00 */
[----:B------:R-:W-:-:S04]  /*4f90*/  FADD.FTZ R120, R41, R120 ;  /* 0x0000007829787221 */ /* 0x000fc80000010000 */
[----:B------:R-:W-:-:S07]  /*4fa0*/  IMAD.MOV.U32 R125, RZ, RZ, R120 ;  /* 0x000000ffff7d7224 */ /* 0x000fce00078e0078 */
[----:B------:R-:W-:Y:S05]  /*4fb0*/  WARPSYNC.COLLECTIVE R43, `(.L_x_473) ;  /* 0x000000002b087348 */ /* 0x000fea0003c00000 */
[----:B------:R0:W1:Y:S02]  /*4fc0*/  SHFL.BFLY P6, R124, R125, R117, R118 ;  /* 0x0c0000757d7c7389 */ /* 0x00006400000c0076 */
[----:B01----:R-:W-:Y:S01]  /*4fd0*/  ENDCOLLECTIVE ;  /* 0x000000000000791b */ /* 0x003fe20003800000 */
.L_x_473:
[----:B------:R-:W-:Y:S01]  /*4fe0*/  HFMA2.MMA R117, -RZ, RZ, 0, 4.76837158203125e-07 ;  /* 0x00000008ff757435 */ /* 0x000fe200000001ff */
[----:B------:R-:W-:-:S05]  /*4ff0*/  MOV R121, R124 ;  /* 0x0000007c00797202 */ /* 0x000fca0000000f00 */
[----:B------:R-:W-:-:S04]  /*5000*/  FADD.FTZ R121, R120, R121 ;  /* 0x0000007978797221 */ /* 0x000fc80000010000 */
[----:B------:R-:W-:-:S07]  /*5010*/  IMAD.MOV.U32 R125, RZ, RZ, R121 ;  /* 0x000000ffff7d7224 */ /* 0x000fce00078e0079 */
[----:B------:R-:W-:Y:S05]  /*5020*/  WARPSYNC.COLLECTIVE R43, `(.L_x_474) ;  /* 0x000000002b087348 */ /* 0x000fea0003c00000 */
[----:B------:R0:W1:Y:S02]  /*5030*/  SHFL.BFLY P6, R124, R125, R117, R118 ;  /* 0x0c0000757d7c7389 */ /* 0x00006400000c0076 */
[----:B01----:R-:W-:Y:S01]  /*5040*/  ENDCOLLECTIVE ;  /* 0x000000000000791b */ /* 0x003fe20003800000 */
.L_x_474:
[----:B------:R-:W-:Y:S01]  /*5050*/  HFMA2.MMA R117, -RZ, RZ, 0, 9.5367431640625e-07 ;  /* 0x00000010ff757435 */ /* 0x000fe200000001ff */
[----:B------:R-:W-:-:S05]  /*5060*/  MOV R122, R124 ;  /* 0x0000007c007a7202 */ /* 0x000fca0000000f00 */
[----:B------:R-:W-:-:S04]  /*5070*/  FADD.FTZ R122, R121, R122 ;  /* 0x0000007a797a7221 */ /* 0x000fc80000010000 */
[----:B------:R-:W-:-:S07]  /*5080*/  IMAD.MOV.U32 R125, RZ, RZ, R122 ;  /* 0x000000ffff7d7224 */ /* 0x000fce00078e007a */
[----:B------:R-:W-:Y:S05]  /*5090*/  WARPSYNC.COLLECTIVE R43, `(.L_x_475) ;  /* 0x000000002b087348 */ /* 0x000fea0003c00000 */
[----:B------:R0:W1:Y:S02]  /*50a0*/  SHFL.BFLY P6, R124, R125, R117, R118 ;  /* 0x0c0000757d7c7389 */ /* 0x00006400000c0076 */
[----:B01----:R-:W-:Y:S01]  /*50b0*/  ENDCOLLECTIVE ;  /* 0x000000000000791b */ /* 0x003fe20003800000 */
.L_x_475:
[----:B------:R-:W-:Y:S01]  /*50c0*/  MOV R123, R124 ;  /* 0x0000007c007b7202 */ /* 0x000fe20000000f00 */
[----:B------:R-:W-:Y:S06]  /*50d0*/  BRA `(.L_x_476) ;  /* 0xffffffec00387947 */ /* 0x000fec000383ffff */
.L_x_477:
        /* <DEDUP_REMOVED lines=10> */
.L_x_27152:


//--------------------- .text._ZN10layer_norm31ln_parallel_residual_fwd_kernelINS_13Kernel_traitsI13__nv_bfloat16S2_S2_S2_fjLj1024ELj1ELj4ELj1ELj16ENS_18Kernel_traits_baseILj1024ES2_S2_S2_S2_fjLj128EEEEELb0ELb1ELb1EEEvNS_9FwdParamsE --------------------------
	.section	.text._ZN10layer_norm31ln_parallel_residual_fwd_kernelINS_13Kernel_traitsI13__nv_bfloat16S2_S2_S2_fjLj1024ELj1ELj4ELj1ELj16ENS_18Kernel_traits_baseILj1024ES2_S2_S2_S2_fjLj128EEEEELb0ELb1ELb1EEEvNS_9FwdParamsE,"ax",@progbits
	.align	128
        .global         _ZN10layer_norm31ln_parallel_residual_fwd_kernelINS_13Kernel_traitsI13__nv_bfloat16S2_S2_S2_fjLj1024ELj1ELj4ELj1ELj16ENS_18Kernel_traits_baseILj1024ES2_S2_S2_S2_fjLj128EEEEELb0ELb1ELb1EEEvNS_9FwdParamsE
        .type           _ZN10layer_norm31ln_parallel_residual_fwd_kernelINS_13Kernel_traitsI13__nv_bfloat16S2_S2_S2_fjLj1024ELj1ELj4ELj1ELj16ENS_18Kernel_traits_baseILj1024ES2_S2_S2_S2_fjLj128EEEEELb0ELb1ELb1EEEvNS_9FwdParamsE,@function
        .size           _ZN10layer_norm31ln_parallel_residual_fwd_kernelINS_13Kernel_traitsI13__nv_bfloat16S2_S2_S2_fjLj1024ELj1ELj4ELj1ELj16ENS_18Kernel_traits_baseILj1024ES2_S2_S2_S2_fjLj128EEEEELb0ELb1ELb1EEEvNS_9FwdParamsE,(.L_x_27153 - _ZN10layer_norm31ln_parallel_residual_fwd_kernelINS_13Kernel_traitsI13__nv_bfloat16S2_S2_S2_fjLj1024ELj1ELj4ELj1ELj16ENS_18Kernel_traits_baseILj1024ES2_S2_S2_S2_fjLj128EEEEELb0ELb1ELb1EEEvNS_9FwdParamsE)
        .other          _ZN10layer_norm31ln_parallel_residual_fwd_kernelINS_13Kernel_traitsI13__nv_bfloat16S2_S2_S2_fjLj1024ELj1ELj4ELj1ELj16ENS_18Kernel_traits_baseILj1024ES2_S2_S2_S2_fjLj128EEEEELb0ELb1ELb1EEEvNS_9FwdParamsE,@"STO_CUDA_ENTRY STV_DEFAULT"
_ZN10layer_norm31ln_parallel_residual_fwd_kernelINS_13Kernel_traitsI13__nv_bfloat16S2_S2_S2_fjLj1024ELj1ELj4ELj1ELj16ENS_18Kernel_traits_baseILj1024ES2_S2_S2_S2_fjLj128EEEEELb0ELb1ELb1EEEvNS_9FwdParamsE:
.text._ZN10layer_norm31ln_parallel_residual_fwd_kernelINS_13Kernel_traitsI13__nv_bfloat16S2_S2_S2_fjLj1024ELj1ELj4ELj1ELj16ENS_18Kernel_traits_baseILj1024ES2_S2_S2_S2_fjLj128EEEEELb0ELb1ELb1EEEvNS_9FwdParamsE:
[----:B------:R-:W-:Y:S01]  /*0000*/  LDC R1, c[0x0][0x28] ;  /* 0x00000a00ff017b82 */ /* 0x000fe20000000800 */
[----:B------:R-:W0:Y:S01]  /*0010*/  S2R R56, SR_TID.X ;  /* 0x0000000000387919 */ /* 0x000e220000002100 */
[----:B------:R-:W-:-:S06]  /*0020*/  ULDC.64 UR4, c[0x0][0x2c8] ;  /* 0x0000b20000047ab9 */ /* 0x000fcc0000000a00 */
[----:B------:R-:W1:Y:S01]  /*0030*/  LDC.64 R40, c[0x0][0x228] ;  /* 0x00008a00ff287b82 */ /* 0x000e620000000a00 */
[----:B------:R-:W-:Y:S01]  /*0040*/  ISETP.NE.U32.AND P1, PT, RZ, UR4, PT ;  /* 0x00000004ff007c0c */ /* 0x000fe2000bf25070 */
[----:B------:R-:W2:Y:S01]  /*0050*/  S2R R93, SR_CTAID.X ;  /* 0x00000000005d7919 */ /* 0x000ea20000002500 */
[----:B------:R-:W-:Y:S02]  /*0060*/  ULDC.64 UR6, c[0x0][0x260] ;  /* 0x0000980000067ab9 */ /* 0x000fe40000000a00 */
[----:B------:R-:W-:Y:S02]  /*0070*/  ISETP.NE.AND.EX P1, PT, RZ, UR5, PT, P1 ;  /* 0x00000005ff007c0c */ /* 0x000fe4000bf25310 */
[----:B0-----:R-:W-:-:S04]  /*0080*/  SHF.L.U32 R0, R56, 0x4, RZ ;  /* 0x0000000438007819 */ /* 0x001fc800000006ff */
[----:B------:R-:W-:-:S04]  /*0090*/  LOP3.LUT R2, R0, 0x1f0, RZ, 0xc0, !PT ;  /* 0x000001f000027812 */ /* 0x000fc800078ec0ff */
[----:B------:R-:W-:-:S04]  /*00a0*/  IADD3 R4, P0, R2, UR4, RZ ;  /* 0x0000000402047c10 */ /* 0x000fc8000ff1e0ff */
[----:B------:R-:W-:Y:S01]  /*00b0*/  IADD3.X R5, RZ, UR5, RZ, P0, !PT ;  /* 0x00000005ff057c10 */ /* 0x000fe200087fe4ff */
[----:B------:R-:W-:-:S04]  /*00c0*/  ULDC.64 UR4, c[0x0][0x208] ;  /* 0x0000820000047ab9 */ /* 0x000fc80000000a00 */
[----:B------:R0:W5:Y:S04]  /*00d0*/  @P1 LDG.E.128 R20, desc[UR4][R4.64] ;  /* 0x0000000404141981 */ /* 0x000168000c1e1d00 */
[----:B------:R0:W5:Y:S04]  /*00e0*/  @P1 LDG.E.128 R16, desc[UR4][R4.64+0x200] ;  /* 0x0002000404101981 */ /* 0x000168000c1e1d00 */
[----:B------:R0:W5:Y:S01]  /*00f0*/  @P1 LDG.E.128 R12, desc[UR4][R4.64+0x400] ;  /* 0x00040004040c1981 */ /* 0x000162000c1e1d00 */
[----:B------:R-:W-:Y:S02]  /*0100*/  SHF.R.U32.HI R0, RZ, 0x5, R56 ;  /* 0x00000005ff007819 */ /* 0x000fe40000011638 */
[----:B------:R-:W-:Y:S01]  /*0110*/  IADD3 R2, P0, R2, UR6, RZ ;  /* 0x0000000602027c10 */ /* 0x000fe2000ff1e0ff */
[----:B------:R0:W5:Y:S01]  /*0120*/  @P1 LDG.E.128 R8, desc[UR4][R4.64+0x600] ;  /* 0x0006000404081981 */ /* 0x000162000c1e1d00 */
[----:B------:R-:W-:Y:S01]  /*0130*/  ULDC UR6, c[0x0][0x214] ;  /* 0x0000850000067ab9 */ /* 0x000fe20000000800 */
[----:B--2---:R-:W-:Y:S01]  /*0140*/  IMAD R93, R93, 0x4, R0 ;  /* 0x000000045d5d7824 */ /* 0x004fe200078e0200 */
[----:B------:R-:W-:-:S04]  /*0150*/  IADD3.X R3, RZ, UR7, RZ, P0, !PT ;  /* 0x00000007ff037c10 */ /* 0x000fc800087fe4ff */
[----:B------:R-:W-:Y:S01]  /*0160*/  ISETP.GE.AND P2, PT, R93, UR6, PT ;  /* 0x000000065d007c0c */ /* 0x000fe2000bf46270 */
[----:B------:R-:W-:Y:S02]  /*0170*/  ULDC.64 UR6, c[0x0][0x230] ;  /* 0x00008c0000067ab9 */ /* 0x000fe40000000a00 */
[----:B-1----:R-:W-:-:S04]  /*0180*/  LOP3.LUT P0, RZ, R40, UR6, RZ, 0xfc, !PT ;  /* 0x0000000628ff7c12 */ /* 0x002fc8000f80fcff */
[----:B------:R-:W-:-:S06]  /*0190*/  LOP3.LUT P0, RZ, R41, UR7, RZ, 0xfc, P0 ;  /* 0x0000000729ff7c12 */ /* 0x000fcc000800fcff */
[----:B0-----:R-:W-:Y:S07]  /*01a0*/  @P2 EXIT ;  /* 0x000000000000294d */ /* 0x001fee0003800000 */
[----:B------:R-:W2:Y:S04]  /*01b0*/  LDG.E.128 R4, desc[UR4][R2.64] ;  /* 0x0000000402047981 */ /* 0x000ea8000c1e1d00 */
[----:B------:R-:W3:Y:S04]  /*01c0*/  LDG.E.128 R36, desc[UR4][R2.64+0x200] ;  /* 0x0002000402247981 */ /* 0x000ee8000c1e1d00 */
[----:B------:R-:W4:Y:S04]  /*01d0*/  LDG.E.128 R32, desc[UR4][R2.64+0x400] ;  /* 0x0004000402207981 */ /* 0x000f28000c1e1d00 */
[----:B------:R0:W4:Y:S01]  /*01e0*/  LDG.E.128 R28, desc[UR4][R2.64+0x600] ;  /* 0x00060004021c7981 */ /* 0x000122000c1e1d00 */
[----:B-----5:R-:W-:-:S02]  /*01f0*/  @!P1 CS2R R20, SRZ ;  /* 0x0000000000149805 */ /* 0x020fc4000001ff00 */
[----:B------:R-:W-:Y:S02]  /*0200*/  @!P1 CS2R R22, SRZ ;  /* 0x0000000000169805 */ /* 0x000fe4000001ff00 */
[----:B------:R-:W-:Y:S02]  /*0210*/  @!P1 CS2R R16, SRZ ;  /* 0x0000000000109805 */ /* 0x000fe4000001ff00 */
[----:B------:R-:W-:Y:S02]  /*0220*/  @!P1 CS2R R12, SRZ ;  /* 0x00000000000c9805 */ /* 0x000fe4000001ff00 */
[----:B------:R-:W-:Y:S02]  /*0230*/  @!P1 CS2R R14, SRZ ;  /* 0x00000000000e9805 */ /* 0x000fe4000001ff00 */
[----:B------:R-:W-:Y:S02]  /*0240*/  @!P1 CS2R R10, SRZ ;  /* 0x00000000000a9805 */ /* 0x000fe4000001ff00 */
[----:B------:R-:W-:-:S02]  /*0250*/  @!P1 CS2R R18, SRZ ;  /* 0x0000000000129805 */ /* 0x000fc4000001ff00 */
[----:B------:R-:W-:Y:S02]  /*0260*/  @!P1 CS2R R8, SRZ ;  /* 0x0000000000089805 */ /* 0x000fe4000001ff00 */
[C---:B------:R-:W-:Y:S01]  /*0270*/  PRMT R58, R20.reuse, 0x7632, R58 ;  /* 0x00007632143a7816 */ /* 0x040fe2000000003a */
[----:B------:R-:W-:Y:S01]  /*0280*/  IMAD.U32 R26, R21, 0x10000, RZ ;  /* 0x00010000151a7824 */ /* 0x000fe200078e00ff */
[----:B------:R-:W-:Y:S01]  /*0290*/  SHF.L.U32 R53, R20, 0x10, RZ ;  /* 0x0000001014357819 */ /* 0x000fe200000006ff */
[----:B------:R-:W-:Y:S01]  /*02a0*/  IMAD.U32 R25, R16, 0x10000, RZ ;  /* 0x0001000010197824 */ /* 0x000fe200078e00ff */
[C---:B------:R-:W-:Y:S01]  /*02b0*/  PRMT R60, R22.reuse, 0x7632, R60 ;  /* 0x00007632163c7816 */ /* 0x040fe2000000003c */
[----:B------:R-:W-:Y:S01]  /*02c0*/  IMAD.U32 R20, R19, 0x10000, RZ ;  /* 0x0001000013147824 */ /* 0x000fe200078e00ff */
[----:B------:R-:W-:Y:S01]  /*02d0*/  SHF.L.U32 R27, R22, 0x10, RZ ;  /* 0x00000010161b7819 */ /* 0x000fe200000006ff */
[----:B------:R-:W-:Y:S01]  /*02e0*/  ULDC.U8 UR6, c[0x0][0x2a0] ;  /* 0x0000a80000067ab9 */ /* 0x000fe20000000000 */
[C---:B------:R-:W-:Y:S01]  /*02f0*/  PRMT R61, R23.reuse, 0x7632, R61 ;  /* 0x00007632173d7816 */ /* 0x040fe2000000003d */
[----:B------:R-:W-:Y:S01]  /*0300*/  IMAD.U32 R60, R60, 0x10000, RZ ;  /* 0x000100003c3c7824 */ /* 0x000fe200078e00ff */
[----:B------:R-:W-:Y:S01]  /*0310*/  SHF.L.U32 R24, R23, 0x10, RZ ;  /* 0x0000001017187819 */ /* 0x000fe200000006ff */
[----:B------:R-:W-:Y:S01]  /*0320*/  ULDC UR7, c[0x0][0x218] ;  /* 0x0000860000077ab9 */ /* 0x000fe20000000800 */
[----:B------:R-:W-:Y:S01]  /*0330*/  PRMT R63, R17, 0x7632, R63 ;  /* 0x00007632113f7816 */ /* 0x000fe2000000003f */
[----:B------:R-:W-:Y:S01]  /*0340*/  ULDC UR8, c[0x0][0x2d8] ;  /* 0x0000b60000087ab9 */ /* 0x000fe20000000800 */
[----:B------:R-:W-:Y:S01]  /*0350*/  PRMT R66, R12, 0x7632, R66 ;  /* 0x000076320c427816 */ /* 0x000fe20000000042 */
[----:B------:R-:W-:Y:S01]  /*0360*/  ULDC.64 UR14, c[0x0][0x230] ;  /* 0x00008c00000e7ab9 */ /* 0x000fe20000000a00 */
[----:B------:R-:W-:Y:S01]  /*0370*/  PRMT R69, R15, 0x7632, R69 ;  /* 0x000076320f457816 */ /* 0x000fe20000000045 */
[----:B------:R-:W-:Y:S01]  /*0380*/  IMAD.U32 R63, R63, 0x10000, RZ ;  /* 0x000100003f3f7824 */ /* 0x000fe200078e00ff */
[----:B------:R-:W-:Y:S01]  /*0390*/  PRMT R72, R10, 0x7632, R72 ;  /* 0x000076320a487816 */ /* 0x000fe20000000048 */
[----:B------:R-:W-:Y:S01]  /*03a0*/  IMAD.U32 R66, R66, 0x10000, RZ ;  /* 0x0001000042427824 */ /* 0x000fe200078e00ff */
[----:B------:R-:W-:Y:S01]  /*03b0*/  ISETP.NE.U32.AND P2, PT, R40, RZ, PT ;  /* 0x000000ff2800720c */ /* 0x000fe20003f45070 */
[----:B------:R-:W-:Y:S01]  /*03c0*/  IMAD.U32 R69, R69, 0x10000, RZ ;  /* 0x0001000045457824 */ /* 0x000fe200078e00ff */
[----:B------:R-:W-:Y:S01]  /*03d0*/  PRMT R59, R21, 0x7632, R59 ;  /* 0x00007632153b7816 */ /* 0x000fe2000000003b */
[----:B------:R-:W-:Y:S01]  /*03e0*/  IMAD.U32 R72, R72, 0x10000, RZ ;  /* 0x0001000048487824 */ /* 0x000fe200078e00ff */
[----:B------:R-:W-:Y:S01]  /*03f0*/  PRMT R62, R16, 0x7632, R62 ;  /* 0x00007632103e7816 */ /* 0x000fe2000000003e */
[----:B------:R-:W-:Y:S01]  /*0400*/  ULDC.64 UR12, c[0x0][0x228] ;  /* 0x00008a00000c7ab9 */ /* 0x000fe20000000a00 */
[----:B------:R-:W-:Y:S01]  /*0410*/  SHF.L.U32 R22, R17, 0x10, RZ ;  /* 0x0000001011167819 */ /* 0x000fe200000006ff */
[----:B------:R-:W-:Y:S01]  /*0420*/  ULDC.64 UR10, c[0x0][0x2b8] ;  /* 0x0000ae00000a7ab9 */ /* 0x000fe20000000a00 */
[----:B------:R-:W-:-:S02]  /*0430*/  PRMT R64, R18, 0x7632, R64 ;  /* 0x0000763212407816 */ /* 0x000fc40000000040 */
[----:B------:R-:W-:Y:S02]  /*0440*/  SHF.L.U32 R23, R18, 0x10, RZ ;  /* 0x0000001012177819 */ /* 0x000fe400000006ff */
[----:B------:R-:W-:Y:S01]  /*0450*/  PRMT R65, R19, 0x7632, R65 ;  /* 0x0000763213417816 */ /* 0x000fe20000000041 */
[C---:B------:R-:W-:Y:S01]  /*0460*/  IMAD.U32 R19, R14.reuse, 0x10000, RZ ;  /* 0x000100000e137824 */ /* 0x040fe200078e00ff */
[----:B------:R-:W-:Y:S02]  /*0470*/  PRMT R67, R13, 0x7632, R67 ;  /* 0x000076320d437816 */ /* 0x000fe40000000043 */
[----:B------:R-:W-:Y:S02]  /*0480*/  PRMT R68, R14, 0x7632, R68 ;  /* 0x000076320e447816 */ /* 0x000fe40000000044 */
[----:B------:R-:W-:Y:S02]  /*0490*/  PRMT R70, R8, 0x7632, R70 ;  /* 0x0000763208467816 */ /* 0x000fe40000000046 */
[----:B------:R-:W-:-:S02]  /*04a0*/  PRMT R71, R9, 0x7632, R71 ;  /* 0x0000763209477816 */ /* 0x000fc40000000047 */
[----:B------:R-:W-:Y:S02]  /*04b0*/  PRMT R73, R11, 0x7632, R73 ;  /* 0x000076320b497816 */ /* 0x000fe40000000049 */
[----:B------:R-:W-:Y:S02]  /*04c0*/  SHF.L.U32 R18, R13, 0x10, RZ ;  /* 0x000000100d127819 */ /* 0x000fe400000006ff */
[----:B------:R-:W-:Y:S01]  /*04d0*/  SHF.L.U32 R17, R15, 0x10, RZ ;  /* 0x000000100f117819 */ /* 0x000fe200000006ff */
[----:B------:R-:W-:Y:S01]  /*04e0*/  IMAD.U32 R15, R9, 0x10000, RZ ;  /* 0x00010000090f7824 */ /* 0x000fe200078e00ff */
[----:B------:R-:W-:Y:S02]  /*04f0*/  SHF.L.U32 R21, R12, 0x10, RZ ;  /* 0x000000100c157819 */ /* 0x000fe400000006ff */
[----:B------:R-:W-:Y:S02]  /*0500*/  SHF.L.U32 R14, R10, 0x10, RZ ;  /* 0x000000100a0e7819 */ /* 0x000fe400000006ff */
[----:B------:R-:W-:-:S02]  /*0510*/  SHF.L.U32 R13, R11, 0x10, RZ ;  /* 0x000000100b0d7819 */ /* 0x000fc400000006ff */
[----:B------:R-:W-:Y:S02]  /*0520*/  SHF.L.U32 R16, R8, 0x10, RZ ;  /* 0x0000001008107819 */ /* 0x000fe400000006ff */
[----:B------:R-:W-:Y:S02]  /*0530*/  ISETP.NE.AND.EX P1, PT, R41, RZ, PT, P2 ;  /* 0x000000ff2900720c */ /* 0x000fe40003f25320 */
[----:B------:R-:W-:Y:S02]  /*0540*/  LOP3.LUT R56, R56, 0x1f, RZ, 0xc0, !PT ;  /* 0x0000001f38387812 */ /* 0x000fe400078ec0ff */
[----:B------:R-:W-:Y:S02]  /*0550*/  ISETP.NE.AND P5, PT, RZ, UR6, PT ;  /* 0x00000006ff007c0c */ /* 0x000fe4000bfa5270 */
        /* <DEDUP_REMOVED lines=11> */
[----:B--2---:R-:W-:Y:S01]  /*0610*/  PRMT R76, R5, 0x7632, R76 ;  /* 0x00007632054c7816 */ /* 0x004fe2000000004c */
[C---:B------:R-:W-:Y:S01]  /*0620*/  IMAD.U32 R12, R4.reuse, 0x10000, RZ ;  /* 0x00010000040c7824 */ /* 0x040fe200078e00ff */
[----:B------:R-:W-:Y:S01]  /*0630*/  PRMT R77, R4, 0x7632, R77 ;  /* 0x00007632044d7816 */ /* 0x000fe2000000004d */
[----:B------:R-:W-:Y:S01]  /*0640*/  IMAD.U32 R9, R7, 0x10000, RZ ;  /* 0x0001000007097824 */ /* 0x000fe200078e00ff */
[----:B---3--:R-:W-:Y:S01]  /*0650*/  PRMT R81, R36, 0x7632, R81 ;  /* 0x0000763224517816 */ /* 0x008fe20000000051 */
[----:B------:R-:W-:Y:S01]  /*0660*/  IMAD.U32 R76, R76, 0x10000, RZ ;  /* 0x000100004c4c7824 */ /* 0x000fe200078e00ff */
[----:B------:R-:W-:-:S02]  /*0670*/  PRMT R82, R39, 0x7632, R82 ;  /* 0x0000763227527816 */ /* 0x000fc40000000052 */
[----:B----4-:R-:W-:Y:S01]  /*0680*/  PRMT R87, R34, 0x7632, R87 ;  /* 0x0000763222577816 */ /* 0x010fe20000000057 */
[----:B0-----:R-:W-:Y:S01]  /*0690*/  IMAD.U32 R3, R33, 0x10000, RZ ;  /* 0x0001000021037824 */ /* 0x001fe200078e00ff */
        /* <DEDUP_REMOVED lines=12> */
[----:B------:R-:W-:-:S02]  /*0760*/  PRMT R84, R33, 0x7632, R84 ;  /* 0x0000763221547816 */ /* 0x000fc40000000054 */
[----:B------:R-:W-:Y:S02]  /*0770*/  PRMT R86, R35, 0x7632, R86 ;  /* 0x0000763223567816 */ /* 0x000fe40000000056 */
[----:B------:R-:W-:Y:S02]  /*0780*/  PRMT R89, R28, 0x7632, R89 ;  /* 0x000076321c597816 */ /* 0x000fe40000000059 */
[----:B------:R-:W-:Y:S02]  /*0790*/  PRMT R91, R30, 0x7632, R91 ;  /* 0x000076321e5b7816 */ /* 0x000fe4000000005b */
[----:B------:R-:W-:Y:S02]  /*07a0*/  PRMT R90, R31, 0x7632, R90 ;  /* 0x000076321f5a7816 */ /* 0x000fe4000000005a */
[----:B------:R-:W-:Y:S02]  /*07b0*/  SHF.L.U32 R11, R5, 0x10, RZ ;  /* 0x00000010050b7819 */ /* 0x000fe400000006ff */
[----:B------:R-:W-:Y:S01]  /*07c0*/  SHF.L.U32 R10, R6, 0x10, RZ ;  /* 0x00000010060a7819 */ /* 0x000fe200000006ff */
[----:B------:R-:W-:Y:S01]  /*07d0*/  IMAD.U32 R6, R38, 0x10000, RZ ;  /* 0x0001000026067824 */ /* 0x000fe200078e00ff */
        /* <DEDUP_REMOVED lines=18> */
[----:B------:R-:W-:-:S07]  /*0900*/  SHF.L.U32 R90, R90, 0x10, RZ ;  /* 0x000000105a5a7819 */ /* 0x000fce00000006ff */
.L_x_607:
[----:B0-2---:R-:W0:Y:S01]  /*0910*/  LDC.64 R44, c[0x0][0x220] ;  /* 0x00008800ff2c7b82 */ /* 0x005e220000000a00 */
[----:B------:R-:W-:Y:S01]  /*0920*/  IMAD R40, R93, UR7, RZ ;  /* 0x000000075d287c24 */ /* 0x000fe2000f8e02ff */
        /* <DEDUP_REMOVED lines=23> */
.L_x_479:
[----:B-----5:R-:W-:-:S05]  /*0aa0*/  SHF.L.U32 R49, R32, 0x10, RZ ;  /* 0x0000001020317819 */ /* 0x020fca00000006ff */
[----:B------:R-:W-:Y:S01]  /*0ab0*/  FADD.FTZ R46, R46, R49 ;  /* 0x000000312e2e7221 */ /* 0x000fe20000010000 */
[----:B------:R-:W-:Y:S06]  /*0ac0*/  BRA `(.L_x_480) ;  /* 0x0000000000107947 */ /* 0x000fec0003800000 */
.L_x_478:
[----:B-----5:R-:W-:Y:S01]  /*0ad0*/  SHF.L.U32 R49, R28, 0x10, RZ ;  /* 0x000000101c317819 */ /* 0x020fe200000006ff */
[----:B------:R-:W-:-:S04]  /*0ae0*/  @P2 IMAD.U32 R51, R32, 0x10000, RZ ;  /* 0x0001000020332824 */ /* 0x000fc800078e00ff */
[----:B------:R-:W-:-:S04]  /*0af0*/  FADD.FTZ R46, R46, R49 ;  /* 0x000000312e2e7221 */ /* 0x000fc80000010000 */
[----:B------:R-:W-:-:S07]  /*0b00*/  @P2 FADD.FTZ R46, R46, R51 ;  /* 0x000000332e2e2221 */ /* 0x000fce0000010000 */
.L_x_480:
[----:B------:R-:W-:-:S04]  /*0b10*/  F2FP.BF16.F32.PACK_AB R40, RZ, R46 ;  /* 0x0000002eff28723e */ /* 0x000fc800000010ff */
[----:B------:R-:W-:-:S07]  /*0b20*/  PRMT R36, R40, 0x7610, R36 ;  /* 0x0000761028247816 */ /* 0x000fce0000000024 */
.L_x_481:
[----:B------:R-:W-:Y:S01]  /*0b30*/  SHF.L.U32 R50, R74, 0x10, RZ ;  /* 0x000000104a327819 */ /* 0x000fe200000006ff */
[----:B------:R-:W-:Y:S06]  /*0b40*/  @P3 BRA `(.L_x_482) ;  /* 0x0000000000243947 */ /* 0x000fec0003800000 */
[----:B------:R-:W-:-:S04]  /*0b50*/  ISETP.NE.U32.AND P4, PT, RZ, UR14, PT ;  /* 0x0000000eff007c0c */ /* 0x000fc8000bf85070 */
[----:B------:R-:W-:-:S13]  /*0b60*/  ISETP.NE.AND.EX P4, PT, RZ, UR15, PT, P4 ;  /* 0x0000000fff007c0c */ /* 0x000fda000bf85340 */
[----:B------:R-:W-:Y:S05]  /*0b70*/  @P4 BRA `(.L_x_483) ;  /* 0x0000000000084947 */ /* 0x000fea0003800000 */
[----:B------:R-:W-:Y:S05]  /*0b80*/  @P0 BRA `(.L_x_484) ;  /* 0x00000000002c0947 */ /* 0x000fea0003800000 */
[----:B------:R-:W-:Y:S05]  /*0b90*/  BRA `(.L_x_485) ;  /* 0x0000000000307947 */ /* 0x000fea0003800000 */
.L_x_483:
[----:B-----5:R-:W-:-:S04]  /*0ba0*/  PRMT R40, R32, 0x7632, R40 ;  /* 0x0000763220287816 */ /* 0x020fc80000000028 */
[----:B------:R-:W-:-:S05]  /*0bb0*/  SHF.L.U32 R49, R40, 0x10, RZ ;  /* 0x0000001028317819 */ /* 0x000fca00000006ff */
[----:B------:R-:W-:Y:S01]  /*0bc0*/  FADD.FTZ R50, R50, R49 ;  /* 0x0000003132327221 */ /* 0x000fe20000010000 */
[----:B------:R-:W-:Y:S06]  /*0bd0*/  BRA `(.L_x_484) ;  /* 0x0000000000187947 */ /* 0x000fec0003800000 */
.L_x_482:
[----:B-----5:R-:W-:Y:S02]  /*0be0*/  PRMT R40, R28, 0x7632, R40 ;  /* 0x000076321c287816 */ /* 0x020fe40000000028 */
[----:B------:R-:W-:-:S03]  /*0bf0*/  @P2 PRMT R48, R32, 0x7632, R48 ;  /* 0x0000763220302816 */ /* 0x000fc60000000030 */
[----:B------:R-:W-:Y:S01]  /*0c00*/  IMAD.U32 R49, R40, 0x10000, RZ ;  /* 0x0001000028317824 */ /* 0x000fe200078e00ff */
[----:B------:R-:W-:-:S03]  /*0c10*/  @P2 SHF.L.U32 R51, R48, 0x10, RZ ;  /* 0x0000001030332819 */ /* 0x000fc600000006ff */
[----:B------:R-:W-:-:S04]  /*0c20*/  FADD.FTZ R50, R50, R49 ;  /* 0x0000003132327221 */ /* 0x000fc80000010000 */
[----:B------:R-:W-:-:S07]  /*0c30*/  @P2 FADD.FTZ R50, R50, R51 ;  /* 0x0000003332322221 */ /* 0x000fce0000010000 */
.L_x_484:
[----:B------:R-:W-:-:S04]  /*0c40*/  F2FP.BF16.F32.PACK_AB R40, RZ, R50 ;  /* 0x00000032ff28723e */ /* 0x000fc800000010ff */
[----:B------:R-:W-:-:S07]  /*0c50*/  PRMT R36, R36, 0x5410, R40 ;  /* 0x0000541024247816 */ /* 0x000fce0000000028 */
.L_x_485:
        /* <DEDUP_REMOVED lines=8> */
.L_x_487:
[----:B-----5:R-:W-:-:S04]  /*0ce0*/  IMAD.U32 R49, R33, 0x10000, RZ ;  /* 0x0001000021317824 */ /* 0x020fc800078e00ff */
[----:B------:R-:W-:Y:S01]  /*0cf0*/  FADD.FTZ R48, R48, R49 ;  /* 0x0000003130307221 */ /* 0x000fe20000010000 */
[----:B------:R-:W-:Y:S06]  /*0d00*/  BRA `(.L_x_488) ;  /* 0x0000000000107947 */ /* 0x000fec0003800000 */
.L_x_486:
[----:B-----5:R-:W-:Y:S02]  /*0d10*/  SHF.L.U32 R49, R29, 0x10, RZ ;  /* 0x000000101d317819 */ /* 0x020fe400000006ff */
[----:B------:R-:W-:-:S03]  /*0d20*/  @P2 SHF.L.U32 R51, R33, 0x10, RZ ;  /* 0x0000001021332819 */ /* 0x000fc600000006ff */
[----:B------:R-:W-:-:S04]  /*0d30*/  FADD.FTZ R48, R48, R49 ;  /* 0x0000003130307221 */ /* 0x000fc80000010000 */
[----:B------:R-:W-:-:S07]  /*0d40*/  @P2 FADD.FTZ R48, R48, R51 ;  /* 0x0000003330302221 */ /* 0x000fce0000010000 */
.L_x_488:
[----:B------:R-:W-:-:S04]  /*0d50*/  F2FP.BF16.F32.PACK_AB R40, RZ, R48 ;  /* 0x00000030ff28723e */ /* 0x000fc800000010ff */
[----:B------:R-:W-:-:S07]  /*0d60*/  PRMT R37, R40, 0x7610, R37 ;  /* 0x0000761028257816 */ /* 0x000fce0000000025 */
.L_x_489:
[----:B------:R-:W-:Y:S01]  /*0d70*/  IMAD.U32 R74, R41, 0x10000, RZ ;  /* 0x00010000294a7824 */ /* 0x000fe200078e00ff */
[----:B------:R-:W-:Y:S06]  /*0d80*/  @P3 BRA `(.L_x_490) ;  /* 0x0000000000243947 */ /* 0x000fec0003800000 */
[----:B------:R-:W-:-:S04]  /*0d90*/  ISETP.NE.U32.AND P4, PT, RZ, UR14, PT ;  /* 0x0000000eff007c0c */ /* 0x000fc8000bf85070 */
[----:B------:R-:W-:-:S13]  /*0da0*/  ISETP.NE.AND.EX P4, PT, RZ, UR15, PT, P4 ;  /* 0x0000000fff007c0c */ /* 0x000fda000bf85340 */
[----:B------:R-:W-:Y:S05]  /*0db0*/  @P4 BRA `(.L_x_491) ;  /* 0x0000000000084947 */ /* 0x000fea0003800000 */
[----:B------:R-:W-:Y:S05]  /*0dc0*/  @P0 BRA `(.L_x_492) ;  /* 0x00000000002c0947 */ /* 0x000fea0003800000 */
[----:B------:R-:W-:Y:S05]  /*0dd0*/  BRA `(.L_x_493) ;  /* 0x0000000000307947 */ /* 0x000fea0003800000 */
.L_x_491:
[----:B-----5:R-:W-:-:S04]  /*0de0*/  PRMT R40, R33, 0x7632, R40 ;  /* 0x0000763221287816 */ /* 0x020fc80000000028 */
[----:B------:R-:W-:-:S05]  /*0df0*/  SHF.L.U32 R41, R40, 0x10, RZ ;  /* 0x0000001028297819 */ /* 0x000fca00000006ff */
[----:B------:R-:W-:Y:S01]  /*0e00*/  FADD.FTZ R74, R74, R41 ;  /* 0x000000294a4a7221 */ /* 0x000fe20000010000 */
[----:B------:R-:W-:Y:S06]  /*0e10*/  BRA `(.L_x_492) ;  /* 0x0000000000187947 */ /* 0x000fec0003800000 */
.L_x_490:
[----:B-----5:R-:W-:Y:S02]  /*0e20*/  PRMT R40, R29, 0x7632, R40 ;  /* 0x000076321d287816 */ /* 0x020fe40000000028 */
[----:B------:R-:W-:Y:S02]  /*0e30*/  @P2 PRMT R49, R33, 0x7632, R49 ;  /* 0x0000763221312816 */ /* 0x000fe40000000031 */
[----:B------:R-:W-:-:S03]  /*0e40*/  SHF.L.U32 R41, R40, 0x10, RZ ;  /* 0x0000001028297819 */ /* 0x000fc600000006ff */
[----:B------:R-:W-:Y:S02]  /*0e50*/  @P2 IMAD.U32 R49, R49, 0x10000, RZ ;  /* 0x0001000031312824 */ /* 0x000fe400078e00ff */
[----:B------:R-:W-:-:S04]  /*0e60*/  FADD.FTZ R74, R74, R41 ;  /* 0x000000294a4a7221 */ /* 0x000fc80000010000 */
[----:B------:R-:W-:-:S07]  /*0e70*/  @P2 FADD.FTZ R74, R74, R49 ;  /* 0x000000314a4a2221 */ /* 0x000fce0000010000 */
.L_x_492:
[----:B------:R-:W-:-:S04]  /*0e80*/  F2FP.BF16.F32.PACK_AB R40, RZ, R74 ;  /* 0x0000004aff28723e */ /* 0x000fc800000010ff */
[----:B------:R-:W-:-:S07]  /*0e90*/  PRMT R37, R37, 0x5410, R40 ;  /* 0x0000541025257816 */ /* 0x000fce0000000028 */
.L_x_493:
        /* <DEDUP_REMOVED lines=8> */
.L_x_495:
[----:B-----5:R-:W-:-:S05]  /*0f20*/  SHF.L.U32 R40, R34, 0x10, RZ ;  /* 0x0000001022287819 */ /* 0x020fca00000006ff */
[----:B------:R-:W-:Y:S01]  /*0f30*/  FADD.FTZ R51, R51, R40 ;  /* 0x0000002833337221 */ /* 0x000fe20000010000 */
[----:B------:R-:W-:Y:S06]  /*0f40*/  BRA `(.L_x_496) ;  /* 0x0000000000107947 */ /* 0x000fec0003800000 */
.L_x_494:
[----:B-----5:R-:W-:Y:S01]  /*0f50*/  IMAD.U32 R40, R30, 0x10000, RZ ;  /* 0x000100001e287824 */ /* 0x020fe200078e00ff */
[----:B------:R-:W-:-:S03]  /*0f60*/  @P2 SHF.L.U32 R92, R34, 0x10, RZ ;  /* 0x00000010225c2819 */ /* 0x000fc600000006ff */
[----:B------:R-:W-:-:S04]  /*0f70*/  FADD.FTZ R51, R51, R40 ;  /* 0x0000002833337221 */ /* 0x000fc80000010000 */
[----:B------:R-:W-:-:S07]  /*0f80*/  @P2 FADD.FTZ R51, R51, R92 ;  /* 0x0000005c33332221 */ /* 0x000fce0000010000 */
.L_x_496:
[----:B------:R-:W-:-:S04]  /*0f90*/  F2FP.BF16.F32.PACK_AB R40, RZ, R51 ;  /* 0x00000033ff28723e */ /* 0x000fc800000010ff */
[----:B------:R-:W-:-:S07]  /*0fa0*/  PRMT R38, R40, 0x7610, R38 ;  /* 0x0000761028267816 */ /* 0x000fce0000000026 */
.L_x_497:
[----:B------:R-:W-:Y:S01]  /*0fb0*/  SHF.L.U32 R92, R42, 0x10, RZ ;  /* 0x000000102a5c7819 */ /* 0x000fe200000006ff */
[----:B------:R-:W-:Y:S06]  /*0fc0*/  @P3 BRA `(.L_x_498) ;  /* 0x0000000000243947 */ /* 0x000fec0003800000 */
[----:B------:R-:W-:-:S04]  /*0fd0*/  ISETP.NE.U32.AND P4, PT, RZ, UR14, PT ;  /* 0x0000000eff007c0c */ /* 0x000fc8000bf85070 */
[----:B------:R-:W-:-:S13]  /*0fe0*/  ISETP.NE.AND.EX P4, PT, RZ, UR15, PT, P4 ;  /* 0x0000000fff007c0c */ /* 0x000fda000bf85340 */
[----:B------:R-:W-:Y:S05]  /*0ff0*/  @P4 BRA `(.L_x_499) ;  /* 0x0000000000084947 */ /* 0x000fea0003800000 */
[----:B------:R-:W-:Y:S05]  /*1000*/  @P0 BRA `(.L_x_500) ;  /* 0x00000000002c0947 */ /* 0x000fea0003800000 */
[----:B------:R-:W-:Y:S05]  /*1010*/  BRA `(.L_x_501) ;  /* 0x0000000000307947 */ /* 0x000fea0003800000 */
.L_x_499:
[----:B-----5:R-:W-:-:S05]  /*1020*/  PRMT R40, R34, 0x7632, R40 ;  /* 0x0000763222287816 */ /* 0x020fca0000000028 */
[----:B------:R-:W-:-:S04]  /*1030*/  IMAD.U32 R41, R40, 0x10000, RZ ;  /* 0x0001000028297824 */ /* 0x000fc800078e00ff */
[----:B------:R-:W-:Y:S01]  /*1040*/  FADD.FTZ R92, R92, R41 ;  /* 0x000000295c5c7221 */ /* 0x000fe20000010000 */
[----:B------:R-:W-:Y:S06]  /*1050*/  BRA `(.L_x_500) ;  /* 0x0000000000187947 */ /* 0x000fec0003800000 */
.L_x_498:
[----:B-----5:R-:W-:Y:S02]  /*1060*/  PRMT R40, R30, 0x7632, R40 ;  /* 0x000076321e287816 */ /* 0x020fe40000000028 */
[----:B------:R-:W-:Y:S02]  /*1070*/  @P2 PRMT R42, R34, 0x7632, R42 ;  /* 0x00007632222a2816 */ /* 0x000fe4000000002a */
[----:B------:R-:W-:Y:S02]  /*1080*/  SHF.L.U32 R41, R40, 0x10, RZ ;  /* 0x0000001028297819 */ /* 0x000fe400000006ff */
[----:B------:R-:W-:-:S03]  /*1090*/  @P2 SHF.L.U32 R49, R42, 0x10, RZ ;  /* 0x000000102a312819 */ /* 0x000fc600000006ff */
[----:B------:R-:W-:-:S04]  /*10a0*/  FADD.FTZ R92, R92, R41 ;  /* 0x000000295c5c7221 */ /* 0x000fc80000010000 */
[----:B------:R-:W-:-:S07]  /*10b0*/  @P2 FADD.FTZ R92, R92, R49 ;  /* 0x000000315c5c2221 */ /* 0x000fce0000010000 */
.L_x_500:
[----:B------:R-:W-:-:S04]  /*10c0*/  F2FP.BF16.F32.PACK_AB R40, RZ, R92 ;  /* 0x0000005cff28723e */ /* 0x000fc800000010ff */
[----:B------:R-:W-:-:S07]  /*10d0*/  PRMT R38, R38, 0x5410, R40 ;  /* 0x0000541026267816 */ /* 0x000fce0000000028 */
.L_x_501:
        /* <DEDUP_REMOVED lines=8> */
.L_x_503:
[----:B-----5:R-:W-:-:S05]  /*1160*/  SHF.L.U32 R40, R35, 0x10, RZ ;  /* 0x0000001023287819 */ /* 0x020fca00000006ff */
[----:B------:R-:W-:Y:S01]  /*1170*/  FADD.FTZ R75, R75, R40 ;  /* 0x000000284b4b7221 */ /* 0x000fe20000010000 */
[----:B------:R-:W-:Y:S06]  /*1180*/  BRA `(.L_x_504) ;  /* 0x0000000000107947 */ /* 0x000fec0003800000 */
.L_x_502:
[----:B-----5:R-:W-:Y:S01]  /*1190*/  SHF.L.U32 R40, R31, 0x10, RZ ;  /* 0x000000101f287819 */ /* 0x020fe200000006ff */
[----:B------:R-:W-:-:S04]  /*11a0*/  @P2 IMAD.U32 R42, R35, 0x10000, RZ ;  /* 0x00010000232a2824 */ /* 0x000fc800078e00ff */
[----:B------:R-:W-:-:S04]  /*11b0*/  FADD.FTZ R75, R75, R40 ;  /* 0x000000284b4b7221 */ /* 0x000fc80000010000 */
[----:B------:R-:W-:-:S07]  /*11c0*/  @P2 FADD.FTZ R75, R75, R42 ;  /* 0x0000002a4b4b2221 */ /* 0x000fce0000010000 */
.L_x_504:
[----:B------:R-:W-:-:S04]  /*11d0*/  F2FP.BF16.F32.PACK_AB R40, RZ, R75 ;  /* 0x0000004bff28723e */ /* 0x000fc800000010ff */
[----:B------:R-:W-:-:S07]  /*11e0*/  PRMT R39, R40, 0x7610, R39 ;  /* 0x0000761028277816 */ /* 0x000fce0000000027 */
.L_x_505:
[----:B------:R-:W-:Y:S01]  /*11f0*/  SHF.L.U32 R94, R43, 0x10, RZ ;  /* 0x000000102b5e7819 */ /* 0x000fe200000006ff */
[----:B------:R-:W-:Y:S06]  /*1200*/  @P3 BRA `(.L_x_506) ;  /* 0x0000000000243947 */ /* 0x000fec0003800000 */
[----:B------:R-:W-:-:S04]  /*1210*/  ISETP.NE.U32.AND P4, PT, RZ, UR14, PT ;  /* 0x0000000eff007c0c */ /* 0x000fc8000bf85070 */
[----:B------:R-:W-:-:S13]  /*1220*/  ISETP.NE.AND.EX P4, PT, RZ, UR15, PT, P4 ;  /* 0x0000000fff007c0c */ /* 0x000fda000bf85340 */
[----:B------:R-:W-:Y:S05]  /*1230*/  @P4 BRA `(.L_x_507) ;  /* 0x0000000000084947 */ /* 0x000fea0003800000 */
[----:B------:R-:W-:Y:S05]  /*1240*/  @P0 BRA `(.L_x_508) ;  /* 0x00000000002c0947 */ /* 0x000fea0003800000 */
[----:B------:R-:W-:Y:S05]  /*1250*/  BRA `(.L_x_509) ;  /* 0x0000000000307947 */ /* 0x000fea0003800000 */
.L_x_507:
[----:B-----5:R-:W-:-:S04]  /*1260*/  PRMT R40, R35, 0x7632, R40 ;  /* 0x0000763223287816 */ /* 0x020fc80000000028 */
[----:B------:R-:W-:-:S05]  /*1270*/  SHF.L.U32 R41, R40, 0x10, RZ ;  /* 0x0000001028297819 */ /* 0x000fca00000006ff */
[----:B------:R-:W-:Y:S01]  /*1280*/  FADD.FTZ R94, R94, R41 ;  /* 0x000000295e5e7221 */ /* 0x000fe20000010000 */
[----:B------:R-:W-:Y:S06]  /*1290*/  BRA `(.L_x_508) ;  /* 0x0000000000187947 */ /* 0x000fec0003800000 */
.L_x_506:
[----:B-----5:R-:W-:Y:S02]  /*12a0*/  PRMT R40, R31, 0x7632, R40 ;  /* 0x000076321f287816 */ /* 0x020fe40000000028 */
[----:B------:R-:W-:-:S03]  /*12b0*/  @P2 PRMT R42, R35, 0x7632, R42 ;  /* 0x00007632232a2816 */ /* 0x000fc6000000002a */
[----:B------:R-:W-:Y:S01]  /*12c0*/  IMAD.U32 R41, R40, 0x10000, RZ ;  /* 0x0001000028297824 */ /* 0x000fe200078e00ff */
[----:B------:R-:W-:-:S03]  /*12d0*/  @P2 SHF.L.U32 R43, R42, 0x10, RZ ;  /* 0x000000102a2b2819 */ /* 0x000fc600000006ff */
[----:B------:R-:W-:-:S04]  /*12e0*/  FADD.FTZ R94, R94, R41 ;  /* 0x000000295e5e7221 */ /* 0x000fc80000010000 */
[----:B------:R-:W-:-:S07]  /*12f0*/  @P2 FADD.FTZ R94, R94, R43 ;  /* 0x0000002b5e5e2221 */ /* 0x000fce0000010000 */
.L_x_508:
[----:B------:R-:W-:-:S04]  /*1300*/  F2FP.BF16.F32.PACK_AB R40, RZ, R94 ;  /* 0x0000005eff28723e */ /* 0x000fc800000010ff */
[----:B------:R-:W-:-:S07]  /*1310*/  PRMT R39, R39, 0x5410, R40 ;  /* 0x0000541027277816 */ /* 0x000fce0000000028 */
.L_x_509:
        /* <DEDUP_REMOVED lines=21> */
.L_x_511:
[----:B-----5:R-:W-:-:S05]  /*1470*/  SHF.L.U32 R97, R32, 0x10, RZ ;  /* 0x0000001020617819 */ /* 0x020fca00000006ff */
[----:B------:R-:W-:Y:S01]  /*1480*/  FADD.FTZ R96, R97, R96 ;  /* 0x0000006061607221 */ /* 0x000fe20000010000 */
[----:B------:R-:W-:Y:S06]  /*1490*/  BRA `(.L_x_512) ;  /* 0x0000000000107947 */ /* 0x000fec0003800000 */
.L_x_510:
[----:B-----5:R-:W-:Y:S01]  /*14a0*/  SHF.L.U32 R97, R28, 0x10, RZ ;  /* 0x000000101c617819 */ /* 0x020fe200000006ff */
[----:B------:R-:W-:-:S04]  /*14b0*/  @P2 IMAD.U32 R99, R32, 0x10000, RZ ;  /* 0x0001000020632824 */ /* 0x000fc800078e00ff */
[----:B------:R-:W-:-:S04]  /*14c0*/  FADD.FTZ R96, R97, R96 ;  /* 0x0000006061607221 */ /* 0x000fc80000010000 */
[----:B------:R-:W-:-:S07]  /*14d0*/  @P2 FADD.FTZ R96, R99, R96 ;  /* 0x0000006063602221 */ /* 0x000fce0000010000 */
.L_x_512:
[----:B------:R-:W-:-:S04]  /*14e0*/  F2FP.BF16.F32.PACK_AB R40, RZ, R96 ;  /* 0x00000060ff28723e */ /* 0x000fc800000010ff */
[----:B------:R-:W-:-:S07]  /*14f0*/  PRMT R36, R40, 0x7610, R36 ;  /* 0x0000761028247816 */ /* 0x000fce0000000024 */
.L_x_513:
[----:B------:R-:W-:Y:S01]  /*1500*/  SHF.L.U32 R99, R95, 0x10, RZ ;  /* 0x000000105f637819 */ /* 0x000fe200000006ff */
[----:B------:R-:W-:Y:S06]  /*1510*/  @P3 BRA `(.L_x_514) ;  /* 0x0000000000243947 */ /* 0x000fec0003800000 */
[----:B------:R-:W-:-:S04]  /*1520*/  ISETP.NE.U32.AND P4, PT, RZ, UR14, PT ;  /* 0x0000000eff007c0c */ /* 0x000fc8000bf85070 */
[----:B------:R-:W-:-:S13]  /*1530*/  ISETP.NE.AND.EX P4, PT, RZ, UR15, PT, P4 ;  /* 0x0000000fff007c0c */ /* 0x000fda000bf85340 */
[----:B------:R-:W-:Y:S05]  /*1540*/  @P4 BRA `(.L_x_515) ;  /* 0x0000000000084947 */ /* 0x000fea0003800000 */
[----:B------:R-:W-:Y:S05]  /*1550*/  @P0 BRA `(.L_x_516) ;  /* 0x00000000002c0947 */ /* 0x000fea0003800000 */
[----:B------:R-:W-:Y:S05]  /*1560*/  BRA `(.L_x_517) ;  /* 0x0000000000307947 */ /* 0x000fea0003800000 */
.L_x_515:
[----:B-----5:R-:W-:-:S04]  /*1570*/  PRMT R40, R32, 0x7632, R40 ;  /* 0x0000763220287816 */ /* 0x020fc80000000028 */
[----:B------:R-:W-:-:S05]  /*1580*/  SHF.L.U32 R40, R40, 0x10, RZ ;  /* 0x0000001028287819 */ /* 0x000fca00000006ff */
[----:B------:R-:W-:Y:S01]  /*1590*/  FADD.FTZ R99, R99, R40 ;  /* 0x0000002863637221 */ /* 0x000fe20000010000 */
[----:B------:R-:W-:Y:S06]  /*15a0*/  BRA `(.L_x_516) ;  /* 0x0000000000187947 */ /* 0x000fec0003800000 */
.L_x_514:
[----:B-----5:R-:W-:Y:S02]  /*15b0*/  PRMT R40, R28, 0x7632, R40 ;  /* 0x000076321c287816 */ /* 0x020fe40000000028 */
[----:B------:R-:W-:-:S03]  /*15c0*/  @P2 PRMT R95, R32, 0x7632, R95 ;  /* 0x00007632205f2816 */ /* 0x000fc6000000005f */
[----:B------:R-:W-:Y:S01]  /*15d0*/  IMAD.U32 R40, R40, 0x10000, RZ ;  /* 0x0001000028287824 */ /* 0x000fe200078e00ff */
[----:B------:R-:W-:-:S03]  /*15e0*/  @P2 SHF.L.U32 R98, R95, 0x10, RZ ;  /* 0x000000105f622819 */ /* 0x000fc600000006ff */
[----:B------:R-:W-:-:S04]  /*15f0*/  FADD.FTZ R99, R99, R40 ;  /* 0x0000002863637221 */ /* 0x000fc80000010000 */
[----:B------:R-:W-:-:S07]  /*1600*/  @P2 FADD.FTZ R99, R99, R98 ;  /* 0x0000006263632221 */ /* 0x000fce0000010000 */
.L_x_516:
[----:B------:R-:W-:-:S04]  /*1610*/  F2FP.BF16.F32.PACK_AB R40, RZ, R99 ;  /* 0x00000063ff28723e */ /* 0x000fc800000010ff */
[----:B------:R-:W-:-:S07]  /*1620*/  PRMT R36, R36, 0x5410, R40 ;  /* 0x0000541024247816 */ /* 0x000fce0000000028 */
.L_x_517:
        /* <DEDUP_REMOVED lines=8> */
.L_x_519:
[----:B-----5:R-:W-:-:S04]  /*16b0*/  IMAD.U32 R95, R33, 0x10000, RZ ;  /* 0x00010000215f7824 */ /* 0x020fc800078e00ff */
[----:B------:R-:W-:Y:S01]  /*16c0*/  FADD.FTZ R98, R95, R98 ;  /* 0x000000625f627221 */ /* 0x000fe20000010000 */
[----:B------:R-:W-:Y:S06]  /*16d0*/  BRA `(.L_x_520) ;  /* 0x0000000000107947 */ /* 0x000fec0003800000 */
.L_x_518:
[----:B-----5:R-:W-:Y:S02]  /*16e0*/  SHF.L.U32 R95, R29, 0x10, RZ ;  /* 0x000000101d5f7819 */ /* 0x020fe400000006ff */
[----:B------:R-:W-:-:S03]  /*16f0*/  @P2 SHF.L.U32 R97, R33, 0x10, RZ ;  /* 0x0000001021612819 */ /* 0x000fc600000006ff */
[----:B------:R-:W-:-:S04]  /*1700*/  FADD.FTZ R98, R95, R98 ;  /* 0x000000625f627221 */ /* 0x000fc80000010000 */
[----:B------:R-:W-:-:S07]  /*1710*/  @P2 FADD.FTZ R98, R97, R98 ;  /* 0x0000006261622221 */ /* 0x000fce0000010000 */
.L_x_520:
[----:B------:R-:W-:-:S04]  /*1720*/  F2FP.BF16.F32.PACK_AB R40, RZ, R98 ;  /* 0x00000062ff28723e */ /* 0x000fc800000010ff */
[----:B------:R-:W-:-:S07]  /*1730*/  PRMT R37, R40, 0x7610, R37 ;  /* 0x0000761028257816 */ /* 0x000fce0000000025 */
.L_x_521:
[----:B------:R-:W-:Y:S01]  /*1740*/  IMAD.U32 R101, R41, 0x10000, RZ ;  /* 0x0001000029657824 */ /* 0x000fe200078e00ff */
[----:B------:R-:W-:Y:S06]  /*1750*/  @P3 BRA `(.L_x_522) ;  /* 0x0000000000243947 */ /* 0x000fec0003800000 */
[----:B------:R-:W-:-:S04]  /*1760*/  ISETP.NE.U32.AND P4, PT, RZ, UR14, PT ;  /* 0x0000000eff007c0c */ /* 0x000fc8000bf85070 */
[----:B------:R-:W-:-:S13]  /*1770*/  ISETP.NE.AND.EX P4, PT, RZ, UR15, PT, P4 ;  /* 0x0000000fff007c0c */ /* 0x000fda000bf85340 */
[----:B------:R-:W-:Y:S05]  /*1780*/  @P4 BRA `(.L_x_523) ;  /* 0x0000000000084947 */ /* 0x000fea0003800000 */
[----:B------:R-:W-:Y:S05]  /*1790*/  @P0 BRA `(.L_x_524) ;  /* 0x00000000002c0947 */ /* 0x000fea0003800000 */
[----:B------:R-:W-:Y:S05]  /*17a0*/  BRA `(.L_x_525) ;  /* 0x0000000000307947 */ /* 0x000fea0003800000 */
.L_x_523:
[----:B-----5:R-:W-:-:S04]  /*17b0*/  PRMT R40, R33, 0x7632, R40 ;  /* 0x0000763221287816 */ /* 0x020fc80000000028 */
[----:B------:R-:W-:-:S05]  /*17c0*/  SHF.L.U32 R40, R40, 0x10, RZ ;  /* 0x0000001028287819 */ /* 0x000fca00000006ff */
[----:B------:R-:W-:Y:S01]  /*17d0*/  FADD.FTZ R101, R101, R40 ;  /* 0x0000002865657221 */ /* 0x000fe20000010000 */
[----:B------:R-:W-:Y:S06]  /*17e0*/  BRA `(.L_x_524) ;  /* 0x0000000000187947 */ /* 0x000fec0003800000 */
.L_x_522:
[----:B-----5:R-:W-:Y:S02]  /*17f0*/  PRMT R40, R29, 0x7632, R40 ;  /* 0x000076321d287816 */ /* 0x020fe40000000028 */
[----:B------:R-:W-:Y:S02]  /*1800*/  @P2 PRMT R41, R33, 0x7632, R41 ;  /* 0x0000763221292816 */ /* 0x000fe40000000029 */
[----:B------:R-:W-:-:S03]  /*1810*/  SHF.L.U32 R40, R40, 0x10, RZ ;  /* 0x0000001028287819 */ /* 0x000fc600000006ff */
[----:B------:R-:W-:Y:S02]  /*1820*/  @P2 IMAD.U32 R100, R41, 0x10000, RZ ;  /* 0x0001000029642824 */ /* 0x000fe400078e00ff */
[----:B------:R-:W-:-:S04]  /*1830*/  FADD.FTZ R101, R101, R40 ;  /* 0x0000002865657221 */ /* 0x000fc80000010000 */
[----:B------:R-:W-:-:S07]  /*1840*/  @P2 FADD.FTZ R101, R101, R100 ;  /* 0x0000006465652221 */ /* 0x000fce0000010000 */
.L_x_524:
[----:B------:R-:W-:-:S04]  /*1850*/  F2FP.BF16.F32.PACK_AB R40, RZ, R101 ;  /* 0x00000065ff28723e */ /* 0x000fc800000010ff */
[----:B------:R-:W-:-:S07]  /*1860*/  PRMT R37, R37, 0x5410, R40 ;  /* 0x0000541025257816 */ /* 0x000fce0000000028 */
.L_x_525:
        /* <DEDUP_REMOVED lines=8> */
.L_x_527:
[----:B-----5:R-:W-:-:S05]  /*18f0*/  SHF.L.U32 R41, R34, 0x10, RZ ;  /* 0x0000001022297819 */ /* 0x020fca00000006ff */
[----:B------:R-:W-:Y:S01]  /*1900*/  FADD.FTZ R100, R41, R100 ;  /* 0x0000006429647221 */ /* 0x000fe20000010000 */
[----:B------:R-:W-:Y:S06]  /*1910*/  BRA `(.L_x_528) ;  /* 0x0000000000107947 */ /* 0x000fec0003800000 */
.L_x_526:
[----:B-----5:R-:W-:Y:S01]  /*1920*/  IMAD.U32 R41, R30, 0x10000, RZ ;  /* 0x000100001e297824 */ /* 0x020fe200078e00ff */
[----:B------:R-:W-:-:S03]  /*1930*/  @P2 SHF.L.U32 R95, R34, 0x10, RZ ;  /* 0x00000010225f2819 */ /* 0x000fc600000006ff */
[----:B------:R-:W-:-:S04]  /*1940*/  FADD.FTZ R100, R41, R100 ;  /* 0x0000006429647221 */ /* 0x000fc80000010000 */
[----:B------:R-:W-:-:S07]  /*1950*/  @P2 FADD.FTZ R100, R95, R100 ;  /* 0x000000645f642221 */ /* 0x000fce0000010000 */
.L_x_528:
[----:B------:R-:W-:-:S04]  /*1960*/  F2FP.BF16.F32.PACK_AB R40, RZ, R100 ;  /* 0x00000064ff28723e */ /* 0x000fc800000010ff */
[----:B------:R-:W-:-:S07]  /*1970*/  PRMT R38, R40, 0x7610, R38 ;  /* 0x0000761028267816 */ /* 0x000fce0000000026 */
.L_x_529:
[----:B------:R-:W-:Y:S01]  /*1980*/  SHF.L.U32 R103, R42, 0x10, RZ ;  /* 0x000000102a677819 */ /* 0x000fe200000006ff */
[----:B------:R-:W-:Y:S06]  /*1990*/  @P3 BRA `(.L_x_530) ;  /* 0x0000000000243947 */ /* 0x000fec0003800000 */
[----:B------:R-:W-:-:S04]  /*19a0*/  ISETP.NE.U32.AND P4, PT, RZ, UR14, PT ;  /* 0x0000000eff007c0c */ /* 0x000fc8000bf85070 */
[----:B------:R-:W-:-:S13]  /*19b0*/  ISETP.NE.AND.EX P4, PT, RZ, UR15, PT, P4 ;  /* 0x0000000fff007c0c */ /* 0x000fda000bf85340 */
[----:B------:R-:W-:Y:S05]  /*19c0*/  @P4 BRA `(.L_x_531) ;  /* 0x0000000000084947 */ /* 0x000fea0003800000 */
[----:B------:R-:W-:Y:S05]  /*19d0*/  @P0 BRA `(.L_x_532) ;  /* 0x00000000002c0947 */ /* 0x000fea0003800000 */
[----:B------:R-:W-:Y:S05]  /*19e0*/  BRA `(.L_x_533) ;  /* 0x0000000000307947 */ /* 0x000fea0003800000 */
.L_x_531:
[----:B-----5:R-:W-:-:S05]  /*19f0*/  PRMT R40, R34, 0x7632, R40 ;  /* 0x0000763222287816 */ /* 0x020fca0000000028 */
[----:B------:R-:W-:-:S04]  /*1a00*/  IMAD.U32 R40, R40, 0x10000, RZ ;  /* 0x0001000028287824 */ /* 0x000fc800078e00ff */
[----:B------:R-:W-:Y:S01]  /*1a10*/  FADD.FTZ R103, R103, R40 ;  /* 0x0000002867677221 */ /* 0x000fe20000010000 */
[----:B------:R-:W-:Y:S06]  /*1a20*/  BRA `(.L_x_532) ;  /* 0x0000000000187947 */ /* 0x000fec0003800000 */
.L_x_530:
[----:B-----5:R-:W-:Y:S02]  /*1a30*/  PRMT R40, R30, 0x7632, R40 ;  /* 0x000076321e287816 */ /* 0x020fe40000000028 */
[----:B------:R-:W-:Y:S02]  /*1a40*/  @P2 PRMT R41, R34, 0x7632, R41 ;  /* 0x0000763222292816 */ /* 0x000fe40000000029 */
[----:B------:R-:W-:Y:S02]  /*1a50*/  SHF.L.U32 R40, R40, 0x10, RZ ;  /* 0x0000001028287819 */ /* 0x000fe400000006ff */
[----:B------:R-:W-:-:S03]  /*1a60*/  @P2 SHF.L.U32 R42, R41, 0x10, RZ ;  /* 0x00000010292a2819 */ /* 0x000fc600000006ff */
[----:B------:R-:W-:-:S04]  /*1a70*/  FADD.FTZ R103, R103, R40 ;  /* 0x0000002867677221 */ /* 0x000fc80000010000 */
[----:B------:R-:W-:-:S07]  /*1a80*/  @P2 FADD.FTZ R103, R103, R42 ;  /* 0x0000002a67672221 */ /* 0x000fce0000010000 */
.L_x_532:
[----:B------:R-:W-:-:S04]  /*1a90*/  F2FP.BF16.F32.PACK_AB R40, RZ, R103 ;  /* 0x00000067ff28723e */ /* 0x000fc800000010ff */
[----:B------:R-:W-:-:S07]  /*1aa0*/  PRMT R38, R38, 0x5410, R40 ;  /* 0x0000541026267816 */ /* 0x000fce0000000028 */
.L_x_533:
        /* <DEDUP_REMOVED lines=8> */
.L_x_535:
[----:B-----5:R-:W-:-:S05]  /*1b30*/  SHF.L.U32 R41, R35, 0x10, RZ ;  /* 0x0000001023297819 */ /* 0x020fca00000006ff */
[----:B------:R-:W-:Y:S01]  /*1b40*/  FADD.FTZ R102, R41, R102 ;  /* 0x0000006629667221 */ /* 0x000fe20000010000 */
[----:B------:R-:W-:Y:S06]  /*1b50*/  BRA `(.L_x_536) ;  /* 0x0000000000107947 */ /* 0x000fec0003800000 */
.L_x_534:
[----:B-----5:R-:W-:Y:S01]  /*1b60*/  SHF.L.U32 R41, R31, 0x10, RZ ;  /* 0x000000101f297819 */ /* 0x020fe200000006ff */
[----:B------:R-:W-:-:S04]  /*1b70*/  @P2 IMAD.U32 R95, R35, 0x10000, RZ ;  /* 0x00010000235f2824 */ /* 0x000fc800078e00ff */
[----:B------:R-:W-:-:S04]  /*1b80*/  FADD.FTZ R102, R41, R102 ;  /* 0x0000006629667221 */ /* 0x000fc80000010000 */
[----:B------:R-:W-:-:S07]  /*1b90*/  @P2 FADD.FTZ R102, R95, R102 ;  /* 0x000000665f662221 */ /* 0x000fce0000010000 */
.L_x_536:
[----:B------:R-:W-:-:S04]  /*1ba0*/  F2FP.BF16.F32.PACK_AB R40, RZ, R102 ;  /* 0x00000066ff28723e */ /* 0x000fc800000010ff */
[----:B------:R-:W-:-:S07]  /*1bb0*/  PRMT R39, R40, 0x7610, R39 ;  /* 0x0000761028277816 */ /* 0x000fce0000000027 */
.L_x_537:
[----:B------:R-:W-:Y:S01]  /*1bc0*/  SHF.L.U32 R104, R43, 0x10, RZ ;  /* 0x000000102b687819 */ /* 0x000fe200000006ff */
[----:B------:R-:W-:Y:S06]  /*1bd0*/  @P3 BRA `(.L_x_538) ;  /* 0x0000000000243947 */ /* 0x000fec0003800000 */
[----:B------:R-:W-:-:S04]  /*1be0*/  ISETP.NE.U32.AND P4, PT, RZ, UR14, PT ;  /* 0x0000000eff007c0c */ /* 0x000fc8000bf85070 */
[----:B------:R-:W-:-:S13]  /*1bf0*/  ISETP.NE.AND.EX P4, PT, RZ, UR15, PT, P4 ;  /* 0x0000000fff007c0c */ /* 0x000fda000bf85340 */
[----:B------:R-:W-:Y:S05]  /*1c00*/  @P4 BRA `(.L_x_539) ;  /* 0x0000000000084947 */ /* 0x000fea0003800000 */
[----:B------:R-:W-:Y:S05]  /*1c10*/  @P0 BRA `(.L_x_540) ;  /* 0x00000000002c0947 */ /* 0x000fea0003800000 */
[----:B------:R-:W-:Y:S05]  /*1c20*/  BRA `(.L_x_541) ;  /* 0x0000000000307947 */ /* 0x000fea0003800000 */
.L_x_539:
[----:B-----5:R-:W-:-:S04]  /*1c30*/  PRMT R40, R35, 0x7632, R40 ;  /* 0x0000763223287816 */ /* 0x020fc80000000028 */
[----:B------:R-:W-:-:S05]  /*1c40*/  SHF.L.U32 R41, R40, 0x10, RZ ;  /* 0x0000001028297819 */ /* 0x000fca00000006ff */
[----:B------:R-:W-:Y:S01]  /*1c50*/  FADD.FTZ R104, R104, R41 ;  /* 0x0000002968687221 */ /* 0x000fe20000010000 */
[----:B------:R-:W-:Y:S06]  /*1c60*/  BRA `(.L_x_540) ;  /* 0x0000000000187947 */ /* 0x000fec0003800000 */
.L_x_538:
[----:B-----5:R-:W-:Y:S02]  /*1c70*/  PRMT R40, R31, 0x7632, R40 ;  /* 0x000076321f287816 */ /* 0x020fe40000000028 */
[----:B------:R-:W-:-:S03]  /*1c80*/  @P2 PRMT R42, R35, 0x7632, R42 ;  /* 0x00007632232a2816 */ /* 0x000fc6000000002a */
[----:B------:R-:W-:Y:S01]  /*1c90*/  IMAD.U32 R41, R40, 0x10000, RZ ;  /* 0x0001000028297824 */ /* 0x000fe200078e00ff */
[----:B------:R-:W-:-:S03]  /*1ca0*/  @P2 SHF.L.U32 R43, R42, 0x10, RZ ;  /* 0x000000102a2b2819 */ /* 0x000fc600000006ff */
[----:B------:R-:W-:-:S04]  /*1cb0*/  FADD.FTZ R104, R104, R41 ;  /* 0x0000002968687221 */ /* 0x000fc80000010000 */
[----:B------:R-:W-:-:S07]  /*1cc0*/  @P2 FADD.FTZ R104, R104, R43 ;  /* 0x0000002b68682221 */ /* 0x000fce0000010000 */
.L_x_540:
[----:B------:R-:W-:-:S04]  /*1cd0*/  F2FP.BF16.F32.PACK_AB R40, RZ, R104 ;  /* 0x00000068ff28723e */ /* 0x000fc800000010ff */
[----:B------:R-:W-:-:S07]  /*1ce0*/  PRMT R39, R39, 0x5410, R40 ;  /* 0x0000541027277816 */ /* 0x000fce0000000028 */
.L_x_541:
        /* <DEDUP_REMOVED lines=21> */
.L_x_543:
[----:B-----5:R-:W-:-:S05]  /*1e40*/  SHF.L.U32 R40, R32, 0x10, RZ ;  /* 0x0000001020287819 */ /* 0x020fca00000006ff */
[----:B------:R-:W-:Y:S01]  /*1e50*/  FADD.FTZ R105, R40, R105 ;  /* 0x0000006928697221 */ /* 0x000fe20000010000 */
[----:B------:R-:W-:Y:S06]  /*1e60*/  BRA `(.L_x_544) ;  /* 0x0000000000107947 */ /* 0x000fec0003800000 */
.L_x_542:
[----:B-----5:R-:W-:Y:S01]  /*1e70*/  SHF.L.U32 R40, R28, 0x10, RZ ;  /* 0x000000101c287819 */ /* 0x020fe200000006ff */
[----:B------:R-:W-:-:S04]  /*1e80*/  @P2 IMAD.U32 R106, R32, 0x10000, RZ ;  /* 0x00010000206a2824 */ /* 0x000fc800078e00ff */
[----:B------:R-:W-:-:S04]  /*1e90*/  FADD.FTZ R105, R40, R105 ;  /* 0x0000006928697221 */ /* 0x000fc80000010000 */
[----:B------:R-:W-:-:S07]  /*1ea0*/  @P2 FADD.FTZ R105, R106, R105 ;  /* 0x000000696a692221 */ /* 0x000fce0000010000 */
.L_x_544:
[----:B------:R-:W-:-:S04]  /*1eb0*/  F2FP.BF16.F32.PACK_AB R40, RZ, R105 ;  /* 0x00000069ff28723e */ /* 0x000fc800000010ff */
[----:B------:R-:W-:-:S07]  /*1ec0*/  PRMT R36, R40, 0x7610, R36 ;  /* 0x0000761028247816 */ /* 0x000fce0000000024 */
.L_x_545:
[----:B------:R-:W-:Y:S01]  /*1ed0*/  SHF.L.U32 R107, R97, 0x10, RZ ;  /* 0x00000010616b7819 */ /* 0x000fe200000006ff */
[----:B------:R-:W-:Y:S06]  /*1ee0*/  @P3 BRA `(.L_x_546) ;  /* 0x0000000000243947 */ /* 0x000fec0003800000 */
[----:B------:R-:W-:-:S04]  /*1ef0*/  ISETP.NE.U32.AND P4, PT, RZ, UR14, PT ;  /* 0x0000000eff007c0c */ /* 0x000fc8000bf85070 */
[----:B------:R-:W-:-:S13]  /*1f00*/  ISETP.NE.AND.EX P4, PT, RZ, UR15, PT, P4 ;  /* 0x0000000fff007c0c */ /* 0x000fda000bf85340 */
[----:B------:R-:W-:Y:S05]  /*1f10*/  @P4 BRA `(.L_x_547) ;  /* 0x0000000000084947 */ /* 0x000fea0003800000 */
[----:B------:R-:W-:Y:S05]  /*1f20*/  @P0 BRA `(.L_x_548) ;  /* 0x00000000002c0947 */ /* 0x000fea0003800000 */
[----:B------:R-:W-:Y:S05]  /*1f30*/  BRA `(.L_x_549) ;  /* 0x0000000000307947 */ /* 0x000fea0003800000 */
.L_x_547:
[----:B-----5:R-:W-:-:S04]  /*1f40*/  PRMT R40, R32, 0x7632, R40 ;  /* 0x0000763220287816 */ /* 0x020fc80000000028 */
[----:B------:R-:W-:-:S05]  /*1f50*/  SHF.L.U32 R40, R40, 0x10, RZ ;  /* 0x0000001028287819 */ /* 0x000fca00000006ff */
[----:B------:R-:W-:Y:S01]  /*1f60*/  FADD.FTZ R107, R107, R40 ;  /* 0x000000286b6b7221 */ /* 0x000fe20000010000 */
[----:B------:R-:W-:Y:S06]  /*1f70*/  BRA `(.L_x_548) ;  /* 0x0000000000187947 */ /* 0x000fec0003800000 */
.L_x_546:
[----:B-----5:R-:W-:Y:S02]  /*1f80*/  PRMT R40, R28, 0x7632, R40 ;  /* 0x000076321c287816 */ /* 0x020fe40000000028 */
[----:B------:R-:W-:-:S03]  /*1f90*/  @P2 PRMT R97, R32, 0x7632, R97 ;  /* 0x0000763220612816 */ /* 0x000fc60000000061 */
[----:B------:R-:W-:Y:S01]  /*1fa0*/  IMAD.U32 R40, R40, 0x10000, RZ ;  /* 0x0001000028287824 */ /* 0x000fe200078e00ff */
[----:B------:R-:W-:-:S03]  /*1fb0*/  @P2 SHF.L.U32 R106, R97, 0x10, RZ ;  /* 0x00000010616a2819 */ /* 0x000fc600000006ff */
[----:B------:R-:W-:-:S04]  /*1fc0*/  FADD.FTZ R107, R107, R40 ;  /* 0x000000286b6b7221 */ /* 0x000fc80000010000 */
[----:B------:R-:W-:-:S07]  /*1fd0*/  @P2 FADD.FTZ R107, R107, R106 ;  /* 0x0000006a6b6b2221 */ /* 0x000fce0000010000 */
.L_x_548:
[----:B------:R-:W-:-:S04]  /*1fe0*/  F2FP.BF16.F32.PACK_AB R40, RZ, R107 ;  /* 0x0000006bff28723e */ /* 0x000fc800000010ff */
[----:B------:R-:W-:-:S07]  /*1ff0*/  PRMT R36, R36, 0x5410, R40 ;  /* 0x0000541024247816 */ /* 0x000fce0000000028 */
.L_x_549:
        /* <DEDUP_REMOVED lines=8> */
.L_x_551:
[----:B-----5:R-:W-:-:S04]  /*2080*/  IMAD.U32 R97, R33, 0x10000, RZ ;  /* 0x0001000021617824 */ /* 0x020fc800078e00ff */
[----:B------:R-:W-:Y:S01]  /*2090*/  FADD.FTZ R106, R97, R106 ;  /* 0x0000006a616a7221 */ /* 0x000fe20000010000 */
[----:B------:R-:W-:Y:S06]  /*20a0*/  BRA `(.L_x_552) ;  /* 0x0000000000107947 */ /* 0x000fec0003800000 */
.L_x_550:
[----:B-----5:R-:W-:Y:S02]  /*20b0*/  SHF.L.U32 R97, R29, 0x10, RZ ;  /* 0x000000101d617819 */ /* 0x020fe400000006ff */
[----:B------:R-:W-:-:S03]  /*20c0*/  @P2 SHF.L.U32 R109, R33, 0x10, RZ ;  /* 0x00000010216d2819 */ /* 0x000fc600000006ff */
[----:B------:R-:W-:-:S04]  /*20d0*/  FADD.FTZ R106, R97, R106 ;  /* 0x0000006a616a7221 */ /* 0x000fc80000010000 */
[----:B------:R-:W-:-:S07]  /*20e0*/  @P2 FADD.FTZ R106, R109, R106 ;  /* 0x0000006a6d6a2221 */ /* 0x000fce0000010000 */
.L_x_552:
[----:B------:R-:W-:-:S04]  /*20f0*/  F2FP.BF16.F32.PACK_AB R40, RZ, R106 ;  /* 0x0000006aff28723e */ /* 0x000fc800000010ff */
[----:B------:R-:W-:-:S07]  /*2100*/  PRMT R37, R40, 0x7610, R37 ;  /* 0x0000761028257816 */ /* 0x000fce0000000025 */
.L_x_553:
[----:B------:R-:W-:Y:S01]  /*2110*/  IMAD.U32 R109, R41, 0x10000, RZ ;  /* 0x00010000296d7824 */ /* 0x000fe200078e00ff */
[----:B------:R-:W-:Y:S06]  /*2120*/  @P3 BRA `(.L_x_554) ;  /* 0x0000000000243947 */ /* 0x000fec0003800000 */
[----:B------:R-:W-:-:S04]  /*2130*/  ISETP.NE.U32.AND P4, PT, RZ, UR14, PT ;  /* 0x0000000eff007c0c */ /* 0x000fc8000bf85070 */
[----:B------:R-:W-:-:S13]  /*2140*/  ISETP.NE.AND.EX P4, PT, RZ, UR15, PT, P4 ;  /* 0x0000000fff007c0c */ /* 0x000fda000bf85340 */
[----:B------:R-:W-:Y:S05]  /*2150*/  @P4 BRA `(.L_x_555) ;  /* 0x0000000000084947 */ /* 0x000fea0003800000 */
[----:B------:R-:W-:Y:S05]  /*2160*/  @P0 BRA `(.L_x_556) ;  /* 0x00000000002c0947 */ /* 0x000fea0003800000 */
[----:B------:R-:W-:Y:S05]  /*2170*/  BRA `(.L_x_557) ;  /* 0x0000000000307947 */ /* 0x000fea0003800000 */
.L_x_555:
[----:B-----5:R-:W-:-:S04]  /*2180*/  PRMT R40, R33, 0x7632, R40 ;  /* 0x0000763221287816 */ /* 0x020fc80000000028 */
[----:B------:R-:W-:-:S05]  /*2190*/  SHF.L.U32 R40, R40, 0x10, RZ ;  /* 0x0000001028287819 */ /* 0x000fca00000006ff */
[----:B------:R-:W-:Y:S01]  /*21a0*/  FADD.FTZ R109, R109, R40 ;  /* 0x000000286d6d7221 */ /* 0x000fe20000010000 */
[----:B------:R-:W-:Y:S06]  /*21b0*/  BRA `(.L_x_556) ;  /* 0x0000000000187947 */ /* 0x000fec0003800000 */
.L_x_554:
[----:B-----5:R-:W-:Y:S02]  /*21c0*/  PRMT R40, R29, 0x7632, R40 ;  /* 0x000076321d287816 */ /* 0x020fe40000000028 */
[----:B------:R-:W-:Y:S02]  /*21d0*/  @P2 PRMT R41, R33, 0x7632, R41 ;  /* 0x0000763221292816 */ /* 0x000fe40000000029 */
[----:B------:R-:W-:-:S03]  /*21e0*/  SHF.L.U32 R40, R40, 0x10, RZ ;  /* 0x0000001028287819 */ /* 0x000fc600000006ff */
[----:B------:R-:W-:Y:S02]  /*21f0*/  @P2 IMAD.U32 R108, R41, 0x10000, RZ ;  /* 0x00010000296c2824 */ /* 0x000fe400078e00ff */
[----:B------:R-:W-:-:S04]  /*2200*/  FADD.FTZ R109, R109, R40 ;  /* 0x000000286d6d7221 */ /* 0x000fc80000010000 */
[----:B------:R-:W-:-:S07]  /*2210*/  @P2 FADD.FTZ R109, R109, R108 ;  /* 0x0000006c6d6d2221 */ /* 0x000fce0000010000 */
.L_x_556:
[----:B------:R-:W-:-:S04]  /*2220*/  F2FP.BF16.F32.PACK_AB R40, RZ, R109 ;  /* 0x0000006dff28723e */ /* 0x000fc800000010ff */
[----:B------:R-:W-:-:S07]  /*2230*/  PRMT R37, R37, 0x5410, R40 ;  /* 0x0000541025257816 */ /* 0x000fce0000000028 */
.L_x_557:
        /* <DEDUP_REMOVED lines=8> */
.L_x_559:
[----:B-----5:R-:W-:-:S05]  /*22c0*/  SHF.L.U32 R41, R34, 0x10, RZ ;  /* 0x0000001022297819 */ /* 0x020fca00000006ff */
[----:B------:R-:W-:Y:S01]  /*22d0*/  FADD.FTZ R108, R41, R108 ;  /* 0x0000006c296c7221 */ /* 0x000fe20000010000 */
[----:B------:R-:W-:Y:S06]  /*22e0*/  BRA `(.L_x_560) ;  /* 0x0000000000107947 */ /* 0x000fec0003800000 */
.L_x_558:
[----:B-----5:R-:W-:Y:S01]  /*22f0*/  IMAD.U32 R41, R30, 0x10000, RZ ;  /* 0x000100001e297824 */ /* 0x020fe200078e00ff */
[----:B------:R-:W-:-:S03]  /*2300*/  @P2 SHF.L.U32 R97, R34, 0x10, RZ ;  /* 0x0000001022612819 */ /* 0x000fc600000006ff */
[----:B------:R-:W-:-:S04]  /*2310*/  FADD.FTZ R108, R41, R108 ;  /* 0x0000006c296c7221 */ /* 0x000fc80000010000 */
[----:B------:R-:W-:-:S07]  /*2320*/  @P2 FADD.FTZ R108, R97, R108 ;  /* 0x0000006c616c2221 */ /* 0x000fce0000010000 */
.L_x_560:
[----:B------:R-:W-:-:S04]  /*2330*/  F2FP.BF16.F32.PACK_AB R40, RZ, R108 ;  /* 0x0000006cff28723e */ /* 0x000fc800000010ff */
[----:B------:R-:W-:-:S07]  /*2340*/  PRMT R38, R40, 0x7610, R38 ;  /* 0x0000761028267816 */ /* 0x000fce0000000026 */
.L_x_561:
[----:B------:R-:W-:Y:S01]  /*2350*/  SHF.L.U32 R111, R42, 0x10, RZ ;  /* 0x000000102a6f7819 */ /* 0x000fe200000006ff */
[----:B------:R-:W-:Y:S06]  /*2360*/  @P3 BRA `(.L_x_562) ;  /* 0x0000000000243947 */ /* 0x000fec0003800000 */
[----:B------:R-:W-:-:S04]  /*2370*/  ISETP.NE.U32.AND P4, PT, RZ, UR14, PT ;  /* 0x0000000eff007c0c */ /* 0x000fc8000bf85070 */
[----:B------:R-:W-:-:S13]  /*2380*/  ISETP.NE.AND.EX P4, PT, RZ, UR15, PT, P4 ;  /* 0x0000000fff007c0c */ /* 0x000fda000bf85340 */
[----:B------:R-:W-:Y:S05]  /*2390*/  @P4 BRA `(.L_x_563) ;  /* 0x0000000000084947 */ /* 0x000fea0003800000 */
[----:B------:R-:W-:Y:S05]  /*23a0*/  @P0 BRA `(.L_x_564) ;  /* 0x00000000002c0947 */ /* 0x000fea0003800000 */
[----:B------:R-:W-:Y:S05]  /*23b0*/  BRA `(.L_x_565) ;  /* 0x0000000000307947 */ /* 0x000fea0003800000 */
.L_x_563:
[----:B-----5:R-:W-:-:S05]  /*23c0*/  PRMT R40, R34, 0x7632, R40 ;  /* 0x0000763222287816 */ /* 0x020fca0000000028 */
[----:B------:R-:W-:-:S04]  /*23d0*/  IMAD.U32 R40, R40, 0x10000, RZ ;  /* 0x0001000028287824 */ /* 0x000fc800078e00ff */
[----:B------:R-:W-:Y:S01]  /*23e0*/  FADD.FTZ R111, R111, R40 ;  /* 0x000000286f6f7221 */ /* 0x000fe20000010000 */
[----:B------:R-:W-:Y:S06]  /*23f0*/  BRA `(.L_x_564) ;  /* 0x0000000000187947 */ /* 0x000fec0003800000 */
.L_x_562:
[----:B-----5:R-:W-:Y:S02]  /*2400*/  PRMT R40, R30, 0x7632, R40 ;  /* 0x000076321e287816 */ /* 0x020fe40000000028 */
[----:B------:R-:W-:Y:S02]  /*2410*/  @P2 PRMT R41, R34, 0x7632, R41 ;  /* 0x0000763222292816 */ /* 0x000fe40000000029 */
[----:B------:R-:W-:Y:S02]  /*2420*/  SHF.L.U32 R40, R40, 0x10, RZ ;  /* 0x0000001028287819 */ /* 0x000fe400000006ff */
[----:B------:R-:W-:-:S03]  /*2430*/  @P2 SHF.L.U32 R42, R41, 0x10, RZ ;  /* 0x00000010292a2819 */ /* 0x000fc600000006ff */
[----:B------:R-:W-:-:S04]  /*2440*/  FADD.FTZ R111, R111, R40 ;  /* 0x000000286f6f7221 */ /* 0x000fc80000010000 */
[----:B------:R-:W-:-:S07]  /*2450*/  @P2 FADD.FTZ R111, R111, R42 ;  /* 0x0000002a6f6f2221 */ /* 0x000fce0000010000 */
.L_x_564:
[----:B------:R-:W-:-:S04]  /*2460*/  F2FP.BF16.F32.PACK_AB R40, RZ, R111 ;  /* 0x0000006fff28723e */ /* 0x000fc800000010ff */
[----:B------:R-:W-:-:S07]  /*2470*/  PRMT R38, R38, 0x5410, R40 ;  /* 0x0000541026267816 */ /* 0x000fce0000000028 */
.L_x_565:
        /* <DEDUP_REMOVED lines=8> */
.L_x_567:
[----:B-----5:R-:W-:-:S05]  /*2500*/  SHF.L.U32 R41, R35, 0x10, RZ ;  /* 0x0000001023297819 */ /* 0x020fca00000006ff */
[----:B------:R-:W-:Y:S01]  /*2510*/  FADD.FTZ R110, R41, R110 ;  /* 0x0000006e296e7221 */ /* 0x000fe20000010000 */
[----:B------:R-:W-:Y:S06]  /*2520*/  BRA `(.L_x_568) ;  /* 0x0000000000107947 */ /* 0x000fec0003800000 */
.L_x_566:
[----:B-----5:R-:W-:Y:S01]  /*2530*/  SHF.L.U32 R41, R31, 0x10, RZ ;  /* 0x000000101f297819 */ /* 0x020fe200000006ff */
[----:B------:R-:W-:-:S04]  /*2540*/  @P2 IMAD.U32 R97, R35, 0x10000, RZ ;  /* 0x0001000023612824 */ /* 0x000fc800078e00ff */
[----:B------:R-:W-:-:S04]  /*2550*/  FADD.FTZ R110, R41, R110 ;  /* 0x0000006e296e7221 */ /* 0x000fc80000010000 */
[----:B------:R-:W-:-:S07]  /*2560*/  @P2 FADD.FTZ R110, R97, R110 ;  /* 0x0000006e616e2221 */ /* 0x000fce0000010000 */
.L_x_568:
[----:B------:R-:W-:-:S04]  /*2570*/  F2FP.BF16.F32.PACK_AB R40, RZ, R110 ;  /* 0x0000006eff28723e */ /* 0x000fc800000010ff */
[----:B------:R-:W-:-:S07]  /*2580*/  PRMT R39, R40, 0x7610, R39 ;  /* 0x0000761028277816 */ /* 0x000fce0000000027 */
.L_x_569:
[----:B------:R-:W-:Y:S01]  /*2590*/  SHF.L.U32 R112, R43, 0x10, RZ ;  /* 0x000000102b707819 */ /* 0x000fe200000006ff */
[----:B------:R-:W-:Y:S06]  /*25a0*/  @P3 BRA `(.L_x_570) ;  /* 0x0000000000243947 */ /* 0x000fec0003800000 */
[----:B------:R-:W-:-:S04]  /*25b0*/  ISETP.NE.U32.AND P4, PT, RZ, UR14, PT ;  /* 0x0000000eff007c0c */ /* 0x000fc8000bf85070 */
[----:B------:R-:W-:-:S13]  /*25c0*/  ISETP.NE.AND.EX P4, PT, RZ, UR15, PT, P4 ;  /* 0x0000000fff007c0c */ /* 0x000fda000bf85340 */
[----:B------:R-:W-:Y:S05]  /*25d0*/  @P4 BRA `(.L_x_571) ;  /* 0x0000000000084947 */ /* 0x000fea0003800000 */
[----:B------:R-:W-:Y:S05]  /*25e0*/  @P0 BRA `(.L_x_572) ;  /* 0x00000000002c0947 */ /* 0x000fea0003800000 */
[----:B------:R-:W-:Y:S05]  /*25f0*/  BRA `(.L_x_573) ;  /* 0x0000000000307947 */ /* 0x000fea0003800000 */
.L_x_571:
[----:B-----5:R-:W-:-:S04]  /*2600*/  PRMT R40, R35, 0x7632, R40 ;  /* 0x0000763223287816 */ /* 0x020fc80000000028 */
[----:B------:R-:W-:-:S05]  /*2610*/  SHF.L.U32 R41, R40, 0x10, RZ ;  /* 0x0000001028297819 */ /* 0x000fca00000006ff */
[----:B------:R-:W-:Y:S01]  /*2620*/  FADD.FTZ R112, R112, R41 ;  /* 0x0000002970707221 */ /* 0x000fe20000010000 */
[----:B------:R-:W-:Y:S06]  /*2630*/  BRA `(.L_x_572) ;  /* 0x0000000000187947 */ /* 0x000fec0003800000 */
.L_x_570:
[----:B-----5:R-:W-:Y:S02]  /*2640*/  PRMT R40, R31, 0x7632, R40 ;  /* 0x000076321f287816 */ /* 0x020fe40000000028 */
[----:B------:R-:W-:-:S03]  /*2650*/  @P2 PRMT R42, R35, 0x7632, R42 ;  /* 0x00007632232a2816 */ /* 0x000fc6000000002a */
[----:B------:R-:W-:Y:S01]  /*2660*/  IMAD.U32 R41, R40, 0x10000, RZ ;  /* 0x0001000028297824 */ /* 0x000fe200078e00ff */
[----:B------:R-:W-:-:S03]  /*2670*/  @P2 SHF.L.U32 R43, R42, 0x10, RZ ;  /* 0x000000102a2b2819 */ /* 0x000fc600000006ff */
[----:B------:R-:W-:-:S04]  /*2680*/  FADD.FTZ R112, R112, R41 ;  /* 0x0000002970707221 */ /* 0x000fc80000010000 */
[----:B------:R-:W-:-:S07]  /*2690*/  @P2 FADD.FTZ R112, R112, R43 ;  /* 0x0000002b70702221 */ /* 0x000fce0000010000 */
.L_x_572:
[----:B------:R-:W-:-:S04]  /*26a0*/  F2FP.BF16.F32.PACK_AB R40, RZ, R112 ;  /* 0x00000070ff28723e */ /* 0x000fc800000010ff */
[----:B------:R-:W-:-:S07]  /*26b0*/  PRMT R39, R39, 0x5410, R40 ;  /* 0x0000541027277816 */ /* 0x000fce0000000028 */
.L_x_573:
        /* <DEDUP_REMOVED lines=21> */
.L_x_575:
[----:B-----5:R-:W-:-:S05]  /*2810*/  SHF.L.U32 R45, R32, 0x10, RZ ;  /* 0x00000010202d7819 */ /* 0x020fca00000006ff */
[----:B------:R-:W-:Y:S01]  /*2820*/  FADD.FTZ R44, R45, R44 ;  /* 0x0000002c2d2c7221 */ /* 0x000fe20000010000 */
[----:B------:R-:W-:Y:S06]  /*2830*/  BRA `(.L_x_576) ;  /* 0x0000000000107947 */ /* 0x000fec0003800000 */
.L_x_574:
[----:B-----5:R-:W-:Y:S01]  /*2840*/  SHF.L.U32 R45, R28, 0x10, RZ ;  /* 0x000000101c2d7819 */ /* 0x020fe200000006ff */
[----:B------:R-:W-:-:S04]  /*2850*/  @P2 IMAD.U32 R115, R32, 0x10000, RZ ;  /* 0x0001000020732824 */ /* 0x000fc800078e00ff */
[----:B------:R-:W-:-:S04]  /*2860*/  FADD.FTZ R44, R45, R44 ;  /* 0x0000002c2d2c7221 */ /* 0x000fc80000010000 */
[----:B------:R-:W-:-:S07]  /*2870*/  @P2 FADD.FTZ R44, R115, R44 ;  /* 0x0000002c732c2221 */ /* 0x000fce0000010000 */
.L_x_576:
[----:B------:R-:W-:-:S04]  /*2880*/  F2FP.BF16.F32.PACK_AB R40, RZ, R44 ;  /* 0x0000002cff28723e */ /* 0x000fc800000010ff */
[----:B------:R-:W-:-:S07]  /*2890*/  PRMT R36, R40, 0x7610, R36 ;  /* 0x0000761028247816 */ /* 0x000fce0000000024 */
.L_x_577:
[----:B------:R-:W-:Y:S01]  /*28a0*/  SHF.L.U32 R113, R113, 0x10, RZ ;  /* 0x0000001071717819 */ /* 0x000fe200000006ff */
[----:B------:R-:W-:Y:S06]  /*28b0*/  @P3 BRA `(.L_x_578) ;  /* 0x0000000000243947 */ /* 0x000fec0003800000 */
[----:B------:R-:W-:-:S04]  /*28c0*/  ISETP.NE.U32.AND P4, PT, RZ, UR14, PT ;  /* 0x0000000eff007c0c */ /* 0x000fc8000bf85070 */
[----:B------:R-:W-:-:S13]  /*28d0*/  ISETP.NE.AND.EX P4, PT, RZ, UR15, PT, P4 ;  /* 0x0000000fff007c0c */ /* 0x000fda000bf85340 */
[----:B------:R-:W-:Y:S05]  /*28e0*/  @P4 BRA `(.L_x_579) ;  /* 0x0000000000084947 */ /* 0x000fea0003800000 */
[----:B------:R-:W-:Y:S05]  /*28f0*/  @P0 BRA `(.L_x_580) ;  /* 0x00000000002c0947 */ /* 0x000fea0003800000 */
[----:B------:R-:W-:Y:S05]  /*2900*/  BRA `(.L_x_581) ;  /* 0x0000000000307947 */ /* 0x000fea0003800000 */
.L_x_579:
[----:B-----5:R-:W-:-:S04]  /*2910*/  PRMT R40, R32, 0x7632, R40 ;  /* 0x0000763220287816 */ /* 0x020fc80000000028 */
[----:B------:R-:W-:-:S05]  /*2920*/  SHF.L.U32 R40, R40, 0x10, RZ ;  /* 0x0000001028287819 */ /* 0x000fca00000006ff */
[----:B------:R-:W-:Y:S01]  /*2930*/  FADD.FTZ R113, R113, R40 ;  /* 0x0000002871717221 */ /* 0x000fe20000010000 */
[----:B------:R-:W-:Y:S06]  /*2940*/  BRA `(.L_x_580) ;  /* 0x0000000000187947 */ /* 0x000fec0003800000 */
.L_x_578:
[----:B-----5:R-:W-:Y:S02]  /*2950*/  PRMT R40, R28, 0x7632, R40 ;  /* 0x000076321c287816 */ /* 0x020fe40000000028 */
[----:B------:R-:W-:-:S03]  /*2960*/  @P2 PRMT R45, R32, 0x7632, R45 ;  /* 0x00007632202d2816 */ /* 0x000fc6000000002d */
[----:B------:R-:W-:Y:S01]  /*2970*/  IMAD.U32 R40, R40, 0x10000, RZ ;  /* 0x0001000028287824 */ /* 0x000fe200078e00ff */
[----:B------:R-:W-:-:S03]  /*2980*/  @P2 SHF.L.U32 R114, R45, 0x10, RZ ;  /* 0x000000102d722819 */ /* 0x000fc600000006ff */
[----:B------:R-:W-:-:S04]  /*2990*/  FADD.FTZ R113, R113, R40 ;  /* 0x0000002871717221 */ /* 0x000fc80000010000 */
[----:B------:R-:W-:-:S07]  /*29a0*/  @P2 FADD.FTZ R113, R113, R114 ;  /* 0x0000007271712221 */ /* 0x000fce0000010000 */
.L_x_580:
[----:B------:R-:W-:-:S04]  /*29b0*/  F2FP.BF16.F32.PACK_AB R40, RZ, R113 ;  /* 0x00000071ff28723e */ /* 0x000fc800000010ff */
[----:B------:R-:W-:-:S07]  /*29c0*/  PRMT R36, R36, 0x5410, R40 ;  /* 0x0000541024247816 */ /* 0x000fce0000000028 */
.L_x_581:
        /* <DEDUP_REMOVED lines=8> */
.L_x_583:
[----:B-----5:R-:W-:-:S04]  /*2a50*/  IMAD.U32 R40, R33, 0x10000, RZ ;  /* 0x0001000021287824 */ /* 0x020fc800078e00ff */
[----:B------:R-:W-:Y:S01]  /*2a60*/  FADD.FTZ R45, R40, R45 ;  /* 0x0000002d282d7221 */ /* 0x000fe20000010000 */
[----:B------:R-:W-:Y:S06]  /*2a70*/  BRA `(.L_x_584) ;  /* 0x0000000000107947 */ /* 0x000fec0003800000 */
.L_x_582:
[----:B-----5:R-:W-:Y:S02]  /*2a80*/  SHF.L.U32 R40, R29, 0x10, RZ ;  /* 0x000000101d287819 */ /* 0x020fe400000006ff */
[----:B------:R-:W-:-:S03]  /*2a90*/  @P2 SHF.L.U32 R114, R33, 0x10, RZ ;  /* 0x0000001021722819 */ /* 0x000fc600000006ff */
[----:B------:R-:W-:-:S04]  /*2aa0*/  FADD.FTZ R45, R40, R45 ;  /* 0x0000002d282d7221 */ /* 0x000fc80000010000 */
[----:B------:R-:W-:-:S07]  /*2ab0*/  @P2 FADD.FTZ R45, R114, R45 ;  /* 0x0000002d722d2221 */ /* 0x000fce0000010000 */
.L_x_584:
[----:B------:R-:W-:-:S04]  /*2ac0*/  F2FP.BF16.F32.PACK_AB R40, RZ, R45 ;  /* 0x0000002dff28723e */ /* 0x000fc800000010ff */
[----:B------:R-:W-:-:S07]  /*2ad0*/  PRMT R37, R40, 0x7610, R37 ;  /* 0x0000761028257816 */ /* 0x000fce0000000025 */
.L_x_585:
[----:B------:R-:W-:Y:S01]  /*2ae0*/  IMAD.U32 R115, R41, 0x10000, RZ ;  /* 0x0001000029737824 */ /* 0x000fe200078e00ff */
[----:B------:R-:W-:Y:S06]  /*2af0*/  @P3 BRA `(.L_x_586) ;  /* 0x0000000000243947 */ /* 0x000fec0003800000 */
[----:B------:R-:W-:-:S04]  /*2b00*/  ISETP.NE.U32.AND P4, PT, RZ, UR14, PT ;  /* 0x0000000eff007c0c */ /* 0x000fc8000bf85070 */
[----:B------:R-:W-:-:S13]  /*2b10*/  ISETP.NE.AND.EX P4, PT, RZ, UR15, PT, P4 ;  /* 0x0000000fff007c0c */ /* 0x000fda000bf85340 */
[----:B------:R-:W-:Y:S05]  /*2b20*/  @P4 BRA `(.L_x_587) ;  /* 0x0000000000084947 */ /* 0x000fea0003800000 */
[----:B------:R-:W-:Y:S05]  /*2b30*/  @P0 BRA `(.L_x_588) ;  /* 0x00000000002c0947 */ /* 0x000fea0003800000 */
[----:B------:R-:W-:Y:S05]  /*2b40*/  BRA `(.L_x_589) ;  /* 0x0000000000307947 */ /* 0x000fea0003800000 */
.L_x_587:
[----:B-----5:R-:W-:-:S04]  /*2b50*/  PRMT R40, R33, 0x7632, R40 ;  /* 0x0000763221287816 */ /* 0x020fc80000000028 */
[----:B------:R-:W-:-:S05]  /*2b60*/  SHF.L.U32 R40, R40, 0x10, RZ ;  /* 0x0000001028287819 */ /* 0x000fca00000006ff */
[----:B------:R-:W-:Y:S01]  /*2b70*/  FADD.FTZ R115, R115, R40 ;  /* 0x0000002873737221 */ /* 0x000fe20000010000 */
[----:B------:R-:W-:Y:S06]  /*2b80*/  BRA `(.L_x_588) ;  /* 0x0000000000187947 */ /* 0x000fec0003800000 */
.L_x_586:
[----:B-----5:R-:W-:Y:S02]  /*2b90*/  PRMT R40, R29, 0x7632, R40 ;  /* 0x000076321d287816 */ /* 0x020fe40000000028 */
[----:B------:R-:W-:Y:S02]  /*2ba0*/  @P2 PRMT R41, R33, 0x7632, R41 ;  /* 0x0000763221292816 */ /* 0x000fe40000000029 */
[----:B------:R-:W-:-:S05]  /*2bb0*/  SHF.L.U32 R40, R40, 0x10, RZ ;  /* 0x0000001028287819 */ /* 0x000fca00000006ff */
[----:B------:R-:W-:Y:S01]  /*2bc0*/  FADD.FTZ R115, R115, R40 ;  /* 0x0000002873737221 */ /* 0x000fe20000010000 */
[----:B------:R-:W-:-:S04]  /*2bd0*/  @P2 IMAD.U32 R40, R41, 0x10000, RZ ;  /* 0x0001000029282824 */ /* 0x000fc800078e00ff */
[----:B------:R-:W-:-:S07]  /*2be0*/  @P2 FADD.FTZ R115, R115, R40 ;  /* 0x0000002873732221 */ /* 0x000fce0000010000 */
.L_x_588:
[----:B------:R-:W-:-:S04]  /*2bf0*/  F2FP.BF16.F32.PACK_AB R40, RZ, R115 ;  /* 0x00000073ff28723e */ /* 0x000fc800000010ff */
[----:B------:R-:W-:-:S07]  /*2c00*/  PRMT R37, R37, 0x5410, R40 ;  /* 0x0000541025257816 */ /* 0x000fce0000000028 */
.L_x_589:
        /* <DEDUP_REMOVED lines=8> */
.L_x_591:
[----:B-----5:R-:W-:-:S05]  /*2c90*/  SHF.L.U32 R41, R34, 0x10, RZ ;  /* 0x0000001022297819 */ /* 0x020fca00000006ff */
[----:B------:R-:W-:Y:S01]  /*2ca0*/  FADD.FTZ R114, R41, R114 ;  /* 0x0000007229727221 */ /* 0x000fe20000010000 */
[----:B------:R-:W-:Y:S06]  /*2cb0*/  BRA `(.L_x_592) ;  /* 0x0000000000107947 */ /* 0x000fec0003800000 */
.L_x_590:
[----:B-----5:R-:W-:-:S04]  /*2cc0*/  IMAD.U32 R41, R30, 0x10000, RZ ;  /* 0x000100001e297824 */ /* 0x020fc800078e00ff */
[----:B------:R-:W-:Y:S01]  /*2cd0*/  FADD.FTZ R114, R41, R114 ;  /* 0x0000007229727221 */ /* 0x000fe20000010000 */
[----:B------:R-:W-:-:S05]  /*2ce0*/  @P2 SHF.L.U32 R41, R34, 0x10, RZ ;  /* 0x0000001022292819 */ /* 0x000fca00000006ff */
[----:B------:R-:W-:-:S07]  /*2cf0*/  @P2 FADD.FTZ R114, R41, R114 ;  /* 0x0000007229722221 */ /* 0x000fce0000010000 */
.L_x_592:
[----:B------:R-:W-:-:S04]  /*2d00*/  F2FP.BF16.F32.PACK_AB R40, RZ, R114 ;  /* 0x00000072ff28723e */ /* 0x000fc800000010ff */
[----:B------:R-:W-:-:S07]  /*2d10*/  PRMT R38, R40, 0x7610, R38 ;  /* 0x0000761028267816 */ /* 0x000fce0000000026 */
.L_x_593:
[----:B------:R-:W-:Y:S01]  /*2d20*/  SHF.L.U32 R117, R42, 0x10, RZ ;  /* 0x000000102a757819 */ /* 0x000fe200000006ff */
[----:B------:R-:W-:Y:S06]  /*2d30*/  @P3 BRA `(.L_x_594) ;  /* 0x0000000000243947 */ /* 0x000fec0003800000 */
[----:B------:R-:W-:-:S04]  /*2d40*/  ISETP.NE.U32.AND P4, PT, RZ, UR14, PT ;  /* 0x0000000eff007c0c */ /* 0x000fc8000bf85070 */
[----:B------:R-:W-:-:S13]  /*2d50*/  ISETP.NE.AND.EX P4, PT, RZ, UR15, PT, P4 ;  /* 0x0000000fff007c0c */ /* 0x000fda000bf85340 */
[----:B------:R-:W-:Y:S05]  /*2d60*/  @P4 BRA `(.L_x_595) ;  /* 0x0000000000084947 */ /* 0x000fea0003800000 */
[----:B------:R-:W-:Y:S05]  /*2d70*/  @P0 BRA `(.L_x_596) ;  /* 0x00000000002c0947 */ /* 0x000fea0003800000 */
[----:B------:R-:W-:Y:S05]  /*2d80*/  BRA `(.L_x_597) ;  /* 0x0000000000307947 */ /* 0x000fea0003800000 */
.L_x_595:
[----:B-----5:R-:W-:-:S05]  /*2d90*/  PRMT R40, R34, 0x7632, R40 ;  /* 0x0000763222287816 */ /* 0x020fca0000000028 */
[----:B------:R-:W-:-:S04]  /*2da0*/  IMAD.U32 R40, R40, 0x10000, RZ ;  /* 0x0001000028287824 */ /* 0x000fc800078e00ff */
[----:B------:R-:W-:Y:S01]  /*2db0*/  FADD.FTZ R117, R117, R40 ;  /* 0x0000002875757221 */ /* 0x000fe20000010000 */
[----:B------:R-:W-:Y:S06]  /*2dc0*/  BRA `(.L_x_596) ;  /* 0x0000000000187947 */ /* 0x000fec0003800000 */
.L_x_594:
[----:B-----5:R-:W-:-:S04]  /*2dd0*/  PRMT R40, R30, 0x7632, R40 ;  /* 0x000076321e287816 */ /* 0x020fc80000000028 */
[----:B------:R-:W-:-:S05]  /*2de0*/  SHF.L.U32 R40, R40, 0x10, RZ ;  /* 0x0000001028287819 */ /* 0x000fca00000006ff */
[--C-:B------:R-:W-:Y:S01]  /*2df0*/  FADD.FTZ R117, R117, R40.reuse ;  /* 0x0000002875757221 */ /* 0x100fe20000010000 */
[----:B------:R-:W-:-:S04]  /*2e00*/  @P2 PRMT R40, R34, 0x7632, R40 ;  /* 0x0000763222282816 */ /* 0x000fc80000000028 */
[----:B------:R-:W-:-:S05]  /*2e10*/  @P2 SHF.L.U32 R40, R40, 0x10, RZ ;  /* 0x0000001028282819 */ /* 0x000fca00000006ff */
[----:B------:R-:W-:-:S07]  /*2e20*/  @P2 FADD.FTZ R117, R117, R40 ;  /* 0x0000002875752221 */ /* 0x000fce0000010000 */
.L_x_596:
[----:B------:R-:W-:-:S04]  /*2e30*/  F2FP.BF16.F32.PACK_AB R40, RZ, R117 ;  /* 0x00000075ff28723e */ /* 0x000fc800000010ff */
[----:B------:R-:W-:-:S07]  /*2e40*/  PRMT R38, R38, 0x5410, R40 ;  /* 0x0000541026267816 */ /* 0x000fce0000000028 */
.L_x_597:
        /* <DEDUP_REMOVED lines=8> */
.L_x_599:
[----:B-----5:R-:W-:-:S05]  /*2ed0*/  SHF.L.U32 R41, R35, 0x10, RZ ;  /* 0x0000001023297819 */ /* 0x020fca00000006ff */
[----:B------:R-:W-:Y:S01]  /*2ee0*/  FADD.FTZ R116, R41, R116 ;  /* 0x0000007429747221 */ /* 0x000fe20000010000 */
[----:B------:R-:W-:Y:S06]  /*2ef0*/  BRA `(.L_x_600) ;  /* 0x0000000000107947 */ /* 0x000fec0003800000 */
.L_x_598:
[----:B-----5:R-:W-:-:S05]  /*2f00*/  SHF.L.U32 R41, R31, 0x10, RZ ;  /* 0x000000101f297819 */ /* 0x020fca00000006ff */
[----:B------:R-:W-:Y:S01]  /*2f10*/  FADD.FTZ R116, R41, R116 ;  /* 0x0000007429747221 */ /* 0x000fe20000010000 */
[----:B------:R-:W-:-:S04]  /*2f20*/  @P2 IMAD.U32 R41, R35, 0x10000, RZ ;  /* 0x0001000023292824 */ /* 0x000fc800078e00ff */
[----:B------:R-:W-:-:S07]  /*2f30*/  @P2 FADD.FTZ R116, R41, R116 ;  /* 0x0000007429742221 */ /* 0x000fce0000010000 */
.L_x_600:
[----:B------:R-:W-:-:S04]  /*2f40*/  F2FP.BF16.F32.PACK_AB R40, RZ, R116 ;  /* 0x00000074ff28723e */ /* 0x000fc800000010ff */
[----:B------:R-:W-:-:S07]  /*2f50*/  PRMT R39, R40, 0x7610, R39 ;  /* 0x0000761028277816 */ /* 0x000fce0000000027 */
.L_x_601:
[----:B------:R-:W-:Y:S01]  /*2f60*/  SHF.L.U32 R118, R43, 0x10, RZ ;  /* 0x000000102b767819 */ /* 0x000fe200000006ff */
[----:B------:R-:W-:Y:S06]  /*2f70*/  @P3 BRA `(.L_x_602) ;  /* 0x0000000000243947 */ /* 0x000fec0003800000 */
[----:B------:R-:W-:-:S04]  /*2f80*/  ISETP.NE.U32.AND P2, PT, RZ, UR14, PT ;  /* 0x0000000eff007c0c */ /* 0x000fc8000bf45070 */
[----:B------:R-:W-:-:S13]  /*2f90*/  ISETP.NE.AND.EX P2, PT, RZ, UR15, PT, P2 ;  /* 0x0000000fff007c0c */ /* 0x000fda000bf45320 */
[----:B------:R-:W-:Y:S05]  /*2fa0*/  @P2 BRA `(.L_x_603) ;  /* 0x0000000000082947 */ /* 0x000fea0003800000 */
[----:B------:R-:W-:Y:S05]  /*2fb0*/  @P0 BRA `(.L_x_604) ;  /* 0x00000000002c0947 */ /* 0x000fea0003800000 */
[----:B------:R-:W-:Y:S05]  /*2fc0*/  BRA `(.L_x_605) ;  /* 0x0000000000307947 */ /* 0x000fea0003800000 */
.L_x_603:
[----:B-----5:R-:W-:-:S04]  /*2fd0*/  PRMT R40, R35, 0x7632, R40 ;  /* 0x0000763223287816 */ /* 0x020fc80000000028 */
[----:B------:R-:W-:-:S05]  /*2fe0*/  SHF.L.U32 R41, R40, 0x10, RZ ;  /* 0x0000001028297819 */ /* 0x000fca00000006ff */
[----:B------:R-:W-:Y:S01]  /*2ff0*/  FADD.FTZ R118, R118, R41 ;  /* 0x0000002976767221 */ /* 0x000fe20000010000 */
[----:B------:R-:W-:Y:S06]  /*3000*/  BRA `(.L_x_604) ;  /* 0x0000000000187947 */ /* 0x000fec0003800000 */
.L_x_602:
[----:B-----5:R-:W-:-:S05]  /*3010*/  PRMT R40, R31, 0x7632, R40 ;  /* 0x000076321f287816 */ /* 0x020fca0000000028 */
[----:B------:R-:W-:Y:S01]  /*3020*/  IMAD.U32 R41, R40, 0x10000, RZ ;  /* 0x0001000028297824 */ /* 0x000fe200078e00ff */
[----:B------:R-:W-:-:S03]  /*3030*/  @P2 PRMT R40, R35, 0x7632, R40 ;  /* 0x0000763223282816 */ /* 0x000fc60000000028 */
[----:B------:R-:W-:Y:S01]  /*3040*/  FADD.FTZ R118, R118, R41 ;  /* 0x0000002976767221 */ /* 0x000fe20000010000 */
[----:B------:R-:W-:-:S05]  /*3050*/  @P2 SHF.L.U32 R41, R40, 0x10, RZ ;  /* 0x0000001028292819 */ /* 0x000fca00000006ff */
[----:B------:R-:W-:-:S07]  /*3060*/  @P2 FADD.FTZ R118, R118, R41 ;  /* 0x0000002976762221 */ /* 0x000fce0000010000 */
.L_x_604:
[----:B------:R-:W-:-:S04]  /*3070*/  F2FP.BF16.F32.PACK_AB R40, RZ, R118 ;  /* 0x00000076ff28723e */ /* 0x000fc800000010ff */
[----:B------:R-:W-:-:S07]  /*3080*/  PRMT R39, R39, 0x5410, R40 ;  /* 0x0000541027277816 */ /* 0x000fce0000000028 */
.L_x_605:
        /* <DEDUP_REMOVED lines=124> */
.L_x_619:
[----:B-1----:R-:W-:Y:S01]  /*3850*/  FADD.FTZ R40, R125, R40 ;  /* 0x000000287d287221 */ /* 0x002fe20000010000 */
[----:B------:R-:W1:Y:S01]  /*3860*/  @!P2 LDC.64 R42, c[0x0][0x250] ;  /* 0x00009400ff2aab82 */ /* 0x000e620000000a00 */
[C---:B------:R-:W-:Y:S02]  /*3870*/  FSEL R123, R121.reuse, RZ, !P5 ;  /* 0x000000ff797b7208 */ /* 0x040fe40006800000 */
[----:B------:R-:W-:Y:S01]  /*3880*/  FFMA.FTZ R119, R40, R41, UR8 ;  /* 0x0000000828777e23 */ /* 0x000fe20008010029 */
[----:B------:R-:W-:Y:S02]  /*3890*/  FMUL.FTZ R40, R121, R121 ;  /* 0x0000007979287220 */ /* 0x000fe40000410000 */
[C---:B------:R-:W-:Y:S01]  /*38a0*/  FADD.FTZ R124, -R123.reuse, R75 ;  /* 0x0000004b7b7c7221 */ /* 0x040fe20000010100 */
[C---:B------:R-:W-:Y:S01]  /*38b0*/  FADD.FTZ R122, -R123.reuse, R92 ;  /* 0x0000005c7b7a7221 */ /* 0x040fe20000010100 */
[C---:B------:R-:W-:Y:S01]  /*38c0*/  FADD.FTZ R46, -R123.reuse, R46 ;  /* 0x0000002e7b2e7221 */ /* 0x040fe20000010100 */
[----:B------:R-:W-:Y:S01]  /*38d0*/  FSEL R120, R40, RZ, P5 ;  /* 0x000000ff28787208 */ /* 0x000fe20002800000 */
[C---:B------:R-:W-:Y:S01]  /*38e0*/  FADD.FTZ R50, -R123.reuse, R50 ;  /* 0x000000327b327221 */ /* 0x040fe20000010100 */
[----:B------:R-:W2:Y:S01]  /*38f0*/  @!P2 LDC.64 R40, c[0x0][0x258] ;  /* 0x00009600ff28ab82 */ /* 0x000ea20000000a00 */
[C---:B------:R-:W-:Y:S01]  /*3900*/  FADD.FTZ R48, -R123.reuse, R48 ;  /* 0x000000307b307221 */ /* 0x040fe20000010100 */
[----:B------:R-:W-:Y:S01]  /*3910*/  FADD.FTZ R74, -R123, R74 ;  /* 0x0000004a7b4a7221 */ /* 0x000fe20000010100 */
[----:B------:R-:W-:Y:S01]  /*3920*/  FADD.FTZ R119, R119, R120 ;  /* 0x0000007877777221 */ /* 0x000fe20000010000 */
[C---:B------:R-:W-:Y:S01]  /*3930*/  FADD.FTZ R120, -R123.reuse, R51 ;  /* 0x000000337b787221 */ /* 0x040fe20000010100 */
[C---:B------:R-:W-:Y:S01]  /*3940*/  FADD.FTZ R102, -R123.reuse, R102 ;  /* 0x000000667b667221 */ /* 0x040fe20000010100 */
[C---:B------:R-:W-:Y:S01]  /*3950*/  FADD.FTZ R104, -R123.reuse, R104 ;  /* 0x000000687b687221 */ /* 0x040fe20000010100 */
[C---:B------:R-:W-:Y:S01]  /*3960*/  FADD.FTZ R75, -R123.reuse, R45 ;  /* 0x0000002d7b4b7221 */ /* 0x040fe20000010100 */
[C---:B------:R-:W-:Y:S01]  /*3970*/  FADD.FTZ R51, -R123.reuse, R44 ;  /* 0x0000002c7b337221 */ /* 0x040fe20000010100 */
[----:B------:R-:W3:Y:S01]  /*3980*/  MUFU.RSQ R119, R119 ;  /* 0x0000007700777308 */ /* 0x000ee20000001400 */
[C---:B------:R-:W-:Y:S01]  /*3990*/  FADD.FTZ R106, -R123.reuse, R106 ;  /* 0x0000006a7b6a7221 */ /* 0x040fe20000010100 */
        /* <DEDUP_REMOVED lines=8> */
[C---:B------:R-:W-:Y:S01]  /*3a20*/  FADD.FTZ R92, -R123.reuse, R99 ;  /* 0x000000637b5c7221 */ /* 0x040fe20000010100 */
[C---:B------:R-:W-:Y:S01]  /*3a30*/  FADD.FTZ R110, -R123.reuse, R110 ;  /* 0x0000006e7b6e7221 */ /* 0x040fe20000010100 */
[C---:B------:R-:W-:Y:S01]  /*3a40*/  FADD.FTZ R112, -R123.reuse, R112 ;  /* 0x000000707b707221 */ /* 0x040fe20000010100 */
[C---:B------:R-:W-:Y:S01]  /*3a50*/  FADD.FTZ R105, -R123.reuse, R105 ;  /* 0x000000697b697221 */ /* 0x040fe20000010100 */
[----:B------:R-:W-:Y:S01]  /*3a60*/  FADD.FTZ R107, -R123, R107 ;  /* 0x0000006b7b6b7221 */ /* 0x000fe20000010100 */
[----:B--2---:R-:W-:-:S04]  /*3a70*/  @!P2 IMAD.WIDE R40, R93, 0x4, R40 ;  /* 0x000000045d28a825 */ /* 0x004fc800078e0228 */
[----:B------:R-:W-:Y:S01]  /*3a80*/  FADD.FTZ R108, -R123, R108 ;  /* 0x0000006c7b6c7221 */ /* 0x000fe20000010100 */
[C---:B---3--:R-:W-:Y:S01]  /*3a90*/  FMUL.FTZ R124, R119.reuse, R124 ;  /* 0x0000007c777c7220 */ /* 0x048fe20000410000 */
[C---:B------:R-:W-:Y:S01]  /*3aa0*/  FMUL.FTZ R120, R119.reuse, R120 ;  /* 0x0000007877787220 */ /* 0x040fe20000410000 */
[----:B------:R-:W-:Y:S01]  /*3ab0*/  FMUL.FTZ R122, R119, R122 ;  /* 0x0000007a777a7220 */ /* 0x000fe20000410000 */
[----:B------:R2:W-:Y:S01]  /*3ac0*/  @!P2 STG.E desc[UR4][R40.64], R119 ;  /* 0x000000772800a986 */ /* 0x0005e2000c101904 */
[----:B-1----:R-:W-:Y:S01]  /*3ad0*/  FADD.FTZ R42, -R123, R94 ;  /* 0x0000005e7b2a7221 */ /* 0x002fe20000010100 */
[----:B------:R-:W-:Y:S01]  /*3ae0*/  FFMA.FTZ R43, R9, R124, R24 ;  /* 0x0000007c092b7223 */ /* 0x000fe20000010018 */
[C---:B------:R-:W-:Y:S01]  /*3af0*/  FMUL.FTZ R46, R119.reuse, R46 ;  /* 0x0000002e772e7220 */ /* 0x040fe20000410000 */
[C---:B------:R-:W-:Y:S01]  /*3b00*/  FMUL.FTZ R50, R119.reuse, R50 ;  /* 0x0000003277327220 */ /* 0x040fe20000410000 */
[C---:B------:R-:W-:Y:S01]  /*3b10*/  FMUL.FTZ R48, R119.reuse, R48 ;  /* 0x0000003077307220 */ /* 0x040fe20000410000 */
[----:B------:R-:W-:Y:S01]  /*3b20*/  FMUL.FTZ R74, R119, R74 ;  /* 0x0000004a774a7220 */ /* 0x000fe20000410000 */
[----:B------:R-:W-:Y:S01]  /*3b30*/  FADD.FTZ R94, -R123, R101 ;  /* 0x000000657b5e7221 */ /* 0x000fe20000010100 */
[----:B------:R-:W-:Y:S01]  /*3b40*/  FFMA.FTZ R45, R77, R50, R58 ;  /* 0x000000324d2d7223 */ /* 0x000fe2000001003a */
[----:B------:R-:W-:Y:S01]  /*3b50*/  LEA R44, P2, R47, UR10, 0x4 ;  /* 0x0000000a2f2c7c11 */ /* 0x000fe2000f8420ff */
[----:B------:R-:W-:Y:S01]  /*3b60*/  FFMA.FTZ R74, R76, R74, R59 ;  /* 0x0000004a4c4a7223 */ /* 0x000fe2000001003b */
[C---:B------:R-:W-:Y:S01]  /*3b70*/  FMUL.FTZ R102, R119.reuse, R102 ;  /* 0x0000006677667220 */ /* 0x040fe20000410000 */
[----:B--2---:R-:W-:Y:S01]  /*3b80*/  FMUL.FTZ R40, R119, R42 ;  /* 0x0000002a77287220 */ /* 0x004fe20000410000 */
[----:B------:R-:W-:Y:S01]  /*3b90*/  FFMA.FTZ R42, R10, R120, R27 ;  /* 0x000000780a2a7223 */ /* 0x000fe2000001001b */
[----:B------:R-:W-:Y:S01]  /*3ba0*/  FFMA.FTZ R41, R79, R122, R60 ;  /* 0x0000007a4f297223 */ /* 0x000fe2000001003c */
[----:B------:R-:W-:Y:S01]  /*3bb0*/  FMUL.FTZ R104, R119, R104 ;  /* 0x0000006877687220 */ /* 0x000fe20000410000 */
[----:B------:R-:W-:Y:S01]  /*3bc0*/  FFMA.FTZ R40, R78, R40, R61 ;  /* 0x000000284e287223 */ /* 0x000fe2000001003d */
[----:B------:R-:W-:Y:S01]  /*3bd0*/  FADD.FTZ R120, -R123, R117 ;  /* 0x000000757b787221 */ /* 0x000fe20000010100 */
[----:B------:R-:W-:Y:S01]  /*3be0*/  FFMA.FTZ R102, R5, R102, R20 ;  /* 0x0000006605667223 */ /* 0x000fe20000010014 */
[----:B------:R-:W-:Y:S01]  /*3bf0*/  F2FP.BF16.F32.PACK_AB R42, R41, R42 ;  /* 0x0000002a292a723e */ /* 0x000fe200000010ff */
[----:B------:R-:W-:Y:S01]  /*3c00*/  FFMA.FTZ R41, R11, R48, R26 ;  /* 0x000000300b297223 */ /* 0x000fe2000001001a */
[----:B------:R-:W-:Y:S01]  /*3c10*/  F2FP.BF16.F32.PACK_AB R43, R40, R43 ;  /* 0x0000002b282b723e */ /* 0x000fe200000010ff */
[----:B------:R-:W-:Y:S01]  /*3c20*/  FFMA.FTZ R40, R12, R46, R53 ;  /* 0x0000002e0c287223 */ /* 0x000fe20000010035 */
[C---:B------:R-:W-:Y:S01]  /*3c30*/  FMUL.FTZ R46, R119.reuse, R94 ;  /* 0x0000005e772e7220 */ /* 0x040fe20000410000 */
[----:B------:R-:W-:Y:S01]  /*3c40*/  FMUL.FTZ R94, R119, R75 ;  /* 0x0000004b775e7220 */ /* 0x000fe20000410000 */
[----:B------:R-:W-:Y:S01]  /*3c50*/  F2FP.BF16.F32.PACK_AB R41, R74, R41 ;  /* 0x000000294a29723e */ /* 0x000fe200000010ff */
[----:B------:R-:W-:Y:S01]  /*3c60*/  FFMA.FTZ R75, R82, R104, R65 ;  /* 0x00000068524b7223 */ /* 0x000fe20000010041 */
[----:B------:R-:W-:Y:S01]  /*3c70*/  F2FP.BF16.F32.PACK_AB R40, R45, R40 ;  /* 0x000000282d28723e */ /* 0x000fe200000010ff */
[----:B------:R-:W-:Y:S01]  /*3c80*/  FMUL.FTZ R106, R119, R106 ;  /* 0x0000006a776a7220 */ /* 0x000fe20000410000 */
[----:B------:R-:W-:Y:S01]  /*3c90*/  LEA.HI.X R45, R47, UR11, RZ, 0x4, P2 ;  /* 0x0000000b2f2d7c11 */ /* 0x000fe200090f24ff */
[C---:B------:R-:W-:Y:S01]  /*3ca0*/  FMUL.FTZ R109, R119.reuse, R109 ;  /* 0x0000006d776d7220 */ /* 0x040fe20000410000 */
[C---:B------:R-:W-:Y:S01]  /*3cb0*/  FMUL.FTZ R114, R119.reuse, R114 ;  /* 0x0000007277727220 */ /* 0x040fe20000410000 */
[C---:B------:R-:W-:Y:S01]  /*3cc0*/  FMUL.FTZ R120, R119.reuse, R120 ;  /* 0x0000007877787220 */ /* 0x040fe20000410000 */
[----:B------:R-:W-:Y:S01]  /*3cd0*/  FMUL.FTZ R100, R119, R100 ;  /* 0x0000006477647220 */ /* 0x000fe20000410000 */
[----:B------:R1:W-:Y:S01]  /*3ce0*/  STG.E.128 desc[UR4][R44.64], R40 ;  /* 0x000000282c007986 */ /* 0x0003e2000c101d04 */
[----:B------:R-:W-:Y:S01]  /*3cf0*/  FFMA.FTZ R50, R84, R109, R67 ;  /* 0x0000006d54327223 */ /* 0x000fe20000010043 */
[----:B------:R-:W-:Y:S01]  /*3d00*/  FFMA.FTZ R114, R57, R114, R14 ;  /* 0x0000007239727223 */ /* 0x000fe2000001000e */
[C---:B------:R-:W-:Y:S01]  /*3d10*/  FMUL.FTZ R103, R119.reuse, R103 ;  /* 0x0000006777677220 */ /* 0x040fe20000410000 */
[----:B------:R-:W-:Y:S01]  /*3d20*/  FMUL.FTZ R98, R119, R98 ;  /* 0x0000006277627220 */ /* 0x000fe20000410000 */
[C---:B------:R-:W-:Y:S01]  /*3d30*/  FADD.FTZ R111, -R123.reuse, R111 ;  /* 0x0000006f7b6f7221 */ /* 0x040fe20000010100 */
[C---:B------:R-:W-:Y:S01]  /*3d40*/  FADD.FTZ R113, -R123.reuse, R113 ;  /* 0x000000717b717221 */ /* 0x040fe20000010100 */
[C---:B------:R-:W-:Y:S01]  /*3d50*/  FADD.FTZ R115, -R123.reuse, R115 ;  /* 0x000000737b737221 */ /* 0x040fe20000010100 */
[C---:B------:R-:W-:Y:S01]  /*3d60*/  FADD.FTZ R116, -R123.reuse, R116 ;  /* 0x000000747b747221 */ /* 0x040fe20000010100 */
[----:B------:R-:W-:Y:S01]  /*3d70*/  FADD.FTZ R118, -R123, R118 ;  /* 0x000000767b767221 */ /* 0x000fe20000010100 */
        /* <DEDUP_REMOVED lines=8> */
[----:B-1----:R-:W-:Y:S01]  /*3e00*/  F2FP.BF16.F32.PACK_AB R43, R75, R102 ;  /* 0x000000664b2b723e */ /* 0x002fe200000010ff */
[----:B------:R-:W-:Y:S01]  /*3e10*/  FFMA.FTZ R45, R3, R106, R18 ;  /* 0x0000006a032d7223 */ /* 0x000fe20000010012 */
[----:B------:R-:W-:Y:S01]  /*3e20*/  FFMA.FTZ R75, R91, R120, R72 ;  /* 0x000000785b4b7223 */ /* 0x000fe20000010048 */
[----:B------:R-:W-:Y:S01]  /*3e30*/  FFMA.FTZ R51, R80, R46, R63 ;  /* 0x0000002e50337223 */ /* 0x000fe2000001003f */
[C---:B------:R-:W-:Y:S01]  /*3e40*/  FMUL.FTZ R105, R119.reuse, R105 ;  /* 0x0000006977697220 */ /* 0x040fe20000410000 */
[C---:B------:R-:W-:Y:S01]  /*3e50*/  FMUL.FTZ R107, R119.reuse, R107 ;  /* 0x0000006b776b7220 */ /* 0x040fe20000410000 */
[----:B------:R-:W-:Y:S01]  /*3e60*/  F2FP.BF16.F32.PACK_AB R45, R50, R45 ;  /* 0x0000002d322d723e */ /* 0x000fe200000010ff */
[----:B------:R-:W-:Y:S01]  /*3e70*/  FMUL.FTZ R108, R119, R108 ;  /* 0x0000006c776c7220 */ /* 0x000fe20000410000 */
[----:B------:R-:W-:Y:S01]  /*3e80*/  F2FP.BF16.F32.PACK_AB R50, R75, R114 ;  /* 0x000000724b32723e */ /* 0x000fe200000010ff */
[C---:B------:R-:W-:Y:S01]  /*3e90*/  FMUL.FTZ R111, R119.reuse, R111 ;  /* 0x0000006f776f7220 */ /* 0x040fe20000410000 */
[----:B------:R-:W1:Y:S01]  /*3ea0*/  LDC.64 R74, c[0x0][0x210] ;  /* 0x00008400ff4a7b82 */ /* 0x000e620000000a00 */
[C---:B------:R-:W-:Y:S01]  /*3eb0*/  FMUL.FTZ R113, R119.reuse, R113 ;  /* 0x0000007177717220 */ /* 0x040fe20000410000 */
[C---:B------:R-:W-:Y:S01]  /*3ec0*/  FMUL.FTZ R115, R119.reuse, R115 ;  /* 0x0000007377737220 */ /* 0x040fe20000410000 */
        /* <DEDUP_REMOVED lines=10> */
[----:B------:R-:W-:Y:S01]  /*3f70*/  FFMA.FTZ R46, R2, R108, R19 ;  /* 0x0000006c022e7223 */ /* 0x000fe20000010013 */
[----:B------:R-:W-:Y:S01]  /*3f80*/  FFMA.FTZ R111, R87, R111, R68 ;  /* 0x0000006f576f7223 */ /* 0x000fe20000010044 */
[----:B------:R-:W-:Y:S01]  /*3f90*/  LEA R100, P2, R49, UR10, 0x4 ;  /* 0x0000000a31647c11 */ /* 0x000fe2000f8420ff */
[----:B------:R-:W-:Y:S01]  /*3fa0*/  FFMA.FTZ R51, R54, R116, R13 ;  /* 0x0000007436337223 */ /* 0x000fe2000001000d */
[----:B------:R-:W-:Y:S01]  /*3fb0*/  FFMA.FTZ R118, R90, R118, R73 ;  /* 0x000000765a767223 */ /* 0x000fe20000010049 */
[----:B------:R-:W-:Y:S01]  /*3fc0*/  LEA R98, P3, R95, UR10, 0x4 ;  /* 0x0000000a5f627c11 */ /* 0x000fe2000f8620ff */
[----:B------:R-:W-:Y:S01]  /*3fd0*/  FFMA.FTZ R92, R52, R94, R15 ;  /* 0x0000005e345c7223 */ /* 0x000fe2000001000f */
[----:B------:R-:W-:Y:S01]  /*3fe0*/  FFMA.FTZ R115, R88, R115, R71 ;  /* 0x0000007358737223 */ /* 0x000fe20000010047 */
[----:B------:R-:W-:Y:S01]  /*3ff0*/  FFMA.FTZ R48, R55, R48, R16 ;  /* 0x0000003037307223 */ /* 0x000fe20000010010 */
[----:B------:R-:W-:Y:S01]  /*4000*/  FFMA.FTZ R113, R89, R113, R70 ;  /* 0x0000007159717223 */ /* 0x000fe20000010046 */
[----:B------:R-:W-:-:S02]  /*4010*/  LEA R94, P4, R97, UR10, 0x4 ;  /* 0x0000000a615e7c11 */ /* 0x000fc4000f8820ff */
[----:B------:R-:W-:Y:S02]  /*4020*/  F2FP.BF16.F32.PACK_AB R40, R47, R96 ;  /* 0x000000602f28723e */ /* 0x000fe400000010ff */
[----:B------:R-:W-:Y:S02]  /*4030*/  F2FP.BF16.F32.PACK_AB R47, R99, R110 ;  /* 0x0000006e632f723e */ /* 0x000fe400000010ff */
[----:B------:R-:W-:Y:S02]  /*4040*/  LEA.HI.X R101, R49, UR11, RZ, 0x4, P2 ;  /* 0x0000000b31657c11 */ /* 0x000fe400090f24ff */
[----:B------:R-:W-:Y:S02]  /*4050*/  F2FP.BF16.F32.PACK_AB R46, R111, R46 ;  /* 0x0000002e6f2e723e */ /* 0x000fe400000010ff */
[----:B------:R-:W-:Y:S01]  /*4060*/  F2FP.BF16.F32.PACK_AB R44, R107, R44 ;  /* 0x0000002c6b2c723e */ /* 0x000fe200000010ff */
[----:B------:R2:W-:Y:S01]  /*4070*/  STG.E.128 desc[UR4][R100.64], R40 ;  /* 0x0000002864007986 */ /* 0x0005e2000c101d04 */
[----:B------:R-:W-:-:S02]  /*4080*/  LEA.HI.X R99, R95, UR11, RZ, 0x4, P3 ;  /* 0x0000000b5f637c11 */ /* 0x000fc400098f24ff */
[----:B------:R-:W-:Y:S02]  /*4090*/  F2FP.BF16.F32.PACK_AB R51, R118, R51 ;  /* 0x000000337633723e */ /* 0x000fe400000010ff */
[----:B------:R-:W-:Y:S01]  /*40a0*/  F2FP.BF16.F32.PACK_AB R49, R115, R92 ;  /* 0x0000005c7331723e */ /* 0x000fe200000010ff */
[----:B------:R2:W-:Y:S01]  /*40b0*/  STG.E.128 desc[UR4][R98.64], R44 ;  /* 0x0000002c62007986 */ /* 0x0005e2000c101d04 */
[----:B------:R-:W-:Y:S02]  /*40c0*/  F2FP.BF16.F32.PACK_AB R48, R113, R48 ;  /* 0x000000307130723e */ /* 0x000fe400000010ff */
[----:B------:R-:W-:Y:S02]  /*40d0*/  LEA.HI.X R95, R97, UR11, RZ, 0x4, P4 ;  /* 0x0000000b615f7c11 */ /* 0x000fe4000a0f24ff */
[----:B-1----:R-:W-:-:S03]  /*40e0*/  LEA R93, R74, R93, 0x2 ;  /* 0x0000005d4a5d7211 */ /* 0x002fc600078e10ff */
[----:B------:R2:W-:Y:S01]  /*40f0*/  STG.E.128 desc[UR4][R94.64], R48 ;  /* 0x000000305e007986 */ /* 0x0005e2000c101d04 */
[----:B------:R-:W-:-:S13]  /*4100*/  ISETP.GE.AND P2, PT, R93, R75, PT ;  /* 0x0000004b5d00720c */ /* 0x000fda0003f46270 */
[----:B------:R-:W-:Y:S05]  /*4110*/  @!P2 BRA `(.L_x_607) ;  /* 0xffffffc400fca947 */ /* 0x000fea000383ffff */
[----:B------:R-:W-:Y:S05]  /*4120*/  EXIT ;  /* 0x000000000000794d */ /* 0x000fea0003800000 */
.L_x_606:
[----:B------:R-:W-:Y:S01]  /*4130*/  HFMA2.MMA R43, -RZ, RZ, 0, 1.847743988037109375e-06 ;  /* 0x0000001fff2b7435 */ /* 0x000fe200000001ff */
[----:B------:R-:W-:Y:S01]  /*4140*/  BSSY B0, `(.L_x_608) ;  /* 0x0000006000007945 */ /* 0x000fe20003800000 */
[----:B------:R-:W-:Y:S01]  /*4150*/  IMAD.MOV.U32 R119, RZ, RZ, 0x1 ;  /* 0x00000001ff777424 */ /* 0x000fe200078e00ff */
[----:B------:R-:W-:-:S08]  /*4160*/  MOV R42, 0xffffffff ;  /* 0xffffffff002a7802 */ /* 0x000fd00000000f00 */
[----:B-----5:R-:W-:Y:S05]  /*4170*/  WARPSYNC.COLLECTIVE R42, `(.L_x_609) ;  /* 0x000000002a087348 */ /* 0x020fea0003c00000 */
[----:B------:R0:W1:Y:S02]  /*4180*/  SHFL.BFLY P3, R40, R120, R119, R43 ;  /* 0x0c00007778287389 */ /* 0x000064000006002b */
[----:B01---5:R-:W-:Y:S01]  /*4190*/  ENDCOLLECTIVE ;  /* 0x000000000000791b */ /* 0x023fe20003800000 */
.L_x_609:
[----:B------:R-:W-:Y:S05]  /*41a0*/  BSYNC B0 ;  /* 0x0000000000007941 */ /* 0x000fea0003800000 */
.L_x_608:
[----:B------:R-:W-:Y:S01]  /*41b0*/  FADD.FTZ R122, R120, R40 ;  /* 0x00000028787a7221 */ /* 0x000fe20000010000 */
[----:B------:R-:W-:Y:S01]  /*41c0*/  HFMA2.MMA R119, -RZ, RZ, 0, 1.1920928955078125e-07 ;  /* 0x00000002ff777435 */ /* 0x000fe200000001ff */
[----:B------:R-:W-:Y:S01]  /*41d0*/  MOV R43, 0x1f ;  /* 0x0000001f002b7802 */ /* 0x000fe20000000f00 */
[----:B------:R-:W0:Y:S01]  /*41e0*/  LDC R41, c[0x0][0x290] ;  /* 0x0000a400ff297b82 */ /* 0x000e220000000800 */
[----:B------:R-:W-:Y:S01]  /*41f0*/  IMAD.MOV.U32 R120, RZ, RZ, R122 ;  /* 0x000000ffff787224 */ /* 0x000fe200078e007a */
[----:B------:R-:W-:-:S07]  /*4200*/  MOV R42, 0xffffffff ;  /* 0xffffffff002a7802 */ /* 0x000fce0000000f00 */
[----:B0-----:R-:W-:Y:S05]  /*4210*/  WARPSYNC.COLLECTIVE R42, `(.L_x_610) ;  /* 0x000000002a087348 */ /* 0x001fea0003c00000 */
[----:B------:R1:W2:Y:S02]  /*4220*/  SHFL.BFLY P3, R40, R120, R119, R43 ;  /* 0x0c00007778287389 */ /* 0x0002a4000006002b */
[----:B012---:R-:W-:Y:S01]  /*4230*/  ENDCOLLECTIVE ;  /* 0x000000000000791b */ /* 0x007fe20003800000 */
.L_x_610:
[----:B------:R-:W-:Y:S01]  /*4240*/  HFMA2.MMA R119, -RZ, RZ, 0, 2.384185791015625e-07 ;  /* 0x00000004ff777435 */ /* 0x000fe200000001ff */
[----:B------:R-:W-:-:S04]  /*4250*/  FADD.FTZ R123, R122, R40 ;  /* 0x000000287a7b7221 */ /* 0x000fc80000010000 */
[----:B------:R-:W-:-:S07]  /*4260*/  IMAD.MOV.U32 R120, RZ, RZ, R123 ;  /* 0x000000ffff787224 */ /* 0x000fce00078e007b */
[----:B------:R-:W-:Y:S05]  /*4270*/  WARPSYNC.COLLECTIVE R42, `(.L_x_611) ;  /* 0x000000002a087348 */ /* 0x000fea0003c00000 */
[----:B------:R0:W1:Y:S02]  /*4280*/  SHFL.BFLY P3, R40, R120, R119, R43 ;  /* 0x0c00007778287389 */ /* 0x000064000006002b */
[----:B01----:R-:W-:Y:S01]  /*4290*/  ENDCOLLECTIVE ;  /* 0x000000000000791b */ /* 0x003fe20003800000 */
.L_x_611:
[----:B------:R-:W-:Y:S01]  /*42a0*/  HFMA2.MMA R119, -RZ, RZ, 0, 4.76837158203125e-07 ;  /* 0x00000008ff777435 */ /* 0x000fe200000001ff */
[----:B------:R-:W-:-:S05]  /*42b0*/  FADD.FTZ R124, R123, R40 ;  /* 0x000000287b7c7221 */ /* 0x000fca0000010000 */
[----:B------:R-:W-:-:S07]  /*42c0*/  MOV R120, R124 ;  /* 0x0000007c00787202 */ /* 0x000fce0000000f00 */
[----:B------:R-:W-:Y:S05]  /*42d0*/  WARPSYNC.COLLECTIVE R42, `(.L_x_612) ;  /* 0x000000002a087348 */ /* 0x000fea0003c00000 */
[----:B------:R0:W1:Y:S02]  /*42e0*/  SHFL.BFLY P3, R40, R120, R119, R43 ;  /* 0x0c00007778287389 */ /* 0x000064000006002b */
[----:B01----:R-:W-:Y:S01]  /*42f0*/  ENDCOLLECTIVE ;  /* 0x000000000000791b */ /* 0x003fe20003800000 */
.L_x_612:
[----:B------:R-:W-:Y:S01]  /*4300*/  MOV R119, 0x10 ;  /* 0x0000001000777802 */ /* 0x000fe20000000f00 */
[----:B------:R-:W-:-:S04]  /*4310*/  FADD.FTZ R125, R124, R40 ;  /* 0x000000287c7d7221 */ /* 0x000fc80000010000 */
[----:B------:R-:W-:-:S07]  /*4320*/  IMAD.MOV.U32 R120, RZ, RZ, R125 ;  /* 0x000000ffff787224 */ /* 0x000fce00078e007d */
[----:B------:R-:W-:Y:S05]  /*4330*/  WARPSYNC.COLLECTIVE R42, `(.L_x_613) ;  /* 0x000000002a087348 */ /* 0x000fea0003c00000 */
[----:B------:R0:W1:Y:S02]  /*4340*/  SHFL.BFLY P3, R40, R120, R119, R43 ;  /* 0x0c00007778287389 */ /* 0x000064000006002b */
[----:B01----:R-:W-:Y:S01]  /*4350*/  ENDCOLLECTIVE ;  /* 0x000000000000791b */ /* 0x003fe20003800000 */
.L_x_613:
        /* <DEDUP_REMOVED lines=67> */
[----:B------:R-:W-:-:S07]  /*4790*/  MOV R43, 0x1f ;  /* 0x0000001f002b7802 */ /* 0x000fce0000000f00 */
[----:B------:R-:W-:Y:S05]  /*47a0*/  WARPSYNC.COLLECTIVE R42, `(.L_x_614) ;  /* 0x000000002a087348 */ /* 0x000fea0003c00000 */
[----:B------:R0:W1:Y:S02]  /*47b0*/  SHFL.BFLY P3, R40, R120, R119, R43 ;  /* 0x0c00007778287389 */ /* 0x000064000006002b */
[----:B01----:R-:W-:Y:S01]  /*47c0*/  ENDCOLLECTIVE ;  /* 0x000000000000791b */ /* 0x003fe20003800000 */
.L_x_614:
[----:B------:R-:W-:Y:S01]  /*47d0*/  HFMA2.MMA R119, -RZ, RZ, 0, 1.1920928955078125e-07 ;  /* 0x00000002ff777435 */ /* 0x000fe200000001ff */
[----:B------:R-:W-:-:S04]  /*47e0*/  FADD.FTZ R122, R120, R40 ;  /* 0x00000028787a7221 */ /* 0x000fc80000010000 */
[----:B------:R-:W-:-:S07]  /*47f0*/  IMAD.MOV.U32 R120, RZ, RZ, R122 ;  /* 0x000000ffff787224 */ /* 0x000fce00078e007a */
[----:B------:R-:W-:Y:S05]  /*4800*/  WARPSYNC.COLLECTIVE R42, `(.L_x_615) ;  /* 0x000000002a087348 */ /* 0x000fea0003c00000 */
[----:B------:R0:W1:Y:S02]  /*4810*/  SHFL.BFLY P3, R40, R120, R119, R43 ;  /* 0x0c00007778287389 */ /* 0x000064000006002b */
[----:B01----:R-:W-:Y:S01]  /*4820*/  ENDCOLLECTIVE ;  /* 0x000000000000791b */ /* 0x003fe20003800000 */
.L_x_615:
[----:B------:R-:W-:Y:S01]  /*4830*/  HFMA2.MMA R119, -RZ, RZ, 0, 2.384185791015625e-07 ;  /* 0x00000004ff777435 */ /* 0x000fe200000001ff */
[----:B------:R-:W-:-:S05]  /*4840*/  FADD.FTZ R123, R122, R40 ;  /* 0x000000287a7b7221 */ /* 0x000fca0000010000 */
[----:B------:R-:W-:-:S07]  /*4850*/  MOV R120, R123 ;  /* 0x0000007b00787202 */ /* 0x000fce0000000f00 */
[----:B------:R-:W-:Y:S05]  /*4860*/  WARPSYNC.COLLECTIVE R42, `(.L_x_616) ;  /* 0x000000002a087348 */ /* 0x000fea0003c00000 */
[----:B------:R0:W1:Y:S02]  /*4870*/  SHFL.BFLY P3, R40, R120, R119, R43 ;  /* 0x0c00007778287389 */ /* 0x000064000006002b */
[----:B01----:R-:W-:Y:S01]  /*4880*/  ENDCOLLECTIVE ;  /* 0x000000000000791b */ /* 0x003fe20003800000 */
.L_x_616:
[----:B------:R-:W-:Y:S01]  /*4890*/  MOV R119, 0x8 ;  /* 0x0000000800777802 */ /* 0x000fe20000000f00 */
[----:B------:R-:W-:-:S04]  /*48a0*/  FADD.FTZ R124, R123, R40 ;  /* 0x000000287b7c7221 */ /* 0x000fc80000010000 */
[----:B------:R-:W-:-:S07]  /*48b0*/  IMAD.MOV.U32 R120, RZ, RZ, R124 ;  /* 0x000000ffff787224 */ /* 0x000fce00078e007c */
[----:B------:R-:W-:Y:S05]  /*48c0*/  WARPSYNC.COLLECTIVE R42, `(.L_x_617) ;  /* 0x000000002a087348 */ /* 0x000fea0003c00000 */
[----:B------:R0:W1:Y:S02]  /*48d0*/  SHFL.BFLY P3, R40, R120, R119, R43 ;  /* 0x0c00007778287389 */ /* 0x000064000006002b */
[----:B01----:R-:W-:Y:S01]  /*48e0*/  ENDCOLLECTIVE ;  /* 0x000000000000791b */ /* 0x003fe20003800000 */
.L_x_617:
[----:B------:R-:W-:Y:S01]  /*48f0*/  HFMA2.MMA R119, -RZ, RZ, 0, 9.5367431640625e-07 ;  /* 0x00000010ff777435 */ /* 0x000fe200000001ff */
[----:B------:R-:W-:-:S05]  /*4900*/  FADD.FTZ R125, R124, R40 ;  /* 0x000000287c7d7221 */ /* 0x000fca0000010000 */
[----:B------:R-:W-:-:S07]  /*4910*/  MOV R120, R125 ;  /* 0x0000007d00787202 */ /* 0x000fce0000000f00 */
[----:B------:R-:W-:Y:S05]  /*4920*/  WARPSYNC.COLLECTIVE R42, `(.L_x_618) ;  /* 0x000000002a087348 */ /* 0x000fea0003c00000 */
[----:B------:R0:W1:Y:S02]  /*4930*/  SHFL.BFLY P3, R40, R120, R119, R43 ;  /* 0x0c00007778287389 */ /* 0x000064000006002b */
[----:B01----:R-:W-:Y:S01]  /*4940*/  ENDCOLLECTIVE ;  /* 0x000000000000791b */ /* 0x003fe20003800000 */
.L_x_618:
[----:B------:R-:W-:Y:S05]  /*4950*/  BRA `(.L_x_619) ;  /* 0xffffffec00bc7947 */ /* 0x000fea000383ffff */
.L_x_620:
        /* <DEDUP_REMOVED lines=10> */
.L_x_27153:


//--------------------- .text._ZN10layer_norm31ln_parallel_residual_fwd_kernelINS_13Kernel_traitsI13__nv_bfloat16S2_S2_S2_fjLj1024ELj1ELj4ELj1ELj16ENS_18Kernel_traits_baseILj1024ES2_S2_S2_S2_fjLj128EEEEELb1ELb0ELb0EEEvNS_9FwdParamsE --------------------------
	.section	.text._ZN10layer_norm31ln_parallel_residual_fwd_kernelINS_13Kernel_traitsI13__nv_bfloat16S2_S2_S2_fjLj1024ELj1ELj4ELj1ELj16ENS_18Kernel_traits_baseILj1024ES2_S2_S2_S2_fjLj128EEEEELb1ELb0ELb0EEEvNS_9FwdParamsE,"ax",@progbits
	.align	128
        .global         _ZN10layer_norm31ln_parallel_residual_fwd_kernelINS_13Kernel_traitsI13__nv_bfloat16S2_S2_S2_fjLj1024ELj1ELj4ELj1ELj16ENS_18Kernel_traits_baseILj1024ES2_S2_S2_S2_fjLj128EEEEELb1ELb0ELb0EEEvNS_9FwdParamsE
        .type           _ZN10layer_norm31ln_parallel_residual_fwd_kernelINS_13Kernel_traitsI13__nv_bfloat16S2_S2_S2_fjLj1024ELj1ELj4ELj1ELj16ENS_18Kernel_traits_baseILj1024ES2_S2_S2_S2_fjLj128EEEEELb1ELb0ELb0EEEvNS_9FwdParamsE,@function
        .size           _ZN10layer_norm31ln_parallel_residual_fwd_kernelINS_13Kernel_traitsI13__nv_bfloat16S2_S2_S2_fjLj1024ELj1ELj4ELj1ELj16ENS_18Kernel_traits_baseILj1024ES2_S2_S2_S2_fjLj128EEEEELb1ELb0ELb0EEEvNS_9FwdParamsE,(.L_x_27154 - _ZN10layer_norm31ln_parallel_residual_fwd_kernelINS_13Kernel_traitsI13__nv_bfloat16S2_S2_S2_fjLj1024ELj1ELj4ELj1ELj16ENS_18Kernel_traits_baseILj1024ES2_S2_S2_S2_fjLj128EEEEELb1ELb0ELb0EEEvNS_9FwdParamsE)
        .other          _ZN10layer_norm31ln_parallel_residual_fwd_kernelINS_13Kernel_traitsI13__nv_bfloat16S2_S2_S2_fjLj1024ELj1ELj4ELj1ELj16ENS_18Kernel_traits_baseILj1024ES2_S2_S2_S2_fjLj128EEEEELb1ELb0ELb0EEEvNS_9FwdParamsE,@"STO_CUDA_ENTRY STV_DEFAULT"
_ZN10layer_norm31ln_parallel_residual_fwd_kernelINS_13Kernel_traitsI13__nv_bfloat16S2_S2_S2_fjLj1024ELj1ELj4ELj1ELj16ENS_18Kernel_traits_baseILj1024ES2_S2_S2_S2_fjLj128EEEEELb1ELb0ELb0EEEvNS_9FwdParamsE:
.text._ZN10layer_norm31ln_parallel_residual_fwd_kernelINS_13Kernel_traitsI13__nv_bfloat16S2_S2_S2_fjLj1024ELj1ELj4ELj1ELj16ENS_18Kernel_traits_baseILj1024ES2_S2_S2_S2_fjLj128EEEEELb1ELb0ELb0EEEvNS_9FwdParamsE:
[----:B------:R-:W-:Y:S08]  /*0000*/  LDC R1, c[0x0][0x28] ;  /* 0x00000a00ff017b82 */ /* 0x000ff00000000800 */
[----:B------:R-:W0:Y:S01]  /*0010*/  LDC R86, c[0x0][0x2e8] ;  /* 0x0000ba00ff567b82 */ /* 0x000e220000000800 */
[----:B------:R-:W-:Y:S01]  /*0020*/  ULDC.U8 UR4, c[0x0][0x2f4] ;  /* 0x0000bd0000047ab9 */ /* 0x000fe20000000000 */
[----:B------:R-:W-:Y:S01]  /*0030*/  ULDC.64 UR6, c[0x0][0x2e0] ;  /* 0x0000b80000067ab9 */ /* 0x000fe20000000a00 */
[----:B------:R-:W-:Y:S01]  /*0040*/  ISETP.NE.AND P0, PT, RZ, UR4, PT ;  /* 0x00000004ff007c0c */ /* 0x000fe2000bf05270 */
[----:B------:R-:W-:Y:S01]  /*0050*/  ULDC.64 UR4, c[0x0][0x208] ;  /* 0x0000820000047ab9 */ /* 0x000fe20000000a00 */
[----:B------:R-:W-:-:S02]  /*0060*/  IMAD.U32 R2, RZ, RZ, UR6 ;  /* 0x00000006ff027e24 */ /* 0x000fc4000f8e00ff */
[----:B------:R-:W-:Y:S01]  /*0070*/  IMAD.U32 R3, RZ, RZ, UR7 ;  /* 0x00000007ff037e24 */ /* 0x000fe2000f8e00ff */
[----:B------:R-:W1:Y:S08]  /*0080*/  LDC R87, c[0x0][0x2ec] ;  /* 0x0000bb00ff577b82 */ /* 0x000e700000000800 */
[----:B------:R-:W2:Y:S01]  /*0090*/  @P0 LDG.E.64 R2, desc[UR4][R2.64] ;  /* 0x0000000402020981 */ /* 0x000ea2000c1e1b00 */
[----:B------:R-:W3:Y:S01]  /*00a0*/  @P0 LDC R7, c[0x0][0x2f0] ;  /* 0x0000bc00ff070b82 */ /* 0x000ee20000000800 */
[----:B0-----:R-:W-:Y:S01]  /*00b0*/  @P0 IMAD.MOV.U32 R4, RZ, RZ, R86 ;  /* 0x000000ffff040224 */ /* 0x001fe200078e0056 */
[----:B------:R-:W0:Y:S01]  /*00c0*/  S2R R54, SR_TID.X ;  /* 0x0000000000367919 */ /* 0x000e220000002100 */
[----:B------:R-:W0:Y:S01]  /*00d0*/  S2R R11, SR_CTAID.X ;  /* 0x00000000000b7919 */ /* 0x000e220000002500 */
[----:B------:R-:W-:-:S04]  /*00e0*/  ULDC UR8, c[0x0][0x0] ;  /* 0x0000000000087ab9 */ /* 0x000fc80000000800 */
[----:B------:R-:W4:Y:S01]  /*00f0*/  LDC R10, c[0x0][0x218] ;  /* 0x00008600ff0a7b82 */ /* 0x000f220000000800 */
[----:B-1----:R-:W-:-:S06]  /*0100*/  @P0 MOV R5, R87 ;  /* 0x0000005700050202 */ /* 0x002fcc0000000f00 */
[----:B------:R-:W3:Y:S01]  /*0110*/  @P0 LDG.E.64 R4, desc[UR4][R4.64] ;  /* 0x0000000404040981 */ /* 0x000ee2000c1e1b00 */
[----:B0-----:R-:W-:Y:S01]  /*0120*/  IMAD R59, R11, UR8, R54 ;  /* 0x000000080b3b7c24 */ /* 0x001fe2000f8e0236 */
[----:B------:R-:W-:-:S05]  /*0130*/  LOP3.LUT R56, R54, 0x1f, RZ, 0xc0, !PT ;  /* 0x0000001f36387812 */ /* 0x000fca00078ec0ff */
[----:B------:R-:W-:Y:S01]  /*0140*/  IMAD.MOV.U32 R27, RZ, RZ, R56 ;  /* 0x000000ffff1b7224 */ /* 0x000fe200078e0038 */
[----:B------:R-:W-:Y:S02]  /*0150*/  LOP3.LUT R0, R0, 0xffffffdf, RZ, 0xc0, !PT ;  /* 0xffffffdf00007812 */ /* 0x000fe400078ec0ff */
[----:B------:R-:W-:Y:S01]  /*0160*/  SHF.R.U32.HI R54, RZ, 0x5, R54 ;  /* 0x00000005ff367819 */ /* 0x000fe20000011636 */
[----:B------:R-:W-:Y:S04]  /*0170*/  BSSY B0, `(.L_x_621) ;  /* 0x000006f000007945 */ /* 0x000fe80003800000 */
[----:B------:R-:W-:Y:S01]  /*0180*/  IMAD R54, R11, 0x4, R54 ;  /* 0x000000040b367824 */ /* 0x000fe200078e0236 */
[----:B--2---:R-:W-:Y:S02]  /*0190*/  @P0 R2UR UR6, R2 ;  /* 0x00000000020602ca */ /* 0x004fe400000e0000 */
[----:B------:R-:W-:-:S02]  /*01a0*/  @P0 R2UR UR7, R3 ;  /* 0x00000000030702ca */ /* 0x000fc400000e0000 */
[----:B---3--:R-:W-:-:S05]  /*01b0*/  @P0 IADD3 R86, P1, R4, R7, RZ ;  /* 0x0000000704560210 */ /* 0x008fca0007f3e0ff */
[----:B------:R-:W-:-:S05]  /*01c0*/  @P0 IMAD.X R87, RZ, RZ, R5, P1 ;  /* 0x000000ffff570224 */ /* 0x000fca00008e0605 */
[--C-:B------:R-:W-:Y:S01]  /*01d0*/  SHF.R.U64 R58, R86, 0x2, R87.reuse ;  /* 0x00000002563a7819 */ /* 0x100fe20000001257 */
[----:B------:R-:W-:Y:S01]  /*01e0*/  IMAD.WIDE.U32 R4, R59, -0x326172a9, RZ ;  /* 0xcd9e8d573b047825 */ /* 0x000fe200078e00ff */
[----:B------:R-:W-:-:S03]  /*01f0*/  SHF.R.U32.HI R57, RZ, 0x2, R87 ;  /* 0x00000002ff397819 */ /* 0x000fc60000011657 */
[----:B------:R-:W-:Y:S01]  /*0200*/  IMAD.WIDE.U32 R2, R58, -0x2daee0ad, RZ ;  /* 0xd2511f533a027825 */ /* 0x000fe200078e00ff */
[----:B------:R-:W-:Y:S01]  /*0210*/  LOP3.LUT R6, R5, UR6, R57, 0x96, !PT ;  /* 0x0000000605067c12 */ /* 0x000fe2000f8e9639 */
[----:B------:R-:W-:-:S03]  /*0220*/  UIADD3 UR25, UR7, -0x4498517b, URZ ;  /* 0xbb67ae8507197890 */ /* 0x000fc6000fffe03f */
[----:B------:R-:W-:Y:S01]  /*0230*/  LOP3.LUT R8, R3, UR7, RZ, 0x3c, !PT ;  /* 0x0000000703087c12 */ /* 0x000fe2000f8e3cff */
[----:B------:R-:W-:Y:S01]  /*0240*/  IMAD.WIDE.U32 R6, R6, -0x2daee0ad, RZ ;  /* 0xd2511f5306067825 */ /* 0x000fe200078e00ff */
[----:B------:R-:W-:-:S03]  /*0250*/  UIADD3 UR24, UR6, -0x61c88647, URZ ;  /* 0x9e3779b906187890 */ /* 0x000fc6000fffe03f */
[----:B------:R-:W-:Y:S01]  /*0260*/  IMAD.WIDE.U32 R8, R8, -0x326172a9, RZ ;  /* 0xcd9e8d5708087825 */ /* 0x000fe200078e00ff */
[----:B------:R-:W-:Y:S01]  /*0270*/  LOP3.LUT R5, R7, UR25, R2, 0x96, !PT ;  /* 0x0000001907057c12 */ /* 0x000fe2000f8e9602 */
[----:B------:R-:W-:-:S03]  /*0280*/  UIADD3 UR23, UR6, 0x3c6ef372, URZ ;  /* 0x3c6ef37206177890 */ /* 0x000fc6000fffe03f */
[----:B------:R-:W-:Y:S01]  /*0290*/  LOP3.LUT R2, R9, UR24, R4, 0x96, !PT ;  /* 0x0000001809027c12 */ /* 0x000fe2000f8e9604 */
[----:B------:R-:W-:Y:S01]  /*02a0*/  IMAD.WIDE.U32 R4, R5, -0x326172a9, RZ ;  /* 0xcd9e8d5705047825 */ /* 0x000fe200078e00ff */
[----:B------:R-:W-:-:S03]  /*02b0*/  UIADD3 UR22, UR7, 0x76cf5d0a, URZ ;  /* 0x76cf5d0a07167890 */ /* 0x000fc6000fffe03f */
[----:B------:R-:W-:Y:S01]  /*02c0*/  IMAD.WIDE.U32 R2, R2, -0x2daee0ad, RZ ;  /* 0xd2511f5302027825 */ /* 0x000fe200078e00ff */
[----:B------:R-:W-:Y:S01]  /*02d0*/  LOP3.LUT R7, R5, UR23, R8, 0x96, !PT ;  /* 0x0000001705077c12 */ /* 0x000fe2000f8e9608 */
[----:B------:R-:W-:-:S03]  /*02e0*/  UIADD3 UR21, UR7, 0x32370b8f, URZ ;  /* 0x32370b8f07157890 */ /* 0x000fc6000fffe03f */
[----:B------:R-:W-:Y:S01]  /*02f0*/  LOP3.LUT R8, R3, UR22, R6, 0x96, !PT ;  /* 0x0000001603087c12 */ /* 0x000fe2000f8e9606 */
[----:B------:R-:W-:Y:S01]  /*0300*/  IMAD.WIDE.U32 R6, R7, -0x2daee0ad, RZ ;  /* 0xd2511f5307067825 */ /* 0x000fe200078e00ff */
[----:B------:R-:W-:-:S03]  /*0310*/  UIADD3 UR20, UR6, -0x255992d5, URZ ;  /* 0xdaa66d2b06147890 */ /* 0x000fc6000fffe03f */
        /* <DEDUP_REMOVED lines=8> */
[----:B------:R-:W-:-:S03]  /*03a0*/  UIADD3 UR17, UR7, -0x56f99767, URZ ;  /* 0xa906689907117890 */ /* 0x000fc6000fffe03f */
[----:B------:R-:W-:Y:S01]  /*03b0*/  LOP3.LUT R8, R3, UR18, R6, 0x96, !PT ;  /* 0x0000001203087c12 */ /* 0x000fe2000f8e9606 */
[----:B------:R-:W-:Y:S01]  /*03c0*/  IMAD.WIDE.U32 R6, R7, -0x2daee0ad, RZ ;  /* 0xd2511f5307067825 */ /* 0x000fe200078e00ff */
[----:B------:R-:W-:-:S03]  /*03d0*/  UIADD3 UR16, UR6, 0x1715609d, URZ ;  /* 0x1715609d06107890 */ /* 0x000fc6000fffe03f */
[----:B------:R-:W-:Y:S01]  /*03e0*/  IMAD.WIDE.U32 R8, R8, -0x326172a9, RZ ;  /* 0xcd9e8d5708087825 */ /* 0x000fe200078e00ff */
[----:B------:R-:W-:-:S04]  /*03f0*/  LOP3.LUT R88, R7, UR17, R2, 0x96, !PT ;  /* 0x0000001107587c12 */ /* 0x000fc8000f8e9602 */
[----:B------:R-:W-:Y:S01]  /*0400*/  LOP3.LUT R2, R9, UR16, R4, 0x96, !PT ;  /* 0x0000001009027c12 */ /* 0x000fe2000f8e9604 */
[----:B------:R-:W-:-:S04]  /*0410*/  UIADD3 UR14, UR7, 0x646e171e, URZ ;  /* 0x646e171e070e7890 */ /* 0x000fc8000fffe03f */
[----:B------:R-:W-:-:S05]  /*0420*/  IMAD.WIDE.U32 R2, R2, -0x2daee0ad, RZ ;  /* 0xd2511f5302027825 */ /* 0x000fca00078e00ff */
[----:B------:R-:W-:Y:S02]  /*0430*/  LOP3.LUT R136, R3, UR14, R6, 0x96, !PT ;  /* 0x0000000e03887c12 */ /* 0x000fe4000f8e9606 */
[----:B----4-:R-:W-:Y:S02]  /*0440*/  SHF.R.S32.HI R3, RZ, 0x1f, R10 ;  /* 0x0000001fff037819 */ /* 0x010fe4000001140a */
[----:B------:R-:W-:Y:S02]  /*0450*/  LOP3.LUT R4, R27, 0x1f, RZ, 0x3c, !PT ;  /* 0x0000001f1b047812 */ /* 0x000fe400078e3cff */
[----:B------:R-:W-:-:S04]  /*0460*/  LEA.HI R3, R3, R10, RZ, 0x3 ;  /* 0x0000000a03037211 */ /* 0x000fc800078f18ff */
[----:B------:R-:W-:-:S04]  /*0470*/  LEA.HI.SX32 R55, R3, R4, 0x1d ;  /* 0x0000000403377211 */ /* 0x000fc800078feaff */
[C---:B------:R-:W-:Y:S02]  /*0480*/  LOP3.LUT P2, RZ, R55.reuse, 0xffffffe0, RZ, 0xc0, !PT ;  /* 0xffffffe037ff7812 */ /* 0x040fe4000784c0ff */
[C---:B------:R-:W-:Y:S01]  /*0490*/  ISETP.GE.U32.AND P5, PT, R55.reuse, 0x40, PT ;  /* 0x000000403700780c */ /* 0x040fe20003fa6070 */
[----:B------:R-:W-:Y:S01]  /*04a0*/  UIADD3 UR15, UR6, -0x4ab325aa, URZ ;  /* 0xb54cda56060f7890 */ /* 0x000fe2000fffe03f */
[----:B------:R-:W-:Y:S01]  /*04b0*/  IMAD.WIDE.U32 R88, R88, -0x326172a9, RZ ;  /* 0xcd9e8d5758587825 */ /* 0x000fe200078e00ff */
[----:B------:R-:W-:-:S04]  /*04c0*/  ISETP.GE.U32.AND P4, PT, R55, 0x60, PT ;  /* 0x000000603700780c */ /* 0x000fc80003f86070 */
[----:B------:R-:W-:-:S04]  /*04d0*/  LOP3.LUT R24, R89, UR15, R8, 0x96, !PT ;  /* 0x0000000f59187c12 */ /* 0x000fc8000f8e9608 */
[----:B------:R-:W-:-:S04]  /*04e0*/  @P2 LOP3.LUT R0, R0, 0x20, RZ, 0xfc, !PT ;  /* 0x0000002000002812 */ /* 0x000fc800078efcff */
[----:B------:R-:W-:Y:S01]  /*04f0*/  LOP3.LUT R0, R0, 0xfffffeff, RZ, 0xc0, !PT ;  /* 0xfffffeff00007812 */ /* 0x000fe200078ec0ff */
[----:B------:R-:W-:Y:S01]  /*0500*/  UIADD3 UR12, UR7, 0x1fd5c5a3, URZ ;  /* 0x1fd5c5a3070c7890 */ /* 0x000fe2000fffe03f */
[----:B------:R-:W-:Y:S02]  /*0510*/  IMAD.WIDE.U32 R24, R24, -0x2daee0ad, RZ ;  /* 0xd2511f5318187825 */ /* 0x000fe400078e00ff */
[----:B------:R-:W-:Y:S02]  /*0520*/  @P5 LOP3.LUT R0, R0, 0x100, RZ, 0xfc, !PT ;  /* 0x0000010000005812 */ /* 0x000fe400078efcff */
[----:B------:R-:W-:Y:S01]  /*0530*/  ISETP.GE.U32.AND P3, PT, R55, 0x80, PT ;  /* 0x000000803700780c */ /* 0x000fe20003f66070 */
[----:B------:R-:W-:Y:S01]  /*0540*/  UIADD3 UR13, UR6, 0x5384540f, URZ ;  /* 0x5384540f060d7890 */ /* 0x000fe2000fffe03f */
[----:B------:R-:W-:Y:S01]  /*0550*/  LOP3.LUT R0, R0, 0xffffff7f, RZ, 0xc0, !PT ;  /* 0xffffff7f00007812 */ /* 0x000fe200078ec0ff */
[----:B------:R-:W-:Y:S01]  /*0560*/  IMAD.WIDE.U32 R136, R136, -0x326172a9, RZ ;  /* 0xcd9e8d5788887825 */ /* 0x000fe200078e00ff */
[----:B------:R-:W-:-:S02]  /*0570*/  LOP3.LUT R87, R25, UR12, R2, 0x96, !PT ;  /* 0x0000000c19577c12 */ /* 0x000fc4000f8e9602 */
[----:B------:R-:W-:Y:S01]  /*0580*/  @P4 LOP3.LUT R0, R0, 0x80, RZ, 0xfc, !PT ;  /* 0x0000008000004812 */ /* 0x000fe200078efcff */
[----:B------:R-:W-:Y:S01]  /*0590*/  UIADD3 UR11, UR6, -0xe443238, URZ ;  /* 0xf1bbcdc8060b7890 */ /* 0x000fe2000fffe03f */
[----:B------:R-:W-:Y:S01]  /*05a0*/  LOP3.LUT R88, R137, UR13, R88, 0x96, !PT ;  /* 0x0000000d89587c12 */ /* 0x000fe2000f8e9658 */
[----:B------:R-:W-:Y:S01]  /*05b0*/  IMAD.HI.U32 R3, R87, -0x326172a9, RZ ;  /* 0xcd9e8d5757037827 */ /* 0x000fe200078e00ff */
[----:B------:R-:W-:Y:S01]  /*05c0*/  LOP3.LUT R0, R0, 0xffffffbf, RZ, 0xc0, !PT ;  /* 0xffffffbf00007812 */ /* 0x000fe200078ec0ff */
[----:B------:R-:W-:Y:S02]  /*05d0*/  UIADD3 UR10, UR7, -0x24c28bd8, URZ ;  /* 0xdb3d7428070a7890 */ /* 0x000fe4000fffe03f */
[----:B------:R-:W-:Y:S02]  /*05e0*/  UIADD3 UR9, UR6, -0x700cb87f, URZ ;  /* 0x8ff3478106097890 */ /* 0x000fe4000fffe03f */
[----:B------:R-:W-:Y:S01]  /*05f0*/  UIADD3 UR8, UR7, -0x695add53, URZ ;  /* 0x96a522ad07087890 */ /* 0x000fe2000fffe03f */
[----:B------:R-:W-:Y:S01]  /*0600*/  @P3 LOP3.LUT R0, R0, 0x40, RZ, 0xfc, !PT ;  /* 0x0000004000003812 */ /* 0x000fe200078efcff */
[----:B------:R-:W-:Y:S01]  /*0610*/  IMAD.HI.U32 R53, R88, -0x2daee0ad, RZ ;  /* 0xd2511f5358357827 */ /* 0x000fe200078e00ff */
[----:B------:R-:W-:Y:S01]  /*0620*/  LOP3.LUT R136, R3, UR11, R136, 0x96, !PT ;  /* 0x0000000b03887c12 */ /* 0x000fe2000f8e9688 */
[----:B------:R-:W-:Y:S08]  /*0630*/  @!P2 BRA `(.L_x_622) ;  /* 0x000000000088a947 */ /* 0x000ff00003800000 */
        /* <DEDUP_REMOVED lines=34> */
.L_x_622:
[----:B------:R-:W-:Y:S05]  /*0860*/  BSYNC B0 ;  /* 0x0000000000007941 */ /* 0x000fea0003800000 */
.L_x_621:
        /* <DEDUP_REMOVED lines=36> */
.L_x_624:
[----:B------:R-:W-:Y:S05]  /*0ab0*/  BSYNC B0 ;  /* 0x0000000000007941 */ /* 0x000fea0003800000 */
.L_x_623:
        /* <DEDUP_REMOVED lines=15> */
[----:B------:R-:W-:-:S04]  /*0bb0*/  IADD3 R28, P2, R76, UR26, RZ ;  /* 0x0000001a4c1c7c10 */ /* 0x000fc8000ff5e0ff */
[----:B------:R-:W-:Y:S01]  /*0bc0*/  IADD3.X R29, R6, UR27, RZ, P2, !PT ;  /* 0x0000001b061d7c10 */ /* 0x000fe200097fe4ff */
[----:B------:R-:W2:Y:S01]  /*0bd0*/  LDG.E.128 R32, desc[UR4][R2.64] ;  /* 0x0000000402207981 */ /* 0x000ea2000c1e1d00 */
[----:B------:R-:W-:-:S04]  /*0be0*/  @P1 IADD3 R76, P2, R76, UR28, RZ ;  /* 0x0000001c4c4c1c10 */ /* 0x000fc8000ff5e0ff */
[----:B------:R-:W-:Y:S01]  /*0bf0*/  @P1 IADD3.X R77, R6, UR29, RZ, P2, !PT ;  /* 0x0000001d064d1c10 */ /* 0x000fe200097fe4ff */
[----:B------:R-:W3:Y:S04]  /*0c00*/  LDG.E.128 R28, desc[UR4][R28.64] ;  /* 0x000000041c1c7981 */ /* 0x000ee8000c1e1d00 */
[----:B------:R-:W5:Y:S04]  /*0c10*/  @P0 LDG.E.128 R4, desc[UR4][R4.64] ;  /* 0x0000000404040981 */ /* 0x000f68000c1e1d00 */
[----:B------:R-:W5:Y:S01]  /*0c20*/  @P1 LDG.E.128 R76, desc[UR4][R76.64] ;  /* 0x000000044c4c1981 */ /* 0x000f62000c1e1d00 */
[----:B------:R-:W-:-:S02]  /*0c30*/  IADD3 R27, R27, 0x20, RZ ;  /* 0x000000201b1b7810 */ /* 0x000fc40007ffe0ff */
[----:B--2---:R-:W-:Y:S02]  /*0c40*/  PRMT R143, R32, 0x7632, R143 ;  /* 0x00007632208f7816 */ /* 0x004fe4000000008f */
[----:B------:R-:W-:Y:S02]  /*0c50*/  PRMT R141, R33, 0x7632, R141 ;  /* 0x00007632218d7816 */ /* 0x000fe4000000008d */
[----:B------:R-:W-:Y:S02]  /*0c60*/  PRMT R139, R34, 0x7632, R139 ;  /* 0x00007632228b7816 */ /* 0x000fe4000000008b */
[----:B------:R-:W-:Y:S02]  /*0c70*/  PRMT R137, R35, 0x7632, R137 ;  /* 0x0000763223897816 */ /* 0x000fe40000000089 */
[----:B---3--:R-:W-:Y:S02]  /*0c80*/  PRMT R146, R28, 0x7632, R146 ;  /* 0x000076321c927816 */ /* 0x008fe40000000092 */
[----:B------:R-:W-:-:S02]  /*0c90*/  PRMT R144, R29, 0x7632, R144 ;  /* 0x000076321d907816 */ /* 0x000fc40000000090 */
[----:B------:R-:W-:Y:S02]  /*0ca0*/  @!P0 CS2R R4, SRZ ;  /* 0x0000000000048805 */ /* 0x000fe4000001ff00 */
[----:B------:R-:W-:Y:S02]  /*0cb0*/  PRMT R142, R30, 0x7632, R142 ;  /* 0x000076321e8e7816 */ /* 0x000fe4000000008e */
[----:B------:R-:W-:Y:S02]  /*0cc0*/  @!P0 CS2R R6, SRZ ;  /* 0x0000000000068805 */ /* 0x000fe4000001ff00 */
[----:B------:R-:W-:Y:S02]  /*0cd0*/  PRMT R140, R31, 0x7632, R140 ;  /* 0x000076321f8c7816 */ /* 0x000fe4000000008c */
[----:B------:R-:W-:Y:S02]  /*0ce0*/  @!P1 CS2R R76, SRZ ;  /* 0x00000000004c9805 */ /* 0x000fe4000001ff00 */
[----:B------:R-:W-:-:S07]  /*0cf0*/  @!P1 CS2R R78, SRZ ;  /* 0x00000000004e9805 */ /* 0x000fce000001ff00 */
.L_x_626:
[----:B------:R-:W-:Y:S05]  /*0d00*/  BSYNC B0 ;  /* 0x0000000000007941 */ /* 0x000fea0003800000 */
.L_x_625:
        /* <DEDUP_REMOVED lines=27> */
.L_x_628:
[----:B------:R-:W-:Y:S05]  /*0ec0*/  BSYNC B0 ;  /* 0x0000000000007941 */ /* 0x000fea0003800000 */
.L_x_627:
[----:B------:R-:W-:Y:S01]  /*0ed0*/  ULDC UR26, c[0x0][0x214] ;  /* 0x00008500001a7ab9 */ /* 0x000fe20000000800 */
[----:B------:R-:W-:Y:S02]  /*0ee0*/  LOP3.LUT R138, R53, UR10, R24, 0x96, !PT ;  /* 0x0000000a358a7c12 */ /* 0x000fe4000f8e9618 */
[----:B------:R-:W-:-:S13]  /*0ef0*/  ISETP.GE.AND P0, PT, R54, UR26, PT ;  /* 0x0000001a36007c0c */ /* 0x000fda000bf06270 */
[----:B------:R-:W-:Y:S05]  /*0f00*/  @P0 EXIT ;  /* 0x000000000000094d */ /* 0x000fea0003800000 */
[----:B------:R-:W-:Y:S01]  /*0f10*/  IMAD.U32 R52, R48, 0x10000, RZ ;  /* 0x0001000030347824 */ /* 0x000fe200078e00ff */
[C---:B-----5:R-:W-:Y:S01]  /*0f20*/  PRMT R130, R22.reuse, 0x7632, R130 ;  /* 0x0000763216827816 */ /* 0x060fe20000000082 */
        /* <DEDUP_REMOVED lines=13> */
[C---:B------:R-:W-:Y:S01]  /*1000*/  PRMT R129, R18.reuse, 0x7632, R129 ;  /* 0x0000763212817816 */ /* 0x040fe20000000081 */
        /* <DEDUP_REMOVED lines=10> */
[----:B------:R-:W-:Y:S01]  /*10b0*/  IMAD R88, R88, -0x2daee0ad, RZ ;  /* 0xd2511f5358587824 */ /* 0x000fe200078e02ff */
[----:B------:R-:W-:Y:S01]  /*10c0*/  PRMT R120, R15, 0x7632, R120 ;  /* 0x000076320f787816 */ /* 0x000fe20000000078 */
[----:B------:R-:W-:Y:S01]  /*10d0*/  IMAD R164, R87, -0x326172a9, RZ ;  /* 0xcd9e8d5757a47824 */ /* 0x000fe200078e02ff */
[----:B------:R-:W-:Y:S01]  /*10e0*/  PRMT R123, R9, 0x7632, R123 ;  /* 0x00007632097b7816 */ /* 0x000fe2000000007b */
[----:B------:R-:W-:Y:S01]  /*10f0*/  IMAD.HI.U32 R61, R138, -0x326172a9, RZ ;  /* 0xcd9e8d578a3d7827 */ /* 0x000fe200078e00ff */
[----:B------:R-:W-:Y:S01]  /*1100*/  PRMT R119, R11, 0x7632, R119 ;  /* 0x000076320b777816 */ /* 0x000fe20000000077 */
[----:B------:R-:W-:Y:S01]  /*1110*/  BSSY B0, `(.L_x_629) ;  /* 0x000197a000007945 */ /* 0x000fe20003800000 */
[----:B------:R-:W-:Y:S01]  /*1120*/  PRMT R118, R4, 0x7632, R118 ;  /* 0x0000763204767816 */ /* 0x000fe20000000076 */
[----:B------:R-:W-:Y:S01]  /*1130*/  IMAD.HI.U32 R163, R136, -0x2daee0ad, RZ ;  /* 0xd2511f5388a37827 */ /* 0x000fe200078e00ff */
[----:B------:R-:W-:Y:S01]  /*1140*/  PRMT R116, R5, 0x7632, R116 ;  /* 0x0000763205747816 */ /* 0x000fe20000000074 */
[----:B------:R-:W-:Y:S01]  /*1150*/  ULDC.U8 UR26, c[0x0][0x2a0] ;  /* 0x0000a800001a7ab9 */ /* 0x000fe20000000000 */
        /* <DEDUP_REMOVED lines=76> */
[----:B------:R-:W-:Y:S01]  /*1620*/  LOP3.LUT R164, R61, UR9, R164, 0x96, !PT ;  /* 0x000000093da47c12 */ /* 0x000fe2000f8e96a4 */
[----:B------:R-:W-:Y:S01]  /*1630*/  IMAD.U32 R155, R155, 0x10000, RZ ;  /* 0x000100009b9b7824 */ /* 0x000fe200078e00ff */
[----:B------:R-:W-:Y:S01]  /*1640*/  LOP3.LUT R163, R163, UR8, R88, 0x96, !PT ;  /* 0x00000008a3a37c12 */ /* 0x000fe2000f8e9658 */
[----:B------:R-:W-:Y:S01]  /*1650*/  IMAD.U32 R158, R158, 0x10000, RZ ;  /* 0x000100009e9e7824 */ /* 0x000fe200078e00ff */
[----:B------:R-:W-:Y:S01]  /*1660*/  LOP3.LUT R161, R86, 0x3, RZ, 0xc0, !PT ;  /* 0x0000000356a17812 */ /* 0x000fe200078ec0ff */
        /* <DEDUP_REMOVED lines=26> */
[----:B------:R-:W-:Y:S01]  /*1810*/  IMAD R138, R138, -0x326172a9, RZ ;  /* 0xcd9e8d578a8a7824 */ /* 0x000fe200078e02ff */
[----:B------:R-:W-:Y:S01]  /*1820*/  SHF.L.U32 R105, R105, 0x10, RZ ;  /* 0x0000001069697819 */ /* 0x000fe200000006ff */
[----:B------:R-:W-:Y:S01]  /*1830*/  IMAD R136, R136, -0x2daee0ad, RZ ;  /* 0xd2511f5388887824 */ /* 0x000fe200078e02ff */
[----:B------:R-:W-:Y:S01]  /*1840*/  SHF.L.U32 R101, R101, 0x10, RZ ;  /* 0x0000001065657819 */ /* 0x000fe200000006ff */
[----:B------:R-:W-:Y:S01]  /*1850*/  IMAD.MOV.U32 R135, RZ, RZ, RZ ;  /* 0x000000ffff877224 */ /* 0x000fe200078e00ff */
[----:B------:R-:W-:Y:S01]  /*1860*/  SHF.L.U32 R97, R97, 0x10, RZ ;  /* 0x0000001061617819 */ /* 0x000fe200000006ff */
[----:B------:R-:W-:Y:S01]  /*1870*/  IMAD.U32 R134, R134, 0x10000, RZ ;  /* 0x0001000086867824 */ /* 0x000fe200078e00ff */
[----:B------:R-:W-:Y:S01]  /*1880*/  ULDC UR36, c[0x0][0x218] ;  /* 0x0000860000247ab9 */ /* 0x000fe20000000800 */
[----:B------:R-:W-:Y:S01]  /*1890*/  IMAD.U32 R132, R132, 0x10000, RZ ;  /* 0x0001000084847824 */ /* 0x000fe200078e00ff */
[----:B------:R-:W-:Y:S01]  /*18a0*/  ULDC UR27, c[0x0][0x2d8] ;  /* 0x0000b600001b7ab9 */ /* 0x000fe20000000800 */
[----:B------:R-:W-:Y:S01]  /*18b0*/  IMAD.U32 R131, R131, 0x10000, RZ ;  /* 0x0001000083837824 */ /* 0x000fe200078e00ff */
[----:B------:R-:W-:Y:S01]  /*18c0*/  ULDC.64 UR28, c[0x0][0x230] ;  /* 0x00008c00001c7ab9 */ /* 0x000fe20000000a00 */
[----:B------:R-:W-:Y:S01]  /*18d0*/  IMAD.U32 R130, R130, 0x10000, RZ ;  /* 0x0001000082827824 */ /* 0x000fe200078e00ff */
[----:B------:R-:W-:Y:S01]  /*18e0*/  ULDC.64 UR30, c[0x0][0x238] ;  /* 0x00008e00001e7ab9 */ /* 0x000fe20000000a00 */
[----:B------:R-:W-:Y:S01]  /*18f0*/  IMAD.U32 R128, R128, 0x10000, RZ ;  /* 0x0001000080807824 */ /* 0x000fe200078e00ff */
[----:B------:R-:W-:Y:S01]  /*1900*/  UISETP.NE.AND UP0, UPT, UR26, URZ, UPT ;  /* 0x0000003f1a00728c */ /* 0x000fe2000bf05270 */
[----:B------:R-:W-:Y:S01]  /*1910*/  IMAD.U32 R127, R127, 0x10000, RZ ;  /* 0x000100007f7f7824 */ /* 0x000fe200078e00ff */
[----:B------:R-:W-:Y:S01]  /*1920*/  ULDC.64 UR32, c[0x0][0x240] ;  /* 0x0000900000207ab9 */ /* 0x000fe20000000a00 */
[----:B------:R-:W-:Y:S01]  /*1930*/  IMAD.U32 R126, R126, 0x10000, RZ ;  /* 0x000100007e7e7824 */ /* 0x000fe200078e00ff */
[----:B------:R-:W-:Y:S01]  /*1940*/  ULDC.64 UR34, c[0x0][0x248] ;  /* 0x0000920000227ab9 */ /* 0x000fe20000000a00 */
[----:B------:R-:W-:-:S02]  /*1950*/  IMAD.U32 R124, R124, 0x10000, RZ ;  /* 0x000100007c7c7824 */ /* 0x000fc400078e00ff */
[----:B------:R-:W-:Y:S02]  /*1960*/  IMAD.U32 R123, R123, 0x10000, RZ ;  /* 0x000100007b7b7824 */ /* 0x000fe400078e00ff */
[----:B------:R-:W-:Y:S02]  /*1970*/  IMAD.U32 R122, R122, 0x10000, RZ ;  /* 0x000100007a7a7824 */ /* 0x000fe400078e00ff */
[----:B------:R-:W-:Y:S02]  /*1980*/  IMAD.U32 R120, R120, 0x10000, RZ ;  /* 0x0001000078787824 */ /* 0x000fe400078e00ff */
[----:B------:R-:W-:Y:S02]  /*1990*/  IMAD.U32 R119, R119, 0x10000, RZ ;  /* 0x0001000077777824 */ /* 0x000fe400078e00ff */
[----:B------:R-:W-:Y:S02]  /*19a0*/  IMAD.U32 R118, R118, 0x10000, RZ ;  /* 0x0001000076767824 */ /* 0x000fe400078e00ff */
        /* <DEDUP_REMOVED lines=16> */
[----:B------:R-:W-:-:S07]  /*1ab0*/  IMAD.U32 R95, R95, 0x10000, RZ ;  /* 0x000100005f5f7824 */ /* 0x000fce00078e00ff */
.L_x_1162:
[----:B------:R-:W-:Y:S01]  /*1ac0*/  IMAD R68, R54, UR36, RZ ;  /* 0x0000002436447c24 */ /* 0x000fe2000f8e02ff */
[----:B------:R-:W-:Y:S01]  /*1ad0*/  LOP3.LUT P0, RZ, R0, 0x20, RZ, 0xc0, !PT ;  /* 0x0000002000ff7812 */ /* 0x000fe2000780c0ff */
[----:B------:R-:W-:Y:S03]  /*1ae0*/  BSSY B1, `(.L_x_630) ;  /* 0x00005e2000017945 */ /* 0x000fe60003800000 */
[----:B------:R-:W-:-:S04]  /*1af0*/  SHF.R.S32.HI R69, RZ, 0x1f, R68 ;  /* 0x0000001fff457819 */ /* 0x000fc80000011444 */
[----:B------:R-:W-:-:S04]  /*1b00*/  LEA.HI R69, R69, R68, RZ, 0x3 ;  /* 0x0000004445457211 */ /* 0x000fc800078f18ff */
[----:B------:R-:W-:-:S05]  /*1b10*/  LEA.HI.SX32 R197, R69, R56, 0x1d ;  /* 0x0000003845c57211 */ /* 0x000fca00078feaff */
[----:B------:R-:W-:Y:S01]  /*1b20*/  IMAD.MOV.U32 R199, RZ, RZ, R197 ;  /* 0x000000ffffc77224 */ /* 0x000fe200078e00c5 */
[----:B------:R-:W-:Y:S06]  /*1b30*/  @!P0 BRA `(.L_x_631) ;  /* 0x0000005c00708947 */ /* 0x000fec0003800000 */
[----:B------:R-:W0:Y:S01]  /*1b40*/  LDC.64 R72, c[0x0][0x228] ;  /* 0x00008a00ff487b82 */ /* 0x000e220000000a00 */
[----:B------:R-:W-:-:S04]  /*1b50*/  ISETP.NE.U32.AND P1, PT, RZ, UR28, PT ;  /* 0x0000001cff007c0c */ /* 0x000fc8000bf25070 */
[----:B------:R-:W-:-:S03]  /*1b60*/  ISETP.NE.AND.EX P1, PT, RZ, UR29, PT, P1 ;  /* 0x0000001dff007c0c */ /* 0x000fc6000bf25310 */
[----:B------:R-:W1:Y:S01]  /*1b70*/  LDC.64 R68, c[0x0][0x220] ;  /* 0x00008800ff447b82 */ /* 0x000e620000000a00 */
[----:B0-----:R-:W-:-:S04]  /*1b80*/  ISETP.NE.U32.AND P0, PT, R72, RZ, PT ;  /* 0x000000ff4800720c */ /* 0x001fc80003f05070 */
[----:B------:R-:W-:Y:S01]  /*1b90*/  ISETP.NE.AND.EX P0, PT, R73, RZ, PT, P0 ;  /* 0x000000ff4900720c */ /* 0x000fe20003f05300 */
[----:B-1----:R-:W-:-:S06]  /*1ba0*/  IMAD.WIDE.U32 R68, R197, 0x10, R68 ;  /* 0x00000010c5447825 */ /* 0x002fcc00078e0044 */
[----:B------:R-:W5:Y:S06]  /*1bb0*/  LDG.E.128 R68, desc[UR4][R68.64] ;  /* 0x0000000444447981 */ /* 0x000f6c000c1e1d00 */
[----:B------:R-:W-:-:S04]  /*1bc0*/  @P0 LEA R200, P2, R197, R72, 0x4 ;  /* 0x00000048c5c80211 */ /* 0x000fc800078420ff */
[C---:B------:R-:W-:Y:S02]  /*1bd0*/  @P0 LEA.HI.X R201, R197.reuse, R73, RZ, 0x4, P2 ;  /* 0x00000049c5c90211 */ /* 0x040fe400010f24ff */
[----:B------:R-:W-:-:S03]  /*1be0*/  @P1 LEA R74, P2, R197, UR28, 0x4 ;  /* 0x0000001cc54a1c11 */ /* 0x000fc6000f8420ff */
[----:B------:R0:W5:Y:S01]  /*1bf0*/  @P0 LDG.E.128 R64, desc[UR4][R200.64] ;  /* 0x00000004c8400981 */ /* 0x000162000c1e1d00 */
[----:B------:R-:W-:-:S05]  /*1c00*/  @P1 LEA.HI.X R75, R197, UR29, RZ, 0x4, P2 ;  /* 0x0000001dc54b1c11 */ /* 0x000fca00090f24ff */
[----:B------:R0:W5:Y:S01]  /*1c10*/  @P1 LDG.E.128 R60, desc[UR4][R74.64] ;  /* 0x000000044a3c1981 */ /* 0x000162000c1e1d00 */
[C---:B------:R-:W-:Y:S01]  /*1c20*/  ISETP.NE.AND P2, PT, R161.reuse, 0x1, PT ;  /* 0x00000001a100780c */ /* 0x040fe20003f45270 */
[----:B------:R-:W-:Y:S01]  /*1c30*/  BSSY B2, `(.L_x_632) ;  /* 0x000000c000027945 */ /* 0x000fe20003800000 */
[----:B------:R-:W-:-:S11]  /*1c40*/  IADD3 R167, R161, 0x1, RZ ;  /* 0x00000001a1a77810 */ /* 0x000fd60007ffe0ff */
[----:B0-----:R-:W-:Y:S05]  /*1c50*/  @!P2 BRA `(.L_x_633) ;  /* 0x000000000020a947 */ /* 0x001fea0003800000 */
[----:B------:R-:W-:Y:S01]  /*1c60*/  ISETP.NE.AND P2, PT, R161, 0x2, PT ;  /* 0x00000002a100780c */ /* 0x000fe20003f45270 */
[----:B------:R-:W-:-:S12]  /*1c70*/  IMAD.MOV.U32 R170, RZ, RZ, R163 ;  /* 0x000000ffffaa7224 */ /* 0x000fd800078e00a3 */
[----:B------:R-:W-:Y:S05]  /*1c80*/  @!P2 BRA `(.L_x_634) ;  /* 0x000000000018a947 */ /* 0x000fea0003800000 */
[----:B------:R-:W-:Y:S01]  /*1c90*/  ISETP.NE.AND P2, PT, R161, 0x3, PT ;  /* 0x00000003a100780c */ /* 0x000fe20003f45270 */
[----:B------:R-:W-:-:S12]  /*1ca0*/  IMAD.MOV.U32 R170, RZ, RZ, R164 ;  /* 0x000000ffffaa7224 */ /* 0x000fd800078e00a4 */
[----:B------:R-:W-:Y:S05]  /*1cb0*/  @P2 BRA `(.L_x_634) ;  /* 0x00000000000c2947 */ /* 0x000fea0003800000 */
[----:B------:R-:W-:Y:S01]  /*1cc0*/  IMAD.MOV.U32 R170, RZ, RZ, R136 ;  /* 0x000000ffffaa7224 */ /* 0x000fe200078e0088 */
[----:B------:R-:W-:Y:S06]  /*1cd0*/  BRA `(.L_x_634) ;  /* 0x0000000000047947 */ /* 0x000fec0003800000 */
.L_x_633:
[----:B------:R-:W-:-:S07]  /*1ce0*/  MOV R170, R138 ;  /* 0x0000008a00aa7202 */ /* 0x000fce0000000f00 */
.L_x_634:
[----:B------:R-:W-:Y:S05]  /*1cf0*/  BSYNC B2 ;  /* 0x0000000000027941 */ /* 0x000fea0003800000 */
.L_x_632:
[----:B------:R-:W-:Y:S01]  /*1d00*/  ISETP.NE.AND P2, PT, R167, 0x4, PT ;  /* 0x00000004a700780c */ /* 0x000fe20003f45270 */
[----:B------:R-:W-:-:S12]  /*1d10*/  BSSY B2, `(.L_x_635) ;  /* 0x000003c000027945 */ /* 0x000fd80003800000 */
[----:B------:R-:W-:Y:S05]  /*1d20*/  @P2 BRA `(.L_x_636) ;  /* 0x0000000000e82947 */ /* 0x000fea0003800000 */
[----:B------:R-:W-:Y:S01]  /*1d30*/  VIADD R58, R58, 0x1 ;  /* 0x000000013a3a7836 */ /* 0x000fe20000000000 */
[----:B------:R-:W-:Y:S03]  /*1d40*/  BSSY B3, `(.L_x_637) ;  /* 0x000000c000037945 */ /* 0x000fe60003800000 */
[C---:B------:R-:W-:Y:S01]  /*1d50*/  IMAD.HI.U32 R136, R58.reuse, -0x2daee0ad, RZ ;  /* 0xd2511f533a887827 */ /* 0x040fe200078e00ff */
[----:B------:R-:W-:-:S13]  /*1d60*/  ISETP.NE.AND P2, PT, R58, RZ, PT ;  /* 0x000000ff3a00720c */ /* 0x000fda0003f45270 */
[----:B------:R-:W-:Y:S05]  /*1d70*/  @P2 BRA `(.L_x_638) ;  /* 0x0000000000202947 */ /* 0x000fea0003800000 */
[----:B------:R-:W-:-:S05]  /*1d80*/  VIADD R57, R57, 0x1 ;  /* 0x0000000139397836 */ /* 0x000fca0000000000 */
[----:B------:R-:W-:-:S13]  /*1d90*/  ISETP.NE.AND P2, PT, R57, RZ, PT ;  /* 0x000000ff3900720c */ /* 0x000fda0003f45270 */
[----:B------:R-:W-:Y:S01]  /*1da0*/  @!P2 VIADD R59, R59, 0x1 ;  /* 0x000000013b3ba836 */ /* 0x000fe20000000000 */
[----:B------:R-:W-:Y:S02]  /*1db0*/  @!P2 IADD3 R74, R135, 0x1, RZ ;  /* 0x00000001874aa810 */ /* 0x000fe40007ffe0ff */
[----:B------:R-:W-:Y:S02]  /*1dc0*/  @!P2 MOV R57, RZ ;  /* 0x000000ff0039a202 */ /* 0x000fe40000000f00 */
[----:B------:R-:W-:-:S13]  /*1dd0*/  ISETP.NE.AND P3, PT, R59, RZ, !P2 ;  /* 0x000000ff3b00720c */ /* 0x000fda0005765270 */
[----:B------:R-:W-:-:S04]  /*1de0*/  @P3 IMAD.MOV R74, RZ, RZ, R135 ;  /* 0x000000ffff4a3224 */ /* 0x000fc800078e0287 */
[----:B------:R-:W-:-:S07]  /*1df0*/  @!P2 IMAD.MOV.U32 R135, RZ, RZ, R74 ;  /* 0x000000ffff87a224 */ /* 0x000fce00078e004a */
.L_x_638:
[----:B------:R-:W-:Y:S05]  /*1e00*/  BSYNC B3 ;  /* 0x0000000000037941 */ /* 0x000fea0003800000 */
.L_x_637:
[C---:B------:R-:W-:Y:S01]  /*1e10*/  IMAD.HI.U32 R74, R59.reuse, -0x326172a9, RZ ;  /* 0xcd9e8d573b4a7827 */ /* 0x040fe200078e00ff */
[----:B------:R-:W-:Y:S01]  /*1e20*/  LOP3.LUT R75, R136, UR7, R135, 0x96, !PT ;  /* 0x00000007884b7c12 */ /* 0x000fe2000f8e9687 */
[----:B------:R-:W-:Y:S02]  /*1e30*/  HFMA2.MMA R167, -RZ, RZ, 0, 0 ;  /* 0x00000000ffa77435 */ /* 0x000fe400000001ff */
[----:B------:R-:W-:Y:S01]  /*1e40*/  IMAD R161, R59, -0x326172a9, RZ ;  /* 0xcd9e8d573ba17824 */ /* 0x000fe200078e02ff */
[----:B------:R-:W-:Y:S01]  /*1e50*/  LOP3.LUT R202, R74, UR6, R57, 0x96, !PT ;  /* 0x000000064aca7c12 */ /* 0x000fe2000f8e9639 */
[----:B------:R-:W-:-:S04]  /*1e60*/  IMAD.WIDE.U32 R74, R75, -0x326172a9, RZ ;  /* 0xcd9e8d574b4a7825 */ /* 0x000fc800078e00ff */
[----:B------:R-:W-:Y:S01]  /*1e70*/  IMAD R163, R58, -0x2daee0ad, RZ ;  /* 0xd2511f533aa37824 */ /* 0x000fe200078e02ff */
[----:B------:R-:W-:Y:S01]  /*1e80*/  LOP3.LUT R161, R75, UR24, R161, 0x96, !PT ;  /* 0x000000184ba17c12 */ /* 0x000fe2000f8e96a1 */
[----:B------:R-:W-:-:S04]  /*1e90*/  IMAD.WIDE.U32 R202, R202, -0x2daee0ad, RZ ;  /* 0xd2511f53caca7825 */ /* 0x000fc800078e00ff */
[----:B------:R-:W-:Y:S01]  /*1ea0*/  IMAD.WIDE.U32 R204, R161, -0x2daee0ad, RZ ;  /* 0xd2511f53a1cc7825 */ /* 0x000fe200078e00ff */
[----:B------:R-:W-:-:S04]  /*1eb0*/  LOP3.LUT R163, R203, UR25, R163, 0x96, !PT ;  /* 0x00000019cba37c12 */ /* 0x000fc8000f8e96a3 */
[----:B------:R-:W-:Y:S01]  /*1ec0*/  LOP3.LUT R75, R205, UR22, R202, 0x96, !PT ;  /* 0x00000016cd4b7c12 */ /* 0x000fe2000f8e96ca */
[----:B------:R-:W-:-:S05]  /*1ed0*/  IMAD.WIDE.U32 R200, R163, -0x326172a9, RZ ;  /* 0xcd9e8d57a3c87825 */ /* 0x000fca00078e00ff */
[----:B------:R-:W-:Y:S01]  /*1ee0*/  LOP3.LUT R202, R201, UR23, R74, 0x96, !PT ;  /* 0x00000017c9ca7c12 */ /* 0x000fe2000f8e964a */
[----:B------:R-:W-:-:S04]  /*1ef0*/  IMAD.WIDE.U32 R74, R75, -0x326172a9, RZ ;  /* 0xcd9e8d574b4a7825 */ /* 0x000fc800078e00ff */
[----:B------:R-:W-:Y:S01]  /*1f00*/  IMAD.WIDE.U32 R202, R202, -0x2daee0ad, RZ ;  /* 0xd2511f53caca7825 */ /* 0x000fe200078e00ff */
[----:B------:R-:W-:-:S04]  /*1f10*/  LOP3.LUT R205, R75, UR20, R200, 0x96, !PT ;  /* 0x000000144bcd7c12 */ /* 0x000fc8000f8e96c8 */
        /* <DEDUP_REMOVED lines=23> */
[----:B------:R-:W-:-:S03]  /*2090*/  LOP3.LUT R164, R203, UR9, R204, 0x96, !PT ;  /* 0x00000009cba47c12 */ /* 0x000fc6000f8e96cc */
[----:B------:R-:W-:Y:S01]  /*20a0*/  IMAD.MOV.U32 R138, RZ, RZ, R202 ;  /* 0x000000ffff8a7224 */ /* 0x000fe200078e00ca */
[----:B------:R-:W-:Y:S01]  /*20b0*/  LOP3.LUT R163, R75, UR8, R200, 0x96, !PT ;  /* 0x000000084ba37c12 */ /* 0x000fe2000f8e96c8 */
[----:B------:R-:W-:-:S07]  /*20c0*/  IMAD.MOV.U32 R136, RZ, RZ, R74 ;  /* 0x000000ffff887224 */ /* 0x000fce00078e004a */
.L_x_636:
[----:B------:R-:W-:Y:S05]  /*20d0*/  BSYNC B2 ;  /* 0x0000000000027941 */ /* 0x000fea0003800000 */
.L_x_635:
[----:B------:R-:W0:Y:S01]  /*20e0*/  LDC R200, c[0x0][0x294] ;  /* 0x0000a500ffc87b82 */ /* 0x000e220000000800 */
[----:B------:R-:W-:Y:S01]  /*20f0*/  I2FP.F32.U32 R74, R170 ;  /* 0x000000aa004a7245 */ /* 0x000fe20000201000 */
[----:B------:R-:W-:Y:S01]  /*2100*/  IMAD.MOV.U32 R201, RZ, RZ, 0x2f800000 ;  /* 0x2f800000ffc97424 */ /* 0x000fe200078e00ff */
[----:B------:R-:W-:Y:S01]  /*2110*/  ISETP.NE.U32.AND P2, PT, R72, RZ, PT ;  /* 0x000000ff4800720c */ /* 0x000fe20003f45070 */
[----:B-----5:R-:W-:Y:S01]  /*2120*/  IMAD.U32 R72, R68, 0x10000, RZ ;  /* 0x0001000044487824 */ /* 0x020fe200078e00ff */
[----:B------:R-:W-:Y:S01]  /*2130*/  LOP3.LUT R0, R0, 0xffffffef, RZ, 0xc0, !PT ;  /* 0xffffffef00007812 */ /* 0x000fe200078ec0ff */
[----:B------:R-:W-:Y:S01]  /*2140*/  FFMA.FTZ R75, R74, R201, 1.1641532182693481445e-10 ;  /* 0x2f0000004a4b7423 */ /* 0x000fe200000100c9 */
[----:B------:R-:W-:Y:S01]  /*2150*/  ISETP.NE.AND.EX P2, PT, R73, RZ, PT, P2 ;  /* 0x000000ff4900720c */ /* 0x000fe20003f45320 */
[----:B------:R-:W1:Y:S01]  /*2160*/  LDC R199, c[0x0][0x298] ;  /* 0x0000a600ffc77b82 */ /* 0x000e620000000800 */
[----:B------:R-:W-:Y:S02]  /*2170*/  PRMT R68, R68, 0x7632, R68 ;  /* 0x0000763244447816 */ /* 0x000fe40000000044 */
[----:B0-----:R-:W-:Y:S01]  /*2180*/  FSETP.GTU.FTZ.AND P3, PT, R75, R200, PT ;  /* 0x000000c84b00720b */ /* 0x001fe20003f7c000 */
[----:B-1----:R-:W-:-:S12]  /*2190*/  FMUL.FTZ R72, R72, R199 ;  /* 0x000000c748487220 */ /* 0x002fd80000410000 */
[----:B------:R-:W-:Y:S02]  /*21a0*/  @P3 LOP3.LUT R0, R0, 0x10, RZ, 0xfc, !PT ;  /* 0x0000001000003812 */ /* 0x000fe400078efcff */
[----:B------:R-:W-:Y:S01]  /*21b0*/  FSEL R170, R72, RZ, !P3 ;  /* 0x000000ff48aa7208 */ /* 0x000fe20005800000 */
[----:B------:R-:W-:Y:S06]  /*21c0*/  @P2 BRA `(.L_x_639) ;  /* 0x0000000000182947 */ /* 0x000fec0003800000 */
[----:B------:R-:W-:Y:S01]  /*21d0*/  MOV R72, R167 ;  /* 0x000000a700487202 */ /* 0x000fe20000000f00 */
[----:B------:R-:W-:Y:S06]  /*21e0*/  @!P1 BRA `(.L_x_640) ;  /* 0x0000000400689947 */ /* 0x000fec0003800000 */
[----:B------:R-:W-:Y:S02]  /*21f0*/  IMAD.U32 R73, R60, 0x10000, RZ ;  /* 0x000100003c497824 */ /* 0x000fe400078e00ff */
[----:B------:R-:W-:Y:S02]  /*2200*/  IMAD.MOV.U32 R72, RZ, RZ, R167 ;  /* 0x000000ffff487224 */ /* 0x000fe400078e00a7 */
[----:B------:R-:W-:Y:S01]  /*2210*/  FADD.FTZ R170, R73, R170 ;  /* 0x000000aa49aa7221 */ /* 0x000fe20000010000 */
[----:B------:R-:W-:Y:S06]  /*2220*/  BRA `(.L_x_640) ;  /* 0x0000000400587947 */ /* 0x000fec0003800000 */
.L_x_639:
[C---:B------:R-:W-:Y:S01]  /*2230*/  ISETP.NE.AND P3, PT, R167.reuse, 0x1, PT ;  /* 0x00000001a700780c */ /* 0x040fe20003f65270 */
[----:B------:R-:W-:Y:S01]  /*2240*/  BSSY B2, `(.L_x_641) ;  /* 0x000000c000027945 */ /* 0x000fe20003800000 */
[----:B------:R-:W-:-:S11]  /*2250*/  IADD3 R72, R167, 0x1, RZ ;  /* 0x00000001a7487810 */ /* 0x000fd60007ffe0ff */
[----:B------:R-:W-:Y:S05]  /*2260*/  @!P3 BRA `(.L_x_642) ;  /* 0x000000000020b947 */ /* 0x000fea0003800000 */
[----:B------:R-:W-:Y:S01]  /*2270*/  ISETP.NE.AND P3, PT, R167, 0x2, PT ;  /* 0x00000002a700780c */ /* 0x000fe20003f65270 */
[----:B------:R-:W-:-:S12]  /*2280*/  IMAD.MOV.U32 R94, RZ, RZ, R163 ;  /* 0x000000ffff5e7224 */ /* 0x000fd800078e00a3 */
[----:B------:R-:W-:Y:S05]  /*2290*/  @!P3 BRA `(.L_x_643) ;  /* 0x000000000018b947 */ /* 0x000fea0003800000 */
[----:B------:R-:W-:Y:S01]  /*22a0*/  ISETP.NE.AND P3, PT, R167, 0x3, PT ;  /* 0x00000003a700780c */ /* 0x000fe20003f65270 */
[----:B------:R-:W-:-:S12]  /*22b0*/  IMAD.MOV.U32 R94, RZ, RZ, R164 ;  /* 0x000000ffff5e7224 */ /* 0x000fd800078e00a4 */
[----:B------:R-:W-:Y:S05]  /*22c0*/  @P3 BRA `(.L_x_643) ;  /* 0x00000000000c3947 */ /* 0x000fea0003800000 */
[----:B------:R-:W-:Y:S01]  /*22d0*/  MOV R94, R136 ;  /* 0x00000088005e7202 */ /* 0x000fe20000000f00 */
[----:B------:R-:W-:Y:S06]  /*22e0*/  BRA `(.L_x_643) ;  /* 0x0000000000047947 */ /* 0x000fec0003800000 */
.L_x_642:
[----:B------:R-:W-:-:S07]  /*22f0*/  IMAD.MOV.U32 R94, RZ, RZ, R138 ;  /* 0x000000ffff5e7224 */ /* 0x000fce00078e008a */
.L_x_643:
[----:B------:R-:W-:Y:S05]  /*2300*/  BSYNC B2 ;  /* 0x0000000000027941 */ /* 0x000fea0003800000 */
.L_x_641:
        /* <DEDUP_REMOVED lines=8> */
[----:B------:R-:W-:-:S04]  /*2390*/  IADD3 R57, R57, 0x1, RZ ;  /* 0x0000000139397810 */ /* 0x000fc80007ffe0ff */
[----:B------:R-:W-:-:S13]  /*23a0*/  ISETP.NE.AND P3, PT, R57, RZ, PT ;  /* 0x000000ff3900720c */ /* 0x000fda0003f65270 */
[----:B------:R-:W-:Y:S02]  /*23b0*/  @!P3 VIADD R59, R59, 0x1 ;  /* 0x000000013b3bb836 */ /* 0x000fe40000000000 */
[----:B------:R-:W-:Y:S02]  /*23c0*/  @!P3 VIADD R72, R135, 0x1 ;  /* 0x000000018748b836 */ /* 0x000fe40000000000 */
[----:B------:R-:W-:Y:S01]  /*23d0*/  @!P3 IMAD.MOV.U32 R57, RZ, RZ, RZ ;  /* 0x000000ffff39b224 */ /* 0x000fe200078e00ff */
[----:B------:R-:W-:-:S13]  /*23e0*/  ISETP.NE.AND P4, PT, R59, RZ, !P3 ;  /* 0x000000ff3b00720c */ /* 0x000fda0005f85270 */
[----:B------:R-:W-:-:S05]  /*23f0*/  @P4 IADD3 R72, R135, RZ, RZ ;  /* 0x000000ff87484210 */ /* 0x000fca0007ffe0ff */
[----:B------:R-:W-:-:S07]  /*2400*/  @!P3 IMAD.MOV.U32 R135, RZ, RZ, R72 ;  /* 0x000000ffff87b224 */ /* 0x000fce00078e0048 */
.L_x_647:
[----:B------:R-:W-:Y:S05]  /*2410*/  BSYNC B3 ;  /* 0x0000000000037941 */ /* 0x000fea0003800000 */
.L_x_646:
[----:B------:R-:W-:Y:S01]  /*2420*/  IMAD.HI.U32 R72, R59, -0x326172a9, RZ ;  /* 0xcd9e8d573b487827 */ /* 0x000fe200078e00ff */
[----:B------:R-:W-:-:S03]  /*2430*/  LOP3.LUT R73, R74, UR7, R135, 0x96, !PT ;  /* 0x000000074a497c12 */ /* 0x000fc6000f8e9687 */
        /* <DEDUP_REMOVED lines=37> */
[----:B------:R-:W-:Y:S02]  /*2690*/  LOP3.LUT R164, R203, UR9, R204, 0x96, !PT ;  /* 0x00000009cba47c12 */ /* 0x000fe4000f8e96cc */
[----:B------:R-:W-:Y:S01]  /*26a0*/  MOV R138, R202 ;  /* 0x000000ca008a7202 */ /* 0x000fe20000000f00 */
[----:B------:R-:W-:Y:S01]  /*26b0*/  IMAD.MOV.U32 R136, RZ, RZ, R72 ;  /* 0x000000ffff887224 */ /* 0x000fe200078e0048 */
[----:B------:R-:W-:Y:S01]  /*26c0*/  LOP3.LUT R163, R73, UR8, R74, 0x96, !PT ;  /* 0x0000000849a37c12 */ /* 0x000fe2000f8e964a */
[----:B------:R-:W-:-:S07]  /*26d0*/  IMAD.MOV.U32 R72, RZ, RZ, RZ ;  /* 0x000000ffff487224 */ /* 0x000fce00078e00ff */
.L_x_645:
[----:B------:R-:W-:Y:S05]  /*26e0*/  BSYNC B2 ;  /* 0x0000000000027941 */ /* 0x000fea0003800000 */
.L_x_644:
[----:B------:R-:W-:Y:S01]  /*26f0*/  I2FP.F32.U32 R74, R94 ;  /* 0x0000005e004a7245 */ /* 0x000fe20000201000 */
[----:B------:R-:W-:Y:S01]  /*2700*/  @P1 IMAD.U32 R75, R60, 0x10000, RZ ;  /* 0x000100003c4b1824 */ /* 0x000fe200078e00ff */
[----:B------:R-:W-:-:S03]  /*2710*/  SHF.L.U32 R94, R64, 0x10, RZ ;  /* 0x00000010405e7819 */ /* 0x000fc600000006ff */
[----:B------:R-:W-:Y:S02]  /*2720*/  FFMA.FTZ R73, R74, R201, 1.1641532182693481445e-10 ;  /* 0x2f0000004a497423 */ /* 0x000fe400000100c9 */
[----:B------:R-:W-:-:S03]  /*2730*/  FMUL.FTZ R94, R94, R199 ;  /* 0x000000c75e5e7220 */ /* 0x000fc60000410000 */
[----:B------:R-:W-:-:S04]  /*2740*/  FSETP.GTU.FTZ.AND P3, PT, R73, R200, PT ;  /* 0x000000c84900720b */ /* 0x000fc80003f7c000 */
[----:B------:R-:W-:Y:S02]  /*2750*/  FSEL R73, R94, RZ, !P3 ;  /* 0x000000ff5e497208 */ /* 0x000fe40005800000 */
[----:B------:R-:W-:-:S03]  /*2760*/  SEL R94, RZ, 0x1, P3 ;  /* 0x00000001ff5e7807 */ /* 0x000fc60001800000 */
[----:B------:R-:W-:-:S04]  /*2770*/  FADD.FTZ R170, R73, R170 ;  /* 0x000000aa49aa7221 */ /* 0x000fc80000010000 */
[----:B------:R-:W-:-:S07]  /*2780*/  @P1 FADD.FTZ R170, R75, R170 ;  /* 0x000000aa4baa1221 */ /* 0x000fce0000010000 */
.L_x_640:
[C---:B------:R-:W-:Y:S01]  /*2790*/  ISETP.NE.AND P3, PT, R72.reuse, 0x1, PT ;  /* 0x000000014800780c */ /* 0x040fe20003f65270 */
[----:B------:R-:W-:Y:S01]  /*27a0*/  BSSY B2, `(.L_x_648) ;  /* 0x000000c000027945 */ /* 0x000fe20003800000 */
[----:B------:R-:W-:-:S11]  /*27b0*/  VIADD R73, R72, 0x1 ;  /* 0x0000000148497836 */ /* 0x000fd60000000000 */
[----:B------:R-:W-:Y:S05]  /*27c0*/  @!P3 BRA `(.L_x_649) ;  /* 0x000000000020b947 */ /* 0x000fea0003800000 */
[----:B------:R-:W-:Y:S02]  /*27d0*/  ISETP.NE.AND P3, PT, R72, 0x2, PT ;  /* 0x000000024800780c */ /* 0x000fe40003f65270 */
[----:B------:R-:W-:-:S11]  /*27e0*/  MOV R161, R163 ;  /* 0x000000a300a17202 */ /* 0x000fd60000000f00 */
[----:B------:R-:W-:Y:S05]  /*27f0*/  @!P3 BRA `(.L_x_650) ;  /* 0x000000000018b947 */ /* 0x000fea0003800000 */
[----:B------:R-:W-:Y:S01]  /*2800*/  ISETP.NE.AND P3, PT, R72, 0x3, PT ;  /* 0x000000034800780c */ /* 0x000fe20003f65270 */
[----:B------:R-:W-:-:S12]  /*2810*/  IMAD.MOV.U32 R161, RZ, RZ, R164 ;  /* 0x000000ffffa17224 */ /* 0x000fd800078e00a4 */
[----:B------:R-:W-:Y:S05]  /*2820*/  @P3 BRA `(.L_x_650) ;  /* 0x00000000000c3947 */ /* 0x000fea0003800000 */
[----:B------:R-:W-:Y:S01]  /*2830*/  IMAD.MOV.U32 R161, RZ, RZ, R136 ;  /* 0x000000ffffa17224 */ /* 0x000fe200078e0088 */
[----:B------:R-:W-:Y:S06]  /*2840*/  BRA `(.L_x_650) ;  /* 0x0000000000047947 */ /* 0x000fec0003800000 */
.L_x_649:
[----:B------:R-:W-:-:S07]  /*2850*/  MOV R161, R138 ;  /* 0x0000008a00a17202 */ /* 0x000fce0000000f00 */
.L_x_650:
[----:B------:R-:W-:Y:S05]  /*2860*/  BSYNC B2 ;  /* 0x0000000000027941 */ /* 0x000fea0003800000 */
.L_x_648:
        /* <DEDUP_REMOVED lines=10> */
[----:B------:R-:W-:Y:S01]  /*2910*/  @!P3 IADD3 R59, R59, 0x1, RZ ;  /* 0x000000013b3bb810 */ /* 0x000fe20007ffe0ff */
[----:B------:R-:W-:Y:S01]  /*2920*/  @!P3 VIADD R72, R135, 0x1 ;  /* 0x000000018748b836 */ /* 0x000fe20000000000 */
[----:B------:R-:W-:Y:S02]  /*2930*/  @!P3 MOV R57, RZ ;  /* 0x000000ff0039b202 */ /* 0x000fe40000000f00 */
[----:B------:R-:W-:-:S13]  /*2940*/  ISETP.NE.AND P4, PT, R59, RZ, !P3 ;  /* 0x000000ff3b00720c */ /* 0x000fda0005f85270 */
[----:B------:R-:W-:-:S04]  /*2950*/  @P4 IMAD.MOV R72, RZ, RZ, R135 ;  /* 0x000000ffff484224 */ /* 0x000fc800078e0287 */
[----:B------:R-:W-:-:S07]  /*2960*/  @!P3 IMAD.MOV.U32 R135, RZ, RZ, R72 ;  /* 0x000000ffff87b224 */ /* 0x000fce00078e0048 */
.L_x_654:
[----:B------:R-:W-:Y:S05]  /*2970*/  BSYNC B3 ;  /* 0x0000000000037941 */ /* 0x000fea0003800000 */
.L_x_653:
        /* <DEDUP_REMOVED lines=42> */
[----:B------:R-:W-:Y:S01]  /*2c20*/  IMAD.MOV.U32 R73, RZ, RZ, RZ ;  /* 0x000000ffff497224 */ /* 0x000fe200078e00ff */
[----:B------:R-:W-:-:S07]  /*2c30*/  MOV R136, R72 ;  /* 0x0000004800887202 */ /* 0x000fce0000000f00 */
.L_x_652:
[----:B------:R-:W-:Y:S05]  /*2c40*/  BSYNC B2 ;  /* 0x0000000000027941 */ /* 0x000fea0003800000 */
.L_x_651:
[----:B------:R-:W-:Y:S01]  /*2c50*/  I2FP.F32.U32 R72, R161 ;  /* 0x000000a100487245 */ /* 0x000fe20000201000 */
[----:B------:R-:W-:Y:S01]  /*2c60*/  IMAD.U32 R68, R68, 0x10000, RZ ;  /* 0x0001000044447824 */ /* 0x000fe200078e00ff */
[----:B------:R-:W-:-:S03]  /*2c70*/  LOP3.LUT R0, R0, 0xfffffff7, RZ, 0xc0, !PT ;  /* 0xfffffff700007812 */ /* 0x000fc600078ec0ff */
[----:B------:R-:W-:Y:S01]  /*2c80*/  FFMA.FTZ R75, R72, R201, 1.1641532182693481445e-10 ;  /* 0x2f000000484b7423 */ /* 0x000fe200000100c9 */
[----:B------:R-:W-:-:S04]  /*2c90*/  FMUL.FTZ R68, R68, R199 ;  /* 0x000000c744447220 */ /* 0x000fc80000410000 */
[----:B------:R-:W-:-:S04]  /*2ca0*/  FSETP.GTU.FTZ.AND P3, PT, R75, R200, PT ;  /* 0x000000c84b00720b */ /* 0x000fc80003f7c000 */
[----:B------:R-:W-:-:S09]  /*2cb0*/  FSEL R167, R68, RZ, !P3 ;  /* 0x000000ff44a77208 */ /* 0x000fd20005800000 */
[----:B------:R-:W-:Y:S01]  /*2cc0*/  @P3 LOP3.LUT R0, R0, 0x8, RZ, 0xfc, !PT ;  /* 0x0000000800003812 */ /* 0x000fe200078efcff */
[----:B------:R-:W-:Y:S06]  /*2cd0*/  @P2 BRA `(.L_x_655) ;  /* 0x00000000001c2947 */ /* 0x000fec0003800000 */
[----:B------:R-:W-:Y:S01]  /*2ce0*/  MOV R68, R73 ;  /* 0x0000004900447202 */ /* 0x000fe20000000f00 */
[----:B------:R-:W-:Y:S06]  /*2cf0*/  @!P1 BRA `(.L_x_656) ;  /* 0x0000000400749947 */ /* 0x000fec0003800000 */
[----:B------:R-:W-:-:S05]  /*2d00*/  PRMT R68, R60, 0x7632, R68 ;  /* 0x000076323c447816 */ /* 0x000fca0000000044 */
[----:B------:R-:W-:Y:S02]  /*2d10*/  IMAD.U32 R72, R68, 0x10000, RZ ;  /* 0x0001000044487824 */ /* 0x000fe400078e00ff */
[----:B------:R-:W-:Y:S02]  /*2d20*/  IMAD.MOV.U32 R68, RZ, RZ, R73 ;  /* 0x000000ffff447224 */ /* 0x000fe400078e0049 */
[----:B------:R-:W-:Y:S01]  /*2d30*/  FADD.FTZ R167, R72, R167 ;  /* 0x000000a748a77221 */ /* 0x000fe20000010000 */
[----:B------:R-:W-:Y:S06]  /*2d40*/  BRA `(.L_x_656) ;  /* 0x0000000400607947 */ /* 0x000fec0003800000 */
.L_x_655:
        /* <DEDUP_REMOVED lines=12> */
.L_x_658:
[----:B------:R-:W-:-:S07]  /*2e10*/  IMAD.MOV.U32 R93, RZ, RZ, R138 ;  /* 0x000000ffff5d7224 */ /* 0x000fce00078e008a */
.L_x_659:
[----:B------:R-:W-:Y:S05]  /*2e20*/  BSYNC B2 ;  /* 0x0000000000027941 */ /* 0x000fea0003800000 */
.L_x_657:
        /* <DEDUP_REMOVED lines=16> */
.L_x_663:
[----:B------:R-:W-:Y:S05]  /*2f30*/  BSYNC B3 ;  /* 0x0000000000037941 */ /* 0x000fea0003800000 */
.L_x_662:
        /* <DEDUP_REMOVED lines=9> */
[----:B------:R-:W-:-:S03]  /*2fd0*/  LOP3.LUT R74, R203, UR25, R161, 0x96, !PT ;  /* 0x00000019cb4a7c12 */ /* 0x000fc6000f8e96a1 */
[----:B------:R-:W-:Y:S01]  /*2fe0*/  IMAD.MOV.U32 R68, RZ, RZ, RZ ;  /* 0x000000ffff447224 */ /* 0x000fe200078e00ff */
        /* <DEDUP_REMOVED lines=32> */
[----:B------:R-:W-:-:S07]  /*31f0*/  LOP3.LUT R163, R73, UR8, R74, 0x96, !PT ;  /* 0x0000000849a37c12 */ /* 0x000fce000f8e964a */
.L_x_661:
[----:B------:R-:W-:Y:S05]  /*3200*/  BSYNC B2 ;  /* 0x0000000000027941 */ /* 0x000fea0003800000 */
.L_x_660:
[----:B------:R-:W-:Y:S02]  /*3210*/  I2FP.F32.U32 R72, R93 ;  /* 0x0000005d00487245 */ /* 0x000fe40000201000 */
[----:B------:R-:W-:-:S04]  /*3220*/  PRMT R73, R64, 0x7632, R73 ;  /* 0x0000763240497816 */ /* 0x000fc80000000049 */
[----:B------:R-:W-:Y:S01]  /*3230*/  SHF.L.U32 R74, R73, 0x10, RZ ;  /* 0x00000010494a7819 */ /* 0x000fe200000006ff */
[----:B------:R-:W-:Y:S01]  /*3240*/  FFMA.FTZ R73, R72, R201, 1.1641532182693481445e-10 ;  /* 0x2f00000048497423 */ /* 0x000fe200000100c9 */
[----:B------:R-:W-:-:S03]  /*3250*/  @P1 PRMT R72, R60, 0x7632, R72 ;  /* 0x000076323c481816 */ /* 0x000fc60000000048 */
[----:B------:R-:W-:Y:S01]  /*3260*/  FMUL.FTZ R74, R74, R199 ;  /* 0x000000c74a4a7220 */ /* 0x000fe20000410000 */
[----:B------:R-:W-:Y:S01]  /*3270*/  FSETP.GTU.FTZ.AND P3, PT, R73, R200, PT ;  /* 0x000000c84900720b */ /* 0x000fe20003f7c000 */
[----:B------:R-:W-:-:S03]  /*3280*/  @P1 IMAD.U32 R72, R72, 0x10000, RZ ;  /* 0x0001000048481824 */ /* 0x000fc600078e00ff */
[----:B------:R-:W-:Y:S02]  /*3290*/  FSEL R74, R74, RZ, !P3 ;  /* 0x000000ff4a4a7208 */ /* 0x000fe40005800000 */
[----:B------:R-:W-:-:S03]  /*32a0*/  SEL R93, RZ, 0x1, P3 ;  /* 0x00000001ff5d7807 */ /* 0x000fc60001800000 */
[----:B------:R-:W-:-:S04]  /*32b0*/  FADD.FTZ R167, R74, R167 ;  /* 0x000000a74aa77221 */ /* 0x000fc80000010000 */
[----:B------:R-:W-:-:S07]  /*32c0*/  @P1 FADD.FTZ R167, R72, R167 ;  /* 0x000000a748a71221 */ /* 0x000fce0000010000 */
.L_x_656:
        /* <DEDUP_REMOVED lines=12> */
.L_x_665:
[----:B------:R-:W-:-:S07]  /*3390*/  MOV R161, R138 ;  /* 0x0000008a00a17202 */ /* 0x000fce0000000f00 */
.L_x_666:
[----:B------:R-:W-:Y:S05]  /*33a0*/  BSYNC B2 ;  /* 0x0000000000027941 */ /* 0x000fea0003800000 */
.L_x_664:
        /* <DEDUP_REMOVED lines=16> */
.L_x_670:
[----:B------:R-:W-:Y:S05]  /*34b0*/  BSYNC B3 ;  /* 0x0000000000037941 */ /* 0x000fea0003800000 */
.L_x_669:
        /* <DEDUP_REMOVED lines=41> */
[----:B------:R-:W-:Y:S01]  /*3750*/  MOV R136, R72 ;  /* 0x0000004800887202 */ /* 0x000fe20000000f00 */
[----:B------:R-:W-:Y:S01]  /*3760*/  IMAD.MOV.U32 R72, RZ, RZ, RZ ;  /* 0x000000ffff487224 */ /* 0x000fe200078e00ff */
[----:B------:R-:W-:-:S07]  /*3770*/  LOP3.LUT R163, R73, UR8, R74, 0x96, !PT ;  /* 0x0000000849a37c12 */ /* 0x000fce000f8e964a */
.L_x_668:
[----:B------:R-:W-:Y:S05]  /*3780*/  BSYNC B2 ;  /* 0x0000000000027941 */ /* 0x000fea0003800000 */
.L_x_667:
[----:B------:R-:W-:Y:S01]  /*3790*/  I2FP.F32.U32 R68, R161 ;  /* 0x000000a100447245 */ /* 0x000fe20000201000 */
[C---:B------:R-:W-:Y:S01]  /*37a0*/  IMAD.U32 R74, R69.reuse, 0x10000, RZ ;  /* 0x00010000454a7824 */ /* 0x040fe200078e00ff */
[----:B------:R-:W-:Y:S02]  /*37b0*/  LOP3.LUT R0, R0, 0xfffffffb, RZ, 0xc0, !PT ;  /* 0xfffffffb00007812 */ /* 0x000fe400078ec0ff */
[----:B------:R-:W-:Y:S01]  /*37c0*/  PRMT R161, R69, 0x7632, R161 ;  /* 0x0000763245a17816 */ /* 0x000fe200000000a1 */
        /* <DEDUP_REMOVED lines=8> */
[----:B------:R-:W-:Y:S02]  /*3850*/  IMAD.U32 R69, R61, 0x10000, RZ ;  /* 0x000100003d457824 */ /* 0x000fe400078e00ff */
[----:B------:R-:W-:Y:S02]  /*3860*/  IMAD.MOV.U32 R68, RZ, RZ, R72 ;  /* 0x000000ffff447224 */ /* 0x000fe400078e0048 */
[----:B------:R-:W-:Y:S01]  /*3870*/  FADD.FTZ R176, R69, R176 ;  /* 0x000000b045b07221 */ /* 0x000fe20000010000 */
[----:B------:R-:W-:Y:S06]  /*3880*/  BRA `(.L_x_672) ;  /* 0x0000000400587947 */ /* 0x000fec0003800000 */
.L_x_671:
        /* <DEDUP_REMOVED lines=12> */
.L_x_674:
[----:B------:R-:W-:-:S07]  /*3950*/  IMAD.MOV.U32 R92, RZ, RZ, R138 ;  /* 0x000000ffff5c7224 */ /* 0x000fce00078e008a */
.L_x_675:
[----:B------:R-:W-:Y:S05]  /*3960*/  BSYNC B2 ;  /* 0x0000000000027941 */ /* 0x000fea0003800000 */
.L_x_673:
        /* <DEDUP_REMOVED lines=16> */
.L_x_679:
[----:B------:R-:W-:Y:S05]  /*3a70*/  BSYNC B3 ;  /* 0x0000000000037941 */ /* 0x000fea0003800000 */
.L_x_678:
        /* <DEDUP_REMOVED lines=44> */
.L_x_677:
[----:B------:R-:W-:Y:S05]  /*3d40*/  BSYNC B2 ;  /* 0x0000000000027941 */ /* 0x000fea0003800000 */
.L_x_676:
        /* <DEDUP_REMOVED lines=10> */
.L_x_672:
        /* <DEDUP_REMOVED lines=12> */
.L_x_681:
[----:B------:R-:W-:-:S07]  /*3eb0*/  MOV R173, R138 ;  /* 0x0000008a00ad7202 */ /* 0x000fce0000000f00 */
.L_x_682:
[----:B------:R-:W-:Y:S05]  /*3ec0*/  BSYNC B2 ;  /* 0x0000000000027941 */ /* 0x000fea0003800000 */
.L_x_680:
        /* <DEDUP_REMOVED lines=16> */
.L_x_686:
[----:B------:R-:W-:Y:S05]  /*3fd0*/  BSYNC B3 ;  /* 0x0000000000037941 */ /* 0x000fea0003800000 */
.L_x_685:
        /* <DEDUP_REMOVED lines=44> */
.L_x_684:
[----:B------:R-:W-:Y:S05]  /*42a0*/  BSYNC B2 ;  /* 0x0000000000027941 */ /* 0x000fea0003800000 */
.L_x_683:
        /* <DEDUP_REMOVED lines=16> */
.L_x_687:
        /* <DEDUP_REMOVED lines=12> */
.L_x_690:
[----:B------:R-:W-:-:S07]  /*4470*/  IMAD.MOV.U32 R91, RZ, RZ, R138 ;  /* 0x000000ffff5b7224 */ /* 0x000fce00078e008a */
.L_x_691:
[----:B------:R-:W-:Y:S05]  /*4480*/  BSYNC B2 ;  /* 0x0000000000027941 */ /* 0x000fea0003800000 */
.L_x_689:
        /* <DEDUP_REMOVED lines=16> */
.L_x_695:
[----:B------:R-:W-:Y:S05]  /*4590*/  BSYNC B3 ;  /* 0x0000000000037941 */ /* 0x000fea0003800000 */
.L_x_694:
        /* <DEDUP_REMOVED lines=44> */
.L_x_693:
[----:B------:R-:W-:Y:S05]  /*4860*/  BSYNC B2 ;  /* 0x0000000000027941 */ /* 0x000fea0003800000 */
.L_x_692:
[----:B------:R-:W-:Y:S02]  /*4870*/  I2FP.F32.U32 R72, R91 ;  /* 0x0000005b00487245 */ /* 0x000fe40000201000 */
[----:B------:R-:W-:-:S04]  /*4880*/  PRMT R69, R65, 0x7632, R69 ;  /* 0x0000763241457816 */ /* 0x000fc80000000045 */
[----:B------:R-:W-:Y:S01]  /*4890*/  SHF.L.U32 R74, R69, 0x10, RZ ;  /* 0x00000010454a7819 */ /* 0x000fe200000006ff */
[----:B------:R-:W-:-:S04]  /*48a0*/  FFMA.FTZ R69, R72, R201, 1.1641532182693481445e-10 ;  /* 0x2f00000048457423 */ /* 0x000fc800000100c9 */
[----:B------:R-:W-:Y:S01]  /*48b0*/  FMUL.FTZ R74, R74, R199 ;  /* 0x000000c74a4a7220 */ /* 0x000fe20000410000 */
[----:B------:R-:W-:Y:S02]  /*48c0*/  FSETP.GTU.FTZ.AND P3, PT, R69, R200, PT ;  /* 0x000000c84500720b */ /* 0x000fe40003f7c000 */
[----:B------:R-:W-:Y:S02]  /*48d0*/  @P1 PRMT R69, R61, 0x7632, R69 ;  /* 0x000076323d451816 */ /* 0x000fe40000000045 */
[----:B------:R-:W-:Y:S02]  /*48e0*/  FSEL R74, R74, RZ, !P3 ;  /* 0x000000ff4a4a7208 */ /* 0x000fe40005800000 */
[----:B------:R-:W-:Y:S01]  /*48f0*/  SEL R91, RZ, 0x1, P3 ;  /* 0x00000001ff5b7807 */ /* 0x000fe20001800000 */
[----:B------:R-:W-:Y:S02]  /*4900*/  @P1 IMAD.U32 R72, R69, 0x10000, RZ ;  /* 0x0001000045481824 */ /* 0x000fe400078e00ff */
[----:B------:R-:W-:-:S04]  /*4910*/  FADD.FTZ R173, R74, R173 ;  /* 0x000000ad4aad7221 */ /* 0x000fc80000010000 */
[----:B------:R-:W-:-:S07]  /*4920*/  @P1 FADD.FTZ R173, R72, R173 ;  /* 0x000000ad48ad1221 */ /* 0x000fce0000010000 */
.L_x_688:
        /* <DEDUP_REMOVED lines=12> */
.L_x_697:
[----:B------:R-:W-:-:S07]  /*49f0*/  MOV R161, R138 ;  /* 0x0000008a00a17202 */ /* 0x000fce0000000f00 */
.L_x_698:
[----:B------:R-:W-:Y:S05]  /*4a00*/  BSYNC B2 ;  /* 0x0000000000027941 */ /* 0x000fea0003800000 */
.L_x_696:
        /* <DEDUP_REMOVED lines=16> */
.L_x_702:
[----:B------:R-:W-:Y:S05]  /*4b10*/  BSYNC B3 ;  /* 0x0000000000037941 */ /* 0x000fea0003800000 */
.L_x_701:
        /* <DEDUP_REMOVED lines=44> */
.L_x_700:
[----:B------:R-:W-:Y:S05]  /*4de0*/  BSYNC B2 ;  /* 0x0000000000027941 */ /* 0x000fea0003800000 */
.L_x_699:
[----:B------:R-:W-:Y:S01]  /*4df0*/  I2FP.F32.U32 R68, R161 ;  /* 0x000000a100447245 */ /* 0x000fe20000201000 */
[----:B------:R-:W-:Y:S01]  /*4e00*/  IMAD.U32 R72, R70, 0x10000, RZ ;  /* 0x0001000046487824 */ /* 0x000fe200078e00ff */
        /* <DEDUP_REMOVED lines=14> */
.L_x_703:
        /* <DEDUP_REMOVED lines=12> */
.L_x_706:
[----:B------:R-:W-:-:S07]  /*4fb0*/  IMAD.MOV.U32 R90, RZ, RZ, R138 ;  /* 0x000000ffff5a7224 */ /* 0x000fce00078e008a */
.L_x_707:
[----:B------:R-:W-:Y:S05]  /*4fc0*/  BSYNC B2 ;  /* 0x0000000000027941 */ /* 0x000fea0003800000 */
.L_x_705:
        /* <DEDUP_REMOVED lines=16> */
.L_x_711:
[----:B------:R-:W-:Y:S05]  /*50d0*/  BSYNC B3 ;  /* 0x0000000000037941 */ /* 0x000fea0003800000 */
.L_x_710:
        /* <DEDUP_REMOVED lines=44> */
.L_x_709:
[----:B------:R-:W-:Y:S05]  /*53a0*/  BSYNC B2 ;  /* 0x0000000000027941 */ /* 0x000fea0003800000 */
.L_x_708:
        /* <DEDUP_REMOVED lines=10> */
.L_x_704:
        /* <DEDUP_REMOVED lines=12> */
.L_x_713:
[----:B------:R-:W-:-:S07]  /*5510*/  MOV R161, R138 ;  /* 0x0000008a00a17202 */ /* 0x000fce0000000f00 */
.L_x_714:
[----:B------:R-:W-:Y:S05]  /*5520*/  BSYNC B2 ;  /* 0x0000000000027941 */ /* 0x000fea0003800000 */
.L_x_712:
        /* <DEDUP_REMOVED lines=16> */
.L_x_718:
[----:B------:R-:W-:Y:S05]  /*5630*/  BSYNC B3 ;  /* 0x0000000000037941 */ /* 0x000fea0003800000 */
.L_x_717:
        /* <DEDUP_REMOVED lines=44> */
.L_x_716:
[----:B------:R-:W-:Y:S05]  /*5900*/  BSYNC B2 ;  /* 0x0000000000027941 */ /* 0x000fea0003800000 */
.L_x_715:
[----:B------:R-:W-:Y:S01]  /*5910*/  I2FP.F32.U32 R68, R161 ;  /* 0x000000a100447245 */ /* 0x000fe20000201000 */
[----:B------:R-:W-:-:S04]  /*5920*/  IMAD.U32 R70, R70, 0x10000, RZ ;  /* 0x0001000046467824 */ /* 0x000fc800078e00ff */
[----:B------:R-:W-:Y:S01]  /*5930*/  FFMA.FTZ R73, R68, R201, 1.1641532182693481445e-10 ;  /* 0x2f00000044497423 */ /* 0x000fe200000100c9 */
[----:B------:R-:W-:-:S04]  /*5940*/  FMUL.FTZ R70, R70, R199 ;  /* 0x000000c746467220 */ /* 0x000fc80000410000 */
[----:B------:R-:W-:-:S04]  /*5950*/  FSETP.GTU.FTZ.AND P3, PT, R73, R200, PT ;  /* 0x000000c84900720b */ /* 0x000fc80003f7c000 */
[----:B------:R-:W-:Y:S01]  /*5960*/  FSEL R181, R70, RZ, !P3 ;  /* 0x000000ff46b57208 */ /* 0x000fe20005800000 */
[----:B------:R-:W-:Y:S08]  /*5970*/  @P2 BRA `(.L_x_719) ;  /* 0x00000000001c2947 */ /* 0x000ff00003800000 */
[----:B------:R-:W-:Y:S01]  /*5980*/  MOV R68, R69 ;  /* 0x0000004500447202 */ /* 0x000fe20000000f00 */
[----:B------:R-:W-:Y:S06]  /*5990*/  @!P1 BRA `(.L_x_720) ;  /* 0x0000000400749947 */ /* 0x000fec0003800000 */
[----:B------:R-:W-:-:S05]  /*59a0*/  PRMT R68, R62, 0x7632, R68 ;  /* 0x000076323e447816 */ /* 0x000fca0000000044 */
[----:B------:R-:W-:Y:S02]  /*59b0*/  IMAD.U32 R70, R68, 0x10000, RZ ;  /* 0x0001000044467824 */ /* 0x000fe400078e00ff */
[----:B------:R-:W-:Y:S02]  /*59c0*/  IMAD.MOV.U32 R68, RZ, RZ, R69 ;  /* 0x000000ffff447224 */ /* 0x000fe400078e0045 */
[----:B------:R-:W-:Y:S01]  /*59d0*/  FADD.FTZ R181, R70, R181 ;  /* 0x000000b546b57221 */ /* 0x000fe20000010000 */
[----:B------:R-:W-:Y:S06]  /*59e0*/  BRA `(.L_x_720) ;  /* 0x0000000400607947 */ /* 0x000fec0003800000 */
.L_x_719:
        /* <DEDUP_REMOVED lines=12> */
.L_x_722:
[----:B------:R-:W-:-:S07]  /*5ab0*/  IMAD.MOV.U32 R70, RZ, RZ, R138 ;  /* 0x000000ffff467224 */ /* 0x000fce00078e008a */
.L_x_723:
[----:B------:R-:W-:Y:S05]  /*5ac0*/  BSYNC B2 ;  /* 0x0000000000027941 */ /* 0x000fea0003800000 */
.L_x_721:
        /* <DEDUP_REMOVED lines=16> */
.L_x_727:
[----:B------:R-:W-:Y:S05]  /*5bd0*/  BSYNC B3 ;  /* 0x0000000000037941 */ /* 0x000fea0003800000 */
.L_x_726:
        /* <DEDUP_REMOVED lines=44> */
.L_x_725:
[----:B------:R-:W-:Y:S05]  /*5ea0*/  BSYNC B2 ;  /* 0x0000000000027941 */ /* 0x000fea0003800000 */
.L_x_724:
        /* <DEDUP_REMOVED lines=12> */
.L_x_720:
        /* <DEDUP_REMOVED lines=12> */
.L_x_729:
[----:B------:R-:W-:-:S07]  /*6030*/  MOV R70, R138 ;  /* 0x0000008a00467202 */ /* 0x000fce0000000f00 */
.L_x_730:
[----:B------:R-:W-:Y:S05]  /*6040*/  BSYNC B2 ;  /* 0x0000000000027941 */ /* 0x000fea0003800000 */
.L_x_728:
        /* <DEDUP_REMOVED lines=16> */
.L_x_734:
[----:B------:R-:W-:Y:S05]  /*6150*/  BSYNC B3 ;  /* 0x0000000000037941 */ /* 0x000fea0003800000 */
.L_x_733:
        /* <DEDUP_REMOVED lines=44> */
.L_x_732:
[----:B------:R-:W-:Y:S05]  /*6420*/  BSYNC B2 ;  /* 0x0000000000027941 */ /* 0x000fea0003800000 */
.L_x_731:
[----:B------:R-:W-:Y:S01]  /*6430*/  I2FP.F32.U32 R68, R70 ;  /* 0x0000004600447245 */ /* 0x000fe20000201000 */
[C---:B------:R-:W-:Y:S01]  /*6440*/  IMAD.U32 R70, R71.reuse, 0x10000, RZ ;  /* 0x0001000047467824 */ /* 0x040fe200078e00ff */
[----:B------:R-:W-:-:S03]  /*6450*/  PRMT R161, R71, 0x7632, R161 ;  /* 0x0000763247a17816 */ /* 0x000fc600000000a1 */
[----:B------:R-:W-:Y:S01]  /*6460*/  FFMA.FTZ R73, R68, R201, 1.1641532182693481445e-10 ;  /* 0x2f00000044497423 */ /* 0x000fe200000100c9 */
[----:B------:R-:W-:-:S04]  /*6470*/  FMUL.FTZ R70, R70, R199 ;  /* 0x000000c746467220 */ /* 0x000fc80000410000 */
[----:B------:R-:W-:-:S04]  /*6480*/  FSETP.GTU.FTZ.AND P4, PT, R73, R200, PT ;  /* 0x000000c84900720b */ /* 0x000fc80003f9c000 */
[----:B------:R-:W-:Y:S01]  /*6490*/  FSEL R192, R70, RZ, !P4 ;  /* 0x000000ff46c07208 */ /* 0x000fe20006000000 */
[----:B------:R-:W-:Y:S08]  /*64a0*/  @P2 BRA `(.L_x_735) ;  /* 0x0000000000182947 */ /* 0x000ff00003800000 */
[----:B------:R-:W-:Y:S01]  /*64b0*/  MOV R68, R69 ;  /* 0x0000004500447202 */ /* 0x000fe20000000f00 */
[----:B------:R-:W-:Y:S06]  /*64c0*/  @!P1 BRA `(.L_x_736) ;  /* 0x0000000400689947 */ /* 0x000fec0003800000 */
[----:B------:R-:W-:Y:S02]  /*64d0*/  IMAD.U32 R71, R63, 0x10000, RZ ;  /* 0x000100003f477824 */ /* 0x000fe400078e00ff */
[----:B------:R-:W-:Y:S02]  /*64e0*/  IMAD.MOV.U32 R68, RZ, RZ, R69 ;  /* 0x000000ffff447224 */ /* 0x000fe400078e0045 */
[----:B------:R-:W-:Y:S01]  /*64f0*/  FADD.FTZ R192, R71, R192 ;  /* 0x000000c047c07221 */ /* 0x000fe20000010000 */
[----:B------:R-:W-:Y:S06]  /*6500*/  BRA `(.L_x_736) ;  /* 0x0000000400587947 */ /* 0x000fec0003800000 */
.L_x_735:
        /* <DEDUP_REMOVED lines=12> */
.L_x_738:
[----:B------:R-:W-:-:S07]  /*65d0*/  IMAD.MOV.U32 R88, RZ, RZ, R138 ;  /* 0x000000ffff587224 */ /* 0x000fce00078e008a */
.L_x_739:
[----:B------:R-:W-:Y:S05]  /*65e0*/  BSYNC B2 ;  /* 0x0000000000027941 */ /* 0x000fea0003800000 */
.L_x_737:
        /* <DEDUP_REMOVED lines=16> */
.L_x_743:
[----:B------:R-:W-:Y:S05]  /*66f0*/  BSYNC B3 ;  /* 0x0000000000037941 */ /* 0x000fea0003800000 */
.L_x_742:
[----:B------:R-:W-:Y:S01]  /*6700*/  IMAD.HI.U32 R68, R59, -0x326172a9, RZ ;  /* 0xcd9e8d573b447827 */ /* 0x000fe200078e00ff */
[----:B------:R-:W-:-:S03]  /*6710*/  LOP3.LUT R69, R70, UR7, R135, 0x96, !PT ;  /* 0x0000000746457c12 */ /* 0x000fc6000f8e9687 */
[----:B------:R-:W-:Y:S01]  /*6720*/  IMAD R71, R59, -0x326172a9, RZ ;  /* 0xcd9e8d573b477824 */ /* 0x000fe200078e02ff */
[----:B------:R-:W-:Y:S01]  /*6730*/  LOP3.LUT R72, R68, UR6, R57, 0x96, !PT ;  /* 0x0000000644487c12 */ /* 0x000fe2000f8e9639 */
[----:B------:R-:W-:-:S04]  /*6740*/  IMAD.WIDE.U32 R68, R69, -0x326172a9, RZ ;  /* 0xcd9e8d5745447825 */ /* 0x000fc800078e00ff */
[----:B------:R-:W-:Y:S01]  /*6750*/  IMAD R75, R58, -0x2daee0ad, RZ ;  /* 0xd2511f533a4b7824 */ /* 0x000fe200078e02ff */
        /* <DEDUP_REMOVED lines=38> */
.L_x_741:
[----:B------:R-:W-:Y:S05]  /*69c0*/  BSYNC B2 ;  /* 0x0000000000027941 */ /* 0x000fea0003800000 */
.L_x_740:
        /* <DEDUP_REMOVED lines=10> */
.L_x_736:
        /* <DEDUP_REMOVED lines=12> */
.L_x_745:
[----:B------:R-:W-:-:S07]  /*6b30*/  MOV R191, R138 ;  /* 0x0000008a00bf7202 */ /* 0x000fce0000000f00 */
.L_x_746:
[----:B------:R-:W-:Y:S05]  /*6b40*/  BSYNC B2 ;  /* 0x0000000000027941 */ /* 0x000fea0003800000 */
.L_x_744:
        /* <DEDUP_REMOVED lines=16> */
.L_x_750:
[----:B------:R-:W-:Y:S05]  /*6c50*/  BSYNC B3 ;  /* 0x0000000000037941 */ /* 0x000fea0003800000 */
.L_x_749:
        /* <DEDUP_REMOVED lines=44> */
.L_x_748:
[----:B------:R-:W-:Y:S05]  /*6f20*/  BSYNC B2 ;  /* 0x0000000000027941 */ /* 0x000fea0003800000 */
.L_x_747:
        /* <DEDUP_REMOVED lines=9> */
[----:B------:R-:W-:Y:S01]  /*6fc0*/  PRMT R68, R63, 0x7632, R68 ;  /* 0x000076323f447816 */ /* 0x000fe20000000044 */
[----:B------:R-:W-:-:S04]  /*6fd0*/  IMAD.MOV.U32 R161, RZ, RZ, R69 ;  /* 0x000000ffffa17224 */ /* 0x000fc800078e0045 */
[----:B------:R-:W-:-:S04]  /*6fe0*/  IMAD.U32 R68, R68, 0x10000, RZ ;  /* 0x0001000044447824 */ /* 0x000fc800078e00ff */
[----:B------:R-:W-:Y:S01]  /*6ff0*/  FADD.FTZ R191, R68, R191 ;  /* 0x000000bf44bf7221 */ /* 0x000fe20000010000 */
[----:B------:R-:W-:Y:S06]  /*7000*/  BRA `(.L_x_752) ;  /* 0x0000000400607947 */ /* 0x000fec0003800000 */
.L_x_751:
        /* <DEDUP_REMOVED lines=12> */
.L_x_754:
[----:B------:R-:W-:-:S07]  /*70d0*/  IMAD.MOV.U32 R86, RZ, RZ, R138 ;  /* 0x000000ffff567224 */ /* 0x000fce00078e008a */
.L_x_755:
[----:B------:R-:W-:Y:S05]  /*70e0*/  BSYNC B2 ;  /* 0x0000000000027941 */ /* 0x000fea0003800000 */
.L_x_753:
        /* <DEDUP_REMOVED lines=16> */
.L_x_759:
[----:B------:R-:W-:Y:S05]  /*71f0*/  BSYNC B3 ;  /* 0x0000000000037941 */ /* 0x000fea0003800000 */
.L_x_758:
        /* <DEDUP_REMOVED lines=8> */
[----:B------:R-:W-:Y:S01]  /*7280*/  IMAD.MOV.U32 R161, RZ, RZ, RZ ;  /* 0x000000ffffa17224 */ /* 0x000fe200078e00ff */
        /* <DEDUP_REMOVED lines=35> */
.L_x_757:
[----:B------:R-:W-:Y:S05]  /*74c0*/  BSYNC B2 ;  /* 0x0000000000027941 */ /* 0x000fea0003800000 */
.L_x_756:
[----:B------:R-:W-:Y:S02]  /*74d0*/  I2FP.F32.U32 R68, R86 ;  /* 0x0000005600447245 */ /* 0x000fe40000201000 */
[----:B------:R-:W-:-:S03]  /*74e0*/  PRMT R69, R67, 0x7632, R69 ;  /* 0x0000763243457816 */ /* 0x000fc60000000045 */
[----:B------:R-:W-:Y:S01]  /*74f0*/  FFMA.FTZ R201, R68, R201, 1.1641532182693481445e-10 ;  /* 0x2f00000044c97423 */ /* 0x000fe200000100c9 */
[----:B------:R-:W-:Y:S02]  /*7500*/  SHF.L.U32 R70, R69, 0x10, RZ ;  /* 0x0000001045467819 */ /* 0x000fe400000006ff */
[----:B------:R-:W-:Y:S02]  /*7510*/  @P1 PRMT R68, R63, 0x7632, R68 ;  /* 0x000076323f441816 */ /* 0x000fe40000000044 */
[----:B------:R-:W-:Y:S01]  /*7520*/  FSETP.GTU.FTZ.AND P2, PT, R201, R200, PT ;  /* 0x000000c8c900720b */ /* 0x000fe20003f5c000 */
[----:B------:R-:W-:Y:S02]  /*7530*/  FMUL.FTZ R70, R70, R199 ;  /* 0x000000c746467220 */ /* 0x000fe40000410000 */
[----:B------:R-:W-:Y:S01]  /*7540*/  @P1 IMAD.U32 R68, R68, 0x10000, RZ ;  /* 0x0001000044441824 */ /* 0x000fe200078e00ff */
[----:B------:R-:W-:Y:S02]  /*7550*/  SEL R86, RZ, 0x1, P2 ;  /* 0x00000001ff567807 */ /* 0x000fe40001000000 */
[----:B------:R-:W-:-:S05]  /*7560*/  FSEL R70, R70, RZ, !P2 ;  /* 0x000000ff46467208 */ /* 0x000fca0005000000 */
[----:B------:R-:W-:-:S04]  /*7570*/  FADD.FTZ R191, R70, R191 ;  /* 0x000000bf46bf7221 */ /* 0x000fc80000010000 */
[----:B------:R-:W-:-:S07]  /*7580*/  @P1 FADD.FTZ R191, R68, R191 ;  /* 0x000000bf44bf1221 */ /* 0x000fce0000010000 */
.L_x_752:
[----:B------:R-:W-:Y:S01]  /*7590*/  SEL R69, RZ, 0x10000, P4 ;  /* 0x00010000ff457807 */ /* 0x000fe20002000000 */
[----:B------:R-:W-:Y:S01]  /*75a0*/  IMAD.SHL.U32 R202, R197, 0x8, RZ ;  /* 0x00000008c5ca7824 */ /* 0x000fe200078e00ff */
[C---:B------:R-:W-:Y:S02]  /*75b0*/  LOP3.LUT P4, RZ, R0.reuse, 0x2, RZ, 0xc0, !PT ;  /* 0x0000000200ff7812 */ /* 0x040fe4000788c0ff */
[C---:B------:R-:W-:Y:S02]  /*75c0*/  LOP3.LUT P6, RZ, R0.reuse, 0x4, RZ, 0xc0, !PT ;  /* 0x0000000400ff7812 */ /* 0x040fe400078cc0ff */
[----:B------:R-:W-:Y:S02]  /*75d0*/  LOP3.LUT P1, RZ, R0, 0x8, RZ, 0xc0, !PT ;  /* 0x0000000800ff7812 */ /* 0x000fe4000782c0ff */
[----:B------:R-:W-:Y:S02]  /*75e0*/  SEL R70, RZ, 0x1, P4 ;  /* 0x00000001ff467807 */ /* 0x000fe40002000000 */
[----:B------:R-:W-:-:S02]  /*75f0*/  SEL R75, RZ, 0x1000000, P5 ;  /* 0x01000000ff4b7807 */ /* 0x000fc40002800000 */
[----:B------:R-:W-:Y:S01]  /*7600*/  LOP3.LUT P5, RZ, R0, 0x1, RZ, 0xc0, !PT ;  /* 0x0000000100ff7812 */ /* 0x000fe200078ac0ff */
[----:B------:R-:W-:Y:S01]  /*7610*/  IMAD.WIDE.U32 R70, R70, 0x1000000, RZ ;  /* 0x0100000046467825 */ /* 0x000fe200078e00ff */
[----:B------:R-:W-:Y:S02]  /*7620*/  SEL R72, RZ, 0x100, P3 ;  /* 0x00000100ff487807 */ /* 0x000fe40001800000 */
[----:B------:R-:W-:Y:S02]  /*7630*/  SEL R68, RZ, 0x1, P6 ;  /* 0x00000001ff447807 */ /* 0x000fe40003000000 */
[----:B------:R-:W-:Y:S02]  /*7640*/  SEL R74, RZ, 0x1, P1 ;  /* 0x00000001ff4a7807 */ /* 0x000fe40000800000 */
[----:B------:R-:W-:Y:S02]  /*7650*/  SEL R73, RZ, 0x1, P5 ;  /* 0x00000001ff497807 */ /* 0x000fe40002800000 */
[----:B------:R-:W-:Y:S01]  /*7660*/  LOP3.LUT R72, R72, R75, R69, 0xfe, !PT ;  /* 0x0000004b48487212 */ /* 0x000fe200078efe45 */
[----:B------:R-:W-:Y:S01]  /*7670*/  IMAD.WIDE.U32 R68, R68, 0x10000, RZ ;  /* 0x0001000044447825 */ /* 0x000fe200078e00ff */
[----:B------:R-:W-:-:S02]  /*7680*/  LEA R200, P1, R197, UR30, 0x4 ;  /* 0x0000001ec5c87c11 */ /* 0x000fc4000f8220ff */
[----:B------:R-:W-:Y:S01]  /*7690*/  LOP3.LUT P2, RZ, R0, 0x10, RZ, 0xc0, !PT ;  /* 0x0000001000ff7812 */ /* 0x000fe2000784c0ff */
[----:B------:R-:W-:Y:S01]  /*76a0*/  IMAD.WIDE.U32 R74, R74, 0x100, RZ ;  /* 0x000001004a4a7825 */ /* 0x000fe200078e00ff */
[----:B------:R-:W-:Y:S02]  /*76b0*/  LOP3.LUT R71, R71, R72, R73, 0xfe, !PT ;  /* 0x0000004847477212 */ /* 0x000fe400078efe49 */
[C---:B------:R-:W-:Y:S02]  /*76c0*/  LEA.HI.X R201, R197.reuse, UR31, RZ, 0x4, P1 ;  /* 0x0000001fc5c97c11 */ /* 0x040fe400088f24ff */
[----:B------:R-:W-:Y:S02]  /*76d0*/  LOP3.LUT R74, R74, R70, R68, 0xfe, !PT ;  /* 0x000000464a4a7212 */ /* 0x000fe400078efe44 */
[----:B------:R-:W-:Y:S02]  /*76e0*/  SEL R199, RZ, 0x1, P2 ;  /* 0x00000001ffc77807 */ /* 0x000fe40001000000 */
[----:B------:R-:W-:-:S02]  /*76f0*/  SHF.L.U64.HI R203, R197, 0x3, RZ ;  /* 0x00000003c5cb7819 */ /* 0x000fc400000102ff */
[----:B------:R-:W-:Y:S02]  /*7700*/  IADD3 R72, P1, R202, UR32, RZ ;  /* 0x00000020ca487c10 */ /* 0x000fe4000ff3e0ff */
[----:B------:R-:W-:Y:S02]  /*7710*/  LOP3.LUT R75, R75, R71, R69, 0xfe, !PT ;  /* 0x000000474b4b7212 */ /* 0x000fe400078efe45 */
[----:B------:R-:W-:Y:S02]  /*7720*/  F2FP.BF16.F32.PACK_AB R71, R191, R192 ;  /* 0x000000c0bf47723e */ /* 0x000fe400000010ff */
[----:B------:R-:W-:Y:S02]  /*7730*/  F2FP.BF16.F32.PACK_AB R70, R181, R184 ;  /* 0x000000b8b546723e */ /* 0x000fe400000010ff */
[----:B------:R-:W-:Y:S02]  /*7740*/  F2FP.BF16.F32.PACK_AB R69, R173, R176 ;  /* 0x000000b0ad45723e */ /* 0x000fe400000010ff */
[----:B------:R-:W-:-:S02]  /*7750*/  F2FP.BF16.F32.PACK_AB R68, R167, R170 ;  /* 0x000000aaa744723e */ /* 0x000fc400000010ff */
[----:B------:R-:W-:Y:S02]  /*7760*/  IADD3.X R73, R203, UR33, RZ, P1, !PT ;  /* 0x00000021cb497c10 */ /* 0x000fe40008ffe4ff */
[----:B------:R-:W-:Y:S01]  /*7770*/  LOP3.LUT R74, R74, R199, RZ, 0xfc, !PT ;  /* 0x000000c74a4a7212 */ /* 0x000fe200078efcff */
[----:B------:R0:W-:Y:S04]  /*7780*/  STG.E.128 desc[UR4][R200.64], R68 ;  /* 0x00000044c8007986 */ /* 0x0001e8000c101d04 */
[----:B------:R0:W-:Y:S01]  /*7790*/  STG.E.64 desc[UR4][R72.64], R74 ;  /* 0x0000004a48007986 */ /* 0x0001e2000c101b04 */
[----:B------:R-:W-:Y:S05]  /*77a0*/  @!P0 BRA `(.L_x_760) ;  /* 0x0000000000508947 */ /* 0x000fea0003800000 */
[----:B0-----:R-:W-:Y:S02]  /*77b0*/  SHF.L.U32 R69, R88, 0x10, RZ ;  /* 0x0000001058457819 */ /* 0x001fe400000006ff */
[----:B------:R-:W-:Y:S02]  /*77c0*/  LOP3.LUT R68, R86, 0xffff, RZ, 0xc0, !PT ;  /* 0x0000ffff56447812 */ /* 0x000fe400078ec0ff */
[----:B------:R-:W-:Y:S02]  /*77d0*/  LOP3.LUT R71, R69, 0xff0000, RZ, 0xc0, !PT ;  /* 0x00ff000045477812 */ /* 0x000fe400078ec0ff */
[----:B------:R-:W-:Y:S02]  /*77e0*/  PRMT R69, R89, 0x7104, RZ ;  /* 0x0000710459457816 */ /* 0x000fe400000000ff */
[----:B------:R-:W-:Y:S02]  /*77f0*/  PRMT R68, R71, 0x4210, R68 ;  /* 0x0000421047447816 */ /* 0x000fe40000000044 */
[----:B------:R-:W-:-:S02]  /*7800*/  LOP3.LUT R74, R91, 0xff, RZ, 0xc0, !PT ;  /* 0x000000ff5b4a7812 */ /* 0x000fc400078ec0ff */
[----:B------:R-:W-:Y:S02]  /*7810*/  LOP3.LUT R72, R92, 0xff, RZ, 0xc0, !PT ;  /* 0x000000ff5c487812 */ /* 0x000fe400078ec0ff */
[----:B------:R-:W-:Y:S01]  /*7820*/  LOP3.LUT R70, R93, 0xff, RZ, 0xc0, !PT ;  /* 0x000000ff5d467812 */ /* 0x000fe200078ec0ff */
[----:B------:R-:W-:Y:S01]  /*7830*/  IMAD.WIDE.U32 R74, R74, 0x1000000, RZ ;  /* 0x010000004a4a7825 */ /* 0x000fe200078e00ff */
[----:B------:R-:W-:Y:S02]  /*7840*/  LOP3.LUT R69, R68, 0xff00, R69, 0xf8, !PT ;  /* 0x0000ff0044457812 */ /* 0x000fe400078ef845 */
[----:B------:R-:W-:Y:S01]  /*7850*/  IADD3 R68, P0, R202, UR34, RZ ;  /* 0x00000022ca447c10 */ /* 0x000fe2000ff1e0ff */
[----:B------:R-:W-:Y:S01]  /*7860*/  IMAD.WIDE.U32 R72, R72, 0x10000, RZ ;  /* 0x0001000048487825 */ /* 0x000fe200078e00ff */
[----:B------:R-:W-:-:S03]  /*7870*/  LOP3.LUT R69, R69, 0xff, R90, 0xf8, !PT ;  /* 0x000000ff45457812 */ /* 0x000fc600078ef85a */
[----:B------:R-:W-:Y:S01]  /*7880*/  IMAD.WIDE.U32 R70, R70, 0x100, RZ ;  /* 0x0000010046467825 */ /* 0x000fe200078e00ff */
[----:B------:R-:W-:Y:S02]  /*7890*/  LOP3.LUT R73, R73, R69, R75, 0xfe, !PT ;  /* 0x0000004549497212 */ /* 0x000fe400078efe4b */
[----:B------:R-:W-:Y:S02]  /*78a0*/  IADD3.X R69, R203, UR35, RZ, P0, !PT ;  /* 0x00000023cb457c10 */ /* 0x000fe400087fe4ff */
[----:B------:R-:W-:Y:S02]  /*78b0*/  LOP3.LUT R199, R70, R74, R72, 0xfe, !PT ;  /* 0x0000004a46c77212 */ /* 0x000fe400078efe48 */
[----:B------:R-:W-:Y:S02]  /*78c0*/  LOP3.LUT R71, R73, R71, RZ, 0xfc, !PT ;  /* 0x0000004749477212 */ /* 0x000fe400078efcff */
[----:B------:R-:W-:-:S05]  /*78d0*/  LOP3.LUT R70, R199, 0xff, R94, 0xf8, !PT ;  /* 0x000000ffc7467812 */ /* 0x000fca00078ef85e */
[----:B------:R1:W-:Y:S02]  /*78e0*/  STG.E.64 desc[UR4][R68.64], R70 ;  /* 0x0000004644007986 */ /* 0x0003e4000c101b04 */
.L_x_760:
[----:B------:R-:W-:-:S07]  /*78f0*/  VIADD R199, R197, 0x20 ;  /* 0x00000020c5c77836 */ /* 0x000fce0000000000 */
.L_x_631:
[----:B------:R-:W-:Y:S05]  /*7900*/  BSYNC B1 ;  /* 0x0000000000017941 */ /* 0x000fea0003800000 */
.L_x_630:
[----:B------:R-:W-:Y:S01]  /*7910*/  LOP3.LUT P0, RZ, R0, 0x100, RZ, 0xc0, !PT ;  /* 0x0000010000ff7812 */ /* 0x000fe2000780c0ff */
[----:B------:R-:W-:-:S12]  /*7920*/  BSSY B1, `(.L_x_761) ;  /* 0x00005de000017945 */ /* 0x000fd80003800000 */
[----:B------:R-:W-:Y:S05]  /*7930*/  @!P0 BRA `(.L_x_762) ;  /* 0x0000005c00708947 */ /* 0x000fea0003800000 */
[----:B0-----:R-:W0:Y:S01]  /*7940*/  LDC.64 R72, c[0x0][0x228] ;  /* 0x00008a00ff487b82 */ /* 0x001e220000000a00 */
[----:B------:R-:W-:-:S04]  /*7950*/  ISETP.NE.U32.AND P1, PT, RZ, UR28, PT ;  /* 0x0000001cff007c0c */ /* 0x000fc8000bf25070 */
[----:B------:R-:W-:-:S03]  /*7960*/  ISETP.NE.AND.EX P1, PT, RZ, UR29, PT, P1 ;  /* 0x0000001dff007c0c */ /* 0x000fc6000bf25310 */
[----:B-1----:R-:W1:Y:S01]  /*7970*/  LDC.64 R68, c[0x0][0x220] ;  /* 0x00008800ff447b82 */ /* 0x002e620000000a00 */
        /* <DEDUP_REMOVED lines=12> */
[----:B------:R-:W-:-:S11]  /*7a40*/  VIADD R165, R161, 0x1 ;  /* 0x00000001a1a57836 */ /* 0x000fd60000000000 */
[----:B0-----:R-:W-:Y:S05]  /*7a50*/  @!P2 BRA `(.L_x_764) ;  /* 0x000000000020a947 */ /* 0x001fea0003800000 */
        /* <DEDUP_REMOVED lines=8> */
.L_x_764:
[----:B------:R-:W-:-:S07]  /*7ae0*/  MOV R168, R138 ;  /* 0x0000008a00a87202 */ /* 0x000fce0000000f00 */
.L_x_765:
[----:B------:R-:W-:Y:S05]  /*7af0*/  BSYNC B2 ;  /* 0x0000000000027941 */ /* 0x000fea0003800000 */
.L_x_763:
        /* <DEDUP_REMOVED lines=11> */
[----:B------:R-:W-:Y:S02]  /*7bb0*/  @!P2 VIADD R74, R135, 0x1 ;  /* 0x00000001874aa836 */ /* 0x000fe40000000000 */
[----:B------:R-:W-:Y:S01]  /*7bc0*/  @!P2 IMAD.MOV.U32 R57, RZ, RZ, RZ ;  /* 0x000000ffff39a224 */ /* 0x000fe200078e00ff */
[----:B------:R-:W-:-:S13]  /*7bd0*/  ISETP.NE.AND P3, PT, R59, RZ, !P2 ;  /* 0x000000ff3b00720c */ /* 0x000fda0005765270 */
[----:B------:R-:W-:-:S05]  /*7be0*/  @P3 IMAD.MOV R74, RZ, RZ, R135 ;  /* 0x000000ffff4a3224 */ /* 0x000fca00078e0287 */
[----:B------:R-:W-:-:S07]  /*7bf0*/  @!P2 MOV R135, R74 ;  /* 0x0000004a0087a202 */ /* 0x000fce0000000f00 */
.L_x_769:
[----:B------:R-:W-:Y:S05]  /*7c00*/  BSYNC B3 ;  /* 0x0000000000037941 */ /* 0x000fea0003800000 */
.L_x_768:
        /* <DEDUP_REMOVED lines=44> */
.L_x_767:
[----:B------:R-:W-:Y:S05]  /*7ed0*/  BSYNC B2 ;  /* 0x0000000000027941 */ /* 0x000fea0003800000 */
.L_x_766:
[----:B------:R-:W0:Y:S01]  /*7ee0*/  LDC R201, c[0x0][0x294] ;  /* 0x0000a500ffc97b82 */ /* 0x000e220000000800 */
[----:B------:R-:W-:Y:S01]  /*7ef0*/  I2FP.F32.U32 R75, R168 ;  /* 0x000000a8004b7245 */ /* 0x000fe20000201000 */
[----:B------:R-:W-:Y:S01]  /*7f00*/  IMAD.MOV.U32 R202, RZ, RZ, 0x2f800000 ;  /* 0x2f800000ffca7424 */ /* 0x000fe200078e00ff */
[----:B------:R-:W-:Y:S02]  /*7f10*/  ISETP.NE.U32.AND P2, PT, R72, RZ, PT ;  /* 0x000000ff4800720c */ /* 0x000fe40003f45070 */
[----:B-----5:R-:W-:Y:S01]  /*7f20*/  SHF.L.U32 R161, R68, 0x10, RZ ;  /* 0x0000001044a17819 */ /* 0x020fe200000006ff */
[----:B------:R-:W-:Y:S01]  /*7f30*/  FFMA.FTZ R72, R75, R202, 1.1641532182693481445e-10 ;  /* 0x2f0000004b487423 */ /* 0x000fe200000100ca */
[----:B------:R-:W-:Y:S01]  /*7f40*/  ISETP.NE.AND.EX P2, PT, R73, RZ, PT, P2 ;  /* 0x000000ff4900720c */ /* 0x000fe20003f45320 */
[----:B------:R-:W1:Y:S01]  /*7f50*/  LDC R200, c[0x0][0x298] ;  /* 0x0000a600ffc87b82 */ /* 0x000e620000000800 */
[----:B------:R-:W-:Y:S02]  /*7f60*/  LOP3.LUT R0, R0, 0xffffffef, RZ, 0xc0, !PT ;  /* 0xffffffef00007812 */ /* 0x000fe400078ec0ff */
[----:B------:R-:W-:-:S02]  /*7f70*/  PRMT R68, R68, 0x7632, R68 ;  /* 0x0000763244447816 */ /* 0x000fc40000000044 */
[----:B0-----:R-:W-:Y:S01]  /*7f80*/  FSETP.GTU.FTZ.AND P3, PT, R72, R201, PT ;  /* 0x000000c94800720b */ /* 0x001fe20003f7c000 */
[----:B-1----:R-:W-:-:S12]  /*7f90*/  FMUL.FTZ R161, R161, R200 ;  /* 0x000000c8a1a17220 */ /* 0x002fd80000410000 */
[----:B------:R-:W-:Y:S02]  /*7fa0*/  @P3 LOP3.LUT R0, R0, 0x10, RZ, 0xfc, !PT ;  /* 0x0000001000003812 */ /* 0x000fe400078efcff */
[----:B------:R-:W-:Y:S01]  /*7fb0*/  FSEL R168, R161, RZ, !P3 ;  /* 0x000000ffa1a87208 */ /* 0x000fe20005800000 */
[----:B------:R-:W-:Y:S06]  /*7fc0*/  @P2 BRA `(.L_x_770) ;  /* 0x0000000000182947 */ /* 0x000fec0003800000 */
[----:B------:R-:W-:Y:S01]  /*7fd0*/  IMAD.MOV.U32 R72, RZ, RZ, R165 ;  /* 0x000000ffff487224 */ /* 0x000fe200078e00a5 */
[----:B------:R-:W-:Y:S06]  /*7fe0*/  @!P1 BRA `(.L_x_771) ;  /* 0x0000000400689947 */ /* 0x000fec0003800000 */
[----:B------:R-:W-:Y:S01]  /*7ff0*/  IMAD.U32 R73, R60, 0x10000, RZ ;  /* 0x000100003c497824 */ /* 0x000fe200078e00ff */
[----:B------:R-:W-:-:S03]  /*8000*/  MOV R72, R165 ;  /* 0x000000a500487202 */ /* 0x000fc60000000f00 */
[----:B------:R-:W-:Y:S01]  /*8010*/  FADD.FTZ R168, R73, R168 ;  /* 0x000000a849a87221 */ /* 0x000fe20000010000 */
[----:B------:R-:W-:Y:S06]  /*8020*/  BRA `(.L_x_771) ;  /* 0x0000000400587947 */ /* 0x000fec0003800000 */
.L_x_770:
[C---:B------:R-:W-:Y:S01]  /*8030*/  ISETP.NE.AND P3, PT, R165.reuse, 0x1, PT ;  /* 0x00000001a500780c */ /* 0x040fe20003f65270 */
[----:B------:R-:W-:Y:S01]  /*8040*/  BSSY B2, `(.L_x_772) ;  /* 0x000000c000027945 */ /* 0x000fe20003800000 */
[----:B------:R-:W-:-:S11]  /*8050*/  VIADD R72, R165, 0x1 ;  /* 0x00000001a5487836 */ /* 0x000fd60000000000 */
[----:B------:R-:W-:Y:S05]  /*8060*/  @!P3 BRA `(.L_x_773) ;  /* 0x000000000020b947 */ /* 0x000fea0003800000 */
[----:B------:R-:W-:Y:S01]  /*8070*/  ISETP.NE.AND P3, PT, R165, 0x2, PT ;  /* 0x00000002a500780c */ /* 0x000fe20003f65270 */
[----:B------:R-:W-:-:S12]  /*8080*/  IMAD.MOV.U32 R94, RZ, RZ, R163 ;  /* 0x000000ffff5e7224 */ /* 0x000fd800078e00a3 */
[----:B------:R-:W-:Y:S05]  /*8090*/  @!P3 BRA `(.L_x_774) ;  /* 0x000000000018b947 */ /* 0x000fea0003800000 */
[----:B------:R-:W-:Y:S02]  /*80a0*/  ISETP.NE.AND P3, PT, R165, 0x3, PT ;  /* 0x00000003a500780c */ /* 0x000fe40003f65270 */
[----:B------:R-:W-:-:S11]  /*80b0*/  MOV R94, R164 ;  /* 0x000000a4005e7202 */ /* 0x000fd60000000f00 */
[----:B------:R-:W-:Y:S05]  /*80c0*/  @P3 BRA `(.L_x_774) ;  /* 0x00000000000c3947 */ /* 0x000fea0003800000 */
[----:B------:R-:W-:Y:S01]  /*80d0*/  IMAD.MOV.U32 R94, RZ, RZ, R136 ;  /* 0x000000ffff5e7224 */ /* 0x000fe200078e0088 */
[----:B------:R-:W-:Y:S06]  /*80e0*/  BRA `(.L_x_774) ;  /* 0x0000000000047947 */ /* 0x000fec0003800000 */
.L_x_773:
[----:B------:R-:W-:-:S07]  /*80f0*/  IMAD.MOV.U32 R94, RZ, RZ, R138 ;  /* 0x000000ffff5e7224 */ /* 0x000fce00078e008a */
.L_x_774:
[----:B------:R-:W-:Y:S05]  /*8100*/  BSYNC B2 ;  /* 0x0000000000027941 */ /* 0x000fea0003800000 */
.L_x_772:
[----:B------:R-:W-:Y:S01]  /*8110*/  ISETP.NE.AND P3, PT, R72, 0x4, PT ;  /* 0x000000044800780c */ /* 0x000fe20003f65270 */
[----:B------:R-:W-:-:S12]  /*8120*/  BSSY B2, `(.L_x_775) ;  /* 0x000003c000027945 */ /* 0x000fd80003800000 */
[----:B------:R-:W-:Y:S05]  /*8130*/  @P3 BRA `(.L_x_776) ;  /* 0x0000000000e83947 */ /* 0x000fea0003800000 */
[----:B------:R-:W-:Y:S01]  /*8140*/  IADD3 R58, R58, 0x1, RZ ;  /* 0x000000013a3a7810 */ /* 0x000fe20007ffe0ff */
[----:B------:R-:W-:Y:S03]  /*8150*/  BSSY B3, `(.L_x_777) ;  /* 0x000000c000037945 */ /* 0x000fe60003800000 */
[C---:B------:R-:W-:Y:S01]  /*8160*/  ISETP.NE.AND P3, PT, R58.reuse, RZ, PT ;  /* 0x000000ff3a00720c */ /* 0x040fe20003f65270 */
[----:B------:R-:W-:-:S12]  /*8170*/  IMAD.HI.U32 R74, R58, -0x2daee0ad, RZ ;  /* 0xd2511f533a4a7827 */ /* 0x000fd800078e00ff */
[----:B------:R-:W-:Y:S05]  /*8180*/  @P3 BRA `(.L_x_778) ;  /* 0x0000000000203947 */ /* 0x000fea0003800000 */
[----:B------:R-:W-:-:S05]  /*8190*/  VIADD R57, R57, 0x1 ;  /* 0x0000000139397836 */ /* 0x000fca0000000000 */
[----:B------:R-:W-:-:S13]  /*81a0*/  ISETP.NE.AND P3, PT, R57, RZ, PT ;  /* 0x000000ff3900720c */ /* 0x000fda0003f65270 */
[----:B------:R-:W-:Y:S01]  /*81b0*/  @!P3 VIADD R59, R59, 0x1 ;  /* 0x000000013b3bb836 */ /* 0x000fe20000000000 */
[----:B------:R-:W-:Y:S01]  /*81c0*/  @!P3 IADD3 R72, R135, 0x1, RZ ;  /* 0x000000018748b810 */ /* 0x000fe20007ffe0ff */
[----:B------:R-:W-:-:S03]  /*81d0*/  @!P3 IMAD.MOV.U32 R57, RZ, RZ, RZ ;  /* 0x000000ffff39b224 */ /* 0x000fc600078e00ff */
[----:B------:R-:W-:-:S13]  /*81e0*/  ISETP.NE.AND P4, PT, R59, RZ, !P3 ;  /* 0x000000ff3b00720c */ /* 0x000fda0005f85270 */
[----:B------:R-:W-:-:S05]  /*81f0*/  @P4 IMAD.MOV R72, RZ, RZ, R135 ;  /* 0x000000ffff484224 */ /* 0x000fca00078e0287 */
[----:B------:R-:W-:-:S07]  /*8200*/  @!P3 MOV R135, R72 ;  /* 0x000000480087b202 */ /* 0x000fce0000000f00 */
.L_x_778:
[----:B------:R-:W-:Y:S05]  /*8210*/  BSYNC B3 ;  /* 0x0000000000037941 */ /* 0x000fea0003800000 */
.L_x_777:
        /* <DEDUP_REMOVED lines=41> */
[----:B------:R-:W-:Y:S01]  /*84b0*/  HFMA2.MMA R72, -RZ, RZ, 0, 0 ;  /* 0x00000000ff487435 */ /* 0x000fe200000001ff */
[----:B------:R-:W-:Y:S01]  /*84c0*/  IMAD.MOV.U32 R138, RZ, RZ, R204 ;  /* 0x000000ffff8a7224 */ /* 0x000fe200078e00cc */
[----:B------:R-:W-:-:S09]  /*84d0*/  LOP3.LUT R163, R73, UR8, R74, 0x96, !PT ;  /* 0x0000000849a37c12 */ /* 0x000fd2000f8e964a */
.L_x_776:
[----:B------:R-:W-:Y:S05]  /*84e0*/  BSYNC B2 ;  /* 0x0000000000027941 */ /* 0x000fea0003800000 */
.L_x_775:
[----:B------:R-:W-:Y:S01]  /*84f0*/  I2FP.F32.U32 R73, R94 ;  /* 0x0000005e00497245 */ /* 0x000fe20000201000 */
[----:B------:R-:W-:-:S04]  /*8500*/  IMAD.U32 R75, R64, 0x10000, RZ ;  /* 0x00010000404b7824 */ /* 0x000fc800078e00ff */
[----:B------:R-:W-:Y:S01]  /*8510*/  FFMA.FTZ R74, R73, R202, 1.1641532182693481445e-10 ;  /* 0x2f000000494a7423 */ /* 0x000fe200000100ca */
[----:B------:R-:W-:Y:S01]  /*8520*/  FMUL.FTZ R73, R75, R200 ;  /* 0x000000c84b497220 */ /* 0x000fe20000410000 */
[----:B------:R-:W-:-:S03]  /*8530*/  @P1 IMAD.U32 R75, R60, 0x10000, RZ ;  /* 0x000100003c4b1824 */ /* 0x000fc600078e00ff */
[----:B------:R-:W-:-:S04]  /*8540*/  FSETP.GTU.FTZ.AND P3, PT, R74, R201, PT ;  /* 0x000000c94a00720b */ /* 0x000fc80003f7c000 */
[----:B------:R-:W-:Y:S02]  /*8550*/  FSEL R73, R73, RZ, !P3 ;  /* 0x000000ff49497208 */ /* 0x000fe40005800000 */
[----:B------:R-:W-:-:S03]  /*8560*/  SEL R94, RZ, 0x1, P3 ;  /* 0x00000001ff5e7807 */ /* 0x000fc60001800000 */
[----:B------:R-:W-:-:S04]  /*8570*/  FADD.FTZ R168, R73, R168 ;  /* 0x000000a849a87221 */ /* 0x000fc80000010000 */
[----:B------:R-:W-:-:S07]  /*8580*/  @P1 FADD.FTZ R168, R75, R168 ;  /* 0x000000a84ba81221 */ /* 0x000fce0000010000 */
.L_x_771:
        /* <DEDUP_REMOVED lines=12> */
.L_x_780:
[----:B------:R-:W-:-:S07]  /*8650*/  IMAD.MOV.U32 R161, RZ, RZ, R138 ;  /* 0x000000ffffa17224 */ /* 0x000fce00078e008a */
.L_x_781:
[----:B------:R-:W-:Y:S05]  /*8660*/  BSYNC B2 ;  /* 0x0000000000027941 */ /* 0x000fea0003800000 */
.L_x_779:
        /* <DEDUP_REMOVED lines=16> */
.L_x_785:
[----:B------:R-:W-:Y:S05]  /*8770*/  BSYNC B3 ;  /* 0x0000000000037941 */ /* 0x000fea0003800000 */
.L_x_784:
        /* <DEDUP_REMOVED lines=44> */
.L_x_783:
[----:B------:R-:W-:Y:S05]  /*8a40*/  BSYNC B2 ;  /* 0x0000000000027941 */ /* 0x000fea0003800000 */
.L_x_782:
[----:B------:R-:W-:Y:S02]  /*8a50*/  I2FP.F32.U32 R75, R161 ;  /* 0x000000a1004b7245 */ /* 0x000fe40000201000 */
[----:B------:R-:W-:Y:S02]  /*8a60*/  SHF.L.U32 R161, R68, 0x10, RZ ;  /* 0x0000001044a17819 */ /* 0x000fe400000006ff */
[----:B------:R-:W-:Y:S01]  /*8a70*/  LOP3.LUT R0, R0, 0xfffffff7, RZ, 0xc0, !PT ;  /* 0xfffffff700007812 */ /* 0x000fe200078ec0ff */
[----:B------:R-:W-:Y:S02]  /*8a80*/  FFMA.FTZ R68, R75, R202, 1.1641532182693481445e-10 ;  /* 0x2f0000004b447423 */ /* 0x000fe400000100ca */
[----:B------:R-:W-:-:S03]  /*8a90*/  FMUL.FTZ R161, R161, R200 ;  /* 0x000000c8a1a17220 */ /* 0x000fc60000410000 */
[----:B------:R-:W-:-:S04]  /*8aa0*/  FSETP.GTU.FTZ.AND P3, PT, R68, R201, PT ;  /* 0x000000c94400720b */ /* 0x000fc80003f7c000 */
[----:B------:R-:W-:-:S09]  /*8ab0*/  FSEL R165, R161, RZ, !P3 ;  /* 0x000000ffa1a57208 */ /* 0x000fd20005800000 */
[----:B------:R-:W-:Y:S01]  /*8ac0*/  @P3 LOP3.LUT R0, R0, 0x8, RZ, 0xfc, !PT ;  /* 0x0000000800003812 */ /* 0x000fe200078efcff */
[----:B------:R-:W-:Y:S06]  /*8ad0*/  @P2 BRA `(.L_x_786) ;  /* 0x00000000001c2947 */ /* 0x000fec0003800000 */
[----:B------:R-:W-:Y:S01]  /*8ae0*/  IMAD.MOV.U32 R68, RZ, RZ, R73 ;  /* 0x000000ffff447224 */ /* 0x000fe200078e0049 */
[----:B------:R-:W-:Y:S06]  /*8af0*/  @!P1 BRA `(.L_x_787) ;  /* 0x0000000400749947 */ /* 0x000fec0003800000 */
[----:B------:R-:W-:-:S05]  /*8b00*/  PRMT R68, R60, 0x7632, R68 ;  /* 0x000076323c447816 */ /* 0x000fca0000000044 */
[----:B------:R-:W-:Y:S01]  /*8b10*/  IMAD.U32 R72, R68, 0x10000, RZ ;  /* 0x0001000044487824 */ /* 0x000fe200078e00ff */
[----:B------:R-:W-:-:S03]  /*8b20*/  MOV R68, R73 ;  /* 0x0000004900447202 */ /* 0x000fc60000000f00 */
[----:B------:R-:W-:Y:S01]  /*8b30*/  FADD.FTZ R165, R72, R165 ;  /* 0x000000a548a57221 */ /* 0x000fe20000010000 */
[----:B------:R-:W-:Y:S06]  /*8b40*/  BRA `(.L_x_787) ;  /* 0x0000000400607947 */ /* 0x000fec0003800000 */
.L_x_786:
        /* <DEDUP_REMOVED lines=12> */
.L_x_789:
[----:B------:R-:W-:-:S07]  /*8c10*/  IMAD.MOV.U32 R93, RZ, RZ, R138 ;  /* 0x000000ffff5d7224 */ /* 0x000fce00078e008a */
.L_x_790:
[----:B------:R-:W-:Y:S05]  /*8c20*/  BSYNC B2 ;  /* 0x0000000000027941 */ /* 0x000fea0003800000 */
.L_x_788:
        /* <DEDUP_REMOVED lines=16> */
.L_x_794:
[----:B------:R-:W-:Y:S05]  /*8d30*/  BSYNC B3 ;  /* 0x0000000000037941 */ /* 0x000fea0003800000 */
.L_x_793:
[----:B------:R-:W-:Y:S01]  /*8d40*/  IMAD.HI.U32 R68, R59, -0x326172a9, RZ ;  /* 0xcd9e8d573b447827 */ /* 0x000fe200078e00ff */
[----:B------:R-:W-:-:S03]  /*8d50*/  LOP3.LUT R72, R72, UR7, R135, 0x96, !PT ;  /* 0x0000000748487c12 */ /* 0x000fc6000f8e9687 */
[----:B------:R-:W-:Y:S01]  /*8d60*/  IMAD R75, R59, -0x326172a9, RZ ;  /* 0xcd9e8d573b4b7824 */ /* 0x000fe200078e02ff */
[----:B------:R-:W-:Y:S01]  /*8d70*/  LOP3.LUT R68, R68, UR6, R57, 0x96, !PT ;  /* 0x0000000644447c12 */ /* 0x000fe2000f8e9639 */
[----:B------:R-:W-:-:S04]  /*8d80*/  IMAD.WIDE.U32 R72, R72, -0x326172a9, RZ ;  /* 0xcd9e8d5748487825 */ /* 0x000fc800078e00ff */
[----:B------:R-:W-:Y:S01]  /*8d90*/  IMAD R161, R58, -0x2daee0ad, RZ ;  /* 0xd2511f533aa17824 */ /* 0x000fe200078e02ff */
[----:B------:R-:W-:Y:S01]  /*8da0*/  LOP3.LUT R75, R73, UR24, R75, 0x96, !PT ;  /* 0x00000018494b7c12 */ /* 0x000fe2000f8e964b */
[----:B------:R-:W-:Y:S01]  /*8db0*/  IMAD.WIDE.U32 R204, R68, -0x2daee0ad, RZ ;  /* 0xd2511f5344cc7825 */ /* 0x000fe200078e00ff */
[----:B------:R-:W-:-:S03]  /*8dc0*/  HFMA2.MMA R68, -RZ, RZ, 0, 0 ;  /* 0x00000000ff447435 */ /* 0x000fc600000001ff */
        /* <DEDUP_REMOVED lines=35> */
.L_x_792:
[----:B------:R-:W-:Y:S05]  /*9000*/  BSYNC B2 ;  /* 0x0000000000027941 */ /* 0x000fea0003800000 */
.L_x_791:
[----:B------:R-:W-:Y:S02]  /*9010*/  PRMT R72, R64, 0x7632, R72 ;  /* 0x0000763240487816 */ /* 0x000fe40000000048 */
[----:B------:R-:W-:-:S03]  /*9020*/  I2FP.F32.U32 R73, R93 ;  /* 0x0000005d00497245 */ /* 0x000fc60000201000 */
[----:B------:R-:W-:Y:S02]  /*9030*/  IMAD.U32 R75, R72, 0x10000, RZ ;  /* 0x00010000484b7824 */ /* 0x000fe400078e00ff */
[----:B------:R-:W-:Y:S01]  /*9040*/  FFMA.FTZ R72, R73, R202, 1.1641532182693481445e-10 ;  /* 0x2f00000049487423 */ /* 0x000fe200000100ca */
[----:B------:R-:W-:Y:S01]  /*9050*/  @P1 PRMT R73, R60, 0x7632, R73 ;  /* 0x000076323c491816 */ /* 0x000fe20000000049 */
[----:B------:R-:W-:-:S03]  /*9060*/  FMUL.FTZ R75, R75, R200 ;  /* 0x000000c84b4b7220 */ /* 0x000fc60000410000 */
[----:B------:R-:W-:Y:S01]  /*9070*/  FSETP.GTU.FTZ.AND P3, PT, R72, R201, PT ;  /* 0x000000c94800720b */ /* 0x000fe20003f7c000 */
[----:B------:R-:W-:-:S03]  /*9080*/  @P1 IMAD.U32 R74, R73, 0x10000, RZ ;  /* 0x00010000494a1824 */ /* 0x000fc600078e00ff */
[----:B------:R-:W-:Y:S02]  /*9090*/  FSEL R72, R75, RZ, !P3 ;  /* 0x000000ff4b487208 */ /* 0x000fe40005800000 */
[----:B------:R-:W-:-:S03]  /*90a0*/  SEL R93, RZ, 0x1, P3 ;  /* 0x00000001ff5d7807 */ /* 0x000fc60001800000 */
[----:B------:R-:W-:-:S04]  /*90b0*/  FADD.FTZ R165, R72, R165 ;  /* 0x000000a548a57221 */ /* 0x000fc80000010000 */
[----:B------:R-:W-:-:S07]  /*90c0*/  @P1 FADD.FTZ R165, R74, R165 ;  /* 0x000000a54aa51221 */ /* 0x000fce0000010000 */
.L_x_787:
        /* <DEDUP_REMOVED lines=12> */
.L_x_796:
[----:B------:R-:W-:-:S07]  /*9190*/  IMAD.MOV.U32 R161, RZ, RZ, R138 ;  /* 0x000000ffffa17224 */ /* 0x000fce00078e008a */
.L_x_797:
[----:B------:R-:W-:Y:S05]  /*91a0*/  BSYNC B2 ;  /* 0x0000000000027941 */ /* 0x000fea0003800000 */
.L_x_795:
        /* <DEDUP_REMOVED lines=16> */
.L_x_801:
[----:B------:R-:W-:Y:S05]  /*92b0*/  BSYNC B3 ;  /* 0x0000000000037941 */ /* 0x000fea0003800000 */
.L_x_800:
        /* <DEDUP_REMOVED lines=44> */
.L_x_799:
[----:B------:R-:W-:Y:S05]  /*9580*/  BSYNC B2 ;  /* 0x0000000000027941 */ /* 0x000fea0003800000 */
.L_x_798:
[----:B------:R-:W-:Y:S02]  /*9590*/  I2FP.F32.U32 R73, R161 ;  /* 0x000000a100497245 */ /* 0x000fe40000201000 */
[----:B------:R-:W-:Y:S02]  /*95a0*/  SHF.L.U32 R75, R69, 0x10, RZ ;  /* 0x00000010454b7819 */ /* 0x000fe400000006ff */
[----:B------:R-:W-:Y:S01]  /*95b0*/  LOP3.LUT R0, R0, 0xfffffffb, RZ, 0xc0, !PT ;  /* 0xfffffffb00007812 */ /* 0x000fe200078ec0ff */
[----:B------:R-:W-:Y:S01]  /*95c0*/  FFMA.FTZ R68, R73, R202, 1.1641532182693481445e-10 ;  /* 0x2f00000049447423 */ /* 0x000fe200000100ca */
[----:B------:R-:W-:Y:S01]  /*95d0*/  PRMT R161, R69, 0x7632, R161 ;  /* 0x0000763245a17816 */ /* 0x000fe200000000a1 */
[----:B------:R-:W-:-:S03]  /*95e0*/  FMUL.FTZ R75, R75, R200 ;  /* 0x000000c84b4b7220 */ /* 0x000fc60000410000 */
[----:B------:R-:W-:-:S04]  /*95f0*/  FSETP.GTU.FTZ.AND P3, PT, R68, R201, PT ;  /* 0x000000c94400720b */ /* 0x000fc80003f7c000 */
[----:B------:R-:W-:-:S09]  /*9600*/  FSEL R175, R75, RZ, !P3 ;  /* 0x000000ff4baf7208 */ /* 0x000fd20005800000 */
[----:B------:R-:W-:Y:S01]  /*9610*/  @P3 LOP3.LUT R0, R0, 0x4, RZ, 0xfc, !PT ;  /* 0x0000000400003812 */ /* 0x000fe200078efcff */
[----:B------:R-:W-:Y:S06]  /*9620*/  @P2 BRA `(.L_x_802) ;  /* 0x0000000000182947 */ /* 0x000fec0003800000 */
[----:B------:R-:W-:Y:S01]  /*9630*/  IMAD.MOV.U32 R68, RZ, RZ, R72 ;  /* 0x000000ffff447224 */ /* 0x000fe200078e0048 */
[----:B------:R-:W-:Y:S06]  /*9640*/  @!P1 BRA `(.L_x_803) ;  /* 0x0000000400689947 */ /* 0x000fec0003800000 */
[----:B------:R-:W-:Y:S01]  /*9650*/  IMAD.U32 R74, R61, 0x10000, RZ ;  /* 0x000100003d4a7824 */ /* 0x000fe200078e00ff */
[----:B------:R-:W-:-:S03]  /*9660*/  MOV R68, R72 ;  /* 0x0000004800447202 */ /* 0x000fc60000000f00 */
[----:B------:R-:W-:Y:S01]  /*9670*/  FADD.FTZ R175, R74, R175 ;  /* 0x000000af4aaf7221 */ /* 0x000fe20000010000 */
[----:B------:R-:W-:Y:S06]  /*9680*/  BRA `(.L_x_803) ;  /* 0x0000000400587947 */ /* 0x000fec0003800000 */
.L_x_802:
        /* <DEDUP_REMOVED lines=12> */
.L_x_805:
[----:B------:R-:W-:-:S07]  /*9750*/  IMAD.MOV.U32 R92, RZ, RZ, R138 ;  /* 0x000000ffff5c7224 */ /* 0x000fce00078e008a */
.L_x_806:
[----:B------:R-:W-:Y:S05]  /*9760*/  BSYNC B2 ;  /* 0x0000000000027941 */ /* 0x000fea0003800000 */
.L_x_804:
        /* <DEDUP_REMOVED lines=16> */
.L_x_810:
[----:B------:R-:W-:Y:S05]  /*9870*/  BSYNC B3 ;  /* 0x0000000000037941 */ /* 0x000fea0003800000 */
.L_x_809:
        /* <DEDUP_REMOVED lines=44> */
.L_x_808:
[----:B------:R-:W-:Y:S05]  /*9b40*/  BSYNC B2 ;  /* 0x0000000000027941 */ /* 0x000fea0003800000 */
.L_x_807:
[----:B------:R-:W-:Y:S01]  /*9b50*/  I2FP.F32.U32 R69, R92 ;  /* 0x0000005c00457245 */ /* 0x000fe20000201000 */
[----:B------:R-:W-:Y:S02]  /*9b60*/  IMAD.U32 R73, R65, 0x10000, RZ ;  /* 0x0001000041497824 */ /* 0x000fe400078e00ff */
[----:B------:R-:W-:Y:S02]  /*9b70*/  @P1 IMAD.U32 R74, R61, 0x10000, RZ ;  /* 0x000100003d4a1824 */ /* 0x000fe400078e00ff */
[----:B------:R-:W-:Y:S01]  /*9b80*/  FFMA.FTZ R72, R69, R202, 1.1641532182693481445e-10 ;  /* 0x2f00000045487423 */ /* 0x000fe200000100ca */
[----:B------:R-:W-:-:S04]  /*9b90*/  FMUL.FTZ R73, R73, R200 ;  /* 0x000000c849497220 */ /* 0x000fc80000410000 */
[----:B------:R-:W-:-:S04]  /*9ba0*/  FSETP.GTU.FTZ.AND P3, PT, R72, R201, PT ;  /* 0x000000c94800720b */ /* 0x000fc80003f7c000 */
[----:B------:R-:W-:Y:S02]  /*9bb0*/  FSEL R72, R73, RZ, !P3 ;  /* 0x000000ff49487208 */ /* 0x000fe40005800000 */
[----:B------:R-:W-:-:S03]  /*9bc0*/  SEL R92, RZ, 0x1, P3 ;  /* 0x00000001ff5c7807 */ /* 0x000fc60001800000 */
[----:B------:R-:W-:-:S04]  /*9bd0*/  FADD.FTZ R175, R72, R175 ;  /* 0x000000af48af7221 */ /* 0x000fc80000010000 */
[----:B------:R-:W-:-:S07]  /*9be0*/  @P1 FADD.FTZ R175, R74, R175 ;  /* 0x000000af4aaf1221 */ /* 0x000fce0000010000 */
.L_x_803:
        /* <DEDUP_REMOVED lines=12> */
.L_x_812:
[----:B------:R-:W-:-:S07]  /*9cb0*/  IMAD.MOV.U32 R178, RZ, RZ, R138 ;  /* 0x000000ffffb27224 */ /* 0x000fce00078e008a */
.L_x_813:
[----:B------:R-:W-:Y:S05]  /*9cc0*/  BSYNC B2 ;  /* 0x0000000000027941 */ /* 0x000fea0003800000 */
.L_x_811:
        /* <DEDUP_REMOVED lines=16> */
.L_x_817:
[----:B------:R-:W-:Y:S05]  /*9dd0*/  BSYNC B3 ;  /* 0x0000000000037941 */ /* 0x000fea0003800000 */
.L_x_816:
        /* <DEDUP_REMOVED lines=44> */
.L_x_815:
[----:B------:R-:W-:Y:S05]  /*a0a0*/  BSYNC B2 ;  /* 0x0000000000027941 */ /* 0x000fea0003800000 */
.L_x_814:
        /* <DEDUP_REMOVED lines=16> */
.L_x_818:
        /* <DEDUP_REMOVED lines=12> */
.L_x_821:
[----:B------:R-:W-:-:S07]  /*a270*/  IMAD.MOV.U32 R91, RZ, RZ, R138 ;  /* 0x000000ffff5b7224 */ /* 0x000fce00078e008a */
.L_x_822:
[----:B------:R-:W-:Y:S05]  /*a280*/  BSYNC B2 ;  /* 0x0000000000027941 */ /* 0x000fea0003800000 */
.L_x_820:
        /* <DEDUP_REMOVED lines=16> */
.L_x_826:
[----:B------:R-:W-:Y:S05]  /*a390*/  BSYNC B3 ;  /* 0x0000000000037941 */ /* 0x000fea0003800000 */
.L_x_825:
        /* <DEDUP_REMOVED lines=44> */
.L_x_824:
[----:B------:R-:W-:Y:S05]  /*a660*/  BSYNC B2 ;  /* 0x0000000000027941 */ /* 0x000fea0003800000 */
.L_x_823:
        /* <DEDUP_REMOVED lines=12> */
.L_x_819:
        /* <DEDUP_REMOVED lines=12> */
.L_x_828:
[----:B------:R-:W-:-:S07]  /*a7f0*/  IMAD.MOV.U32 R161, RZ, RZ, R138 ;  /* 0x000000ffffa17224 */ /* 0x000fce00078e008a */
.L_x_829:
[----:B------:R-:W-:Y:S05]  /*a800*/  BSYNC B2 ;  /* 0x0000000000027941 */ /* 0x000fea0003800000 */
.L_x_827:
        /* <DEDUP_REMOVED lines=16> */
.L_x_833:
[----:B------:R-:W-:Y:S05]  /*a910*/  BSYNC B3 ;  /* 0x0000000000037941 */ /* 0x000fea0003800000 */
.L_x_832:
        /* <DEDUP_REMOVED lines=44> */
.L_x_831:
[----:B------:R-:W-:Y:S05]  /*abe0*/  BSYNC B2 ;  /* 0x0000000000027941 */ /* 0x000fea0003800000 */
.L_x_830:
        /* <DEDUP_REMOVED lines=16> */
.L_x_834:
        /* <DEDUP_REMOVED lines=12> */
.L_x_837:
[----:B------:R-:W-:-:S07]  /*adb0*/  IMAD.MOV.U32 R90, RZ, RZ, R138 ;  /* 0x000000ffff5a7224 */ /* 0x000fce00078e008a */
.L_x_838:
[----:B------:R-:W-:Y:S05]  /*adc0*/  BSYNC B2 ;  /* 0x0000000000027941 */ /* 0x000fea0003800000 */
.L_x_836:
        /* <DEDUP_REMOVED lines=16> */
.L_x_842:
[----:B------:R-:W-:Y:S05]  /*aed0*/  BSYNC B3 ;  /* 0x0000000000037941 */ /* 0x000fea0003800000 */
.L_x_841:
        /* <DEDUP_REMOVED lines=44> */
.L_x_840:
[----:B------:R-:W-:Y:S05]  /*b1a0*/  BSYNC B2 ;  /* 0x0000000000027941 */ /* 0x000fea0003800000 */
.L_x_839:
        /* <DEDUP_REMOVED lines=10> */
.L_x_835:
        /* <DEDUP_REMOVED lines=12> */
.L_x_844:
[----:B------:R-:W-:-:S07]  /*b310*/  IMAD.MOV.U32 R161, RZ, RZ, R138 ;  /* 0x000000ffffa17224 */ /* 0x000fce00078e008a */
.L_x_845:
[----:B------:R-:W-:Y:S05]  /*b320*/  BSYNC B2 ;  /* 0x0000000000027941 */ /* 0x000fea0003800000 */
.L_x_843:
        /* <DEDUP_REMOVED lines=16> */
.L_x_849:
[----:B------:R-:W-:Y:S05]  /*b430*/  BSYNC B3 ;  /* 0x0000000000037941 */ /* 0x000fea0003800000 */
.L_x_848:
        /* <DEDUP_REMOVED lines=44> */
.L_x_847:
[----:B------:R-:W-:Y:S05]  /*b700*/  BSYNC B2 ;  /* 0x0000000000027941 */ /* 0x000fea0003800000 */
.L_x_846:
[----:B------:R-:W-:Y:S02]  /*b710*/  I2FP.F32.U32 R73, R161 ;  /* 0x000000a100497245 */ /* 0x000fe40000201000 */
[----:B------:R-:W-:-:S03]  /*b720*/  SHF.L.U32 R75, R70, 0x10, RZ ;  /* 0x00000010464b7819 */ /* 0x000fc600000006ff */
[----:B------:R-:W-:Y:S02]  /*b730*/  FFMA.FTZ R68, R73, R202, 1.1641532182693481445e-10 ;  /* 0x2f00000049447423 */ /* 0x000fe400000100ca */
[----:B------:R-:W-:-:S03]  /*b740*/  FMUL.FTZ R75, R75, R200 ;  /* 0x000000c84b4b7220 */ /* 0x000fc60000410000 */
[----:B------:R-:W-:-:S04]  /*b750*/  FSETP.GTU.FTZ.AND P3, PT, R68, R201, PT ;  /* 0x000000c94400720b */ /* 0x000fc80003f7c000 */
[----:B------:R-:W-:Y:S01]  /*b760*/  FSEL R186, R75, RZ, !P3 ;  /* 0x000000ff4bba7208 */ /* 0x000fe20005800000 */
[----:B------:R-:W-:Y:S08]  /*b770*/  @P2 BRA `(.L_x_850) ;  /* 0x00000000001c2947 */ /* 0x000ff00003800000 */
[----:B------:R-:W-:Y:S01]  /*b780*/  IMAD.MOV.U32 R68, RZ, RZ, R69 ;  /* 0x000000ffff447224 */ /* 0x000fe200078e0045 */
[----:B------:R-:W-:Y:S06]  /*b790*/  @!P1 BRA `(.L_x_851) ;  /* 0x0000000400749947 */ /* 0x000fec0003800000 */
[----:B------:R-:W-:-:S05]  /*b7a0*/  PRMT R68, R62, 0x7632, R68 ;  /* 0x000076323e447816 */ /* 0x000fca0000000044 */
[----:B------:R-:W-:Y:S01]  /*b7b0*/  IMAD.U32 R73, R68, 0x10000, RZ ;  /* 0x0001000044497824 */ /* 0x000fe200078e00ff */
[----:B------:R-:W-:-:S03]  /*b7c0*/  MOV R68, R69 ;  /* 0x0000004500447202 */ /* 0x000fc60000000f00 */
[----:B------:R-:W-:Y:S01]  /*b7d0*/  FADD.FTZ R186, R73, R186 ;  /* 0x000000ba49ba7221 */ /* 0x000fe20000010000 */
[----:B------:R-:W-:Y:S06]  /*b7e0*/  BRA `(.L_x_851) ;  /* 0x0000000400607947 */ /* 0x000fec0003800000 */
.L_x_850:
        /* <DEDUP_REMOVED lines=12> */
.L_x_853:
[----:B------:R-:W-:-:S07]  /*b8b0*/  IMAD.MOV.U32 R70, RZ, RZ, R138 ;  /* 0x000000ffff467224 */ /* 0x000fce00078e008a */
.L_x_854:
[----:B------:R-:W-:Y:S05]  /*b8c0*/  BSYNC B2 ;  /* 0x0000000000027941 */ /* 0x000fea0003800000 */
.L_x_852:
        /* <DEDUP_REMOVED lines=16> */
.L_x_858:
[----:B------:R-:W-:Y:S05]  /*b9d0*/  BSYNC B3 ;  /* 0x0000000000037941 */ /* 0x000fea0003800000 */
.L_x_857:
        /* <DEDUP_REMOVED lines=44> */
.L_x_856:
[----:B------:R-:W-:Y:S05]  /*bca0*/  BSYNC B2 ;  /* 0x0000000000027941 */ /* 0x000fea0003800000 */
.L_x_855:
[----:B------:R-:W-:Y:S02]  /*bcb0*/  I2FP.F32.U32 R69, R70 ;  /* 0x0000004600457245 */ /* 0x000fe40000201000 */
[----:B------:R-:W-:-:S05]  /*bcc0*/  PRMT R70, R66, 0x7632, R70 ;  /* 0x0000763242467816 */ /* 0x000fca0000000046 */
        /* <DEDUP_REMOVED lines=10> */
.L_x_851:
        /* <DEDUP_REMOVED lines=12> */
.L_x_860:
[----:B------:R-:W-:-:S07]  /*be30*/  IMAD.MOV.U32 R70, RZ, RZ, R138 ;  /* 0x000000ffff467224 */ /* 0x000fce00078e008a */
.L_x_861:
[----:B------:R-:W-:Y:S05]  /*be40*/  BSYNC B2 ;  /* 0x0000000000027941 */ /* 0x000fea0003800000 */
.L_x_859:
        /* <DEDUP_REMOVED lines=16> */
.L_x_865:
[----:B------:R-:W-:Y:S05]  /*bf50*/  BSYNC B3 ;  /* 0x0000000000037941 */ /* 0x000fea0003800000 */
.L_x_864:
        /* <DEDUP_REMOVED lines=44> */
.L_x_863:
[----:B------:R-:W-:Y:S05]  /*c220*/  BSYNC B2 ;  /* 0x0000000000027941 */ /* 0x000fea0003800000 */
.L_x_862:
[----:B------:R-:W-:Y:S02]  /*c230*/  I2FP.F32.U32 R73, R70 ;  /* 0x0000004600497245 */ /* 0x000fe40000201000 */
[C---:B------:R-:W-:Y:S02]  /*c240*/  SHF.L.U32 R75, R71.reuse, 0x10, RZ ;  /* 0x00000010474b7819 */ /* 0x040fe400000006ff */
[----:B------:R-:W-:Y:S01]  /*c250*/  PRMT R161, R71, 0x7632, R161 ;  /* 0x0000763247a17816 */ /* 0x000fe200000000a1 */
[----:B------:R-:W-:Y:S02]  /*c260*/  FFMA.FTZ R68, R73, R202, 1.1641532182693481445e-10 ;  /* 0x2f00000049447423 */ /* 0x000fe400000100ca */
[----:B------:R-:W-:-:S03]  /*c270*/  FMUL.FTZ R75, R75, R200 ;  /* 0x000000c84b4b7220 */ /* 0x000fc60000410000 */
[----:B------:R-:W-:-:S04]  /*c280*/  FSETP.GTU.FTZ.AND P4, PT, R68, R201, PT ;  /* 0x000000c94400720b */ /* 0x000fc80003f9c000 */
[----:B------:R-:W-:Y:S01]  /*c290*/  FSEL R189, R75, RZ, !P4 ;  /* 0x000000ff4bbd7208 */ /* 0x000fe20006000000 */
[----:B------:R-:W-:Y:S08]  /*c2a0*/  @P2 BRA `(.L_x_866) ;  /* 0x0000000000182947 */ /* 0x000ff00003800000 */
[----:B------:R-:W-:Y:S01]  /*c2b0*/  IMAD.MOV.U32 R68, RZ, RZ, R69 ;  /* 0x000000ffff447224 */ /* 0x000fe200078e0045 */
[----:B------:R-:W-:Y:S06]  /*c2c0*/  @!P1 BRA `(.L_x_867) ;  /* 0x0000000400689947 */ /* 0x000fec0003800000 */
[----:B------:R-:W-:Y:S01]  /*c2d0*/  IMAD.U32 R70, R63, 0x10000, RZ ;  /* 0x000100003f467824 */ /* 0x000fe200078e00ff */
[----:B------:R-:W-:-:S03]  /*c2e0*/  MOV R68, R69 ;  /* 0x0000004500447202 */ /* 0x000fc60000000f00 */
[----:B------:R-:W-:Y:S01]  /*c2f0*/  FADD.FTZ R189, R70, R189 ;  /* 0x000000bd46bd7221 */ /* 0x000fe20000010000 */
[----:B------:R-:W-:Y:S06]  /*c300*/  BRA `(.L_x_867) ;  /* 0x0000000400587947 */ /* 0x000fec0003800000 */
.L_x_866:
        /* <DEDUP_REMOVED lines=12> */
.L_x_869:
[----:B------:R-:W-:-:S07]  /*c3d0*/  IMAD.MOV.U32 R88, RZ, RZ, R138 ;  /* 0x000000ffff587224 */ /* 0x000fce00078e008a */
.L_x_870:
[----:B------:R-:W-:Y:S05]  /*c3e0*/  BSYNC B2 ;  /* 0x0000000000027941 */ /* 0x000fea0003800000 */
.L_x_868:
        /* <DEDUP_REMOVED lines=16> */
.L_x_874:
[----:B------:R-:W-:Y:S05]  /*c4f0*/  BSYNC B3 ;  /* 0x0000000000037941 */ /* 0x000fea0003800000 */
.L_x_873:
        /* <DEDUP_REMOVED lines=44> */
.L_x_872:
[----:B------:R-:W-:Y:S05]  /*c7c0*/  BSYNC B2 ;  /* 0x0000000000027941 */ /* 0x000fea0003800000 */
.L_x_871:
        /* <DEDUP_REMOVED lines=10> */
.L_x_867:
        /* <DEDUP_REMOVED lines=12> */
.L_x_876:
[----:B------:R-:W-:-:S07]  /*c930*/  IMAD.MOV.U32 R194, RZ, RZ, R138 ;  /* 0x000000ffffc27224 */ /* 0x000fce00078e008a */
.L_x_877:
[----:B------:R-:W-:Y:S05]  /*c940*/  BSYNC B2 ;  /* 0x0000000000027941 */ /* 0x000fea0003800000 */
.L_x_875:
        /* <DEDUP_REMOVED lines=16> */
.L_x_881:
[----:B------:R-:W-:Y:S05]  /*ca50*/  BSYNC B3 ;  /* 0x0000000000037941 */ /* 0x000fea0003800000 */
.L_x_880:
        /* <DEDUP_REMOVED lines=44> */
.L_x_879:
[----:B------:R-:W-:Y:S05]  /*cd20*/  BSYNC B2 ;  /* 0x0000000000027941 */ /* 0x000fea0003800000 */
.L_x_878:
        /* <DEDUP_REMOVED lines=9> */
[----:B------:R-:W-:Y:S02]  /*cdc0*/  PRMT R68, R63, 0x7632, R68 ;  /* 0x000076323f447816 */ /* 0x000fe40000000044 */
[----:B------:R-:W-:-:S03]  /*cdd0*/  MOV R161, R69 ;  /* 0x0000004500a17202 */ /* 0x000fc60000000f00 */
[----:B------:R-:W-:-:S04]  /*cde0*/  IMAD.U32 R71, R68, 0x10000, RZ ;  /* 0x0001000044477824 */ /* 0x000fc800078e00ff */
[----:B------:R-:W-:Y:S01]  /*cdf0*/  FADD.FTZ R194, R71, R194 ;  /* 0x000000c247c27221 */ /* 0x000fe20000010000 */
[----:B------:R-:W-:Y:S06]  /*ce00*/  BRA `(.L_x_883) ;  /* 0x0000000400607947 */ /* 0x000fec0003800000 */
.L_x_882:
        /* <DEDUP_REMOVED lines=12> */
.L_x_885:
[----:B------:R-:W-:-:S07]  /*ced0*/  IMAD.MOV.U32 R86, RZ, RZ, R138 ;  /* 0x000000ffff567224 */ /* 0x000fce00078e008a */
.L_x_886:
[----:B------:R-:W-:Y:S05]  /*cee0*/  BSYNC B2 ;  /* 0x0000000000027941 */ /* 0x000fea0003800000 */
.L_x_884:
        /* <DEDUP_REMOVED lines=16> */
.L_x_890:
[----:B------:R-:W-:Y:S05]  /*cff0*/  BSYNC B3 ;  /* 0x0000000000037941 */ /* 0x000fea0003800000 */
.L_x_889:
        /* <DEDUP_REMOVED lines=44> */
.L_x_888:
[----:B------:R-:W-:Y:S05]  /*d2c0*/  BSYNC B2 ;  /* 0x0000000000027941 */ /* 0x000fea0003800000 */
.L_x_887:
[----:B------:R-:W-:Y:S02]  /*d2d0*/  I2FP.F32.U32 R69, R86 ;  /* 0x0000005600457245 */ /* 0x000fe40000201000 */
[----:B------:R-:W-:-:S03]  /*d2e0*/  PRMT R68, R67, 0x7632, R68 ;  /* 0x0000763243447816 */ /* 0x000fc60000000044 */
[----:B------:R-:W-:Y:S02]  /*d2f0*/  FFMA.FTZ R202, R69, R202, 1.1641532182693481445e-10 ;  /* 0x2f00000045ca7423 */ /* 0x000fe400000100ca */
[----:B------:R-:W-:Y:S01]  /*d300*/  IMAD.U32 R71, R68, 0x10000, RZ ;  /* 0x0001000044477824 */ /* 0x000fe200078e00ff */
        /* <DEDUP_REMOVED lines=8> */
.L_x_883:
[----:B------:R-:W-:Y:S02]  /*d390*/  SEL R69, RZ, 0x10000, P4 ;  /* 0x00010000ff457807 */ /* 0x000fe40002000000 */
        /* <DEDUP_REMOVED lines=16> */
[----:B------:R-:W-:Y:S02]  /*d4a0*/  SHF.L.U32 R202, R199, 0x3, RZ ;  /* 0x00000003c7ca7819 */ /* 0x000fe400000006ff */
[----:B------:R-:W-:Y:S02]  /*d4b0*/  LOP3.LUT R71, R71, R72, R73, 0xfe, !PT ;  /* 0x0000004847477212 */ /* 0x000fe400078efe49 */
[----:B------:R-:W-:Y:S02]  /*d4c0*/  LEA.HI.X R201, R199, UR31, RZ, 0x4, P1 ;  /* 0x0000001fc7c97c11 */ /* 0x000fe400088f24ff */
[----:B------:R-:W-:Y:S02]  /*d4d0*/  LOP3.LUT R74, R74, R70, R68, 0xfe, !PT ;  /* 0x000000464a4a7212 */ /* 0x000fe400078efe44 */
[----:B------:R-:W-:-:S02]  /*d4e0*/  SEL R203, RZ, 0x1, P2 ;  /* 0x00000001ffcb7807 */ /* 0x000fc40001000000 */
[----:B------:R-:W-:Y:S02]  /*d4f0*/  SHF.L.U64.HI R204, R199, 0x3, RZ ;  /* 0x00000003c7cc7819 */ /* 0x000fe400000102ff */
[----:B------:R-:W-:Y:S02]  /*d500*/  IADD3 R72, P1, R202, UR32, RZ ;  /* 0x00000020ca487c10 */ /* 0x000fe4000ff3e0ff */
[----:B------:R-:W-:Y:S02]  /*d510*/  LOP3.LUT R75, R75, R71, R69, 0xfe, !PT ;  /* 0x000000474b4b7212 */ /* 0x000fe400078efe45 */
[----:B------:R-:W-:Y:S02]  /*d520*/  F2FP.BF16.F32.PACK_AB R71, R194, R189 ;  /* 0x000000bdc247723e */ /* 0x000fe400000010ff */
[----:B------:R-:W-:Y:S02]  /*d530*/  F2FP.BF16.F32.PACK_AB R70, R186, R183 ;  /* 0x000000b7ba46723e */ /* 0x000fe400000010ff */
[----:B------:R-:W-:-:S02]  /*d540*/  F2FP.BF16.F32.PACK_AB R69, R178, R175 ;  /* 0x000000afb245723e */ /* 0x000fc400000010ff */
[----:B------:R-:W-:Y:S02]  /*d550*/  F2FP.BF16.F32.PACK_AB R68, R165, R168 ;  /* 0x000000a8a544723e */ /* 0x000fe400000010ff */
[----:B------:R-:W-:Y:S02]  /*d560*/  IADD3.X R73, R204, UR33, RZ, P1, !PT ;  /* 0x00000021cc497c10 */ /* 0x000fe40008ffe4ff */
[----:B------:R-:W-:Y:S01]  /*d570*/  LOP3.LUT R74, R74, R203, RZ, 0xfc, !PT ;  /* 0x000000cb4a4a7212 */ /* 0x000fe200078efcff */
[----:B------:R0:W-:Y:S04]  /*d580*/  STG.E.128 desc[UR4][R200.64], R68 ;  /* 0x00000044c8007986 */ /* 0x0001e8000c101d04 */
[----:B------:R0:W-:Y:S01]  /*d590*/  STG.E.64 desc[UR4][R72.64], R74 ;  /* 0x0000004a48007986 */ /* 0x0001e2000c101b04 */
[----:B------:R-:W-:Y:S05]  /*d5a0*/  @!P0 BRA `(.L_x_891) ;  /* 0x0000000000508947 */ /* 0x000fea0003800000 */
[----:B0-----:R-:W-:Y:S01]  /*d5b0*/  IMAD.U32 R69, R88, 0x10000, RZ ;  /* 0x0001000058457824 */ /* 0x001fe200078e00ff */
[----:B------:R-:W-:Y:S02]  /*d5c0*/  LOP3.LUT R68, R86, 0xffff, RZ, 0xc0, !PT ;  /* 0x0000ffff56447812 */ /* 0x000fe400078ec0ff */
[----:B------:R-:W-:Y:S02]  /*d5d0*/  PRMT R71, R89, 0x7104, RZ ;  /* 0x0000710459477816 */ /* 0x000fe400000000ff */
[----:B------:R-:W-:Y:S02]  /*d5e0*/  LOP3.LUT R69, R69, 0xff0000, RZ, 0xc0, !PT ;  /* 0x00ff000045457812 */ /* 0x000fe400078ec0ff */
[----:B------:R-:W-:Y:S02]  /*d5f0*/  LOP3.LUT R72, R91, 0xff, RZ, 0xc0, !PT ;  /* 0x000000ff5b487812 */ /* 0x000fe400078ec0ff */
[----:B------:R-:W-:Y:S02]  /*d600*/  PRMT R68, R69, 0x4210, R68 ;  /* 0x0000421045447816 */ /* 0x000fe40000000044 */
[----:B------:R-:W-:Y:S01]  /*d610*/  LOP3.LUT R70, R92, 0xff, RZ, 0xc0, !PT ;  /* 0x000000ff5c467812 */ /* 0x000fe200078ec0ff */
[----:B------:R-:W-:Y:S01]  /*d620*/  IMAD.WIDE.U32 R72, R72, 0x1000000, RZ ;  /* 0x0100000048487825 */ /* 0x000fe200078e00ff */
[----:B------:R-:W-:-:S02]  /*d630*/  LOP3.LUT R69, R93, 0xff, RZ, 0xc0, !PT ;  /* 0x000000ff5d457812 */ /* 0x000fc400078ec0ff */
[----:B------:R-:W-:Y:S01]  /*d640*/  LOP3.LUT R75, R68, 0xff00, R71, 0xf8, !PT ;  /* 0x0000ff00444b7812 */ /* 0x000fe200078ef847 */
[----:B------:R-:W-:Y:S01]  /*d650*/  IMAD.WIDE.U32 R70, R70, 0x10000, RZ ;  /* 0x0001000046467825 */ /* 0x000fe200078e00ff */
[----:B------:R-:W-:Y:S02]  /*d660*/  IADD3 R74, P0, R202, UR34, RZ ;  /* 0x00000022ca4a7c10 */ /* 0x000fe4000ff1e0ff */
[----:B------:R-:W-:Y:S01]  /*d670*/  LOP3.LUT R75, R75, 0xff, R90, 0xf8, !PT ;  /* 0x000000ff4b4b7812 */ /* 0x000fe200078ef85a */
[----:B------:R-:W-:-:S03]  /*d680*/  IMAD.WIDE.U32 R68, R69, 0x100, RZ ;  /* 0x0000010045447825 */ /* 0x000fc600078e00ff */
[----:B------:R-:W-:Y:S02]  /*d690*/  LOP3.LUT R71, R71, R75, R73, 0xfe, !PT ;  /* 0x0000004b47477212 */ /* 0x000fe400078efe49 */
[----:B------:R-:W-:Y:S02]  /*d6a0*/  LOP3.LUT R201, R68, R72, R70, 0xfe, !PT ;  /* 0x0000004844c97212 */ /* 0x000fe400078efe46 */
[----:B------:R-:W-:Y:S02]  /*d6b0*/  IADD3.X R75, R204, UR35, RZ, P0, !PT ;  /* 0x00000023cc4b7c10 */ /* 0x000fe400087fe4ff */
[----:B------:R-:W-:Y:S02]  /*d6c0*/  LOP3.LUT R68, R201, 0xff, R94, 0xf8, !PT ;  /* 0x000000ffc9447812 */ /* 0x000fe400078ef85e */
[----:B------:R-:W-:-:S05]  /*d6d0*/  LOP3.LUT R69, R71, R69, RZ, 0xfc, !PT ;  /* 0x0000004547457212 */ /* 0x000fca00078efcff */
[----:B------:R1:W-:Y:S02]  /*d6e0*/  STG.E.64 desc[UR4][R74.64], R68 ;  /* 0x000000444a007986 */ /* 0x0003e4000c101b04 */
.L_x_891:
[----:B------:R-:W-:-:S07]  /*d6f0*/  VIADD R199, R199, 0x20 ;  /* 0x00000020c7c77836 */ /* 0x000fce0000000000 */
.L_x_762:
[----:B------:R-:W-:Y:S05]  /*d700*/  BSYNC B1 ;  /* 0x0000000000017941 */ /* 0x000fea0003800000 */
.L_x_761:
        /* <DEDUP_REMOVED lines=29> */
.L_x_895:
[----:B------:R-:W-:-:S07]  /*d8e0*/  IMAD.MOV.U32 R169, RZ, RZ, R138 ;  /* 0x000000ffffa97224 */ /* 0x000fce00078e008a */
.L_x_896:
[----:B------:R-:W-:Y:S05]  /*d8f0*/  BSYNC B2 ;  /* 0x0000000000027941 */ /* 0x000fea0003800000 */
.L_x_894:
        /* <DEDUP_REMOVED lines=16> */
.L_x_900:
[----:B------:R-:W-:Y:S05]  /*da00*/  BSYNC B3 ;  /* 0x0000000000037941 */ /* 0x000fea0003800000 */
.L_x_899:
        /* <DEDUP_REMOVED lines=44> */
.L_x_898:
[----:B------:R-:W-:Y:S05]  /*dcd0*/  BSYNC B2 ;  /* 0x0000000000027941 */ /* 0x000fea0003800000 */
.L_x_897:
[----:B------:R-:W0:Y:S01]  /*dce0*/  LDC R201, c[0x0][0x294] ;  /* 0x0000a500ffc97b82 */ /* 0x000e220000000800 */
[----:B------:R-:W-:Y:S01]  /*dcf0*/  HFMA2.MMA R202, -RZ, RZ, 0.1171875, 0 ;  /* 0x2f800000ffca7435 */ /* 0x000fe200000001ff */
[----:B------:R-:W-:Y:S01]  /*dd00*/  I2FP.F32.U32 R75, R169 ;  /* 0x000000a9004b7245 */ /* 0x000fe20000201000 */
[----:B-----5:R-:W-:Y:S01]  /*dd10*/  IMAD.U32 R161, R68, 0x10000, RZ ;  /* 0x0001000044a17824 */ /* 0x020fe200078e00ff */
[----:B------:R-:W-:Y:S02]  /*dd20*/  ISETP.NE.U32.AND P2, PT, R72, RZ, PT ;  /* 0x000000ff4800720c */ /* 0x000fe40003f45070 */
[----:B------:R-:W-:Y:S02]  /*dd30*/  LOP3.LUT R0, R0, 0xffffffef, RZ, 0xc0, !PT ;  /* 0xffffffef00007812 */ /* 0x000fe400078ec0ff */
[----:B------:R-:W1:Y:S01]  /*dd40*/  LDC R200, c[0x0][0x298] ;  /* 0x0000a600ffc87b82 */ /* 0x000e620000000800 */
[----:B------:R-:W-:Y:S02]  /*dd50*/  ISETP.NE.AND.EX P2, PT, R73, RZ, PT, P2 ;  /* 0x000000ff4900720c */ /* 0x000fe40003f45320 */
[----:B------:R-:W-:Y:S01]  /*dd60*/  FFMA.FTZ R72, R75, R202, 1.1641532182693481445e-10 ;  /* 0x2f0000004b487423 */ /* 0x000fe200000100ca */
[----:B------:R-:W-:-:S04]  /*dd70*/  PRMT R68, R68, 0x7632, R68 ;  /* 0x0000763244447816 */ /* 0x000fc80000000044 */
[----:B0-----:R-:W-:Y:S01]  /*dd80*/  FSETP.GTU.FTZ.AND P3, PT, R72, R201, PT ;  /* 0x000000c94800720b */ /* 0x001fe20003f7c000 */
[----:B-1----:R-:W-:-:S12]  /*dd90*/  FMUL.FTZ R161, R161, R200 ;  /* 0x000000c8a1a17220 */ /* 0x002fd80000410000 */
[----:B------:R-:W-:Y:S02]  /*dda0*/  @P3 LOP3.LUT R0, R0, 0x10, RZ, 0xfc, !PT ;  /* 0x0000001000003812 */ /* 0x000fe400078efcff */
[----:B------:R-:W-:Y:S01]  /*ddb0*/  FSEL R169, R161, RZ, !P3 ;  /* 0x000000ffa1a97208 */ /* 0x000fe20005800000 */
[----:B------:R-:W-:Y:S06]  /*ddc0*/  @P2 BRA `(.L_x_901) ;  /* 0x0000000000182947 */ /* 0x000fec0003800000 */
[----:B------:R-:W-:Y:S01]  /*ddd0*/  IMAD.MOV.U32 R72, RZ, RZ, R172 ;  /* 0x000000ffff487224 */ /* 0x000fe200078e00ac */
[----:B------:R-:W-:Y:S06]  /*dde0*/  @!P1 BRA `(.L_x_902) ;  /* 0x0000000400689947 */ /* 0x000fec0003800000 */
[----:B------:R-:W-:Y:S01]  /*ddf0*/  SHF.L.U32 R74, R60, 0x10, RZ ;  /* 0x000000103c4a7819 */ /* 0x000fe200000006ff */
[----:B------:R-:W-:-:S04]  /*de00*/  IMAD.MOV.U32 R72, RZ, RZ, R172 ;  /* 0x000000ffff487224 */ /* 0x000fc800078e00ac */
[----:B------:R-:W-:Y:S01]  /*de10*/  FADD.FTZ R169, R74, R169 ;  /* 0x000000a94aa97221 */ /* 0x000fe20000010000 */
[----:B------:R-:W-:Y:S06]  /*de20*/  BRA `(.L_x_902) ;  /* 0x0000000400587947 */ /* 0x000fec0003800000 */
.L_x_901:
        /* <DEDUP_REMOVED lines=12> */
.L_x_904:
[----:B------:R-:W-:-:S07]  /*def0*/  MOV R94, R138 ;  /* 0x0000008a005e7202 */ /* 0x000fce0000000f00 */
.L_x_905:
[----:B------:R-:W-:Y:S05]  /*df00*/  BSYNC B2 ;  /* 0x0000000000027941 */ /* 0x000fea0003800000 */
.L_x_903:
        /* <DEDUP_REMOVED lines=16> */
.L_x_909:
[----:B------:R-:W-:Y:S05]  /*e010*/  BSYNC B3 ;  /* 0x0000000000037941 */ /* 0x000fea0003800000 */
.L_x_908:
        /* <DEDUP_REMOVED lines=44> */
.L_x_907:
[----:B------:R-:W-:Y:S05]  /*e2e0*/  BSYNC B2 ;  /* 0x0000000000027941 */ /* 0x000fea0003800000 */
.L_x_906:
[----:B------:R-:W-:Y:S01]  /*e2f0*/  I2FP.F32.U32 R73, R94 ;  /* 0x0000005e00497245 */ /* 0x000fe20000201000 */
[----:B------:R-:W-:Y:S01]  /*e300*/  IMAD.U32 R75, R64, 0x10000, RZ ;  /* 0x00010000404b7824 */ /* 0x000fe200078e00ff */
[----:B------:R-:W-:-:S03]  /*e310*/  @P1 SHF.L.U32 R172, R60, 0x10, RZ ;  /* 0x000000103cac1819 */ /* 0x000fc600000006ff */
[----:B------:R-:W-:Y:S01]  /*e320*/  FFMA.FTZ R74, R73, R202, 1.1641532182693481445e-10 ;  /* 0x2f000000494a7423 */ /* 0x000fe200000100ca */
[----:B------:R-:W-:-:S04]  /*e330*/  FMUL.FTZ R75, R75, R200 ;  /* 0x000000c84b4b7220 */ /* 0x000fc80000410000 */
[----:B------:R-:W-:-:S04]  /*e340*/  FSETP.GTU.FTZ.AND P3, PT, R74, R201, PT ;  /* 0x000000c94a00720b */ /* 0x000fc80003f7c000 */
[----:B------:R-:W-:Y:S02]  /*e350*/  FSEL R74, R75, RZ, !P3 ;  /* 0x000000ff4b4a7208 */ /* 0x000fe40005800000 */
[----:B------:R-:W-:-:S03]  /*e360*/  SEL R94, RZ, 0x1, P3 ;  /* 0x00000001ff5e7807 */ /* 0x000fc60001800000 */
[----:B------:R-:W-:-:S04]  /*e370*/  FADD.FTZ R169, R74, R169 ;  /* 0x000000a94aa97221 */ /* 0x000fc80000010000 */
[----:B------:R-:W-:-:S07]  /*e380*/  @P1 FADD.FTZ R169, R172, R169 ;  /* 0x000000a9aca91221 */ /* 0x000fce0000010000 */
.L_x_902:
        /* <DEDUP_REMOVED lines=12> */
.L_x_911:
[----:B------:R-:W-:-:S07]  /*e450*/  IMAD.MOV.U32 R161, RZ, RZ, R138 ;  /* 0x000000ffffa17224 */ /* 0x000fce00078e008a */
.L_x_912:
[----:B------:R-:W-:Y:S05]  /*e460*/  BSYNC B2 ;  /* 0x0000000000027941 */ /* 0x000fea0003800000 */
.L_x_910:
        /* <DEDUP_REMOVED lines=16> */
.L_x_916:
[----:B------:R-:W-:Y:S05]  /*e570*/  BSYNC B3 ;  /* 0x0000000000037941 */ /* 0x000fea0003800000 */
.L_x_915:
        /* <DEDUP_REMOVED lines=42> */
[----:B------:R-:W-:Y:S01]  /*e820*/  HFMA2.MMA R73, -RZ, RZ, 0, 0 ;  /* 0x00000000ff497435 */ /* 0x000fe200000001ff */
[----:B------:R-:W-:-:S10]  /*e830*/  IMAD.MOV.U32 R136, RZ, RZ, R72 ;  /* 0x000000ffff887224 */ /* 0x000fd400078e0048 */
.L_x_914:
[----:B------:R-:W-:Y:S05]  /*e840*/  BSYNC B2 ;  /* 0x0000000000027941 */ /* 0x000fea0003800000 */
.L_x_913:
        /* <DEDUP_REMOVED lines=9> */
[----:B------:R-:W-:Y:S01]  /*e8e0*/  IMAD.MOV.U32 R68, RZ, RZ, R73 ;  /* 0x000000ffff447224 */ /* 0x000fe200078e0049 */
[----:B------:R-:W-:Y:S06]  /*e8f0*/  @!P1 BRA `(.L_x_918) ;  /* 0x0000000400749947 */ /* 0x000fec0003800000 */
[----:B------:R-:W-:-:S04]  /*e900*/  PRMT R68, R60, 0x7632, R68 ;  /* 0x000076323c447816 */ /* 0x000fc80000000044 */
[----:B------:R-:W-:Y:S01]  /*e910*/  SHF.L.U32 R75, R68, 0x10, RZ ;  /* 0x00000010444b7819 */ /* 0x000fe200000006ff */
[----:B------:R-:W-:-:S04]  /*e920*/  IMAD.MOV.U32 R68, RZ, RZ, R73 ;  /* 0x000000ffff447224 */ /* 0x000fc800078e0049 */
[----:B------:R-:W-:Y:S01]  /*e930*/  FADD.FTZ R172, R75, R172 ;  /* 0x000000ac4bac7221 */ /* 0x000fe20000010000 */
[----:B------:R-:W-:Y:S06]  /*e940*/  BRA `(.L_x_918) ;  /* 0x0000000400607947 */ /* 0x000fec0003800000 */
.L_x_917:
        /* <DEDUP_REMOVED lines=12> */
.L_x_920:
[----:B------:R-:W-:-:S07]  /*ea10*/  MOV R93, R138 ;  /* 0x0000008a005d7202 */ /* 0x000fce0000000f00 */
.L_x_921:
[----:B------:R-:W-:Y:S05]  /*ea20*/  BSYNC B2 ;  /* 0x0000000000027941 */ /* 0x000fea0003800000 */
.L_x_919:
        /* <DEDUP_REMOVED lines=16> */
.L_x_925:
[----:B------:R-:W-:Y:S05]  /*eb30*/  BSYNC B3 ;  /* 0x0000000000037941 */ /* 0x000fea0003800000 */
.L_x_924:
        /* <DEDUP_REMOVED lines=42> */
[----:B------:R-:W-:Y:S02]  /*ede0*/  LOP3.LUT R163, R73, UR8, R74, 0x96, !PT ;  /* 0x0000000849a37c12 */ /* 0x000fe4000f8e964a */
[----:B------:R-:W-:-:S07]  /*edf0*/  MOV R136, R72 ;  /* 0x0000004800887202 */ /* 0x000fce0000000f00 */
.L_x_923:
[----:B------:R-:W-:Y:S05]  /*ee00*/  BSYNC B2 ;  /* 0x0000000000027941 */ /* 0x000fea0003800000 */
.L_x_922:
[----:B------:R-:W-:Y:S02]  /*ee10*/  PRMT R72, R64, 0x7632, R72 ;  /* 0x0000763240487816 */ /* 0x000fe40000000048 */
[----:B------:R-:W-:-:S03]  /*ee20*/  I2FP.F32.U32 R73, R93 ;  /* 0x0000005d00497245 */ /* 0x000fc60000201000 */
[----:B------:R-:W-:Y:S02]  /*ee30*/  IMAD.U32 R75, R72, 0x10000, RZ ;  /* 0x00010000484b7824 */ /* 0x000fe400078e00ff */
[----:B------:R-:W-:Y:S02]  /*ee40*/  FFMA.FTZ R72, R73, R202, 1.1641532182693481445e-10 ;  /* 0x2f00000049487423 */ /* 0x000fe400000100ca */
[----:B------:R-:W-:-:S03]  /*ee50*/  FMUL.FTZ R75, R75, R200 ;  /* 0x000000c84b4b7220 */ /* 0x000fc60000410000 */
[----:B------:R-:W-:Y:S02]  /*ee60*/  FSETP.GTU.FTZ.AND P3, PT, R72, R201, PT ;  /* 0x000000c94800720b */ /* 0x000fe40003f7c000 */
[----:B------:R-:W-:Y:S02]  /*ee70*/  @P1 PRMT R72, R60, 0x7632, R72 ;  /* 0x000076323c481816 */ /* 0x000fe40000000048 */
[----:B------:R-:W-:Y:S02]  /*ee80*/  FSEL R75, R75, RZ, !P3 ;  /* 0x000000ff4b4b7208 */ /* 0x000fe40005800000 */
[----:B------:R-:W-:Y:S02]  /*ee90*/  @P1 SHF.L.U32 R73, R72, 0x10, RZ ;  /* 0x0000001048491819 */ /* 0x000fe400000006ff */
[----:B------:R-:W-:Y:S01]  /*eea0*/  SEL R93, RZ, 0x1, P3 ;  /* 0x00000001ff5d7807 */ /* 0x000fe20001800000 */
[----:B------:R-:W-:-:S04]  /*eeb0*/  FADD.FTZ R172, R75, R172 ;  /* 0x000000ac4bac7221 */ /* 0x000fc80000010000 */
[----:B------:R-:W-:-:S07]  /*eec0*/  @P1 FADD.FTZ R172, R73, R172 ;  /* 0x000000ac49ac1221 */ /* 0x000fce0000010000 */
.L_x_918:
        /* <DEDUP_REMOVED lines=12> */
.L_x_927:
[----:B------:R-:W-:-:S07]  /*ef90*/  IMAD.MOV.U32 R161, RZ, RZ, R138 ;  /* 0x000000ffffa17224 */ /* 0x000fce00078e008a */
.L_x_928:
[----:B------:R-:W-:Y:S05]  /*efa0*/  BSYNC B2 ;  /* 0x0000000000027941 */ /* 0x000fea0003800000 */
.L_x_926:
        /* <DEDUP_REMOVED lines=16> */
.L_x_932:
[----:B------:R-:W-:Y:S05]  /*f0b0*/  BSYNC B3 ;  /* 0x0000000000037941 */ /* 0x000fea0003800000 */
.L_x_931:
        /* <DEDUP_REMOVED lines=44> */
.L_x_930:
[----:B------:R-:W-:Y:S05]  /*f380*/  BSYNC B2 ;  /* 0x0000000000027941 */ /* 0x000fea0003800000 */
.L_x_929:
        /* <DEDUP_REMOVED lines=12> */
[----:B------:R-:W-:Y:S01]  /*f450*/  SHF.L.U32 R74, R61, 0x10, RZ ;  /* 0x000000103d4a7819 */ /* 0x000fe200000006ff */
[----:B------:R-:W-:-:S04]  /*f460*/  IMAD.MOV.U32 R68, RZ, RZ, R72 ;  /* 0x000000ffff447224 */ /* 0x000fc800078e0048 */
[----:B------:R-:W-:Y:S01]  /*f470*/  FADD.FTZ R177, R74, R177 ;  /* 0x000000b14ab17221 */ /* 0x000fe20000010000 */
[----:B------:R-:W-:Y:S06]  /*f480*/  BRA `(.L_x_934) ;  /* 0x0000000400587947 */ /* 0x000fec0003800000 */
.L_x_933:
        /* <DEDUP_REMOVED lines=12> */
.L_x_936:
[----:B------:R-:W-:-:S07]  /*f550*/  MOV R92, R138 ;  /* 0x0000008a005c7202 */ /* 0x000fce0000000f00 */
.L_x_937:
[----:B------:R-:W-:Y:S05]  /*f560*/  BSYNC B2 ;  /* 0x0000000000027941 */ /* 0x000fea0003800000 */
.L_x_935:
        /* <DEDUP_REMOVED lines=16> */
.L_x_941:
[----:B------:R-:W-:Y:S05]  /*f670*/  BSYNC B3 ;  /* 0x0000000000037941 */ /* 0x000fea0003800000 */
.L_x_940:
        /* <DEDUP_REMOVED lines=44> */
.L_x_939:
[----:B------:R-:W-:Y:S05]  /*f940*/  BSYNC B2 ;  /* 0x0000000000027941 */ /* 0x000fea0003800000 */
.L_x_938:
        /* <DEDUP_REMOVED lines=10> */
.L_x_934:
        /* <DEDUP_REMOVED lines=12> */
.L_x_943:
[----:B------:R-:W-:-:S07]  /*fab0*/  IMAD.MOV.U32 R180, RZ, RZ, R138 ;  /* 0x000000ffffb47224 */ /* 0x000fce00078e008a */
.L_x_944:
[----:B------:R-:W-:Y:S05]  /*fac0*/  BSYNC B2 ;  /* 0x0000000000027941 */ /* 0x000fea0003800000 */
.L_x_942:
        /* <DEDUP_REMOVED lines=16> */
.L_x_948:
[----:B------:R-:W-:Y:S05]  /*fbd0*/  BSYNC B3 ;  /* 0x0000000000037941 */ /* 0x000fea0003800000 */
.L_x_947:
        /* <DEDUP_REMOVED lines=44> */
.L_x_946:
[----:B------:R-:W-:Y:S05]  /*fea0*/  BSYNC B2 ;  /* 0x0000000000027941 */ /* 0x000fea0003800000 */
.L_x_945:
        /* <DEDUP_REMOVED lines=16> */
.L_x_949:
        /* <DEDUP_REMOVED lines=12> */
.L_x_952:
[----:B------:R-:W-:-:S07]  /*10070*/  MOV R91, R138 ;  /* 0x0000008a005b7202 */ /* 0x000fce0000000f00 */
.L_x_953:
[----:B------:R-:W-:Y:S05]  /*10080*/  BSYNC B2 ;  /* 0x0000000000027941 */ /* 0x000fea0003800000 */
.L_x_951:
        /* <DEDUP_REMOVED lines=16> */
.L_x_957:
[----:B------:R-:W-:Y:S05]  /*10190*/  BSYNC B3 ;  /* 0x0000000000037941 */ /* 0x000fea0003800000 */
.L_x_956:
        /* <DEDUP_REMOVED lines=44> */
.L_x_955:
[----:B------:R-:W-:Y:S05]  /*10460*/  BSYNC B2 ;  /* 0x0000000000027941 */ /* 0x000fea0003800000 */
.L_x_954:
[----:B------:R-:W-:Y:S02]  /*10470*/  PRMT R72, R65, 0x7632, R72 ;  /* 0x0000763241487816 */ /* 0x000fe40000000048 */
[----:B------:R-:W-:-:S03]  /*10480*/  I2FP.F32.U32 R69, R91 ;  /* 0x0000005b00457245 */ /* 0x000fc60000201000 */
[----:B------:R-:W-:Y:S02]  /*10490*/  IMAD.U32 R73, R72, 0x10000, RZ ;  /* 0x0001000048497824 */ /* 0x000fe400078e00ff */
[----:B------:R-:W-:Y:S01]  /*104a0*/  FFMA.FTZ R72, R69, R202, 1.1641532182693481445e-10 ;  /* 0x2f00000045487423 */ /* 0x000fe200000100ca */
[----:B------:R-:W-:Y:S01]  /*104b0*/  @P1 PRMT R69, R61, 0x7632, R69 ;  /* 0x000076323d451816 */ /* 0x000fe20000000045 */
[----:B------:R-:W-:-:S03]  /*104c0*/  FMUL.FTZ R73, R73, R200 ;  /* 0x000000c849497220 */ /* 0x000fc60000410000 */
[----:B------:R-:W-:Y:S02]  /*104d0*/  FSETP.GTU.FTZ.AND P3, PT, R72, R201, PT ;  /* 0x000000c94800720b */ /* 0x000fe40003f7c000 */
[----:B------:R-:W-:Y:S02]  /*104e0*/  @P1 SHF.L.U32 R69, R69, 0x10, RZ ;  /* 0x0000001045451819 */ /* 0x000fe400000006ff */
[----:B------:R-:W-:Y:S02]  /*104f0*/  FSEL R73, R73, RZ, !P3 ;  /* 0x000000ff49497208 */ /* 0x000fe40005800000 */
[----:B------:R-:W-:-:S03]  /*10500*/  SEL R91, RZ, 0x1, P3 ;  /* 0x00000001ff5b7807 */ /* 0x000fc60001800000 */
[----:B------:R-:W-:-:S04]  /*10510*/  FADD.FTZ R180, R73, R180 ;  /* 0x000000b449b47221 */ /* 0x000fc80000010000 */
[----:B------:R-:W-:-:S07]  /*10520*/  @P1 FADD.FTZ R180, R69, R180 ;  /* 0x000000b445b41221 */ /* 0x000fce0000010000 */
.L_x_950:
        /* <DEDUP_REMOVED lines=12> */
.L_x_959:
[----:B------:R-:W-:-:S07]  /*105f0*/  IMAD.MOV.U32 R161, RZ, RZ, R138 ;  /* 0x000000ffffa17224 */ /* 0x000fce00078e008a */
.L_x_960:
[----:B------:R-:W-:Y:S05]  /*10600*/  BSYNC B2 ;  /* 0x0000000000027941 */ /* 0x000fea0003800000 */
.L_x_958:
        /* <DEDUP_REMOVED lines=16> */
.L_x_964:
[----:B------:R-:W-:Y:S05]  /*10710*/  BSYNC B3 ;  /* 0x0000000000037941 */ /* 0x000fea0003800000 */
.L_x_963:
        /* <DEDUP_REMOVED lines=44> */
.L_x_962:
[----:B------:R-:W-:Y:S05]  /*109e0*/  BSYNC B2 ;  /* 0x0000000000027941 */ /* 0x000fea0003800000 */
.L_x_961:
        /* <DEDUP_REMOVED lines=16> */
.L_x_965:
        /* <DEDUP_REMOVED lines=12> */
.L_x_968:
[----:B------:R-:W-:-:S07]  /*10bb0*/  MOV R90, R138 ;  /* 0x0000008a005a7202 */ /* 0x000fce0000000f00 */
.L_x_969:
[----:B------:R-:W-:Y:S05]  /*10bc0*/  BSYNC B2 ;  /* 0x0000000000027941 */ /* 0x000fea0003800000 */
.L_x_967:
        /* <DEDUP_REMOVED lines=16> */
.L_x_973:
[----:B------:R-:W-:Y:S05]  /*10cd0*/  BSYNC B3 ;  /* 0x0000000000037941 */ /* 0x000fea0003800000 */
.L_x_972:
        /* <DEDUP_REMOVED lines=44> */
.L_x_971:
[----:B------:R-:W-:Y:S05]  /*10fa0*/  BSYNC B2 ;  /* 0x0000000000027941 */ /* 0x000fea0003800000 */
.L_x_970:
        /* <DEDUP_REMOVED lines=10> */
.L_x_966:
        /* <DEDUP_REMOVED lines=12> */
.L_x_975:
[----:B------:R-:W-:-:S07]  /*11110*/  IMAD.MOV.U32 R161, RZ, RZ, R138 ;  /* 0x000000ffffa17224 */ /* 0x000fce00078e008a */
.L_x_976:
[----:B------:R-:W-:Y:S05]  /*11120*/  BSYNC B2 ;  /* 0x0000000000027941 */ /* 0x000fea0003800000 */
.L_x_974:
        /* <DEDUP_REMOVED lines=16> */
.L_x_980:
[----:B------:R-:W-:Y:S05]  /*11230*/  BSYNC B3 ;  /* 0x0000000000037941 */ /* 0x000fea0003800000 */
.L_x_979:
        /* <DEDUP_REMOVED lines=44> */
.L_x_978:
[----:B------:R-:W-:Y:S05]  /*11500*/  BSYNC B2 ;  /* 0x0000000000027941 */ /* 0x000fea0003800000 */
.L_x_977:
[----:B------:R-:W-:Y:S01]  /*11510*/  I2FP.F32.U32 R73, R161 ;  /* 0x000000a100497245 */ /* 0x000fe20000201000 */
[----:B------:R-:W-:-:S04]  /*11520*/  IMAD.U32 R75, R70, 0x10000, RZ ;  /* 0x00010000464b7824 */ /* 0x000fc800078e00ff */
[----:B------:R-:W-:Y:S01]  /*11530*/  FFMA.FTZ R68, R73, R202, 1.1641532182693481445e-10 ;  /* 0x2f00000049447423 */ /* 0x000fe200000100ca */
[----:B------:R-:W-:-:S04]  /*11540*/  FMUL.FTZ R75, R75, R200 ;  /* 0x000000c84b4b7220 */ /* 0x000fc80000410000 */
[----:B------:R-:W-:-:S04]  /*11550*/  FSETP.GTU.FTZ.AND P3, PT, R68, R201, PT ;  /* 0x000000c94400720b */ /* 0x000fc80003f7c000 */
[----:B------:R-:W-:Y:S01]  /*11560*/  FSEL R188, R75, RZ, !P3 ;  /* 0x000000ff4bbc7208 */ /* 0x000fe20005800000 */
[----:B------:R-:W-:Y:S08]  /*11570*/  @P2 BRA `(.L_x_981) ;  /* 0x00000000001c2947 */ /* 0x000ff00003800000 */
[----:B------:R-:W-:Y:S01]  /*11580*/  IMAD.MOV.U32 R68, RZ, RZ, R69 ;  /* 0x000000ffff447224 */ /* 0x000fe200078e0045 */
[----:B------:R-:W-:Y:S06]  /*11590*/  @!P1 BRA `(.L_x_982) ;  /* 0x0000000400749947 */ /* 0x000fec0003800000 */
[----:B------:R-:W-:-:S04]  /*115a0*/  PRMT R68, R62, 0x7632, R68 ;  /* 0x000076323e447816 */ /* 0x000fc80000000044 */
[----:B------:R-:W-:Y:S01]  /*115b0*/  SHF.L.U32 R73, R68, 0x10, RZ ;  /* 0x0000001044497819 */ /* 0x000fe200000006ff */
[----:B------:R-:W-:-:S04]  /*115c0*/  IMAD.MOV.U32 R68, RZ, RZ, R69 ;  /* 0x000000ffff447224 */ /* 0x000fc800078e0045 */
[----:B------:R-:W-:Y:S01]  /*115d0*/  FADD.FTZ R188, R73, R188 ;  /* 0x000000bc49bc7221 */ /* 0x000fe20000010000 */
[----:B------:R-:W-:Y:S06]  /*115e0*/  BRA `(.L_x_982) ;  /* 0x0000000400607947 */ /* 0x000fec0003800000 */
.L_x_981:
        /* <DEDUP_REMOVED lines=12> */
.L_x_984:
[----:B------:R-:W-:-:S07]  /*116b0*/  MOV R70, R138 ;  /* 0x0000008a00467202 */ /* 0x000fce0000000f00 */
.L_x_985:
[----:B------:R-:W-:Y:S05]  /*116c0*/  BSYNC B2 ;  /* 0x0000000000027941 */ /* 0x000fea0003800000 */
.L_x_983:
        /* <DEDUP_REMOVED lines=16> */
.L_x_989:
[----:B------:R-:W-:Y:S05]  /*117d0*/  BSYNC B3 ;  /* 0x0000000000037941 */ /* 0x000fea0003800000 */
.L_x_988:
        /* <DEDUP_REMOVED lines=44> */
.L_x_987:
[----:B------:R-:W-:Y:S05]  /*11aa0*/  BSYNC B2 ;  /* 0x0000000000027941 */ /* 0x000fea0003800000 */
.L_x_986:
[----:B------:R-:W-:Y:S02]  /*11ab0*/  I2FP.F32.U32 R69, R70 ;  /* 0x0000004600457245 */ /* 0x000fe40000201000 */
[----:B------:R-:W-:-:S05]  /*11ac0*/  PRMT R70, R66, 0x7632, R70 ;  /* 0x0000763242467816 */ /* 0x000fca0000000046 */
        /* <DEDUP_REMOVED lines=10> */
.L_x_982:
        /* <DEDUP_REMOVED lines=12> */
.L_x_991:
[----:B------:R-:W-:-:S07]  /*11c30*/  IMAD.MOV.U32 R70, RZ, RZ, R138 ;  /* 0x000000ffff467224 */ /* 0x000fce00078e008a */
.L_x_992:
[----:B------:R-:W-:Y:S05]  /*11c40*/  BSYNC B2 ;  /* 0x0000000000027941 */ /* 0x000fea0003800000 */
.L_x_990:
        /* <DEDUP_REMOVED lines=16> */
.L_x_996:
[----:B------:R-:W-:Y:S05]  /*11d50*/  BSYNC B3 ;  /* 0x0000000000037941 */ /* 0x000fea0003800000 */
.L_x_995:
        /* <DEDUP_REMOVED lines=44> */
.L_x_994:
[----:B------:R-:W-:Y:S05]  /*12020*/  BSYNC B2 ;  /* 0x0000000000027941 */ /* 0x000fea0003800000 */
.L_x_993:
        /* <DEDUP_REMOVED lines=8> */
[----:B------:R-:W-:Y:S01]  /*120b0*/  IMAD.MOV.U32 R68, RZ, RZ, R69 ;  /* 0x000000ffff447224 */ /* 0x000fe200078e0045 */
[----:B------:R-:W-:Y:S06]  /*120c0*/  @!P1 BRA `(.L_x_998) ;  /* 0x0000000400689947 */ /* 0x000fec0003800000 */
[----:B------:R-:W-:Y:S01]  /*120d0*/  SHF.L.U32 R70, R63, 0x10, RZ ;  /* 0x000000103f467819 */ /* 0x000fe200000006ff */
[----:B------:R-:W-:-:S04]  /*120e0*/  IMAD.MOV.U32 R68, RZ, RZ, R69 ;  /* 0x000000ffff447224 */ /* 0x000fc800078e0045 */
[----:B------:R-:W-:Y:S01]  /*120f0*/  FADD.FTZ R193, R70, R193 ;  /* 0x000000c146c17221 */ /* 0x000fe20000010000 */
[----:B------:R-:W-:Y:S06]  /*12100*/  BRA `(.L_x_998) ;  /* 0x0000000400587947 */ /* 0x000fec0003800000 */
.L_x_997:
        /* <DEDUP_REMOVED lines=12> */
.L_x_1000:
[----:B------:R-:W-:-:S07]  /*121d0*/  MOV R88, R138 ;  /* 0x0000008a00587202 */ /* 0x000fce0000000f00 */
.L_x_1001:
[----:B------:R-:W-:Y:S05]  /*121e0*/  BSYNC B2 ;  /* 0x0000000000027941 */ /* 0x000fea0003800000 */
.L_x_999:
        /* <DEDUP_REMOVED lines=16> */
.L_x_1005:
[----:B------:R-:W-:Y:S05]  /*122f0*/  BSYNC B3 ;  /* 0x0000000000037941 */ /* 0x000fea0003800000 */
.L_x_1004:
        /* <DEDUP_REMOVED lines=44> */
.L_x_1003:
[----:B------:R-:W-:Y:S05]  /*125c0*/  BSYNC B2 ;  /* 0x0000000000027941 */ /* 0x000fea0003800000 */
.L_x_1002:
        /* <DEDUP_REMOVED lines=10> */
.L_x_998:
        /* <DEDUP_REMOVED lines=12> */
.L_x_1007:
[----:B------:R-:W-:-:S07]  /*12730*/  IMAD.MOV.U32 R196, RZ, RZ, R138 ;  /* 0x000000ffffc47224 */ /* 0x000fce00078e008a */
.L_x_1008:
[----:B------:R-:W-:Y:S05]  /*12740*/  BSYNC B2 ;  /* 0x0000000000027941 */ /* 0x000fea0003800000 */
.L_x_1006:
        /* <DEDUP_REMOVED lines=16> */
.L_x_1012:
[----:B------:R-:W-:Y:S05]  /*12850*/  BSYNC B3 ;  /* 0x0000000000037941 */ /* 0x000fea0003800000 */
.L_x_1011:
        /* <DEDUP_REMOVED lines=44> */
.L_x_1010:
[----:B------:R-:W-:Y:S05]  /*12b20*/  BSYNC B2 ;  /* 0x0000000000027941 */ /* 0x000fea0003800000 */
.L_x_1009:
        /* <DEDUP_REMOVED lines=9> */
[----:B------:R-:W-:Y:S01]  /*12bc0*/  PRMT R68, R63, 0x7632, R68 ;  /* 0x000076323f447816 */ /* 0x000fe20000000044 */
[----:B------:R-:W-:-:S03]  /*12bd0*/  IMAD.MOV.U32 R161, RZ, RZ, R69 ;  /* 0x000000ffffa17224 */ /* 0x000fc600078e0045 */
[----:B------:R-:W-:-:S05]  /*12be0*/  SHF.L.U32 R71, R68, 0x10, RZ ;  /* 0x0000001044477819 */ /* 0x000fca00000006ff */
[----:B------:R-:W-:Y:S01]  /*12bf0*/  FADD.FTZ R196, R71, R196 ;  /* 0x000000c447c47221 */ /* 0x000fe20000010000 */
[----:B------:R-:W-:Y:S06]  /*12c00*/  BRA `(.L_x_1014) ;  /* 0x0000000400607947 */ /* 0x000fec0003800000 */
.L_x_1013:
        /* <DEDUP_REMOVED lines=12> */
.L_x_1016:
[----:B------:R-:W-:-:S07]  /*12cd0*/  MOV R86, R138 ;  /* 0x0000008a00567202 */ /* 0x000fce0000000f00 */
.L_x_1017:
[----:B------:R-:W-:Y:S05]  /*12ce0*/  BSYNC B2 ;  /* 0x0000000000027941 */ /* 0x000fea0003800000 */
.L_x_1015:
        /* <DEDUP_REMOVED lines=16> */
.L_x_1021:
[----:B------:R-:W-:Y:S05]  /*12df0*/  BSYNC B3 ;  /* 0x0000000000037941 */ /* 0x000fea0003800000 */
.L_x_1020:
        /* <DEDUP_REMOVED lines=44> */
.L_x_1019:
[----:B------:R-:W-:Y:S05]  /*130c0*/  BSYNC B2 ;  /* 0x0000000000027941 */ /* 0x000fea0003800000 */
.L_x_1018:
[----:B------:R-:W-:Y:S02]  /*130d0*/  I2FP.F32.U32 R69, R86 ;  /* 0x0000005600457245 */ /* 0x000fe40000201000 */
[----:B------:R-:W-:-:S03]  /*130e0*/  PRMT R68, R67, 0x7632, R68 ;  /* 0x0000763243447816 */ /* 0x000fc60000000044 */
[----:B------:R-:W-:Y:S02]  /*130f0*/  FFMA.FTZ R202, R69, R202, 1.1641532182693481445e-10 ;  /* 0x2f00000045ca7423 */ /* 0x000fe400000100ca */
[----:B------:R-:W-:Y:S01]  /*13100*/  IMAD.U32 R71, R68, 0x10000, RZ ;  /* 0x0001000044477824 */ /* 0x000fe200078e00ff */
[----:B------:R-:W-:Y:S02]  /*13110*/  @P1 PRMT R68, R63, 0x7632, R68 ;  /* 0x000076323f441816 */ /* 0x000fe40000000044 */
[----:B------:R-:W-:Y:S01]  /*13120*/  FSETP.GTU.FTZ.AND P2, PT, R202, R201, PT ;  /* 0x000000c9ca00720b */ /* 0x000fe20003f5c000 */
[----:B------:R-:W-:Y:S01]  /*13130*/  FMUL.FTZ R71, R71, R200 ;  /* 0x000000c847477220 */ /* 0x000fe20000410000 */
[----:B------:R-:W-:Y:S02]  /*13140*/  @P1 SHF.L.U32 R69, R68, 0x10, RZ ;  /* 0x0000001044451819 */ /* 0x000fe400000006ff */
[----:B------:R-:W-:Y:S02]  /*13150*/  SEL R86, RZ, 0x1, P2 ;  /* 0x00000001ff567807 */ /* 0x000fe40001000000 */
[----:B------:R-:W-:-:S05]  /*13160*/  FSEL R71, R71, RZ, !P2 ;  /* 0x000000ff47477208 */ /* 0x000fca0005000000 */
[----:B------:R-:W-:-:S04]  /*13170*/  FADD.FTZ R196, R71, R196 ;  /* 0x000000c447c47221 */ /* 0x000fc80000010000 */
[----:B------:R-:W-:-:S07]  /*13180*/  @P1 FADD.FTZ R196, R69, R196 ;  /* 0x000000c445c41221 */ /* 0x000fce0000010000 */
.L_x_1014:
        /* <DEDUP_REMOVED lines=54> */
.L_x_1022:
[----:B------:R-:W-:-:S07]  /*134f0*/  IADD3 R199, R199, 0x20, RZ ;  /* 0x00000020c7c77810 */ /* 0x000fce0007ffe0ff */
.L_x_893:
[----:B------:R-:W-:Y:S05]  /*13500*/  BSYNC B1 ;  /* 0x0000000000017941 */ /* 0x000fea0003800000 */
.L_x_892:
        /* <DEDUP_REMOVED lines=29> */
.L_x_1026:
[----:B------:R-:W-:-:S07]  /*136e0*/  IMAD.MOV.U32 R171, RZ, RZ, R138 ;  /* 0x000000ffffab7224 */ /* 0x000fce00078e008a */
.L_x_1027:
[----:B------:R-:W-:Y:S05]  /*136f0*/  BSYNC B2 ;  /* 0x0000000000027941 */ /* 0x000fea0003800000 */
.L_x_1025:
        /* <DEDUP_REMOVED lines=16> */
.L_x_1031:
[----:B------:R-:W-:Y:S05]  /*13800*/  BSYNC B3 ;  /* 0x0000000000037941 */ /* 0x000fea0003800000 */
.L_x_1030:
        /* <DEDUP_REMOVED lines=44> */
.L_x_1029:
[----:B------:R-:W-:Y:S05]  /*13ad0*/  BSYNC B2 ;  /* 0x0000000000027941 */ /* 0x000fea0003800000 */
.L_x_1028:
        /* <DEDUP_REMOVED lines=21> */
.L_x_1032:
        /* <DEDUP_REMOVED lines=12> */
.L_x_1035:
[----:B------:R-:W-:-:S07]  /*13cf0*/  IMAD.MOV.U32 R94, RZ, RZ, R138 ;  /* 0x000000ffff5e7224 */ /* 0x000fce00078e008a */
.L_x_1036:
[----:B------:R-:W-:Y:S05]  /*13d00*/  BSYNC B2 ;  /* 0x0000000000027941 */ /* 0x000fea0003800000 */
.L_x_1034:
        /* <DEDUP_REMOVED lines=16> */
.L_x_1040:
[----:B------:R-:W-:Y:S05]  /*13e10*/  BSYNC B3 ;  /* 0x0000000000037941 */ /* 0x000fea0003800000 */
.L_x_1039:
        /* <DEDUP_REMOVED lines=44> */
.L_x_1038:
[----:B------:R-:W-:Y:S05]  /*140e0*/  BSYNC B2 ;  /* 0x0000000000027941 */ /* 0x000fea0003800000 */
.L_x_1037:
        /* <DEDUP_REMOVED lines=10> */
.L_x_1033:
        /* <DEDUP_REMOVED lines=12> */
.L_x_1042:
[----:B------:R-:W-:-:S07]  /*14250*/  MOV R161, R138 ;  /* 0x0000008a00a17202 */ /* 0x000fce0000000f00 */
.L_x_1043:
[----:B------:R-:W-:Y:S05]  /*14260*/  BSYNC B2 ;  /* 0x0000000000027941 */ /* 0x000fea0003800000 */
.L_x_1041:
        /* <DEDUP_REMOVED lines=16> */
.L_x_1047:
[----:B------:R-:W-:Y:S05]  /*14370*/  BSYNC B3 ;  /* 0x0000000000037941 */ /* 0x000fea0003800000 */
.L_x_1046:
        /* <DEDUP_REMOVED lines=44> */
.L_x_1045:
[----:B------:R-:W-:Y:S05]  /*14640*/  BSYNC B2 ;  /* 0x0000000000027941 */ /* 0x000fea0003800000 */
.L_x_1044:
        /* <DEDUP_REMOVED lines=16> */
.L_x_1048:
        /* <DEDUP_REMOVED lines=12> */
.L_x_1051:
[----:B------:R-:W-:-:S07]  /*14810*/  IMAD.MOV.U32 R93, RZ, RZ, R138 ;  /* 0x000000ffff5d7224 */ /* 0x000fce00078e008a */
.L_x_1052:
[----:B------:R-:W-:Y:S05]  /*14820*/  BSYNC B2 ;  /* 0x0000000000027941 */ /* 0x000fea0003800000 */
.L_x_1050:
        /* <DEDUP_REMOVED lines=16> */
.L_x_1056:
[----:B------:R-:W-:Y:S05]  /*14930*/  BSYNC B3 ;  /* 0x0000000000037941 */ /* 0x000fea0003800000 */
.L_x_1055:
        /* <DEDUP_REMOVED lines=44> */
.L_x_1054:
[----:B------:R-:W-:Y:S05]  /*14c00*/  BSYNC B2 ;  /* 0x0000000000027941 */ /* 0x000fea0003800000 */
.L_x_1053:
        /* <DEDUP_REMOVED lines=12> */
.L_x_1049:
        /* <DEDUP_REMOVED lines=12> */
.L_x_1058:
[----:B------:R-:W-:-:S07]  /*14d90*/  MOV R161, R138 ;  /* 0x0000008a00a17202 */ /* 0x000fce0000000f00 */
.L_x_1059:
[----:B------:R-:W-:Y:S05]  /*14da0*/  BSYNC B2 ;  /* 0x0000000000027941 */ /* 0x000fea0003800000 */
.L_x_1057:
        /* <DEDUP_REMOVED lines=16> */
.L_x_1063:
[----:B------:R-:W-:Y:S05]  /*14eb0*/  BSYNC B3 ;  /* 0x0000000000037941 */ /* 0x000fea0003800000 */
.L_x_1062:
        /* <DEDUP_REMOVED lines=44> */
.L_x_1061:
[----:B------:R-:W-:Y:S05]  /*15180*/  BSYNC B2 ;  /* 0x0000000000027941 */ /* 0x000fea0003800000 */
.L_x_1060:
        /* <DEDUP_REMOVED lines=16> */
.L_x_1064:
        /* <DEDUP_REMOVED lines=12> */
.L_x_1067:
[----:B------:R-:W-:-:S07]  /*15350*/  IMAD.MOV.U32 R92, RZ, RZ, R138 ;  /* 0x000000ffff5c7224 */ /* 0x000fce00078e008a */
.L_x_1068:
[----:B------:R-:W-:Y:S05]  /*15360*/  BSYNC B2 ;  /* 0x0000000000027941 */ /* 0x000fea0003800000 */
.L_x_1066:
        /* <DEDUP_REMOVED lines=16> */
.L_x_1072:
[----:B------:R-:W-:Y:S05]  /*15470*/  BSYNC B3 ;  /* 0x0000000000037941 */ /* 0x000fea0003800000 */
.L_x_1071:
        /* <DEDUP_REMOVED lines=44> */
.L_x_1070:
[----:B------:R-:W-:Y:S05]  /*15740*/  BSYNC B2 ;  /* 0x0000000000027941 */ /* 0x000fea0003800000 */
.L_x_1069:
        /* <DEDUP_REMOVED lines=10> */
.L_x_1065:
        /* <DEDUP_REMOVED lines=12> */
.L_x_1074:
[----:B------:R-:W-:-:S07]  /*158b0*/  MOV R182, R138 ;  /* 0x0000008a00b67202 */ /* 0x000fce0000000f00 */
.L_x_1075:
[----:B------:R-:W-:Y:S05]  /*158c0*/  BSYNC B2 ;  /* 0x0000000000027941 */ /* 0x000fea0003800000 */
.L_x_1073:
        /* <DEDUP_REMOVED lines=16> */
.L_x_1079:
[----:B------:R-:W-:Y:S05]  /*159d0*/  BSYNC B3 ;  /* 0x0000000000037941 */ /* 0x000fea0003800000 */
.L_x_1078:
        /* <DEDUP_REMOVED lines=44> */
.L_x_1077:
[----:B------:R-:W-:Y:S05]  /*15ca0*/  BSYNC B2 ;  /* 0x0000000000027941 */ /* 0x000fea0003800000 */
.L_x_1076:
        /* <DEDUP_REMOVED lines=16> */
.L_x_1080:
        /* <DEDUP_REMOVED lines=12> */
.L_x_1083:
[----:B------:R-:W-:-:S07]  /*15e70*/  IMAD.MOV.U32 R91, RZ, RZ, R138 ;  /* 0x000000ffff5b7224 */ /* 0x000fce00078e008a */
.L_x_1084:
[----:B------:R-:W-:Y:S05]  /*15e80*/  BSYNC B2 ;  /* 0x0000000000027941 */ /* 0x000fea0003800000 */
.L_x_1082:
        /* <DEDUP_REMOVED lines=16> */
.L_x_1088:
[----:B------:R-:W-:Y:S05]  /*15f90*/  BSYNC B3 ;  /* 0x0000000000037941 */ /* 0x000fea0003800000 */
.L_x_1087:
        /* <DEDUP_REMOVED lines=44> */
.L_x_1086:
[----:B------:R-:W-:Y:S05]  /*16260*/  BSYNC B2 ;  /* 0x0000000000027941 */ /* 0x000fea0003800000 */
.L_x_1085:
        /* <DEDUP_REMOVED lines=12> */
.L_x_1081:
        /* <DEDUP_REMOVED lines=12> */
.L_x_1090:
[----:B------:R-:W-:-:S07]  /*163f0*/  MOV R161, R138 ;  /* 0x0000008a00a17202 */ /* 0x000fce0000000f00 */
.L_x_1091:
[----:B------:R-:W-:Y:S05]  /*16400*/  BSYNC B2 ;  /* 0x0000000000027941 */ /* 0x000fea0003800000 */
.L_x_1089:
        /* <DEDUP_REMOVED lines=16> */
.L_x_1095:
[----:B------:R-:W-:Y:S05]  /*16510*/  BSYNC B3 ;  /* 0x0000000000037941 */ /* 0x000fea0003800000 */
.L_x_1094:
        /* <DEDUP_REMOVED lines=44> */
.L_x_1093:
[----:B------:R-:W-:Y:S05]  /*167e0*/  BSYNC B2 ;  /* 0x0000000000027941 */ /* 0x000fea0003800000 */
.L_x_1092:
        /* <DEDUP_REMOVED lines=16> */
.L_x_1096:
        /* <DEDUP_REMOVED lines=12> */
.L_x_1099:
[----:B------:R-:W-:-:S07]  /*169b0*/  IMAD.MOV.U32 R90, RZ, RZ, R138 ;  /* 0x000000ffff5a7224 */ /* 0x000fce00078e008a */
.L_x_1100:
[----:B------:R-:W-:Y:S05]  /*169c0*/  BSYNC B2 ;  /* 0x0000000000027941 */ /* 0x000fea0003800000 */
.L_x_1098:
        /* <DEDUP_REMOVED lines=16> */
.L_x_1104:
[----:B------:R-:W-:Y:S05]  /*16ad0*/  BSYNC B3 ;  /* 0x0000000000037941 */ /* 0x000fea0003800000 */
.L_x_1103:
        /* <DEDUP_REMOVED lines=44> */
.L_x_1102:
[----:B------:R-:W-:Y:S05]  /*16da0*/  BSYNC B2 ;  /* 0x0000000000027941 */ /* 0x000fea0003800000 */
.L_x_1101:
        /* <DEDUP_REMOVED lines=10> */
.L_x_1097:
        /* <DEDUP_REMOVED lines=12> */
.L_x_1106:
[----:B------:R-:W-:-:S07]  /*16f10*/  MOV R161, R138 ;  /* 0x0000008a00a17202 */ /* 0x000fce0000000f00 */
.L_x_1107:
[----:B------:R-:W-:Y:S05]  /*16f20*/  BSYNC B2 ;  /* 0x0000000000027941 */ /* 0x000fea0003800000 */
.L_x_1105:
        /* <DEDUP_REMOVED lines=16> */
.L_x_1111:
[----:B------:R-:W-:Y:S05]  /*17030*/  BSYNC B3 ;  /* 0x0000000000037941 */ /* 0x000fea0003800000 */
.L_x_1110:
        /* <DEDUP_REMOVED lines=44> */
.L_x_1109:
[----:B------:R-:W-:Y:S05]  /*17300*/  BSYNC B2 ;  /* 0x0000000000027941 */ /* 0x000fea0003800000 */
.L_x_1108:
        /* <DEDUP_REMOVED lines=14> */
.L_x_1112:
        /* <DEDUP_REMOVED lines=12> */
.L_x_1115:
[----:B------:R-:W-:-:S07]  /*174b0*/  IMAD.MOV.U32 R70, RZ, RZ, R138 ;  /* 0x000000ffff467224 */ /* 0x000fce00078e008a */
.L_x_1116:
[----:B------:R-:W-:Y:S05]  /*174c0*/  BSYNC B2 ;  /* 0x0000000000027941 */ /* 0x000fea0003800000 */
.L_x_1114:
        /* <DEDUP_REMOVED lines=16> */
.L_x_1120:
[----:B------:R-:W-:Y:S05]  /*175d0*/  BSYNC B3 ;  /* 0x0000000000037941 */ /* 0x000fea0003800000 */
.L_x_1119:
        /* <DEDUP_REMOVED lines=44> */
.L_x_1118:
[----:B------:R-:W-:Y:S05]  /*178a0*/  BSYNC B2 ;  /* 0x0000000000027941 */ /* 0x000fea0003800000 */
.L_x_1117:
        /* <DEDUP_REMOVED lines=12> */
.L_x_1113:
        /* <DEDUP_REMOVED lines=12> */
.L_x_1122:
[----:B------:R-:W-:-:S07]  /*17a30*/  MOV R70, R138 ;  /* 0x0000008a00467202 */ /* 0x000fce0000000f00 */
.L_x_1123:
[----:B------:R-:W-:Y:S05]  /*17a40*/  BSYNC B2 ;  /* 0x0000000000027941 */ /* 0x000fea0003800000 */
.L_x_1121:
        /* <DEDUP_REMOVED lines=16> */
.L_x_1127:
[----:B------:R-:W-:Y:S05]  /*17b50*/  BSYNC B3 ;  /* 0x0000000000037941 */ /* 0x000fea0003800000 */
.L_x_1126:
        /* <DEDUP_REMOVED lines=44> */
.L_x_1125:
[----:B------:R-:W-:Y:S05]  /*17e20*/  BSYNC B2 ;  /* 0x0000000000027941 */ /* 0x000fea0003800000 */
.L_x_1124:
        /* <DEDUP_REMOVED lines=14> */
.L_x_1128:
        /* <DEDUP_REMOVED lines=12> */
.L_x_1131:
[----:B------:R-:W-:-:S07]  /*17fd0*/  IMAD.MOV.U32 R88, RZ, RZ, R138 ;  /* 0x000000ffff587224 */ /* 0x000fce00078e008a */
.L_x_1132:
[----:B------:R-:W-:Y:S05]  /*17fe0*/  BSYNC B2 ;  /* 0x0000000000027941 */ /* 0x000fea0003800000 */
.L_x_1130:
        /* <DEDUP_REMOVED lines=16> */
.L_x_1136:
[----:B------:R-:W-:Y:S05]  /*180f0*/  BSYNC B3 ;  /* 0x0000000000037941 */ /* 0x000fea0003800000 */
.L_x_1135:
        /* <DEDUP_REMOVED lines=44> */
.L_x_1134:
[----:B------:R-:W-:Y:S05]  /*183c0*/  BSYNC B2 ;  /* 0x0000000000027941 */ /* 0x000fea0003800000 */
.L_x_1133:
        /* <DEDUP_REMOVED lines=10> */
.L_x_1129:
        /* <DEDUP_REMOVED lines=12> */
.L_x_1138:
[----:B------:R-:W-:-:S07]  /*18530*/  MOV R198, R138 ;  /* 0x0000008a00c67202 */ /* 0x000fce0000000f00 */
.L_x_1139:
[----:B------:R-:W-:Y:S05]  /*18540*/  BSYNC B2 ;  /* 0x0000000000027941 */ /* 0x000fea0003800000 */
.L_x_1137:
        /* <DEDUP_REMOVED lines=16> */
.L_x_1143:
[----:B------:R-:W-:Y:S05]  /*18650*/  BSYNC B3 ;  /* 0x0000000000037941 */ /* 0x000fea0003800000 */
.L_x_1142:
        /* <DEDUP_REMOVED lines=44> */
.L_x_1141:
[----:B------:R-:W-:Y:S05]  /*18920*/  BSYNC B2 ;  /* 0x0000000000027941 */ /* 0x000fea0003800000 */
.L_x_1140:
        /* <DEDUP_REMOVED lines=14> */
.L_x_1144:
        /* <DEDUP_REMOVED lines=12> */
.L_x_1147:
[----:B------:R-:W-:-:S07]  /*18ad0*/  IMAD.MOV.U32 R86, RZ, RZ, R138 ;  /* 0x000000ffff567224 */ /* 0x000fce00078e008a */
.L_x_1148:
[----:B------:R-:W-:Y:S05]  /*18ae0*/  BSYNC B2 ;  /* 0x0000000000027941 */ /* 0x000fea0003800000 */
.L_x_1146:
        /* <DEDUP_REMOVED lines=16> */
.L_x_1152:
[----:B------:R-:W-:Y:S05]  /*18bf0*/  BSYNC B3 ;  /* 0x0000000000037941 */ /* 0x000fea0003800000 */
.L_x_1151:
        /* <DEDUP_REMOVED lines=44> */
.L_x_1150:
[----:B------:R-:W-:Y:S05]  /*18ec0*/  BSYNC B2 ;  /* 0x0000000000027941 */ /* 0x000fea0003800000 */
.L_x_1149:
        /* <DEDUP_REMOVED lines=12> */
.L_x_1145:
        /* <DEDUP_REMOVED lines=19> */
[----:B------:R-:W-:Y:S02]  /*190c0*/  LEA.HI.X R201, R199, UR31, RZ, 0x4, P1 ;  /* 0x0000001fc7c97c11 */ /* 0x000fe400088f24ff */
[----:B------:R-:W-:Y:S02]  /*190d0*/  LOP3.LUT R74, R74, R70, R68, 0xfe, !PT ;  /* 0x000000464a4a7212 */ /* 0x000fe400078efe44 */
[----:B------:R-:W-:Y:S02]  /*190e0*/  SEL R203, RZ, 0x1, P2 ;  /* 0x00000001ffcb7807 */ /* 0x000fe40001000000 */
[----:B------:R-:W-:-:S02]  /*190f0*/  SHF.R.U32.HI R204, RZ, 0x1d, R199 ;  /* 0x0000001dffcc7819 */ /* 0x000fc400000116c7 */
        /* <DEDUP_REMOVED lines=11> */
[----:B--2---:R-:W-:Y:S02]  /*191b0*/  SHF.L.U32 R69, R88, 0x10, RZ ;  /* 0x0000001058457819 */ /* 0x004fe400000006ff */
        /* <DEDUP_REMOVED lines=19> */
.L_x_1024:
[----:B------:R-:W-:Y:S05]  /*192f0*/  BSYNC B1 ;  /* 0x0000000000017941 */ /* 0x000fea0003800000 */
.L_x_1023:
[----:B0123--:R-:W-:Y:S01]  /*19300*/  FADD.FTZ R68, RZ, R170 ;  /* 0x000000aaff447221 */ /* 0x00ffe20000010000 */
[----:B------:R-:W-:Y:S01]  /*19310*/  LOP3.LUT P5, RZ, R0, 0x20, RZ, 0xc0, !PT ;  /* 0x0000002000ff7812 */ /* 0x000fe200078ac0ff */
[----:B------:R-:W-:Y:S01]  /*19320*/  UMOV UR26, 0xffffffff ;  /* 0xffffffff001a7882 */ /* 0x000fe20000000000 */
[----:B------:R-:W-:Y:S01]  /*19330*/  ISETP.GT.U32.AND P0, PT, R55, 0x3f, PT ;  /* 0x0000003f3700780c */ /* 0x000fe20003f04070 */
[----:B------:R-:W-:Y:S01]  /*19340*/  FADD.FTZ R69, R167, R68 ;  /* 0x00000044a7457221 */ /* 0x000fe20000010000 */
[C---:B------:R-:W-:Y:S02]  /*19350*/  ISETP.GT.U32.AND P1, PT, R55.reuse, 0x5f, PT ;  /* 0x0000005f3700780c */ /* 0x040fe40003f24070 */
[----:B------:R-:W-:Y:S01]  /*19360*/  ISETP.GT.U32.AND P2, PT, R55, 0x7f, PT ;  /* 0x0000007f3700780c */ /* 0x000fe20003f44070 */
[----:B------:R-:W-:Y:S01]  /*19370*/  FADD.FTZ R68, R176, R69 ;  /* 0x00000045b0447221 */ /* 0x000fe20000010000 */
[----:B------:R-:W-:-:S03]  /*19380*/  ISETP.NE.AND P3, PT, R56, RZ, PT ;  /* 0x000000ff3800720c */ /* 0x000fc60003f65270 */
        /* <DEDUP_REMOVED lines=31> */
[----:B------:R-:W0:Y:S02]  /*19580*/  SHFL.BFLY PT, R69, R68, 0x1, 0x1f ;  /* 0x0c201f0044457f89 */ /* 0x000e2400000e0000 */
[----:B0-----:R-:W-:-:S05]  /*19590*/  FADD.FTZ R69, R68, R69 ;  /* 0x0000004544457221 */ /* 0x001fca0000010000 */
[----:B------:R-:W0:Y:S02]  /*195a0*/  SHFL.BFLY PT, R70, R69, 0x2, 0x1f ;  /* 0x0c401f0045467f89 */ /* 0x000e2400000e0000 */
[----:B0-----:R-:W-:-:S05]  /*195b0*/  FADD.FTZ R70, R69, R70 ;  /* 0x0000004645467221 */ /* 0x001fca0000010000 */
[----:B------:R-:W0:Y:S02]  /*195c0*/  SHFL.BFLY PT, R71, R70, 0x4, 0x1f ;  /* 0x0c801f0046477f89 */ /* 0x000e2400000e0000 */
[----:B0-----:R-:W-:-:S05]  /*195d0*/  FADD.FTZ R71, R70, R71 ;  /* 0x0000004746477221 */ /* 0x001fca0000010000 */
[----:B------:R-:W0:Y:S02]  /*195e0*/  SHFL.BFLY PT, R72, R71, 0x8, 0x1f ;  /* 0x0d001f0047487f89 */ /* 0x000e2400000e0000 */
[----:B0-----:R-:W-:Y:S02]  /*195f0*/  FADD.FTZ R74, R71, R72 ;  /* 0x00000048474a7221 */ /* 0x001fe40000010000 */
[----:B------:R-:W0:Y:S03]  /*19600*/  LDC R72, c[0x0][0x290] ;  /* 0x0000a400ff487b82 */ /* 0x000e260000000800 */
[----:B------:R-:W1:Y:S02]  /*19610*/  SHFL.BFLY PT, R73, R74, 0x10, 0x1f ;  /* 0x0e001f004a497f89 */ /* 0x000e6400000e0000 */
[----:B-1----:R-:W-:-:S04]  /*19620*/  FADD.FTZ R73, R74, R73 ;  /* 0x000000494a497221 */ /* 0x002fc80000010000 */
[----:B0-----:R-:W-:-:S04]  /*19630*/  FMUL.FTZ R73, R73, R72 ;  /* 0x0000004849497220 */ /* 0x001fc80000410000 */
[--C-:B------:R-:W-:Y:S01]  /*19640*/  FADD.FTZ R68, R170, -R73.reuse ;  /* 0x80000049aa447221 */ /* 0x100fe20000010000 */
[--C-:B------:R-:W-:Y:S01]  /*19650*/  FADD.FTZ R69, R167, -R73.reuse ;  /* 0x80000049a7457221 */ /* 0x100fe20000010000 */
[--C-:B------:R-:W-:Y:S01]  /*19660*/  FADD.FTZ R75, R176, -R73.reuse ;  /* 0x80000049b04b7221 */ /* 0x100fe20000010000 */
[--C-:B------:R-:W-:Y:S01]  /*19670*/  FADD.FTZ R71, R184, -R73.reuse ;  /* 0x80000049b8477221 */ /* 0x100fe20000010000 */
[----:B------:R-:W-:Y:S01]  /*19680*/  FFMA.FTZ R68, R68, R68, RZ ;  /* 0x0000004444447223 */ /* 0x000fe200000100ff */
[--C-:B------:R-:W-:Y:S01]  /*19690*/  FADD.FTZ R70, R165, -R73.reuse ;  /* 0x80000049a5467221 */ /* 0x100fe20000010000 */
[--C-:B------:R-:W-:Y:S02]  /*196a0*/  FADD.FTZ R74, R175, -R73.reuse ;  /* 0x80000049af4a7221 */ /* 0x100fe40000010000 */
[----:B------:R-:W-:Y:S01]  /*196b0*/  FFMA.FTZ R68, R69, R69, R68 ;  /* 0x0000004545447223 */ /* 0x000fe20000010044 */
        /* <DEDUP_REMOVED lines=66> */
.L_x_1174:
[----:B-1----:R-:W-:Y:S01]  /*19ae0*/  FADD.FTZ R199, R74, R75 ;  /* 0x0000004b4ac77221 */ /* 0x002fe20000010000 */
[----:B0-----:R-:W-:Y:S01]  /*19af0*/  FMUL.FTZ R74, R73, R73 ;  /* 0x00000049494a7220 */ /* 0x001fe20000410000 */
[----:B------:R-:W0:Y:S01]  /*19b00*/  @!P3 LDC.64 R70, c[0x0][0x250] ;  /* 0x00009400ff46bb82 */ /* 0x000e220000000a00 */
[----:B------:R-:W-:Y:S01]  /*19b10*/  PLOP3.LUT P0, PT, PT, PT, UP0, 0x40, 0x0 ;  /* 0x000000000000781c */ /* 0x000fe20003f0e808 */
[----:B------:R-:W-:Y:S01]  /*19b20*/  FFMA.FTZ R72, R199, R72, UR27 ;  /* 0x0000001bc7487e23 */ /* 0x000fe20008010048 */
[----:B------:R-:W-:Y:S02]  /*19b30*/  BSSY B1, `(.L_x_1154) ;  /* 0x000003b000017945 */ /* 0x000fe40003800000 */
[----:B------:R-:W-:Y:S02]  /*19b40*/  FSEL R75, R74, RZ, !P0 ;  /* 0x000000ff4a4b7208 */ /* 0x000fe40004000000 */
[----:B------:R-:W-:Y:S01]  /*19b50*/  PLOP3.LUT P0, PT, PT, PT, UP0, 0x40, 0x0 ;  /* 0x000000000000781c */ /* 0x000fe20003f0e808 */
[----:B------:R-:W1:Y:S02]  /*19b60*/  @!P3 LDC.64 R68, c[0x0][0x258] ;  /* 0x00009600ff44bb82 */ /* 0x000e640000000a00 */
[----:B------:R-:W-:Y:S01]  /*19b70*/  FADD.FTZ R72, R72, R75 ;  /* 0x0000004b48487221 */ /* 0x000fe20000010000 */
[----:B------:R-:W-:-:S03]  /*19b80*/  FSEL R204, R73, RZ, P0 ;  /* 0x000000ff49cc7208 */ /* 0x000fc60000000000 */
[----:B------:R-:W2:Y:S01]  /*19b90*/  MUFU.RSQ R199, R72 ;  /* 0x0000004800c77308 */ /* 0x000ea20000001400 */
[----:B0-----:R-:W-:-:S05]  /*19ba0*/  @!P3 IMAD.WIDE R70, R54, 0x4, R70 ;  /* 0x000000043646b825 */ /* 0x001fca00078e0246 */
[----:B------:R0:W-:Y:S01]  /*19bb0*/  @!P3 STG.E desc[UR4][R70.64], R73 ;  /* 0x000000494600b986 */ /* 0x0001e2000c101904 */
[----:B-1----:R-:W-:-:S05]  /*19bc0*/  @!P3 IMAD.WIDE R68, R54, 0x4, R68 ;  /* 0x000000043644b825 */ /* 0x002fca00078e0244 */
[----:B--2---:R0:W-:Y:S01]  /*19bd0*/  @!P3 STG.E desc[UR4][R68.64], R199 ;  /* 0x000000c74400b986 */ /* 0x0041e2000c101904 */
[----:B------:R-:W-:Y:S05]  /*19be0*/  @!P5 BRA `(.L_x_1155) ;  /* 0x0000000000bcd947 */ /* 0x000fea0003800000 */
[--C-:B0-----:R-:W-:Y:S01]  /*19bf0*/  FADD.FTZ R68, R170, -R204.reuse ;  /* 0x800000ccaa447221 */ /* 0x101fe20000010000 */
[--C-:B------:R-:W-:Y:S01]  /*19c00*/  FADD.FTZ R70, R167, -R204.reuse ;  /* 0x800000cca7467221 */ /* 0x100fe20000010000 */
[----:B------:R-:W0:Y:S01]  /*19c10*/  LDC.64 R202, c[0x0][0x2b8] ;  /* 0x0000ae00ffca7b82 */ /* 0x000e220000000a00 */
[--C-:B------:R-:W-:Y:S01]  /*19c20*/  FADD.FTZ R72, R176, -R204.reuse ;  /* 0x800000ccb0487221 */ /* 0x100fe20000010000 */
[--C-:B------:R-:W-:Y:S01]  /*19c30*/  FADD.FTZ R206, R173, -R204.reuse ;  /* 0x800000ccadce7221 */ /* 0x100fe20000010000 */
[--C-:B------:R-:W-:Y:S01]  /*19c40*/  FADD.FTZ R208, R184, -R204.reuse ;  /* 0x800000ccb8d07221 */ /* 0x100fe20000010000 */
[----:B------:R-:W-:Y:S01]  /*19c50*/  FADD.FTZ R210, R181, -R204 ;  /* 0x800000ccb5d27221 */ /* 0x000fe20000010000 */
[C---:B------:R-:W-:Y:S01]  /*19c60*/  FMUL.FTZ R71, R199.reuse, R68 ;  /* 0x00000044c7477220 */ /* 0x040fe20000410000 */
[C---:B------:R-:W-:Y:S01]  /*19c70*/  FMUL.FTZ R73, R199.reuse, R70 ;  /* 0x00000046c7497220 */ /* 0x040fe20000410000 */
[C---:B------:R-:W-:Y:S01]  /*19c80*/  FMUL.FTZ R74, R199.reuse, R72 ;  /* 0x00000048c74a7220 */ /* 0x040fe20000410000 */
[----:B------:R-:W1:Y:S01]  /*19c90*/  LDC.64 R200, c[0x0][0x2c0] ;  /* 0x0000b000ffc87b82 */ /* 0x000e620000000a00 */
        /* <DEDUP_REMOVED lines=27> */
[----:B0-----:R-:W-:Y:S01]  /*19e50*/  IMAD.WIDE.U32 R202, R197, 0x10, R202 ;  /* 0x00000010c5ca7825 */ /* 0x001fe200078e00ca */
[----:B------:R-:W-:-:S02]  /*19e60*/  F2FP.BF16.F32.PACK_AB R75, R211, R208 ;  /* 0x000000d0d34b723e */ /* 0x000fc400000010ff */
[----:B------:R-:W-:Y:S01]  /*19e70*/  F2FP.BF16.F32.PACK_AB R74, R209, R74 ;  /* 0x0000004ad14a723e */ /* 0x000fe200000010ff */
[----:B-1----:R-:W-:Y:S01]  /*19e80*/  IMAD.WIDE.U32 R200, R197, 0x10, R200 ;  /* 0x00000010c5c87825 */ /* 0x002fe200078e00c8 */
[----:B------:R-:W-:Y:S01]  /*19e90*/  F2FP.BF16.F32.PACK_AB R73, R207, R206 ;  /* 0x000000cecf49723e */ /* 0x000fe200000010ff */
[----:B------:R1:W-:Y:S01]  /*19ea0*/  STG.E.128 desc[UR4][R202.64], R68 ;  /* 0x00000044ca007986 */ /* 0x0003e2000c101d04 */
[----:B------:R-:W-:Y:S01]  /*19eb0*/  F2FP.BF16.F32.PACK_AB R72, R205, R72 ;  /* 0x00000048cd48723e */ /* 0x000fe200000010ff */
[----:B------:R-:W-:-:S04]  /*19ec0*/  VIADD R197, R197, 0x20 ;  /* 0x00000020c5c57836 */ /* 0x000fc80000000000 */
[----:B------:R1:W-:Y:S03]  /*19ed0*/  STG.E.128 desc[UR4][R200.64], R72 ;  /* 0x00000048c8007986 */ /* 0x0003e6000c101d04 */
.L_x_1155:
[----:B------:R-:W-:Y:S05]  /*19ee0*/  BSYNC B1 ;  /* 0x0000000000017941 */ /* 0x000fea0003800000 */
.L_x_1154:
[----:B------:R-:W-:Y:S01]  /*19ef0*/  LOP3.LUT P0, RZ, R0, 0x100, RZ, 0xc0, !PT ;  /* 0x0000010000ff7812 */ /* 0x000fe2000780c0ff */
[----:B------:R-:W-:-:S12]  /*19f00*/  BSSY B1, `(.L_x_1156) ;  /* 0x0000031000017945 */ /* 0x000fd80003800000 */
[----:B------:R-:W-:Y:S05]  /*19f10*/  @!P0 BRA `(.L_x_1157) ;  /* 0x0000000000bc8947 */ /* 0x000fea0003800000 */
[--C-:B01----:R-:W-:Y:S01]  /*19f20*/  FADD.FTZ R68, R168, -R204.reuse ;  /* 0x800000cca8447221 */ /* 0x103fe20000010000 */
        /* <DEDUP_REMOVED lines=46> */
.L_x_1157:
[----:B------:R-:W-:Y:S05]  /*1a210*/  BSYNC B1 ;  /* 0x0000000000017941 */ /* 0x000fea0003800000 */
.L_x_1156:
[----:B------:R-:W-:Y:S01]  /*1a220*/  LOP3.LUT P0, RZ, R0, 0x80, RZ, 0xc0, !PT ;  /* 0x0000008000ff7812 */ /* 0x000fe2000780c0ff */
[----:B------:R-:W-:-:S12]  /*1a230*/  BSSY B1, `(.L_x_1158) ;  /* 0x0000031000017945 */ /* 0x000fd80003800000 */
[----:B------:R-:W-:Y:S05]  /*1a240*/  @!P0 BRA `(.L_x_1159) ;  /* 0x0000000000bc8947 */ /* 0x000fea0003800000 */
[--C-:B012---:R-:W-:Y:S01]  /*1a250*/  FADD.FTZ R68, R169, -R204.reuse ;  /* 0x800000cca9447221 */ /* 0x107fe20000010000 */
        /* <DEDUP_REMOVED lines=43> */
[----:B------:R-:W-:Y:S02]  /*1a510*/  F2FP.BF16.F32.PACK_AB R72, R205, R72 ;  /* 0x00000048cd48723e */ /* 0x000fe400000010ff */
[----:B------:R-:W-:-:S03]  /*1a520*/  IADD3 R197, R197, 0x20, RZ ;  /* 0x00000020c5c57810 */ /* 0x000fc60007ffe0ff */
[----:B------:R3:W-:Y:S04]  /*1a530*/  STG.E.128 desc[UR4][R200.64], R72 ;  /* 0x00000048c8007986 */ /* 0x0007e8000c101d04 */
.L_x_1159:
[----:B------:R-:W-:Y:S05]  /*1a540*/  BSYNC B1 ;  /* 0x0000000000017941 */ /* 0x000fea0003800000 */
.L_x_1158:
[----:B------:R-:W-:Y:S01]  /*1a550*/  LOP3.LUT P0, RZ, R0, 0x40, RZ, 0xc0, !PT ;  /* 0x0000004000ff7812 */ /* 0x000fe2000780c0ff */
[----:B------:R-:W-:-:S12]  /*1a560*/  BSSY B1, `(.L_x_1160) ;  /* 0x0000030000017945 */ /* 0x000fd80003800000 */
[----:B------:R-:W-:Y:S05]  /*1a570*/  @!P0 BRA `(.L_x_1161) ;  /* 0x0000000000b88947 */ /* 0x000fea0003800000 */
[----:B-123--:R-:W1:Y:S01]  /*1a580*/  LDC.64 R200, c[0x0][0x2b8] ;  /* 0x0000ae00ffc87b82 */ /* 0x00ee620000000a00 */
[--C-:B0-----:R-:W-:Y:S01]  /*1a590*/  FADD.FTZ R68, R171, -R204.reuse ;  /* 0x800000ccab447221 */ /* 0x101fe20000010000 */
[--C-:B------:R-:W-:Y:S01]  /*1a5a0*/  FADD.FTZ R70, R174, -R204.reuse ;  /* 0x800000ccae467221 */ /* 0x100fe20000010000 */
[--C-:B------:R-:W-:Y:S01]  /*1a5b0*/  FADD.FTZ R72, R179, -R204.reuse ;  /* 0x800000ccb3487221 */ /* 0x100fe20000010000 */
[--C-:B------:R-:W-:Y:S01]  /*1a5c0*/  FADD.FTZ R206, R182, -R204.reuse ;  /* 0x800000ccb6ce7221 */ /* 0x100fe20000010000 */
[--C-:B------:R-:W-:Y:S01]  /*1a5d0*/  FADD.FTZ R208, R187, -R204.reuse ;  /* 0x800000ccbbd07221 */ /* 0x100fe20000010000 */
[--C-:B------:R-:W-:Y:S01]  /*1a5e0*/  FADD.FTZ R210, R190, -R204.reuse ;  /* 0x800000ccbed27221 */ /* 0x100fe20000010000 */
[--C-:B------:R-:W-:Y:S01]  /*1a5f0*/  FADD.FTZ R212, R195, -R204.reuse ;  /* 0x800000ccc3d47221 */ /* 0x100fe20000010000 */
[----:B------:R-:W0:Y:S01]  /*1a600*/  LDC.64 R202, c[0x0][0x2c0] ;  /* 0x0000b000ffca7b82 */ /* 0x000e220000000a00 */
[C---:B------:R-:W-:Y:S01]  /*1a610*/  FMUL.FTZ R71, R199.reuse, R68 ;  /* 0x00000044c7477220 */ /* 0x040fe20000410000 */
[C---:B------:R-:W-:Y:S01]  /*1a620*/  FMUL.FTZ R73, R199.reuse, R70 ;  /* 0x00000046c7497220 */ /* 0x040fe20000410000 */
[----:B------:R-:W-:Y:S01]  /*1a630*/  FADD.FTZ R204, R198, -R204 ;  /* 0x800000ccc6cc7221 */ /* 0x000fe20000010000 */
[C---:B------:R-:W-:Y:S01]  /*1a640*/  FMUL.FTZ R74, R199.reuse, R72 ;  /* 0x00000048c74a7220 */ /* 0x040fe20000410000 */
        /* <DEDUP_REMOVED lines=12> */
[----:B-1----:R-:W-:Y:S01]  /*1a710*/  IMAD.WIDE.U32 R200, R197, 0x10, R200 ;  /* 0x00000010c5c87825 */ /* 0x002fe200078e00c8 */
[----:B------:R-:W-:-:S03]  /*1a720*/  F2FP.BF16.F32.PACK_AB R69, R75, R70 ;  /* 0x000000464b45723e */ /* 0x000fc600000010ff */
[----:B------:R-:W-:Y:S01]  /*1a730*/  FFMA.FTZ R75, R83, R212, R166 ;  /* 0x000000d4534b7223 */ /* 0x000fe200000100a6 */
[----:B------:R-:W-:Y:S01]  /*1a740*/  F2FP.BF16.F32.PACK_AB R70, R199, R72 ;  /* 0x00000048c746723e */ /* 0x000fe200000010ff */
[----:B------:R-:W-:Y:S01]  /*1a750*/  FFMA.FTZ R199, R81, R74, R84 ;  /* 0x0000004a51c77223 */ /* 0x000fe20000010054 */
[----:B------:R-:W-:Y:S01]  /*1a760*/  FFMA.FTZ R72, R80, R71, R85 ;  /* 0x0000004750487223 */ /* 0x000fe20000010055 */
[----:B------:R-:W-:Y:S01]  /*1a770*/  FFMA.FTZ R74, R82, R208, R87 ;  /* 0x000000d0524a7223 */ /* 0x000fe20000010057 */
[----:B0-----:R-:W-:-:S04]  /*1a780*/  IMAD.WIDE.U32 R202, R197, 0x10, R202 ;  /* 0x00000010c5ca7825 */ /* 0x001fc800078e00ca */
[----:B------:R-:W-:Y:S01]  /*1a790*/  FFMA.FTZ R71, R2, R212, R79 ;  /* 0x000000d402477223 */ /* 0x000fe2000001004f */
[-C--:B------:R-:W-:Y:S01]  /*1a7a0*/  FFMA.FTZ R208, R98, R204.reuse, R97 ;  /* 0x000000cc62d07223 */ /* 0x080fe20000010061 */
[----:B------:R-:W-:Y:S01]  /*1a7b0*/  FFMA.FTZ R204, R96, R204, R95 ;  /* 0x000000cc60cc7223 */ /* 0x000fe2000001005f */
[----:B------:R-:W-:Y:S01]  /*1a7c0*/  FFMA.FTZ R205, R100, R210, R99 ;  /* 0x000000d264cd7223 */ /* 0x000fe20000010063 */
[----:B------:R-:W-:Y:S01]  /*1a7d0*/  FFMA.FTZ R206, R104, R206, R103 ;  /* 0x000000ce68ce7223 */ /* 0x000fe20000010067 */
[----:B------:R-:W-:Y:S01]  /*1a7e0*/  FFMA.FTZ R197, R108, R73, R107 ;  /* 0x000000496cc57223 */ /* 0x000fe2000001006b */
[----:B------:R-:W-:Y:S02]  /*1a7f0*/  F2FP.BF16.F32.PACK_AB R71, R208, R71 ;  /* 0x00000047d047723e */ /* 0x000fe400000010ff */
[----:B------:R-:W-:Y:S02]  /*1a800*/  F2FP.BF16.F32.PACK_AB R75, R204, R75 ;  /* 0x0000004bcc4b723e */ /* 0x000fe400000010ff */
[----:B------:R-:W-:Y:S01]  /*1a810*/  F2FP.BF16.F32.PACK_AB R74, R205, R74 ;  /* 0x0000004acd4a723e */ /* 0x000fe200000010ff */
[----:B------:R4:W-:Y:S01]  /*1a820*/  STG.E.128 desc[UR4][R200.64], R68 ;  /* 0x00000044c8007986 */ /* 0x0009e2000c101d04 */
[----:B------:R-:W-:-:S02]  /*1a830*/  F2FP.BF16.F32.PACK_AB R73, R206, R199 ;  /* 0x000000c7ce49723e */ /* 0x000fc400000010ff */
[----:B------:R-:W-:-:S05]  /*1a840*/  F2FP.BF16.F32.PACK_AB R72, R197, R72 ;  /* 0x00000048c548723e */ /* 0x000fca00000010ff */
[----:B------:R4:W-:Y:S02]  /*1a850*/  STG.E.128 desc[UR4][R202.64], R72 ;  /* 0x00000048ca007986 */ /* 0x0009e4000c101d04 */
.L_x_1161:
[----:B------:R-:W-:Y:S05]  /*1a860*/  BSYNC B1 ;  /* 0x0000000000017941 */ /* 0x000fea0003800000 */
.L_x_1160:
[----:B01234-:R-:W0:Y:S02]  /*1a870*/  LDC.64 R68, c[0x0][0x210] ;  /* 0x00008400ff447b82 */ /* 0x01fe240000000a00 */
[----:B0-----:R-:W-:-:S05]  /*1a880*/  IMAD R54, R68, 0x4, R54 ;  /* 0x0000000444367824 */ /* 0x001fca00078e0236 */
[----:B------:R-:W-:-:S13]  /*1a890*/  ISETP.GE.AND P0, PT, R54, R69, PT ;  /* 0x000000453600720c */ /* 0x000fda0003f06270 */
[----:B------:R-:W-:Y:S05]  /*1a8a0*/  @!P0 BRA `(.L_x_1162) ;  /* 0xfffffe7000848947 */ /* 0x000fea000383ffff */
[----:B------:R-:W-:Y:S05]  /*1a8b0*/  BSYNC B0 ;  /* 0x0000000000007941 */ /* 0x000fea0003800000 */
.L_x_629:
[----:B------:R-:W-:Y:S05]  /*1a8c0*/  EXIT ;  /* 0x000000000000794d */ /* 0x000fea0003800000 */
.L_x_1153:
[----:B------:R-:W-:Y:S01]  /*1a8d0*/  HFMA2.MMA R201, -RZ, RZ, 0, 5.9604644775390625e-08 ;  /* 0x00000001ffc97435 */ /* 0x000fe200000001ff */
[----:B------:R-:W-:Y:S01]  /*1a8e0*/  BSSY B1, `(.L_x_1163) ;  /* 0x0000007000017945 */ /* 0x000fe20003800000 */
[----:B------:R-:W-:Y:S02]  /*1a8f0*/  IMAD.MOV.U32 R200, RZ, RZ, R68 ;  /* 0x000000ffffc87224 */ /* 0x000fe400078e0044 */
[----:B------:R-:W-:Y:S02]  /*1a900*/  IMAD.MOV.U32 R202, RZ, RZ, 0x1f ;  /* 0x0000001fffca7424 */ /* 0x000fe400078e00ff */
[----:B------:R-:W-:-:S07]  /*1a910*/  IMAD.MOV.U32 R199, RZ, RZ, -0x1 ;  /* 0xffffffffffc77424 */ /* 0x000fce00078e00ff */
[----:B------:R-:W-:Y:S05]  /*1a920*/  WARPSYNC.COLLECTIVE R199, `(.L_x_1164) ;  /* 0x00000000c7087348 */ /* 0x000fea0003c00000 */
[----:B------:R0:W1:Y:S02]  /*1a930*/  SHFL.BFLY P4, R75, R200, R201, R202 ;  /* 0x0c0000c9c84b7389 */ /* 0x00006400000800ca */
[----:B01----:R-:W-:Y:S01]  /*1a940*/  ENDCOLLECTIVE ;  /* 0x000000000000791b */ /* 0x003fe20003800000 */
.L_x_1164:
[----:B------:R-:W-:Y:S05]  /*1a950*/  BSYNC B1 ;  /* 0x0000000000017941 */ /* 0x000fea0003800000 */
.L_x_1163:
[----:B------:R-:W-:Y:S01]  /*1a960*/  MOV R69, R75 ;  /* 0x0000004b00457202 */ /* 0x000fe20000000f00 */
[----:B------:R-:W-:Y:S01]  /*1a970*/  HFMA2.MMA R202, -RZ, RZ, 0, 1.847743988037109375e-06 ;  /* 0x0000001fffca7435 */ /* 0x000fe200000001ff */
[----:B------:R-:W-:Y:S02]  /*1a980*/  IMAD.MOV.U32 R201, RZ, RZ, 0x2 ;  /* 0x00000002ffc97424 */ /* 0x000fe400078e00ff */
[----:B------:R-:W-:Y:S02]  /*1a990*/  IMAD.MOV.U32 R199, RZ, RZ, -0x1 ;  /* 0xffffffffffc77424 */ /* 0x000fe400078e00ff */
[----:B------:R-:W-:-:S04]  /*1a9a0*/  FADD.FTZ R69, R68, R69 ;  /* 0x0000004544457221 */ /* 0x000fc80000010000 */
[----:B------:R-:W-:-:S07]  /*1a9b0*/  IMAD.MOV.U32 R200, RZ, RZ, R69 ;  /* 0x000000ffffc87224 */ /* 0x000fce00078e0045 */
[----:B------:R-:W-:Y:S05]  /*1a9c0*/  WARPSYNC.COLLECTIVE R199, `(.L_x_1165) ;  /* 0x00000000c7087348 */ /* 0x000fea0003c00000 */
[----:B------:R0:W1:Y:S02]  /*1a9d0*/  SHFL.BFLY P4, R75, R200, R201, R202 ;  /* 0x0c0000c9c84b7389 */ /* 0x00006400000800ca */
[----:B01----:R-:W-:Y:S01]  /*1a9e0*/  ENDCOLLECTIVE ;  /* 0x000000000000791b */ /* 0x003fe20003800000 */
.L_x_1165:
[----:B------:R-:W-:Y:S02]  /*1a9f0*/  IMAD.MOV.U32 R201, RZ, RZ, 0x4 ;  /* 0x00000004ffc97424 */ /* 0x000fe400078e00ff */
[----:B------:R-:W-:-:S04]  /*1aa00*/  IMAD.MOV.U32 R70, RZ, RZ, R75 ;  /* 0x000000ffff467224 */ /* 0x000fc800078e004b */
[----:B------:R-:W-:-:S05]  /*1aa10*/  FADD.FTZ R70, R69, R70 ;  /* 0x0000004645467221 */ /* 0x000fca0000010000 */
[----:B------:R-:W-:-:S07]  /*1aa20*/  MOV R200, R70 ;  /* 0x0000004600c87202 */ /* 0x000fce0000000f00 */
[----:B------:R-:W-:Y:S05]  /*1aa30*/  WARPSYNC.COLLECTIVE R199, `(.L_x_1166) ;  /* 0x00000000c7087348 */ /* 0x000fea0003c00000 */
[----:B------:R0:W1:Y:S02]  /*1aa40*/  SHFL.BFLY P4, R75, R200, R201, R202 ;  /* 0x0c0000c9c84b7389 */ /* 0x00006400000800ca */
[----:B01----:R-:W-:Y:S01]  /*1aa50*/  ENDCOLLECTIVE ;  /* 0x000000000000791b */ /* 0x003fe20003800000 */
.L_x_1166:
[----:B------:R-:W-:Y:S02]  /*1aa60*/  IMAD.MOV.U32 R201, RZ, RZ, 0x8 ;  /* 0x00000008ffc97424 */ /* 0x000fe400078e00ff */
[----:B------:R-:W-:-:S04]  /*1aa70*/  IMAD.MOV.U32 R71, RZ, RZ, R75 ;  /* 0x000000ffff477224 */ /* 0x000fc800078e004b */
[----:B------:R-:W-:-:S05]  /*1aa80*/  FADD.FTZ R71, R70, R71 ;  /* 0x0000004746477221 */ /* 0x000fca0000010000 */
[----:B------:R-:W-:-:S07]  /*1aa90*/  MOV R200, R71 ;  /* 0x0000004700c87202 */ /* 0x000fce0000000f00 */
[----:B------:R-:W-:Y:S05]  /*1aaa0*/  WARPSYNC.COLLECTIVE R199, `(.L_x_1167) ;  /* 0x00000000c7087348 */ /* 0x000fea0003c00000 */
[----:B------:R0:W1:Y:S02]  /*1aab0*/  SHFL.BFLY P4, R75, R200, R201, R202 ;  /* 0x0c0000c9c84b7389 */ /* 0x00006400000800ca */
[----:B01----:R-:W-:Y:S01]  /*1aac0*/  ENDCOLLECTIVE ;  /* 0x000000000000791b */ /* 0x003fe20003800000 */
.L_x_1167:
[----:B------:R-:W-:Y:S02]  /*1aad0*/  IMAD.MOV.U32 R201, RZ, RZ, 0x10 ;  /* 0x00000010ffc97424 */ /* 0x000fe400078e00ff */
[----:B------:R-:W-:-:S04]  /*1aae0*/  IMAD.MOV.U32 R72, RZ, RZ, R75 ;  /* 0x000000ffff487224 */ /* 0x000fc800078e004b */
[----:B------:R-:W-:Y:S02]  /*1aaf0*/  FADD.FTZ R74, R71, R72 ;  /* 0x00000048474a7221 */ /* 0x000fe40000010000 */
[----:B------:R-:W0:Y:S03]  /*1ab00*/  LDC R72, c[0x0][0x290] ;  /* 0x0000a400ff487b82 */ /* 0x000e260000000800 */
[----:B------:R-:W-:-:S07]  /*1ab10*/  MOV R200, R74 ;  /* 0x0000004a00c87202 */ /* 0x000fce0000000f00 */
[----:B0-----:R-:W-:Y:S05]  /*1ab20*/  WARPSYNC.COLLECTIVE R199, `(.L_x_1168) ;  /* 0x00000000c7087348 */ /* 0x001fea0003c00000 */
[----:B------:R1:W2:Y:S02]  /*1ab30*/  SHFL.BFLY P4, R75, R200, R201, R202 ;  /* 0x0c0000c9c84b7389 */ /* 0x0002a400000800ca */
[----:B012---:R-:W-:Y:S01]  /*1ab40*/  ENDCOLLECTIVE ;  /* 0x000000000000791b */ /* 0x007fe20003800000 */
.L_x_1168:
        /* <DEDUP_REMOVED lines=73> */
.L_x_1169:
[----:B------:R-:W-:Y:S02]  /*1afe0*/  IMAD.MOV.U32 R201, RZ, RZ, 0x2 ;  /* 0x00000002ffc97424 */ /* 0x000fe400078e00ff */
[----:B------:R-:W-:-:S04]  /*1aff0*/  IMAD.MOV.U32 R69, RZ, RZ, R75 ;  /* 0x000000ffff457224 */ /* 0x000fc800078e004b */
[----:B------:R-:W-:-:S05]  /*1b000*/  FADD.FTZ R69, R68, R69 ;  /* 0x0000004544457221 */ /* 0x000fca0000010000 */
[----:B------:R-:W-:-:S07]  /*1b010*/  MOV R200, R69 ;  /* 0x0000004500c87202 */ /* 0x000fce0000000f00 */
[----:B------:R-:W-:Y:S05]  /*1b020*/  WARPSYNC.COLLECTIVE R199, `(.L_x_1170) ;  /* 0x00000000c7087348 */ /* 0x000fea0003c00000 */
[----:B------:R0:W1:Y:S02]  /*1b030*/  SHFL.BFLY P4, R75, R200, R201, R202 ;  /* 0x0c0000c9c84b7389 */ /* 0x00006400000800ca */
[----:B01----:R-:W-:Y:S01]  /*1b040*/  ENDCOLLECTIVE ;  /* 0x000000000000791b */ /* 0x003fe20003800000 */
.L_x_1170:
[----:B------:R-:W-:Y:S02]  /*1b050*/  IMAD.MOV.U32 R201, RZ, RZ, 0x4 ;  /* 0x00000004ffc97424 */ /* 0x000fe400078e00ff */
[----:B------:R-:W-:-:S04]  /*1b060*/  IMAD.MOV.U32 R70, RZ, RZ, R75 ;  /* 0x000000ffff467224 */ /* 0x000fc800078e004b */
[----:B------:R-:W-:-:S05]  /*1b070*/  FADD.FTZ R70, R69, R70 ;  /* 0x0000004645467221 */ /* 0x000fca0000010000 */
[----:B------:R-:W-:-:S07]  /*1b080*/  MOV R200, R70 ;  /* 0x0000004600c87202 */ /* 0x000fce0000000f00 */
[----:B------:R-:W-:Y:S05]  /*1b090*/  WARPSYNC.COLLECTIVE R199, `(.L_x_1171) ;  /* 0x00000000c7087348 */ /* 0x000fea0003c00000 */
[----:B------:R0:W1:Y:S02]  /*1b0a0*/  SHFL.BFLY P4, R75, R200, R201, R202 ;  /* 0x0c0000c9c84b7389 */ /* 0x00006400000800ca */
[----:B01----:R-:W-:Y:S01]  /*1b0b0*/  ENDCOLLECTIVE ;  /* 0x000000000000791b */ /* 0x003fe20003800000 */
.L_x_1171:
[----:B------:R-:W-:Y:S02]  /*1b0c0*/  IMAD.MOV.U32 R201, RZ, RZ, 0x8 ;  /* 0x00000008ffc97424 */ /* 0x000fe400078e00ff */
[----:B------:R-:W-:-:S04]  /*1b0d0*/  IMAD.MOV.U32 R71, RZ, RZ, R75 ;  /* 0x000000ffff477224 */ /* 0x000fc800078e004b */
[----:B------:R-:W-:-:S05]  /*1b0e0*/  FADD.FTZ R71, R70, R71 ;  /* 0x0000004746477221 */ /* 0x000fca0000010000 */
[----:B------:R-:W-:-:S07]  /*1b0f0*/  MOV R200, R71 ;  /* 0x0000004700c87202 */ /* 0x000fce0000000f00 */
[----:B------:R-:W-:Y:S05]  /*1b100*/  WARPSYNC.COLLECTIVE R199, `(.L_x_1172) ;  /* 0x00000000c7087348 */ /* 0x000fea0003c00000 */
[----:B------:R0:W1:Y:S02]  /*1b110*/  SHFL.BFLY P4, R75, R200, R201, R202 ;  /* 0x0c0000c9c84b7389 */ /* 0x00006400000800ca */
[----:B01----:R-:W-:Y:S01]  /*1b120*/  ENDCOLLECTIVE ;  /* 0x000000000000791b */ /* 0x003fe20003800000 */
.L_x_1172:
[----:B------:R-:W-:Y:S02]  /*1b130*/  IMAD.MOV.U32 R201, RZ, RZ, 0x10 ;  /* 0x00000010ffc97424 */ /* 0x000fe400078e00ff */
[----:B------:R-:W-:-:S04]  /*1b140*/  IMAD.MOV.U32 R74, RZ, RZ, R75 ;  /* 0x000000ffff4a7224 */ /* 0x000fc800078e004b */
[----:B------:R-:W-:-:S05]  /*1b150*/  FADD.FTZ R74, R71, R74 ;  /* 0x0000004a474a7221 */ /* 0x000fca0000010000 */
[----:B------:R-:W-:-:S07]  /*1b160*/  MOV R200, R74 ;  /* 0x0000004a00c87202 */ /* 0x000fce0000000f00 */
[----:B------:R-:W-:Y:S05]  /*1b170*/  WARPSYNC.COLLECTIVE R199, `(.L_x_1173) ;  /* 0x00000000c7087348 */ /* 0x000fea0003c00000 */
[----:B------:R0:W1:Y:S02]  /*1b180*/  SHFL.BFLY P4, R75, R200, R201, R202 ;  /* 0x0c0000c9c84b7389 */ /* 0x00006400000800ca */
[----:B01----:R-:W-:Y:S01]  /*1b190*/  ENDCOLLECTIVE ;  /* 0x000000000000791b */ /* 0x003fe20003800000 */
.L_x_1173:
[----:B------:R-:W-:Y:S05]  /*1b1a0*/  BRA `(.L_x_1174) ;  /* 0xffffffe8004c7947 */ /* 0x000fea000383ffff */
.L_x_1175:
        /* <DEDUP_REMOVED lines=13> */
.L_x_27154:


//--------------------- .text._ZN10layer_norm31ln_parallel_residual_fwd_kernelINS_13Kernel_traitsI13__nv_bfloat16S2_S2_S2_fjLj1024ELj1ELj4ELj1ELj16ENS_18Kernel_traits_baseILj1024ES2_S2_S2_S2_fjLj128EEEEELb1ELb0ELb1EEEvNS_9FwdParamsE --------------------------
	.section	.text._ZN10layer_norm31ln_parallel_residual_fwd_kernelINS_13Kernel_traitsI13__nv_bfloat16S2_S2_S2_fjLj1024ELj1ELj4ELj1ELj16ENS_18Kernel_traits_baseILj1024ES2_S2_S2_S2_fjLj128EEEEELb1ELb0ELb1EEEvNS_9FwdParamsE,"ax",@progbits
	.align	128
        .global         _ZN10layer_norm31ln_parallel_residual_fwd_kernelINS_13Kernel_traitsI13__nv_bfloat16S2_S2_S2_fjLj1024ELj1ELj4ELj1ELj16ENS_18Kernel_traits_baseILj1024ES2_S2_S2_S2_fjLj128EEEEELb1ELb0ELb1EEEvNS_9FwdParamsE
        .type           _ZN10layer_norm31ln_parallel_residual_fwd_kernelINS_13Kernel_traitsI13__nv_bfloat16S2_S2_S2_fjLj1024ELj1ELj4ELj1ELj16ENS_18Kernel_traits_baseILj1024ES2_S2_S2_S2_fjLj128EEEEELb1ELb0ELb1EEEvNS_9FwdParamsE,@function
        .size           _ZN10layer_norm31ln_parallel_residual_fwd_kernelINS_13Kernel_traitsI13__nv_bfloat16S2_S2_S2_fjLj1024ELj1ELj4ELj1ELj16ENS_18Kernel_traits_baseILj1024ES2_S2_S2_S2_fjLj128EEEEELb1ELb0ELb1EEEvNS_9FwdParamsE,(.L_x_27155 - _ZN10layer_norm31ln_parallel_residual_fwd_kernelINS_13Kernel_traitsI13__nv_bfloat16S2_S2_S2_fjLj1024ELj1ELj4ELj1ELj16ENS_18Kernel_traits_baseILj1024ES2_S2_S2_S2_fjLj128EEEEELb1ELb0ELb1EEEvNS_9FwdParamsE)
        .other          _ZN10layer_norm31ln_parallel_residual_fwd_kernelINS_13Kernel_traitsI13__nv_bfloat16S2_S2_S2_fjLj1024ELj1ELj4ELj1ELj16ENS_18Kernel_traits_baseILj1024ES2_S2_S2_S2_fjLj128EEEEELb1ELb0ELb1EEEvNS_9FwdParamsE,@"STO_CUDA_ENTRY STV_DEFAULT"
_ZN10layer_norm31ln_parallel_residual_fwd_kernelINS_13Kernel_traitsI13__nv_bfloat16S2_S2_S2_fjLj1024ELj1ELj4ELj1ELj16ENS_18Kernel_traits_baseILj1024ES2_S2_S2_S2_fjLj128EEEEELb1ELb0ELb1EEEvNS_9FwdParamsE:
.text._ZN10layer_norm31ln_parallel_residual_fwd_kernelINS_13Kernel_traitsI13__nv_bfloat16S2_S2_S2_fjLj1024ELj1ELj4ELj1ELj16ENS_18Kernel_traits_baseILj1024ES2_S2_S2_S2_fjLj128EEEEELb1ELb0ELb1EEEvNS_9FwdParamsE:
[----:B------:R-:W-:Y:S01]  /*0000*/  LDC R1, c[0x0][0x28] ;  /* 0x00000a00ff017b82 */ /* 0x000fe20000000800 */
[----:B------:R-:W-:Y:S01]  /*0010*/  ULDC.64 UR6, c[0x0][0x2e0] ;  /* 0x0000b80000067ab9 */ /* 0x000fe20000000a00 */
[----:B------:R-:W0:Y:S01]  /*0020*/  S2R R116, SR_TID.X ;  /* 0x0000000000747919 */ /* 0x000e220000002100 */
[----:B------:R-:W-:Y:S01]  /*0030*/  MOV R138, UR6 ;  /* 0x00000006008a7c02 */ /* 0x000fe20008000f00 */
[----:B------:R-:W-:Y:S01]  /*0040*/  IMAD.U32 R139, RZ, RZ, UR7 ;  /* 0x00000007ff8b7e24 */ /* 0x000fe2000f8e00ff */
[----:B------:R-:W-:-:S03]  /*0050*/  ULDC.64 UR6, c[0x0][0x2c8] ;  /* 0x0000b20000067ab9 */ /* 0x000fc60000000a00 */
[----:B------:R-:W1:Y:S01]  /*0060*/  LDC R197, c[0x0][0x2e8] ;  /* 0x0000ba00ffc57b82 */ /* 0x000e620000000800 */
[----:B------:R-:W-:Y:S01]  /*0070*/  ISETP.NE.U32.AND P0, PT, RZ, UR6, PT ;  /* 0x00000006ff007c0c */ /* 0x000fe2000bf05070 */
[----:B------:R-:W-:Y:S02]  /*0080*/  ULDC.U8 UR4, c[0x0][0x2f4] ;  /* 0x0000bd0000047ab9 */ /* 0x000fe40000000000 */
[----:B------:R-:W-:Y:S01]  /*0090*/  ISETP.NE.AND P2, PT, RZ, UR4, PT ;  /* 0x00000004ff007c0c */ /* 0x000fe2000bf45270 */
[----:B------:R-:W-:Y:S01]  /*00a0*/  ULDC.64 UR4, c[0x0][0x208] ;  /* 0x0000820000047ab9 */ /* 0x000fe20000000a00 */
[----:B------:R-:W-:Y:S01]  /*00b0*/  ISETP.NE.AND.EX P0, PT, RZ, UR7, PT, P0 ;  /* 0x00000007ff007c0c */ /* 0x000fe2000bf05300 */
[----:B------:R-:W-:Y:S01]  /*00c0*/  ULDC.64 UR6, c[0x0][0x2d0] ;  /* 0x0000b40000067ab9 */ /* 0x000fe20000000a00 */
[----:B------:R-:W2:Y:S01]  /*00d0*/  LDC R118, c[0x0][0x2ec] ;  /* 0x0000bb00ff767b82 */ /* 0x000ea20000000800 */
[----:B------:R-:W-:-:S04]  /*00e0*/  ISETP.NE.U32.AND P1, PT, RZ, UR6, PT ;  /* 0x00000006ff007c0c */ /* 0x000fc8000bf25070 */
[----:B------:R-:W-:-:S03]  /*00f0*/  ISETP.NE.AND.EX P1, PT, RZ, UR7, PT, P1 ;  /* 0x00000007ff007c0c */ /* 0x000fc6000bf25310 */
[----:B------:R-:W3:Y:S01]  /*0100*/  LDC.64 R4, c[0x0][0x2c8] ;  /* 0x0000b200ff047b82 */ /* 0x000ee20000000a00 */
[----:B------:R-:W5:Y:S01]  /*0110*/  @P2 LDG.E.64 R138, desc[UR4][R138.64] ;  /* 0x000000048a8a2981 */ /* 0x000f62000c1e1b00 */
[----:B-1----:R-:W-:-:S08]  /*0120*/  @P2 IMAD.MOV.U32 R2, RZ, RZ, R197 ;  /* 0x000000ffff022224 */ /* 0x002fd000078e00c5 */
[----:B------:R-:W1:Y:S01]  /*0130*/  @P1 LDC.64 R48, c[0x0][0x2d0] ;  /* 0x0000b400ff301b82 */ /* 0x000e620000000a00 */
[----:B0-----:R-:W-:Y:S01]  /*0140*/  LOP3.LUT R0, R116, 0x1f, RZ, 0xc0, !PT ;  /* 0x0000001f74007812 */ /* 0x001fe200078ec0ff */
[----:B--2---:R-:W-:-:S04]  /*0150*/  @P2 IMAD.MOV.U32 R3, RZ, RZ, R118 ;  /* 0x000000ffff032224 */ /* 0x004fc800078e0076 */
[----:B------:R-:W-:Y:S02]  /*0160*/  IMAD.SHL.U32 R10, R0, 0x10, RZ ;  /* 0x00000010000a7824 */ /* 0x000fe400078e00ff */
[----:B------:R-:W5:Y:S03]  /*0170*/  @P2 LDG.E.64 R2, desc[UR4][R2.64] ;  /* 0x0000000402022981 */ /* 0x000f66000c1e1b00 */
[----:B------:R-:W-:Y:S01]  /*0180*/  IADD3 R8, P3, R10, UR6, RZ ;  /* 0x000000060a087c10 */ /* 0x000fe2000ff7e0ff */
[C---:B---3--:R-:W-:Y:S01]  /*0190*/  IMAD.WIDE.U32 R4, R0.reuse, 0x10, R4 ;  /* 0x0000001000047825 */ /* 0x048fe200078e0004 */
[----:B------:R-:W0:Y:S02]  /*01a0*/  S2R R7, SR_CTAID.X ;  /* 0x0000000000077919 */ /* 0x000e240000002500 */
[----:B------:R-:W-:Y:S01]  /*01b0*/  IADD3.X R9, RZ, UR7, RZ, P3, !PT ;  /* 0x00000007ff097c10 */ /* 0x000fe20009ffe4ff */
[----:B------:R-:W-:Y:S01]  /*01c0*/  ULDC UR6, c[0x0][0x214] ;  /* 0x0000850000067ab9 */ /* 0x000fe20000000800 */
[----:B------:R2:W5:Y:S01]  /*01d0*/  @P0 LDG.E.128 R20, desc[UR4][R4.64] ;  /* 0x0000000404140981 */ /* 0x000562000c1e1d00 */
[----:B-1----:R-:W-:-:S03]  /*01e0*/  @P1 IMAD.WIDE.U32 R48, R0, 0x10, R48 ;  /* 0x0000001000301825 */ /* 0x002fc600078e0030 */
[----:B------:R2:W5:Y:S04]  /*01f0*/  @P0 LDG.E.128 R24, desc[UR4][R4.64+0x200] ;  /* 0x0002000404180981 */ /* 0x000568000c1e1d00 */
[----:B------:R2:W5:Y:S04]  /*0200*/  @P0 LDG.E.128 R28, desc[UR4][R4.64+0x400] ;  /* 0x00040004041c0981 */ /* 0x000568000c1e1d00 */
[----:B------:R2:W5:Y:S04]  /*0210*/  @P0 LDG.E.128 R32, desc[UR4][R4.64+0x600] ;  /* 0x0006000404200981 */ /* 0x000568000c1e1d00 */
[----:B------:R2:W5:Y:S04]  /*0220*/  @P1 LDG.E.128 R36, desc[UR4][R8.64] ;  /* 0x0000000408241981 */ /* 0x000568000c1e1d00 */
[----:B------:R2:W5:Y:S04]  /*0230*/  @P1 LDG.E.128 R40, desc[UR4][R8.64+0x200] ;  /* 0x0002000408281981 */ /* 0x000568000c1e1d00 */
[----:B------:R2:W5:Y:S04]  /*0240*/  @P1 LDG.E.128 R44, desc[UR4][R8.64+0x400] ;  /* 0x00040004082c1981 */ /* 0x000568000c1e1d00 */
[----:B------:R-:W5:Y:S01]  /*0250*/  @P1 LDG.E.128 R48, desc[UR4][R48.64+0x600] ;  /* 0x0006000430301981 */ /* 0x000f62000c1e1d00 */
[----:B------:R-:W-:-:S05]  /*0260*/  SHF.R.U32.HI R6, RZ, 0x5, R116 ;  /* 0x00000005ff067819 */ /* 0x000fca0000011674 */
[----:B0-----:R-:W-:-:S05]  /*0270*/  IMAD R119, R7, 0x4, R6 ;  /* 0x0000000407777824 */ /* 0x001fca00078e0206 */
[----:B------:R-:W-:Y:S01]  /*0280*/  ISETP.GE.AND P3, PT, R119, UR6, PT ;  /* 0x0000000677007c0c */ /* 0x000fe2000bf66270 */
[----:B------:R-:W-:Y:S02]  /*0290*/  ULDC.64 UR6, c[0x0][0x268] ;  /* 0x00009a0000067ab9 */ /* 0x000fe40000000a00 */
[----:B------:R-:W-:Y:S01]  /*02a0*/  IADD3 R6, P4, R10, UR6, RZ ;  /* 0x000000060a067c10 */ /* 0x000fe2000ff9e0ff */
[----:B------:R-:W-:Y:S02]  /*02b0*/  ULDC UR6, c[0x0][0x0] ;  /* 0x0000000000067ab9 */ /* 0x000fe40000000800 */
[----:B------:R-:W-:Y:S02]  /*02c0*/  IMAD R116, R7, UR6, R116 ;  /* 0x0000000607747c24 */ /* 0x000fe4000f8e0274 */
[----:B------:R-:W-:-:S05]  /*02d0*/  IMAD.X R7, RZ, RZ, UR7, P4 ;  /* 0x00000007ff077e24 */ /* 0x000fca000a0e06ff */
[----:B--2---:R-:W-:Y:S05]  /*02e0*/  @P3 EXIT ;  /* 0x000000000000394d */ /* 0x004fea0003800000 */
[----:B------:R-:W0:Y:S01]  /*02f0*/  @P2 LDC R9, c[0x0][0x2f0] ;  /* 0x0000bc00ff092b82 */ /* 0x000e220000000800 */
[----:B------:R-:W5:Y:S04]  /*0300*/  LDG.E.128 R80, desc[UR4][R6.64] ;  /* 0x0000000406507981 */ /* 0x000f68000c1e1d00 */
[----:B------:R-:W5:Y:S03]  /*0310*/  LDG.E.128 R76, desc[UR4][R6.64+0x200] ;  /* 0x00020004064c7981 */ /* 0x000f66000c1e1d00 */
[----:B------:R-:W1:Y:S01]  /*0320*/  LDC.64 R4, c[0x0][0x260] ;  /* 0x00009800ff047b82 */ /* 0x000e620000000a00 */
[----:B------:R-:W5:Y:S04]  /*0330*/  LDG.E.128 R72, desc[UR4][R6.64+0x400] ;  /* 0x0004000406487981 */ /* 0x000f68000c1e1d00 */
[----:B------:R2:W5:Y:S02]  /*0340*/  LDG.E.128 R68, desc[UR4][R6.64+0x600] ;  /* 0x0006000406447981 */ /* 0x000564000c1e1d00 */
        /* <DEDUP_REMOVED lines=8> */
[----:B------:R-:W-:Y:S02]  /*03d0*/  @!P1 CS2R R36, SRZ ;  /* 0x0000000000249805 */ /* 0x000fe4000001ff00 */
[----:B------:R-:W-:Y:S02]  /*03e0*/  @!P1 CS2R R38, SRZ ;  /* 0x0000000000269805 */ /* 0x000fe4000001ff00 */
[----:B0-----:R-:W-:Y:S02]  /*03f0*/  @P2 IADD3 R197, P3, R2, R9, RZ ;  /* 0x0000000902c52210 */ /* 0x001fe40007f7e0ff */
[----:B------:R-:W-:Y:S02]  /*0400*/  @!P1 CS2R R40, SRZ ;  /* 0x0000000000289805 */ /* 0x000fe4000001ff00 */
[----:B------:R-:W-:-:S02]  /*0410*/  @!P1 CS2R R42, SRZ ;  /* 0x00000000002a9805 */ /* 0x000fc4000001ff00 */
[----:B------:R-:W-:Y:S02]  /*0420*/  @!P1 CS2R R44, SRZ ;  /* 0x00000000002c9805 */ /* 0x000fe4000001ff00 */
[----:B------:R-:W-:Y:S02]  /*0430*/  @P2 IADD3.X R118, RZ, R3, RZ, P3, !PT ;  /* 0x00000003ff762210 */ /* 0x000fe40001ffe4ff */
[----:B------:R-:W-:Y:S02]  /*0440*/  @!P1 CS2R R46, SRZ ;  /* 0x00000000002e9805 */ /* 0x000fe4000001ff00 */
[----:B------:R-:W-:Y:S02]  /*0450*/  @!P1 CS2R R48, SRZ ;  /* 0x0000000000309805 */ /* 0x000fe4000001ff00 */
[----:B------:R-:W-:Y:S02]  /*0460*/  @!P1 CS2R R50, SRZ ;  /* 0x0000000000329805 */ /* 0x000fe4000001ff00 */
[--C-:B------:R-:W-:Y:S01]  /*0470*/  SHF.R.U64 R117, R197, 0x2, R118.reuse ;  /* 0x00000002c5757819 */ /* 0x100fe20000001276 */
[----:B------:R-:W-:Y:S01]  /*0480*/  IMAD.WIDE.U32 R8, R116, -0x326172a9, RZ ;  /* 0xcd9e8d5774087825 */ /* 0x000fe200078e00ff */
[----:B------:R-:W-:Y:S01]  /*0490*/  SHF.R.U32.HI R118, RZ, 0x2, R118 ;  /* 0x00000002ff767819 */ /* 0x000fe20000011676 */
[----:B------:R-:W-:Y:S01]  /*04a0*/  ULDC.64 UR6, c[0x0][0x228] ;  /* 0x00008a0000067ab9 */ /* 0x000fe20000000a00 */
[----:B------:R-:W-:Y:S01]  /*04b0*/  HFMA2.MMA R120, -RZ, RZ, 0, 0 ;  /* 0x00000000ff787435 */ /* 0x000fe200000001ff */
[----:B--2---:R-:W-:Y:S01]  /*04c0*/  IMAD.WIDE.U32 R6, R117, -0x2daee0ad, RZ ;  /* 0xd2511f5375067825 */ /* 0x004fe200078e00ff */
[----:B------:R-:W-:Y:S01]  /*04d0*/  LOP3.LUT R10, R9, R118, R138, 0x96, !PT ;  /* 0x00000076090a7212 */ /* 0x000fe200078e968a */
[----:B------:R-:W-:Y:S01]  /*04e0*/  ULDC UR10, c[0x0][0x2d8] ;  /* 0x0000b600000a7ab9 */ /* 0x000fe20000000800 */
[----:B------:R-:W-:Y:S01]  /*04f0*/  ULDC.64 UR16, c[0x0][0x228] ;  /* 0x00008a0000107ab9 */ /* 0x000fe20000000a00 */
[----:B-1----:R-:W-:Y:S01]  /*0500*/  IMAD.WIDE.U32 R4, R0, 0x10, R4 ;  /* 0x0000001000047825 */ /* 0x002fe200078e0004 */
[----:B------:R-:W-:Y:S01]  /*0510*/  LOP3.LUT R12, R7, R139, RZ, 0x3c, !PT ;  /* 0x0000008b070c7212 */ /* 0x000fe200078e3cff */
[----:B------:R-:W-:Y:S01]  /*0520*/  ULDC.64 UR8, c[0x0][0x230] ;  /* 0x00008c0000087ab9 */ /* 0x000fe20000000a00 */
[----:B------:R-:W-:Y:S01]  /*0530*/  ULDC.64 UR12, c[0x0][0x2b8] ;  /* 0x0000ae00000c7ab9 */ /* 0x000fe20000000a00 */
[----:B------:R-:W-:Y:S01]  /*0540*/  VIADD R2, R139, 0xbb67ae85 ;  /* 0xbb67ae858b027836 */ /* 0x000fe20000000000 */
[----:B------:R-:W5:Y:S01]  /*0550*/  LDG.E.128 R64, desc[UR4][R4.64] ;  /* 0x0000000404407981 */ /* 0x000f62000c1e1d00 */
[----:B------:R-:W-:Y:S01]  /*0560*/  IMAD.WIDE.U32 R10, R10, -0x2daee0ad, RZ ;  /* 0xd2511f530a0a7825 */ /* 0x000fe200078e00ff */
[----:B------:R-:W-:-:S02]  /*0570*/  ULDC.64 UR14, c[0x0][0x2c0] ;  /* 0x0000b000000e7ab9 */ /* 0x000fc40000000a00 */
[----:B------:R-:W5:Y:S01]  /*0580*/  LDG.E.128 R60, desc[UR4][R4.64+0x200] ;  /* 0x00020004043c7981 */ /* 0x000f62000c1e1d00 */
[----:B------:R-:W-:-:S04]  /*0590*/  IMAD.WIDE.U32 R12, R12, -0x326172a9, RZ ;  /* 0xcd9e8d570c0c7825 */ /* 0x000fc800078e00ff */
[----:B------:R-:W-:Y:S01]  /*05a0*/  VIADD R3, R138, 0x9e3779b9 ;  /* 0x9e3779b98a037836 */ /* 0x000fe20000000000 */
[----:B------:R-:W-:Y:S01]  /*05b0*/  LOP3.LUT R14, R11, R6, R2, 0x96, !PT ;  /* 0x000000060b0e7212 */ /* 0x000fe200078e9602 */
[----:B------:R-:W5:Y:S03]  /*05c0*/  LDG.E.128 R56, desc[UR4][R4.64+0x400] ;  /* 0x0004000404387981 */ /* 0x000f66000c1e1d00 */
[----:B------:R-:W-:Y:S01]  /*05d0*/  LOP3.LUT R8, R13, R3, R8, 0x96, !PT ;  /* 0x000000030d087212 */ /* 0x000fe200078e9608 */
[----:B------:R0:W5:Y:S01]  /*05e0*/  LDG.E.128 R52, desc[UR4][R4.64+0x600] ;  /* 0x0006000404347981 */ /* 0x000162000c1e1d00 */
[----:B------:R-:W-:-:S04]  /*05f0*/  IMAD.WIDE.U32 R14, R14, -0x326172a9, RZ ;  /* 0xcd9e8d570e0e7825 */ /* 0x000fc800078e00ff */
[----:B------:R-:W-:Y:S01]  /*0600*/  IMAD.WIDE.U32 R8, R8, -0x2daee0ad, RZ ;  /* 0xd2511f5308087825 */ /* 0x000fe200078e00ff */
[----:B0-----:R-:W-:-:S03]  /*0610*/  IADD3 R4, R138, 0x3c6ef372, RZ ;  /* 0x3c6ef3728a047810 */ /* 0x001fc60007ffe0ff */
[----:B------:R-:W-:Y:S01]  /*0620*/  VIADD R5, R139, 0x76cf5d0a ;  /* 0x76cf5d0a8b057836 */ /* 0x000fe20000000000 */
[----:B------:R-:W-:-:S04]  /*0630*/  LOP3.LUT R11, R15, R12, R4, 0x96, !PT ;  /* 0x0000000c0f0b7212 */ /* 0x000fc800078e9604 */
[----:B------:R-:W-:Y:S01]  /*0640*/  LOP3.LUT R12, R9, R10, R5, 0x96, !PT ;  /* 0x0000000a090c7212 */ /* 0x000fe200078e9605 */
[----:B------:R-:W-:Y:S02]  /*0650*/  VIADD R6, R139, 0x32370b8f ;  /* 0x32370b8f8b067836 */ /* 0x000fe40000000000 */
[----:B------:R-:W-:Y:S01]  /*0660*/  IMAD.WIDE.U32 R10, R11, -0x2daee0ad, RZ ;  /* 0xd2511f530b0a7825 */ /* 0x000fe200078e00ff */
[----:B------:R-:W-:-:S03]  /*0670*/  IADD3 R7, R138, -0x255992d5, RZ ;  /* 0xdaa66d2b8a077810 */ /* 0x000fc60007ffe0ff */
[----:B------:R-:W-:Y:S01]  /*0680*/  IMAD.WIDE.U32 R12, R12, -0x326172a9, RZ ;  /* 0xcd9e8d570c0c7825 */ /* 0x000fe200078e00ff */
[----:B------:R-:W-:-:S04]  /*0690*/  LOP3.LUT R16, R11, R8, R6, 0x96, !PT ;  /* 0x000000080b107212 */ /* 0x000fc800078e9606 */
[----:B------:R-:W-:Y:S01]  /*06a0*/  LOP3.LUT R14, R13, R14, R7, 0x96, !PT ;  /* 0x0000000e0d0e7212 */ /* 0x000fe200078e9607 */
[----:B------:R-:W-:Y:S02]  /*06b0*/  VIADD R8, R138, 0x78dde6e4 ;  /* 0x78dde6e48a087836 */ /* 0x000fe40000000000 */
[----:B------:R-:W-:-:S04]  /*06c0*/  IMAD.WIDE.U32 R16, R16, -0x326172a9, RZ ;  /* 0xcd9e8d5710107825 */ /* 0x000fc800078e00ff */
[----:B------:R-:W-:-:S04]  /*06d0*/  IMAD.WIDE.U32 R14, R14, -0x2daee0ad, RZ ;  /* 0xd2511f530e0e7825 */ /* 0x000fc800078e00ff */
[----:B------:R-:W-:Y:S01]  /*06e0*/  VIADD R9, R139, 0xed9eba14 ;  /* 0xed9eba148b097836 */ /* 0x000fe20000000000 */
[----:B------:R-:W-:-:S04]  /*06f0*/  LOP3.LUT R18, R17, R12, R8, 0x96, !PT ;  /* 0x0000000c11127212 */ /* 0x000fc800078e9608 */
[----:B------:R-:W-:Y:S01]  /*0700*/  LOP3.LUT R84, R15, R10, R9, 0x96, !PT ;  /* 0x0000000a0f547212 */ /* 0x000fe200078e9609 */
[----:B------:R-:W-:Y:S01]  /*0710*/  IMAD.WIDE.U32 R18, R18, -0x2daee0ad, RZ ;  /* 0xd2511f5312127825 */ /* 0x000fe200078e00ff */
[----:B------:R-:W-:-:S03]  /*0720*/  IADD3 R10, R139, -0x56f99767, RZ ;  /* 0xa90668998b0a7810 */ /* 0x000fc60007ffe0ff */
[----:B------:R-:W-:-:S04]  /*0730*/  IMAD.WIDE.U32 R84, R84, -0x326172a9, RZ ;  /* 0xcd9e8d5754547825 */ /* 0x000fc800078e00ff */
[----:B------:R-:W-:Y:S01]  /*0740*/  VIADD R11, R138, 0x1715609d ;  /* 0x1715609d8a0b7836 */ /* 0x000fe20000000000 */
[----:B------:R-:W-:-:S04]  /*0750*/  LOP3.LUT R86, R19, R14, R10, 0x96, !PT ;  /* 0x0000000e13567212 */ /* 0x000fc800078e960a */
[----:B------:R-:W-:Y:S01]  /*0760*/  LOP3.LUT R16, R85, R16, R11, 0x96, !PT ;  /* 0x0000001055107212 */ /* 0x000fe200078e960b */
[----:B------:R-:W-:Y:S02]  /*0770*/  VIADD R12, R138, 0xb54cda56 ;  /* 0xb54cda568a0c7836 */ /* 0x000fe40000000000 */
[----:B------:R-:W-:Y:S01]  /*0780*/  IMAD.WIDE.U32 R86, R86, -0x326172a9, RZ ;  /* 0xcd9e8d5756567825 */ /* 0x000fe200078e00ff */
[----:B------:R-:W-:-:S03]  /*0790*/  IADD3 R13, R139, 0x646e171e, RZ ;  /* 0x646e171e8b0d7810 */ /* 0x000fc60007ffe0ff */
[----:B------:R-:W-:Y:S01]  /*07a0*/  IMAD.WIDE.U32 R16, R16, -0x2daee0ad, RZ ;  /* 0xd2511f5310107825 */ /* 0x000fe200078e00ff */
[----:B------:R-:W-:-:S04]  /*07b0*/  LOP3.LUT R19, R87, R84, R12, 0x96, !PT ;  /* 0x0000005457137212 */ /* 0x000fc800078e960c */
[----:B------:R-:W-:Y:S01]  /*07c0*/  LOP3.LUT R84, R17, R18, R13, 0x96, !PT ;  /* 0x0000001211547212 */ /* 0x000fe200078e960d */
[----:B------:R-:W-:-:S04]  /*07d0*/  VIADD R15, R138, 0x5384540f ;  /* 0x5384540f8a0f7836 */ /* 0x000fc80000000000 */
[----:B------:R-:W-:-:S04]  /*07e0*/  IMAD.WIDE.U32 R84, R84, -0x326172a9, RZ ;  /* 0xcd9e8d5754547825 */ /* 0x000fc800078e00ff */
[----:B------:R-:W-:Y:S01]  /*07f0*/  VIADD R14, R139, 0x1fd5c5a3 ;  /* 0x1fd5c5a38b0e7836 */ /* 0x000fe20000000000 */
[----:B------:R-:W-:Y:S01]  /*0800*/  LOP3.LUT R86, R85, R86, R15, 0x96, !PT ;  /* 0x0000005655567212 */ /* 0x000fe200078e960f */
[----:B------:R-:W-:-:S04]  /*0810*/  IMAD.WIDE.U32 R18, R19, -0x2daee0ad, RZ ;  /* 0xd2511f5313127825 */ /* 0x000fc800078e00ff */
[----:B------:R-:W-:Y:S01]  /*0820*/  VIADD R17, R139, 0xdb3d7428 ;  /* 0xdb3d74288b117836 */ /* 0x000fe20000000000 */
[----:B------:R-:W-:Y:S01]  /*0830*/  LOP3.LUT R166, R19, R16, R14, 0x96, !PT ;  /* 0x0000001013a67212 */ /* 0x000fe200078e960e */
[----:B------:R-:W-:Y:S01]  /*0840*/  IMAD.HI.U32 R19, R86, -0x2daee0ad, RZ ;  /* 0xd2511f5356137827 */ /* 0x000fe200078e00ff */
[----:B------:R-:W-:Y:S02]  /*0850*/  PRMT R121, R20, 0x7632, R121 ;  /* 0x0000763214797816 */ /* 0x000fe40000000079 */
[----:B------:R-:W-:Y:S02]  /*0860*/  PRMT R125, R22, 0x7632, R125 ;  /* 0x00007632167d7816 */ /* 0x000fe4000000007d */
[----:B------:R-:W-:Y:S01]  /*0870*/  LOP3.LUT R178, R19, R18, R17, 0x96, !PT ;  /* 0x0000001213b27212 */ /* 0x000fe200078e9611 */
[----:B------:R-:W-:Y:S01]  /*0880*/  IMAD.U32 R18, R20, 0x10000, RZ ;  /* 0x0001000014127824 */ /* 0x000fe200078e00ff */
[C---:B------:R-:W-:Y:S01]  /*0890*/  PRMT R123, R21.reuse, 0x7632, R123 ;  /* 0x00007632157b7816 */ /* 0x040fe2000000007b */
[----:B------:R-:W-:Y:S01]  /*08a0*/  IMAD.U32 R20, R22, 0x10000, RZ ;  /* 0x0001000016147824 */ /* 0x000fe200078e00ff */
[----:B------:R-:W-:Y:S01]  /*08b0*/  SHF.L.U32 R19, R21, 0x10, RZ ;  /* 0x0000001015137819 */ /* 0x000fe200000006ff */
[----:B------:R-:W-:Y:S01]  /*08c0*/  IMAD.U32 R21, R23, 0x10000, RZ ;  /* 0x0001000017157824 */ /* 0x000fe200078e00ff */
[----:B------:R-:W-:-:S02]  /*08d0*/  PRMT R129, R24, 0x7632, R129 ;  /* 0x0000763218817816 */ /* 0x000fc40000000081 */
[----:B------:R-:W-:Y:S01]  /*08e0*/  SHF.L.U32 R22, R24, 0x10, RZ ;  /* 0x0000001018167819 */ /* 0x000fe200000006ff */
[C---:B------:R-:W-:Y:S01]  /*08f0*/  IMAD.U32 R24, R26.reuse, 0x10000, RZ ;  /* 0x000100001a187824 */ /* 0x040fe200078e00ff */
[----:B------:R-:W-:Y:S01]  /*0900*/  PRMT R127, R23, 0x7632, R127 ;  /* 0x00007632177f7816 */ /* 0x000fe2000000007f */
[C---:B------:R-:W-:Y:S01]  /*0910*/  IMAD.U32 R23, R25.reuse, 0x10000, RZ ;  /* 0x0001000019177824 */ /* 0x040fe200078e00ff */
[----:B------:R-:W-:Y:S01]  /*0920*/  PRMT R133, R26, 0x7632, R133 ;  /* 0x000076321a857816 */ /* 0x000fe20000000085 */
[C---:B------:R-:W-:Y:S01]  /*0930*/  IMAD.U32 R26, R28.reuse, 0x10000, RZ ;  /* 0x000100001c1a7824 */ /* 0x040fe200078e00ff */
[----:B------:R-:W-:Y:S02]  /*0940*/  PRMT R131, R25, 0x7632, R131 ;  /* 0x0000763219837816 */ /* 0x000fe40000000083 */
[----:B------:R-:W-:Y:S01]  /*0950*/  PRMT R137, R28, 0x7632, R137 ;  /* 0x000076321c897816 */ /* 0x000fe20000000089 */
[----:B------:R-:W-:Y:S01]  /*0960*/  IMAD.HI.U32 R85, R166, -0x326172a9, RZ ;  /* 0xcd9e8d57a6557827 */ /* 0x000fe200078e00ff */
[----:B------:R-:W-:-:S02]  /*0970*/  PRMT R135, R27, 0x7632, R135 ;  /* 0x000076321b877816 */ /* 0x000fc40000000087 */
[----:B------:R-:W-:Y:S01]  /*0980*/  SHF.L.U32 R25, R27, 0x10, RZ ;  /* 0x000000101b197819 */ /* 0x000fe200000006ff */
[C---:B------:R-:W-:Y:S01]  /*0990*/  IMAD.U32 R27, R29.reuse, 0x10000, RZ ;  /* 0x000100001d1b7824 */ /* 0x040fe200078e00ff */
[C---:B------:R-:W-:Y:S02]  /*09a0*/  PRMT R143, R30.reuse, 0x7632, R143 ;  /* 0x000076321e8f7816 */ /* 0x040fe4000000008f */
[----:B------:R-:W-:Y:S01]  /*09b0*/  SHF.L.U32 R28, R30, 0x10, RZ ;  /* 0x000000101e1c7819 */ /* 0x000fe200000006ff */
[C---:B------:R-:W-:Y:S01]  /*09c0*/  IMAD.U32 R30, R32.reuse, 0x10000, RZ ;  /* 0x00010000201e7824 */ /* 0x040fe200078e00ff */
[----:B------:R-:W-:Y:S01]  /*09d0*/  PRMT R141, R29, 0x7632, R141 ;  /* 0x000076321d8d7816 */ /* 0x000fe2000000008d */
[----:B------:R-:W-:Y:S01]  /*09e0*/  IMAD.U32 R29, R31, 0x10000, RZ ;  /* 0x000100001f1d7824 */ /* 0x000fe200078e00ff */
[----:B------:R-:W-:Y:S01]  /*09f0*/  PRMT R147, R32, 0x7632, R147 ;  /* 0x0000763220937816 */ /* 0x000fe20000000093 */
[----:B------:R-:W-:Y:S01]  /*0a00*/  IMAD.U32 R32, R34, 0x10000, RZ ;  /* 0x0001000022207824 */ /* 0x000fe200078e00ff */
[----:B------:R-:W-:-:S02]  /*0a10*/  IADD3 R16, R138, -0xe443238, RZ ;  /* 0xf1bbcdc88a107810 */ /* 0x000fc40007ffe0ff */
[----:B------:R-:W-:Y:S02]  /*0a20*/  PRMT R145, R31, 0x7632, R145 ;  /* 0x000076321f917816 */ /* 0x000fe40000000091 */
[----:B------:R-:W-:Y:S02]  /*0a30*/  PRMT R151, R34, 0x7632, R151 ;  /* 0x0000763222977816 */ /* 0x000fe40000000097 */
[C---:B------:R-:W-:Y:S02]  /*0a40*/  PRMT R149, R33.reuse, 0x7632, R149 ;  /* 0x0000763221957816 */ /* 0x040fe40000000095 */
[----:B------:R-:W-:Y:S01]  /*0a50*/  SHF.L.U32 R31, R33, 0x10, RZ ;  /* 0x00000010211f7819 */ /* 0x000fe200000006ff */
[C---:B------:R-:W-:Y:S01]  /*0a60*/  IMAD.U32 R33, R35.reuse, 0x10000, RZ ;  /* 0x0001000023217824 */ /* 0x040fe200078e00ff */
[C---:B------:R-:W-:Y:S02]  /*0a70*/  PRMT R122, R36.reuse, 0x7632, R122 ;  /* 0x00007632247a7816 */ /* 0x040fe4000000007a */
[----:B------:R-:W-:Y:S01]  /*0a80*/  SHF.L.U32 R34, R36, 0x10, RZ ;  /* 0x0000001024227819 */ /* 0x000fe200000006ff */
[C---:B------:R-:W-:Y:S01]  /*0a90*/  IMAD.U32 R36, R38.reuse, 0x10000, RZ ;  /* 0x0001000026247824 */ /* 0x040fe200078e00ff */
[----:B------:R-:W-:Y:S01]  /*0aa0*/  PRMT R153, R35, 0x7632, R153 ;  /* 0x0000763223997816 */ /* 0x000fe20000000099 */
[C---:B------:R-:W-:Y:S01]  /*0ab0*/  IMAD.U32 R35, R37.reuse, 0x10000, RZ ;  /* 0x0001000025237824 */ /* 0x040fe200078e00ff */
[----:B------:R-:W-:Y:S01]  /*0ac0*/  PRMT R126, R38, 0x7632, R126 ;  /* 0x00007632267e7816 */ /* 0x000fe2000000007e */
[----:B------:R-:W-:Y:S01]  /*0ad0*/  IMAD.U32 R38, R40, 0x10000, RZ ;  /* 0x0001000028267824 */ /* 0x000fe200078e00ff */
[----:B------:R-:W-:-:S02]  /*0ae0*/  PRMT R124, R37, 0x7632, R124 ;  /* 0x00007632257c7816 */ /* 0x000fc4000000007c */
[----:B------:R-:W-:Y:S02]  /*0af0*/  PRMT R130, R40, 0x7632, R130 ;  /* 0x0000763228827816 */ /* 0x000fe40000000082 */
[----:B------:R-:W-:Y:S02]  /*0b00*/  LOP3.LUT R188, R85, R84, R16, 0x96, !PT ;  /* 0x0000005455bc7212 */ /* 0x000fe400078e9610 */
        /* <DEDUP_REMOVED lines=21> */
[----:B------:R-:W-:Y:S01]  /*0c60*/  VIADD R50, R139, 0x96a522ad ;  /* 0x96a522ad8b327836 */ /* 0x000fe20000000000 */
[----:B------:R-:W-:Y:S01]  /*0c70*/  PRMT R150, R49, 0x7632, R150 ;  /* 0x0000763231967816 */ /* 0x000fe20000000096 */
[----:B------:R-:W-:Y:S01]  /*0c80*/  IMAD R166, R166, -0x326172a9, RZ ;  /* 0xcd9e8d57a6a67824 */ /* 0x000fe200078e02ff */
[----:B------:R-:W-:Y:S01]  /*0c90*/  PRMT R154, R51, 0x7632, R154 ;  /* 0x00007632339a7816 */ /* 0x000fe2000000009a */
[----:B------:R-:W-:Y:S01]  /*0ca0*/  IMAD R183, R86, -0x2daee0ad, RZ ;  /* 0xd2511f5356b77824 */ /* 0x000fe200078e02ff */
[----:B------:R-:W-:Y:S01]  /*0cb0*/  IADD3 R49, R138, -0x700cb87f, RZ ;  /* 0x8ff347818a317810 */ /* 0x000fe20007ffe0ff */
[----:B------:R-:W-:Y:S01]  /*0cc0*/  IMAD.HI.U32 R84, R188, -0x2daee0ad, RZ ;  /* 0xd2511f53bc547827 */ /* 0x000fe200078e00ff */
[----:B------:R-:W-:Y:S01]  /*0cd0*/  ISETP.NE.U32.AND P0, PT, RZ, UR6, PT ;  /* 0x00000006ff007c0c */ /* 0x000fe2000bf05070 */
[----:B------:R-:W-:Y:S02]  /*0ce0*/  BSSY B0, `(.L_x_1176) ;  /* 0x00018e2000007945 */ /* 0x000fe40003800000 */
[----:B------:R-:W-:Y:S01]  /*0cf0*/  IMAD.HI.U32 R85, R178, -0x326172a9, RZ ;  /* 0xcd9e8d57b2557827 */ /* 0x000fe200078e00ff */
[----:B------:R-:W-:Y:S01]  /*0d00*/  LOP3.LUT R183, R84, R183, R50, 0x96, !PT ;  /* 0x000000b754b77212 */ /* 0x000fe200078e9632 */
[----:B------:R-:W-:Y:S01]  /*0d10*/  ULDC UR6, c[0x0][0x218] ;  /* 0x0000860000067ab9 */ /* 0x000fe20000000800 */
[----:B------:R-:W-:Y:S01]  /*0d20*/  LOP3.LUT R197, R197, 0x3, RZ, 0xc0, !PT ;  /* 0x00000003c5c57812 */ /* 0x000fe200078ec0ff */
[----:B------:R-:W-:Y:S01]  /*0d30*/  IMAD.U32 R51, R51, 0x10000, RZ ;  /* 0x0001000033337824 */ /* 0x000fe200078e00ff */
[----:B------:R-:W-:Y:S01]  /*0d40*/  LOP3.LUT R166, R85, R166, R49, 0x96, !PT ;  /* 0x000000a655a67212 */ /* 0x000fe200078e9631 */
        /* <DEDUP_REMOVED lines=32> */
[----:B------:R-:W-:-:S02]  /*0f50*/  IMAD R188, R188, -0x2daee0ad, RZ ;  /* 0xd2511f53bcbc7824 */ /* 0x000fc400078e02ff */
[----:B------:R-:W-:Y:S01]  /*0f60*/  IMAD R178, R178, -0x326172a9, RZ ;  /* 0xcd9e8d57b2b27824 */ /* 0x000fe200078e02ff */
[----:B------:R-:W-:Y:S01]  /*0f70*/  ISETP.NE.AND.EX P0, PT, RZ, UR7, PT, P0 ;  /* 0x00000007ff007c0c */ /* 0x000fe2000bf05300 */
[----:B------:R-:W-:-:S12]  /*0f80*/  ULDC.U8 UR7, c[0x0][0x2a0] ;  /* 0x0000a80000077ab9 */ /* 0x000fd80000000000 */
.L_x_1694:
[----:B------:R-:W-:Y:S01]  /*0f90*/  ISETP.NE.U32.AND P1, PT, RZ, UR8, PT ;  /* 0x00000008ff007c0c */ /* 0x000fe2000bf25070 */
[----:B---3--:R-:W0:Y:S01]  /*0fa0*/  LDC.64 R98, c[0x0][0x220] ;  /* 0x00008800ff627b82 */ /* 0x008e220000000a00 */
[----:B------:R-:W-:Y:S02]  /*0fb0*/  IMAD R92, R119, UR6, RZ ;  /* 0x00000006775c7c24 */ /* 0x000fe4000f8e02ff */
[----:B------:R-:W-:-:S03]  /*0fc0*/  ISETP.NE.AND.EX P1, PT, RZ, UR9, PT, P1 ;  /* 0x00000009ff007c0c */ /* 0x000fc6000bf25310 */
[----:B------:R-:W-:Y:S02]  /*0fd0*/  SHF.R.S32.HI R93, RZ, 0x1f, R92 ;  /* 0x0000001fff5d7819 */ /* 0x000fe4000001145c */
[----:B------:R-:W1:Y:S02]  /*0fe0*/  @P0 LDC.64 R100, c[0x0][0x228] ;  /* 0x00008a00ff640b82 */ /* 0x000e640000000a00 */
[----:B------:R-:W-:-:S04]  /*0ff0*/  LEA.HI R93, R93, R92, RZ, 0x3 ;  /* 0x0000005c5d5d7211 */ /* 0x000fc800078f18ff */
[----:B------:R-:W-:Y:S02]  /*1000*/  LEA.HI.SX32 R169, R93, R0, 0x1d ;  /* 0x000000005da97211 */ /* 0x000fe400078feaff */
[----:B------:R-:W2:Y:S03]  /*1010*/  @P1 LDC.64 R96, c[0x0][0x230] ;  /* 0x00008c00ff601b82 */ /* 0x000ea60000000a00 */
[----:B0-----:R-:W-:-:S06]  /*1020*/  IMAD.WIDE.U32 R92, R169, 0x10, R98 ;  /* 0x00000010a95c7825 */ /* 0x001fcc00078e0062 */
[----:B-----5:R-:W5:Y:S01]  /*1030*/  LDG.E.128 R92, desc[UR4][R92.64] ;  /* 0x000000045c5c7981 */ /* 0x020f62000c1e1d00 */
[----:B-1----:R-:W-:-:S05]  /*1040*/  @P0 IMAD.WIDE.U32 R100, R169, 0x10, R100 ;  /* 0x00000010a9640825 */ /* 0x002fca00078e0064 */
[----:B------:R0:W5:Y:S01]  /*1050*/  @P0 LDG.E.128 R84, desc[UR4][R100.64] ;  /* 0x0000000464540981 */ /* 0x000162000c1e1d00 */
[----:B--2---:R-:W-:-:S05]  /*1060*/  @P1 IMAD.WIDE.U32 R96, R169, 0x10, R96 ;  /* 0x00000010a9601825 */ /* 0x004fca00078e0060 */
        /* <DEDUP_REMOVED lines=13> */
.L_x_1178:
[----:B------:R-:W-:-:S07]  /*1140*/  IMAD.MOV.U32 R106, RZ, RZ, R178 ;  /* 0x000000ffff6a7224 */ /* 0x000fce00078e00b2 */
.L_x_1179:
[----:B------:R-:W-:Y:S05]  /*1150*/  BSYNC B1 ;  /* 0x0000000000017941 */ /* 0x000fea0003800000 */
.L_x_1177:
        /* <DEDUP_REMOVED lines=16> */
.L_x_1183:
[----:B------:R-:W-:Y:S05]  /*1260*/  BSYNC B2 ;  /* 0x0000000000027941 */ /* 0x000fea0003800000 */
.L_x_1182:
[----:B------:R-:W-:Y:S01]  /*1270*/  IMAD.HI.U32 R97, R116, -0x326172a9, RZ ;  /* 0xcd9e8d5774617827 */ /* 0x000fe200078e00ff */
[----:B------:R-:W-:-:S03]  /*1280*/  LOP3.LUT R101, R101, R120, R139, 0x96, !PT ;  /* 0x0000007865657212 */ /* 0x000fc600078e968b */
[----:B------:R-:W-:Y:S01]  /*1290*/  IMAD R96, R116, -0x326172a9, RZ ;  /* 0xcd9e8d5774607824 */ /* 0x000fe200078e02ff */
[----:B------:R-:W-:Y:S01]  /*12a0*/  LOP3.LUT R97, R97, R118, R138, 0x96, !PT ;  /* 0x0000007661617212 */ /* 0x000fe200078e968a */
[----:B------:R-:W-:-:S04]  /*12b0*/  IMAD.WIDE.U32 R100, R101, -0x326172a9, RZ ;  /* 0xcd9e8d5765647825 */ /* 0x000fc800078e00ff */
[----:B------:R-:W-:Y:S01]  /*12c0*/  IMAD R105, R117, -0x2daee0ad, RZ ;  /* 0xd2511f5375697824 */ /* 0x000fe200078e02ff */
[----:B------:R-:W-:Y:S01]  /*12d0*/  LOP3.LUT R96, R101, R96, R3, 0x96, !PT ;  /* 0x0000006065607212 */ /* 0x000fe200078e9603 */
[----:B------:R-:W-:-:S05]  /*12e0*/  IMAD.WIDE.U32 R102, R97, -0x2daee0ad, RZ ;  /* 0xd2511f5361667825 */ /* 0x000fca00078e00ff */
[----:B------:R-:W-:Y:S01]  /*12f0*/  LOP3.LUT R97, R103, R105, R2, 0x96, !PT ;  /* 0x0000006967617212 */ /* 0x000fe200078e9602 */
[----:B------:R-:W-:-:S04]  /*1300*/  IMAD.WIDE.U32 R104, R96, -0x2daee0ad, RZ ;  /* 0xd2511f5360687825 */ /* 0x000fc800078e00ff */
[----:B------:R-:W-:Y:S01]  /*1310*/  IMAD.WIDE.U32 R96, R97, -0x326172a9, RZ ;  /* 0xcd9e8d5761607825 */ /* 0x000fe200078e00ff */
[----:B------:R-:W-:-:S04]  /*1320*/  LOP3.LUT R101, R105, R102, R5, 0x96, !PT ;  /* 0x0000006669657212 */ /* 0x000fc800078e9605 */
        /* <DEDUP_REMOVED lines=23> */
[----:B------:R-:W-:Y:S01]  /*14a0*/  LOP3.LUT R178, R97, R102, R17, 0x96, !PT ;  /* 0x0000006661b27212 */ /* 0x000fe200078e9611 */
[----:B------:R-:W-:-:S03]  /*14b0*/  HFMA2.MMA R102, -RZ, RZ, 0, 0 ;  /* 0x00000000ff667435 */ /* 0x000fc600000001ff */
[----:B------:R-:W-:Y:S01]  /*14c0*/  LOP3.LUT R188, R167, R100, R16, 0x96, !PT ;  /* 0x00000064a7bc7212 */ /* 0x000fe200078e9610 */
[----:B------:R-:W-:-:S04]  /*14d0*/  IMAD.WIDE.U32 R178, R178, -0x326172a9, RZ ;  /* 0xcd9e8d57b2b27825 */ /* 0x000fc800078e00ff */
[----:B------:R-:W-:Y:S01]  /*14e0*/  IMAD.WIDE.U32 R188, R188, -0x2daee0ad, RZ ;  /* 0xd2511f53bcbc7825 */ /* 0x000fe200078e00ff */
[----:B------:R-:W-:-:S04]  /*14f0*/  LOP3.LUT R166, R179, R166, R49, 0x96, !PT ;  /* 0x000000a6b3a67212 */ /* 0x000fc800078e9631 */
[----:B------:R-:W-:-:S07]  /*1500*/  LOP3.LUT R183, R189, R96, R50, 0x96, !PT ;  /* 0x00000060bdb77212 */ /* 0x000fce00078e9632 */
.L_x_1181:
[----:B------:R-:W-:Y:S05]  /*1510*/  BSYNC B1 ;  /* 0x0000000000017941 */ /* 0x000fea0003800000 */
.L_x_1180:
[----:B------:R-:W0:Y:S01]  /*1520*/  LDC R176, c[0x0][0x294] ;  /* 0x0000a500ffb07b82 */ /* 0x000e220000000800 */
[----:B------:R-:W-:Y:S01]  /*1530*/  I2FP.F32.U32 R97, R106 ;  /* 0x0000006a00617245 */ /* 0x000fe20000201000 */
[----:B------:R-:W-:Y:S01]  /*1540*/  IMAD.MOV.U32 R172, RZ, RZ, 0x2f800000 ;  /* 0x2f800000ffac7424 */ /* 0x000fe200078e00ff */
[----:B------:R-:W-:Y:S01]  /*1550*/  ISETP.NE.U32.AND P2, PT, RZ, UR16, PT ;  /* 0x00000010ff007c0c */ /* 0x000fe2000bf45070 */
[C---:B-----5:R-:W-:Y:S01]  /*1560*/  IMAD.U32 R101, R92.reuse, 0x10000, RZ ;  /* 0x000100005c657824 */ /* 0x060fe200078e00ff */
[----:B------:R-:W-:Y:S01]  /*1570*/  LOP3.LUT R163, R163, 0xffffffdf, RZ, 0xc0, !PT ;  /* 0xffffffdfa3a37812 */ /* 0x000fe200078ec0ff */
[----:B------:R-:W-:Y:S01]  /*1580*/  FFMA.FTZ R97, R97, R172, 1.1641532182693481445e-10 ;  /* 0x2f00000061617423 */ /* 0x000fe200000100ac */
[----:B------:R-:W-:Y:S01]  /*1590*/  ISETP.NE.AND.EX P2, PT, RZ, UR17, PT, P2 ;  /* 0x00000011ff007c0c */ /* 0x000fe2000bf45320 */
        /* <DEDUP_REMOVED lines=13> */
.L_x_1184:
        /* <DEDUP_REMOVED lines=12> */
.L_x_1187:
[----:B------:R-:W-:-:S07]  /*1730*/  IMAD.MOV.U32 R106, RZ, RZ, R178 ;  /* 0x000000ffff6a7224 */ /* 0x000fce00078e00b2 */
.L_x_1188:
[----:B------:R-:W-:Y:S05]  /*1740*/  BSYNC B1 ;  /* 0x0000000000017941 */ /* 0x000fea0003800000 */
.L_x_1186:
        /* <DEDUP_REMOVED lines=16> */
.L_x_1192:
[----:B------:R-:W-:Y:S05]  /*1850*/  BSYNC B2 ;  /* 0x0000000000027941 */ /* 0x000fea0003800000 */
.L_x_1191:
        /* <DEDUP_REMOVED lines=41> */
[----:B------:R-:W-:-:S11]  /*1af0*/  HFMA2.MMA R96, -RZ, RZ, 0, 0 ;  /* 0x00000000ff607435 */ /* 0x000fd600000001ff */
.L_x_1190:
[----:B------:R-:W-:Y:S05]  /*1b00*/  BSYNC B1 ;  /* 0x0000000000017941 */ /* 0x000fea0003800000 */
.L_x_1189:
[----:B------:R-:W-:Y:S01]  /*1b10*/  I2FP.F32.U32 R97, R106 ;  /* 0x0000006a00617245 */ /* 0x000fe20000201000 */
[----:B------:R-:W-:-:S04]  /*1b20*/  IMAD.U32 R101, R84, 0x10000, RZ ;  /* 0x0001000054657824 */ /* 0x000fc800078e00ff */
[----:B------:R-:W-:Y:S01]  /*1b30*/  FFMA.FTZ R97, R97, R172, 1.1641532182693481445e-10 ;  /* 0x2f00000061617423 */ /* 0x000fe200000100ac */
[----:B------:R-:W-:-:S04]  /*1b40*/  FMUL.FTZ R101, R101, R174 ;  /* 0x000000ae65657220 */ /* 0x000fc80000410000 */
[----:B------:R-:W-:Y:S01]  /*1b50*/  FSETP.GTU.FTZ.AND P3, PT, R97, R176, PT ;  /* 0x000000b06100720b */ /* 0x000fe20003f7c000 */
[----:B------:R-:W-:-:S03]  /*1b60*/  @P1 IMAD.U32 R97, R88, 0x10000, RZ ;  /* 0x0001000058611824 */ /* 0x000fc600078e00ff */
[----:B------:R-:W-:Y:S02]  /*1b70*/  FSEL R101, R101, RZ, !P3 ;  /* 0x000000ff65657208 */ /* 0x000fe40005800000 */
[----:B------:R-:W-:-:S03]  /*1b80*/  SEL R155, RZ, 0x1, P3 ;  /* 0x00000001ff9b7807 */ /* 0x000fc60001800000 */
[----:B------:R-:W-:-:S04]  /*1b90*/  FADD.FTZ R114, R114, R101 ;  /* 0x0000006572727221 */ /* 0x000fc80000010000 */
[----:B------:R-:W-:-:S07]  /*1ba0*/  @P1 FADD.FTZ R114, R114, R97 ;  /* 0x0000006172721221 */ /* 0x000fce0000010000 */
.L_x_1185:
        /* <DEDUP_REMOVED lines=12> */
.L_x_1194:
[----:B------:R-:W-:-:S07]  /*1c70*/  IMAD.MOV.U32 R106, RZ, RZ, R178 ;  /* 0x000000ffff6a7224 */ /* 0x000fce00078e00b2 */
.L_x_1195:
[----:B------:R-:W-:Y:S05]  /*1c80*/  BSYNC B1 ;  /* 0x0000000000017941 */ /* 0x000fea0003800000 */
.L_x_1193:
        /* <DEDUP_REMOVED lines=16> */
.L_x_1199:
[----:B------:R-:W-:Y:S05]  /*1d90*/  BSYNC B2 ;  /* 0x0000000000027941 */ /* 0x000fea0003800000 */
.L_x_1198:
        /* <DEDUP_REMOVED lines=42> */
.L_x_1197:
[----:B------:R-:W-:Y:S05]  /*2040*/  BSYNC B1 ;  /* 0x0000000000017941 */ /* 0x000fea0003800000 */
.L_x_1196:
[----:B------:R-:W-:Y:S01]  /*2050*/  I2FP.F32.U32 R101, R106 ;  /* 0x0000006a00657245 */ /* 0x000fe20000201000 */
[----:B------:R-:W-:-:S04]  /*2060*/  IMAD.U32 R103, R92, 0x10000, RZ ;  /* 0x000100005c677824 */ /* 0x000fc800078e00ff */
[----:B------:R-:W-:Y:S01]  /*2070*/  FFMA.FTZ R101, R101, R172, 1.1641532182693481445e-10 ;  /* 0x2f00000065657423 */ /* 0x000fe200000100ac */
[----:B------:R-:W-:-:S04]  /*2080*/  FMUL.FTZ R103, R103, R174 ;  /* 0x000000ae67677220 */ /* 0x000fc80000410000 */
[----:B------:R-:W-:-:S04]  /*2090*/  FSETP.GTU.FTZ.AND P3, PT, R101, R176, PT ;  /* 0x000000b06500720b */ /* 0x000fc80003f7c000 */
[----:B------:R-:W-:Y:S02]  /*20a0*/  P2R R104, PR, RZ, 0x8 ;  /* 0x00000008ff687803 */ /* 0x000fe40000000000 */
[----:B------:R-:W-:Y:S01]  /*20b0*/  FSEL R171, R103, RZ, !P3 ;  /* 0x000000ff67ab7208 */ /* 0x000fe20005800000 */
        /* <DEDUP_REMOVED lines=8> */
.L_x_1200:
        /* <DEDUP_REMOVED lines=12> */
.L_x_1203:
[----:B------:R-:W-:-:S07]  /*2200*/  MOV R105, R178 ;  /* 0x000000b200697202 */ /* 0x000fce0000000f00 */
.L_x_1204:
[----:B------:R-:W-:Y:S05]  /*2210*/  BSYNC B1 ;  /* 0x0000000000017941 */ /* 0x000fea0003800000 */
.L_x_1202:
        /* <DEDUP_REMOVED lines=16> */
.L_x_1208:
[----:B------:R-:W-:Y:S05]  /*2320*/  BSYNC B2 ;  /* 0x0000000000027941 */ /* 0x000fea0003800000 */
.L_x_1207:
        /* <DEDUP_REMOVED lines=11> */
[----:B------:R-:W-:-:S03]  /*23e0*/  LOP3.LUT R101, R107, R102, R5, 0x96, !PT ;  /* 0x000000666b657212 */ /* 0x000fc600078e9605 */
[----:B------:R-:W-:Y:S01]  /*23f0*/  IMAD.MOV.U32 R92, RZ, RZ, RZ ;  /* 0x000000ffff5c7224 */ /* 0x000fe200078e00ff */
        /* <DEDUP_REMOVED lines=28> */
[----:B------:R-:W-:-:S07]  /*25c0*/  LOP3.LUT R183, R189, R96, R50, 0x96, !PT ;  /* 0x00000060bdb77212 */ /* 0x000fce00078e9632 */
.L_x_1206:
[----:B------:R-:W-:Y:S05]  /*25d0*/  BSYNC B1 ;  /* 0x0000000000017941 */ /* 0x000fea0003800000 */
.L_x_1205:
[----:B------:R-:W-:Y:S02]  /*25e0*/  I2FP.F32.U32 R97, R105 ;  /* 0x0000006900617245 */ /* 0x000fe40000201000 */
[----:B------:R-:W-:-:S03]  /*25f0*/  PRMT R96, R84, 0x7632, R96 ;  /* 0x0000763254607816 */ /* 0x000fc60000000060 */
[----:B------:R-:W-:Y:S01]  /*2600*/  FFMA.FTZ R97, R97, R172, 1.1641532182693481445e-10 ;  /* 0x2f00000061617423 */ /* 0x000fe200000100ac */
[----:B------:R-:W-:-:S04]  /*2610*/  SHF.L.U32 R101, R96, 0x10, RZ ;  /* 0x0000001060657819 */ /* 0x000fc800000006ff */
[----:B------:R-:W-:Y:S01]  /*2620*/  FSETP.GTU.FTZ.AND P3, PT, R97, R176, PT ;  /* 0x000000b06100720b */ /* 0x000fe20003f7c000 */
[----:B------:R-:W-:Y:S01]  /*2630*/  FMUL.FTZ R101, R101, R174 ;  /* 0x000000ae65657220 */ /* 0x000fe20000410000 */
[----:B------:R-:W-:Y:S02]  /*2640*/  @P1 PRMT R97, R88, 0x7632, R97 ;  /* 0x0000763258611816 */ /* 0x000fe40000000061 */
[----:B------:R-:W-:Y:S02]  /*2650*/  SEL R156, RZ, 0x1, P3 ;  /* 0x00000001ff9c7807 */ /* 0x000fe40001800000 */
[----:B------:R-:W-:Y:S01]  /*2660*/  FSEL R96, R101, RZ, !P3 ;  /* 0x000000ff65607208 */ /* 0x000fe20005800000 */
[----:B------:R-:W-:-:S04]  /*2670*/  @P1 IMAD.U32 R100, R97, 0x10000, RZ ;  /* 0x0001000061641824 */ /* 0x000fc800078e00ff */
[----:B------:R-:W-:-:S04]  /*2680*/  FADD.FTZ R171, R171, R96 ;  /* 0x00000060abab7221 */ /* 0x000fc80000010000 */
[----:B------:R-:W-:-:S07]  /*2690*/  @P1 FADD.FTZ R171, R171, R100 ;  /* 0x00000064abab1221 */ /* 0x000fce0000010000 */
.L_x_1201:
        /* <DEDUP_REMOVED lines=12> */
.L_x_1210:
[----:B------:R-:W-:-:S07]  /*2760*/  MOV R105, R178 ;  /* 0x000000b200697202 */ /* 0x000fce0000000f00 */
.L_x_1211:
[----:B------:R-:W-:Y:S05]  /*2770*/  BSYNC B1 ;  /* 0x0000000000017941 */ /* 0x000fea0003800000 */
.L_x_1209:
        /* <DEDUP_REMOVED lines=16> */
.L_x_1215:
[----:B------:R-:W-:Y:S05]  /*2880*/  BSYNC B2 ;  /* 0x0000000000027941 */ /* 0x000fea0003800000 */
.L_x_1214:
        /* <DEDUP_REMOVED lines=41> */
[----:B------:R-:W-:-:S07]  /*2b20*/  IMAD.MOV.U32 R96, RZ, RZ, RZ ;  /* 0x000000ffff607224 */ /* 0x000fce00078e00ff */
.L_x_1213:
[----:B------:R-:W-:Y:S05]  /*2b30*/  BSYNC B1 ;  /* 0x0000000000017941 */ /* 0x000fea0003800000 */
.L_x_1212:
[----:B------:R-:W-:Y:S02]  /*2b40*/  I2FP.F32.U32 R97, R105 ;  /* 0x0000006900617245 */ /* 0x000fe40000201000 */
[C---:B------:R-:W-:Y:S02]  /*2b50*/  SHF.L.U32 R101, R93.reuse, 0x10, RZ ;  /* 0x000000105d657819 */ /* 0x040fe400000006ff */
[----:B------:R-:W-:Y:S01]  /*2b60*/  PRMT R105, R93, 0x7632, R105 ;  /* 0x000076325d697816 */ /* 0x000fe20000000069 */
[----:B------:R-:W-:Y:S02]  /*2b70*/  FFMA.FTZ R97, R97, R172, 1.1641532182693481445e-10 ;  /* 0x2f00000061617423 */ /* 0x000fe400000100ac */
[----:B------:R-:W-:-:S03]  /*2b80*/  FMUL.FTZ R101, R101, R174 ;  /* 0x000000ae65657220 */ /* 0x000fc60000410000 */
[----:B------:R-:W-:-:S04]  /*2b90*/  FSETP.GTU.FTZ.AND P3, PT, R97, R176, PT ;  /* 0x000000b06100720b */ /* 0x000fc80003f7c000 */
[----:B------:R-:W-:Y:S02]  /*2ba0*/  P2R R106, PR, RZ, 0x8 ;  /* 0x00000008ff6a7803 */ /* 0x000fe40000000000 */
        /* <DEDUP_REMOVED lines=8> */
.L_x_1216:
        /* <DEDUP_REMOVED lines=12> */
.L_x_1219:
[----:B------:R-:W-:-:S07]  /*2cf0*/  IMAD.MOV.U32 R107, RZ, RZ, R178 ;  /* 0x000000ffff6b7224 */ /* 0x000fce00078e00b2 */
.L_x_1220:
[----:B------:R-:W-:Y:S05]  /*2d00*/  BSYNC B1 ;  /* 0x0000000000017941 */ /* 0x000fea0003800000 */
.L_x_1218:
        /* <DEDUP_REMOVED lines=16> */
.L_x_1224:
[----:B------:R-:W-:Y:S05]  /*2e10*/  BSYNC B2 ;  /* 0x0000000000027941 */ /* 0x000fea0003800000 */
.L_x_1223:
        /* <DEDUP_REMOVED lines=42> */
.L_x_1222:
[----:B------:R-:W-:Y:S05]  /*30c0*/  BSYNC B1 ;  /* 0x0000000000017941 */ /* 0x000fea0003800000 */
.L_x_1221:
        /* <DEDUP_REMOVED lines=10> */
.L_x_1217:
        /* <DEDUP_REMOVED lines=12> */
.L_x_1226:
[----:B------:R-:W-:-:S07]  /*3230*/  IMAD.MOV.U32 R107, RZ, RZ, R178 ;  /* 0x000000ffff6b7224 */ /* 0x000fce00078e00b2 */
.L_x_1227:
[----:B------:R-:W-:Y:S05]  /*3240*/  BSYNC B1 ;  /* 0x0000000000017941 */ /* 0x000fea0003800000 */
.L_x_1225:
        /* <DEDUP_REMOVED lines=16> */
.L_x_1231:
[----:B------:R-:W-:Y:S05]  /*3350*/  BSYNC B2 ;  /* 0x0000000000027941 */ /* 0x000fea0003800000 */
.L_x_1230:
        /* <DEDUP_REMOVED lines=41> */
[----:B------:R-:W-:-:S07]  /*35f0*/  LOP3.LUT R183, R189, R92, R50, 0x96, !PT ;  /* 0x0000005cbdb77212 */ /* 0x000fce00078e9632 */
.L_x_1229:
[----:B------:R-:W-:Y:S05]  /*3600*/  BSYNC B1 ;  /* 0x0000000000017941 */ /* 0x000fea0003800000 */
.L_x_1228:
        /* <DEDUP_REMOVED lines=15> */
.L_x_1232:
        /* <DEDUP_REMOVED lines=12> */
.L_x_1235:
[----:B------:R-:W-:-:S07]  /*37c0*/  IMAD.MOV.U32 R107, RZ, RZ, R178 ;  /* 0x000000ffff6b7224 */ /* 0x000fce00078e00b2 */
.L_x_1236:
[----:B------:R-:W-:Y:S05]  /*37d0*/  BSYNC B1 ;  /* 0x0000000000017941 */ /* 0x000fea0003800000 */
.L_x_1234:
        /* <DEDUP_REMOVED lines=16> */
.L_x_1240:
[----:B------:R-:W-:Y:S05]  /*38e0*/  BSYNC B2 ;  /* 0x0000000000027941 */ /* 0x000fea0003800000 */
.L_x_1239:
        /* <DEDUP_REMOVED lines=42> */
.L_x_1238:
[----:B------:R-:W-:Y:S05]  /*3b90*/  BSYNC B1 ;  /* 0x0000000000017941 */ /* 0x000fea0003800000 */
.L_x_1237:
[----:B------:R-:W-:Y:S02]  /*3ba0*/  I2FP.F32.U32 R93, R107 ;  /* 0x0000006b005d7245 */ /* 0x000fe40000201000 */
[----:B------:R-:W-:-:S03]  /*3bb0*/  PRMT R96, R85, 0x7632, R96 ;  /* 0x0000763255607816 */ /* 0x000fc60000000060 */
[----:B------:R-:W-:Y:S02]  /*3bc0*/  FFMA.FTZ R93, R93, R172, 1.1641532182693481445e-10 ;  /* 0x2f0000005d5d7423 */ /* 0x000fe400000100ac */
[----:B------:R-:W-:-:S03]  /*3bd0*/  IMAD.U32 R97, R96, 0x10000, RZ ;  /* 0x0001000060617824 */ /* 0x000fc600078e00ff */
        /* <DEDUP_REMOVED lines=8> */
.L_x_1233:
        /* <DEDUP_REMOVED lines=12> */
.L_x_1242:
[----:B------:R-:W-:-:S07]  /*3d20*/  IMAD.MOV.U32 R107, RZ, RZ, R178 ;  /* 0x000000ffff6b7224 */ /* 0x000fce00078e00b2 */
.L_x_1243:
[----:B------:R-:W-:Y:S05]  /*3d30*/  BSYNC B1 ;  /* 0x0000000000017941 */ /* 0x000fea0003800000 */
.L_x_1241:
        /* <DEDUP_REMOVED lines=16> */
.L_x_1247:
[----:B------:R-:W-:Y:S05]  /*3e40*/  BSYNC B2 ;  /* 0x0000000000027941 */ /* 0x000fea0003800000 */
.L_x_1246:
        /* <DEDUP_REMOVED lines=42> */
.L_x_1245:
[----:B------:R-:W-:Y:S05]  /*40f0*/  BSYNC B1 ;  /* 0x0000000000017941 */ /* 0x000fea0003800000 */
.L_x_1244:
[----:B------:R-:W-:Y:S01]  /*4100*/  I2FP.F32.U32 R97, R107 ;  /* 0x0000006b00617245 */ /* 0x000fe20000201000 */
[C---:B------:R-:W-:Y:S01]  /*4110*/  IMAD.U32 R101, R94.reuse, 0x10000, RZ ;  /* 0x000100005e657824 */ /* 0x040fe200078e00ff */
[----:B------:R-:W-:-:S03]  /*4120*/  PRMT R94, R94, 0x7632, R94 ;  /* 0x000076325e5e7816 */ /* 0x000fc6000000005e */
        /* <DEDUP_REMOVED lines=12> */
.L_x_1248:
        /* <DEDUP_REMOVED lines=12> */
.L_x_1251:
[----:B------:R-:W-:-:S07]  /*42b0*/  MOV R108, R178 ;  /* 0x000000b2006c7202 */ /* 0x000fce0000000f00 */
.L_x_1252:
[----:B------:R-:W-:Y:S05]  /*42c0*/  BSYNC B1 ;  /* 0x0000000000017941 */ /* 0x000fea0003800000 */
.L_x_1250:
        /* <DEDUP_REMOVED lines=16> */
.L_x_1256:
[----:B------:R-:W-:Y:S05]  /*43d0*/  BSYNC B2 ;  /* 0x0000000000027941 */ /* 0x000fea0003800000 */
.L_x_1255:
        /* <DEDUP_REMOVED lines=42> */
.L_x_1254:
[----:B------:R-:W-:Y:S05]  /*4680*/  BSYNC B1 ;  /* 0x0000000000017941 */ /* 0x000fea0003800000 */
.L_x_1253:
        /* <DEDUP_REMOVED lines=10> */
.L_x_1249:
        /* <DEDUP_REMOVED lines=12> */
.L_x_1258:
[----:B------:R-:W-:-:S07]  /*47f0*/  MOV R108, R178 ;  /* 0x000000b2006c7202 */ /* 0x000fce0000000f00 */
.L_x_1259:
[----:B------:R-:W-:Y:S05]  /*4800*/  BSYNC B1 ;  /* 0x0000000000017941 */ /* 0x000fea0003800000 */
.L_x_1257:
        /* <DEDUP_REMOVED lines=16> */
.L_x_1263:
[----:B------:R-:W-:Y:S05]  /*4910*/  BSYNC B2 ;  /* 0x0000000000027941 */ /* 0x000fea0003800000 */
.L_x_1262:
        /* <DEDUP_REMOVED lines=42> */
.L_x_1261:
[----:B------:R-:W-:Y:S05]  /*4bc0*/  BSYNC B1 ;  /* 0x0000000000017941 */ /* 0x000fea0003800000 */
.L_x_1260:
        /* <DEDUP_REMOVED lines=14> */
.L_x_1264:
        /* <DEDUP_REMOVED lines=12> */
.L_x_1267:
[----:B------:R-:W-:-:S07]  /*4d70*/  IMAD.MOV.U32 R94, RZ, RZ, R178 ;  /* 0x000000ffff5e7224 */ /* 0x000fce00078e00b2 */
.L_x_1268:
[----:B------:R-:W-:Y:S05]  /*4d80*/  BSYNC B1 ;  /* 0x0000000000017941 */ /* 0x000fea0003800000 */
.L_x_1266:
        /* <DEDUP_REMOVED lines=16> */
.L_x_1272:
[----:B------:R-:W-:Y:S05]  /*4e90*/  BSYNC B2 ;  /* 0x0000000000027941 */ /* 0x000fea0003800000 */
.L_x_1271:
        /* <DEDUP_REMOVED lines=42> */
.L_x_1270:
[----:B------:R-:W-:Y:S05]  /*5140*/  BSYNC B1 ;  /* 0x0000000000017941 */ /* 0x000fea0003800000 */
.L_x_1269:
        /* <DEDUP_REMOVED lines=8> */
[----:B------:R-:W-:Y:S02]  /*51d0*/  FSEL R97, R97, RZ, !P4 ;  /* 0x000000ff61617208 */ /* 0x000fe40006000000 */
[----:B------:R-:W-:-:S03]  /*51e0*/  @P1 SHF.L.U32 R93, R93, 0x10, RZ ;  /* 0x000000105d5d1819 */ /* 0x000fc600000006ff */
[----:B------:R-:W-:-:S04]  /*51f0*/  FADD.FTZ R168, R168, R97 ;  /* 0x00000061a8a87221 */ /* 0x000fc80000010000 */
[----:B------:R-:W-:-:S07]  /*5200*/  @P1 FADD.FTZ R168, R168, R93 ;  /* 0x0000005da8a81221 */ /* 0x000fce0000010000 */
.L_x_1265:
        /* <DEDUP_REMOVED lines=12> */
.L_x_1274:
[----:B------:R-:W-:-:S07]  /*52d0*/  IMAD.MOV.U32 R94, RZ, RZ, R178 ;  /* 0x000000ffff5e7224 */ /* 0x000fce00078e00b2 */
.L_x_1275:
[----:B------:R-:W-:Y:S05]  /*52e0*/  BSYNC B1 ;  /* 0x0000000000017941 */ /* 0x000fea0003800000 */
.L_x_1273:
        /* <DEDUP_REMOVED lines=16> */
.L_x_1279:
[----:B------:R-:W-:Y:S05]  /*53f0*/  BSYNC B2 ;  /* 0x0000000000027941 */ /* 0x000fea0003800000 */
.L_x_1278:
        /* <DEDUP_REMOVED lines=42> */
.L_x_1277:
[----:B------:R-:W-:Y:S05]  /*56a0*/  BSYNC B1 ;  /* 0x0000000000017941 */ /* 0x000fea0003800000 */
.L_x_1276:
        /* <DEDUP_REMOVED lines=14> */
.L_x_1280:
        /* <DEDUP_REMOVED lines=12> */
.L_x_1283:
[----:B------:R-:W-:-:S07]  /*5850*/  IMAD.MOV.U32 R103, RZ, RZ, R178 ;  /* 0x000000ffff677224 */ /* 0x000fce00078e00b2 */
.L_x_1284:
[----:B------:R-:W-:Y:S05]  /*5860*/  BSYNC B1 ;  /* 0x0000000000017941 */ /* 0x000fea0003800000 */
.L_x_1282:
        /* <DEDUP_REMOVED lines=16> */
.L_x_1288:
[----:B------:R-:W-:Y:S05]  /*5970*/  BSYNC B2 ;  /* 0x0000000000027941 */ /* 0x000fea0003800000 */
.L_x_1287:
        /* <DEDUP_REMOVED lines=42> */
.L_x_1286:
[----:B------:R-:W-:Y:S05]  /*5c20*/  BSYNC B1 ;  /* 0x0000000000017941 */ /* 0x000fea0003800000 */
.L_x_1285:
        /* <DEDUP_REMOVED lines=10> */
.L_x_1281:
        /* <DEDUP_REMOVED lines=12> */
.L_x_1290:
[----:B------:R-:W-:-:S07]  /*5d90*/  IMAD.MOV.U32 R103, RZ, RZ, R178 ;  /* 0x000000ffff677224 */ /* 0x000fce00078e00b2 */
.L_x_1291:
[----:B------:R-:W-:Y:S05]  /*5da0*/  BSYNC B1 ;  /* 0x0000000000017941 */ /* 0x000fea0003800000 */
.L_x_1289:
        /* <DEDUP_REMOVED lines=16> */
.L_x_1295:
[----:B------:R-:W-:Y:S05]  /*5eb0*/  BSYNC B2 ;  /* 0x0000000000027941 */ /* 0x000fea0003800000 */
.L_x_1294:
        /* <DEDUP_REMOVED lines=42> */
.L_x_1293:
[----:B------:R-:W-:Y:S05]  /*6160*/  BSYNC B1 ;  /* 0x0000000000017941 */ /* 0x000fea0003800000 */
.L_x_1292:
        /* <DEDUP_REMOVED lines=14> */
.L_x_1296:
        /* <DEDUP_REMOVED lines=12> */
.L_x_1299:
[----:B------:R-:W-:-:S07]  /*6310*/  MOV R102, R178 ;  /* 0x000000b200667202 */ /* 0x000fce0000000f00 */
.L_x_1300:
[----:B------:R-:W-:Y:S05]  /*6320*/  BSYNC B1 ;  /* 0x0000000000017941 */ /* 0x000fea0003800000 */
.L_x_1298:
        /* <DEDUP_REMOVED lines=8> */
[----:B------:R-:W-:Y:S01]  /*63b0*/  VIADD R118, R118, 0x1 ;  /* 0x0000000176767836 */ /* 0x000fe20000000000 */
[----:B------:R-:W-:-:S04]  /*63c0*/  P2R R92, PR, RZ, 0x1 ;  /* 0x00000001ff5c7803 */ /* 0x000fc80000000000 */
[----:B------:R-:W-:-:S13]  /*63d0*/  ISETP.NE.AND P6, PT, R118, RZ, PT ;  /* 0x000000ff7600720c */ /* 0x000fda0003fc5270 */
[----:B------:R-:W-:Y:S01]  /*63e0*/  @!P6 IADD3 R116, R116, 0x1, RZ ;  /* 0x000000017474e810 */ /* 0x000fe20007ffe0ff */
[----:B------:R-:W-:Y:S01]  /*63f0*/  @!P6 VIADD R93, R120, 0x1 ;  /* 0x00000001785de836 */ /* 0x000fe20000000000 */
[----:B------:R-:W-:Y:S02]  /*6400*/  @!P6 MOV R118, RZ ;  /* 0x000000ff0076e202 */ /* 0x000fe40000000f00 */
[----:B------:R-:W-:-:S13]  /*6410*/  ISETP.NE.AND P0, PT, R116, RZ, !P6 ;  /* 0x000000ff7400720c */ /* 0x000fda0007705270 */
[----:B------:R-:W-:Y:S01]  /*6420*/  @P0 IMAD.MOV R93, RZ, RZ, R120 ;  /* 0x000000ffff5d0224 */ /* 0x000fe200078e0278 */
[----:B------:R-:W-:-:S03]  /*6430*/  ISETP.NE.AND P0, PT, R92, RZ, PT ;  /* 0x000000ff5c00720c */ /* 0x000fc60003f05270 */
[----:B------:R-:W-:-:S10]  /*6440*/  @!P6 IMAD.MOV.U32 R120, RZ, RZ, R93 ;  /* 0x000000ffff78e224 */ /* 0x000fd400078e005d */
.L_x_1304:
[----:B------:R-:W-:Y:S05]  /*6450*/  BSYNC B2 ;  /* 0x0000000000027941 */ /* 0x000fea0003800000 */
.L_x_1303:
[----:B------:R-:W-:Y:S01]  /*6460*/  IMAD.HI.U32 R93, R116, -0x326172a9, RZ ;  /* 0xcd9e8d57745d7827 */ /* 0x000fe200078e00ff */
[----:B------:R-:W-:-:S03]  /*6470*/  LOP3.LUT R95, R95, R120, R139, 0x96, !PT ;  /* 0x000000785f5f7212 */ /* 0x000fc600078e968b */
[----:B------:R-:W-:Y:S01]  /*6480*/  IMAD R92, R116, -0x326172a9, RZ ;  /* 0xcd9e8d57745c7824 */ /* 0x000fe200078e02ff */
[----:B------:R-:W-:Y:S01]  /*6490*/  LOP3.LUT R93, R93, R118, R138, 0x96, !PT ;  /* 0x000000765d5d7212 */ /* 0x000fe200078e968a */
[----:B------:R-:W-:-:S04]  /*64a0*/  IMAD.WIDE.U32 R94, R95, -0x326172a9, RZ ;  /* 0xcd9e8d575f5e7825 */ /* 0x000fc800078e00ff */
[----:B------:R-:W-:Y:S01]  /*64b0*/  IMAD R101, R117, -0x2daee0ad, RZ ;  /* 0xd2511f5375657824 */ /* 0x000fe200078e02ff */
[----:B------:R-:W-:Y:S01]  /*64c0*/  LOP3.LUT R92, R95, R92, R3, 0x96, !PT ;  /* 0x0000005c5f5c7212 */ /* 0x000fe200078e9603 */
[----:B------:R-:W-:-:S04]  /*64d0*/  IMAD.WIDE.U32 R96, R93, -0x2daee0ad, RZ ;  /* 0xd2511f535d607825 */ /* 0x000fc800078e00ff */
        /* <DEDUP_REMOVED lines=34> */
.L_x_1302:
[----:B------:R-:W-:Y:S05]  /*6700*/  BSYNC B1 ;  /* 0x0000000000017941 */ /* 0x000fea0003800000 */
.L_x_1301:
        /* <DEDUP_REMOVED lines=12> */
.L_x_1297:
[----:B------:R-:W-:Y:S01]  /*67d0*/  P2R R96, PR, RZ, 0x4 ;  /* 0x00000004ff607803 */ /* 0x000fe20000000000 */
[----:B------:R-:W0:Y:S01]  /*67e0*/  LDC.64 R100, c[0x0][0x238] ;  /* 0x00008e00ff647b82 */ /* 0x000e220000000a00 */
[----:B------:R-:W-:Y:S01]  /*67f0*/  ISETP.NE.AND P2, PT, R105, RZ, PT ;  /* 0x000000ff6900720c */ /* 0x000fe20003f45270 */
[----:B------:R-:W-:Y:S01]  /*6800*/  VIADD R115, R169, 0x20 ;  /* 0x00000020a9737836 */ /* 0x000fe20000000000 */
[----:B------:R-:W-:Y:S02]  /*6810*/  SEL R93, RZ, 0x10000, P4 ;  /* 0x00010000ff5d7807 */ /* 0x000fe40002000000 */
[----:B------:R-:W-:Y:S02]  /*6820*/  SEL R92, RZ, 0x1, P2 ;  /* 0x00000001ff5c7807 */ /* 0x000fe40001000000 */
[----:B------:R-:W-:Y:S01]  /*6830*/  ISETP.NE.AND P2, PT, R96, RZ, PT ;  /* 0x000000ff6000720c */ /* 0x000fe20003f45270 */
[----:B------:R-:W1:Y:S01]  /*6840*/  @P1 LDC.64 R102, c[0x0][0x230] ;  /* 0x00008c00ff661b82 */ /* 0x000e620000000a00 */
[----:B------:R-:W-:-:S02]  /*6850*/  SEL R94, RZ, 0x100, P3 ;  /* 0x00000100ff5e7807 */ /* 0x000fc40001800000 */
[----:B------:R-:W-:Y:S02]  /*6860*/  ISETP.NE.AND P4, PT, R104, RZ, PT ;  /* 0x000000ff6800720c */ /* 0x000fe40003f85270 */
[----:B------:R-:W-:Y:S02]  /*6870*/  ISETP.NE.AND P3, PT, R106, RZ, PT ;  /* 0x000000ff6a00720c */ /* 0x000fe40003f65270 */
[----:B------:R-:W-:Y:S01]  /*6880*/  SEL R95, RZ, 0x1000000, P5 ;  /* 0x01000000ff5f7807 */ /* 0x000fe20002800000 */
[----:B------:R-:W2:Y:S01]  /*6890*/  LDC.64 R96, c[0x0][0x240] ;  /* 0x00009000ff607b82 */ /* 0x000ea20000000a00 */
[----:B------:R-:W-:Y:S02]  /*68a0*/  SEL R106, RZ, 0x1, P3 ;  /* 0x00000001ff6a7807 */ /* 0x000fe40001800000 */
[----:B------:R-:W-:Y:S02]  /*68b0*/  SEL R108, RZ, 0x1, P4 ;  /* 0x00000001ff6c7807 */ /* 0x000fe40002000000 */
[----:B------:R-:W-:Y:S01]  /*68c0*/  ISETP.NE.AND P5, PT, R107, RZ, PT ;  /* 0x000000ff6b00720c */ /* 0x000fe20003fa5270 */
[----:B------:R-:W-:Y:S01]  /*68d0*/  IMAD.WIDE.U32 R106, R106, 0x10000, RZ ;  /* 0x000100006a6a7825 */ /* 0x000fe200078e00ff */
[----:B------:R-:W-:Y:S01]  /*68e0*/  LOP3.LUT R94, R94, R95, R93, 0xfe, !PT ;  /* 0x0000005f5e5e7212 */ /* 0x000fe200078efe5d */
[----:B------:R-:W3:Y:S01]  /*68f0*/  @P0 LDC.64 R104, c[0x0][0x228] ;  /* 0x00008a00ff680b82 */ /* 0x000ee20000000a00 */
[----:B------:R-:W-:Y:S01]  /*6900*/  LOP3.LUT P6, RZ, R163, 0x20, RZ, 0xc0, !PT ;  /* 0x00000020a3ff7812 */ /* 0x000fe200078cc0ff */
[----:B------:R-:W-:Y:S01]  /*6910*/  IMAD.WIDE.U32 R92, R92, 0x1000000, RZ ;  /* 0x010000005c5c7825 */ /* 0x000fe200078e00ff */
[----:B------:R-:W-:-:S02]  /*6920*/  SEL R167, RZ, 0x1, P5 ;  /* 0x00000001ffa77807 */ /* 0x000fc40002800000 */
[----:B------:R-:W-:Y:S01]  /*6930*/  SEL R111, RZ, 0x1, P6 ;  /* 0x00000001ff6f7807 */ /* 0x000fe20003000000 */
[----:B------:R-:W-:Y:S01]  /*6940*/  IMAD.WIDE.U32 R108, R108, 0x100, RZ ;  /* 0x000001006c6c7825 */ /* 0x000fe200078e00ff */
[----:B------:R-:W-:Y:S02]  /*6950*/  LOP3.LUT R167, R93, R94, R167, 0xfe, !PT ;  /* 0x0000005e5da77212 */ /* 0x000fe400078efea7 */
[----:B------:R-:W-:Y:S01]  /*6960*/  F2FP.BF16.F32.PACK_AB R95, R170, R177 ;  /* 0x000000b1aa5f723e */ /* 0x000fe200000010ff */
[----:B0-----:R-:W-:Y:S01]  /*6970*/  IMAD.WIDE.U32 R112, R169, 0x10, R100 ;  /* 0x00000010a9707825 */ /* 0x001fe200078e0064 */
[----:B------:R-:W-:Y:S02]  /*6980*/  LOP3.LUT R106, R108, R92, R106, 0xfe, !PT ;  /* 0x0000005c6c6a7212 */ /* 0x000fe400078efe6a */
[----:B------:R-:W-:Y:S01]  /*6990*/  F2FP.BF16.F32.PACK_AB R94, R168, R175 ;  /* 0x000000afa85e723e */ /* 0x000fe200000010ff */
[----:B-1----:R-:W-:Y:S01]  /*69a0*/  @P1 IMAD.WIDE.U32 R102, R115, 0x10, R102 ;  /* 0x0000001073661825 */ /* 0x002fe200078e0066 */
[----:B------:R-:W-:-:S02]  /*69b0*/  F2FP.BF16.F32.PACK_AB R93, R164, R173 ;  /* 0x000000ada45d723e */ /* 0x000fc400000010ff */
[----:B------:R-:W-:Y:S02]  /*69c0*/  F2FP.BF16.F32.PACK_AB R92, R171, R114 ;  /* 0x00000072ab5c723e */ /* 0x000fe400000010ff */
[----:B------:R-:W-:Y:S01]  /*69d0*/  LOP3.LUT R108, R106, R111, RZ, 0xfc, !PT ;  /* 0x0000006f6a6c7212 */ /* 0x000fe200078efcff */
[----:B--2---:R-:W-:Y:S01]  /*69e0*/  IMAD.WIDE.U32 R110, R169, 0x8, R96 ;  /* 0x00000008a96e7825 */ /* 0x004fe200078e0060 */
[----:B------:R-:W-:Y:S01]  /*69f0*/  LOP3.LUT R109, R109, R167, R107, 0xfe, !PT ;  /* 0x000000a76d6d7212 */ /* 0x000fe200078efe6b */
[----:B------:R0:W-:Y:S02]  /*6a00*/  STG.E.128 desc[UR4][R112.64], R92 ;  /* 0x0000005c70007986 */ /* 0x0001e4000c101d04 */
[C---:B------:R-:W-:Y:S02]  /*6a10*/  IMAD.WIDE.U32 R106, R115.reuse, 0x10, R98 ;  /* 0x00000010736a7825 */ /* 0x040fe400078e0062 */
[----:B------:R0:W-:Y:S02]  /*6a20*/  STG.E.64 desc[UR4][R110.64], R108 ;  /* 0x0000006c6e007986 */ /* 0x0001e4000c101b04 */
[----:B---3--:R-:W-:Y:S01]  /*6a30*/  @P0 IMAD.WIDE.U32 R104, R115, 0x10, R104 ;  /* 0x0000001073680825 */ /* 0x008fe200078e0068 */
[----:B------:R-:W-:Y:S06]  /*6a40*/  @!P0 BRA `(.L_x_1305) ;  /* 0x0000000000508947 */ /* 0x000fec0003800000 */
[----:B0-----:R-:W-:Y:S01]  /*6a50*/  SHF.L.U32 R95, R161, 0x10, RZ ;  /* 0x00000010a15f7819 */ /* 0x001fe200000006ff */
[----:B------:R-:W0:Y:S01]  /*6a60*/  LDC.64 R92, c[0x0][0x248] ;  /* 0x00009200ff5c7b82 */ /* 0x000e220000000a00 */
        /* <DEDUP_REMOVED lines=8> */
[----:B------:R-:W-:-:S03]  /*6af0*/  LOP3.LUT R112, R112, 0xff00, R95, 0xf8, !PT ;  /* 0x0000ff0070707812 */ /* 0x000fc600078ef85f */
[----:B------:R-:W-:Y:S01]  /*6b00*/  IMAD.WIDE.U32 R108, R108, 0x10000, RZ ;  /* 0x000100006c6c7825 */ /* 0x000fe200078e00ff */
[----:B------:R-:W-:-:S03]  /*6b10*/  LOP3.LUT R113, R112, 0xff, R159, 0xf8, !PT ;  /* 0x000000ff70717812 */ /* 0x000fc600078ef89f */
[----:B------:R-:W-:Y:S01]  /*6b20*/  IMAD.WIDE.U32 R94, R94, 0x100, RZ ;  /* 0x000001005e5e7825 */ /* 0x000fe200078e00ff */
[----:B------:R-:W-:-:S03]  /*6b30*/  LOP3.LUT R109, R109, R113, R111, 0xfe, !PT ;  /* 0x000000716d6d7212 */ /* 0x000fc600078efe6f */
[----:B0-----:R-:W-:Y:S01]  /*6b40*/  IMAD.WIDE.U32 R92, R169, 0x8, R92 ;  /* 0x00000008a95c7825 */ /* 0x001fe200078e005c */
[----:B------:R-:W-:Y:S02]  /*6b50*/  LOP3.LUT R94, R94, R110, R108, 0xfe, !PT ;  /* 0x0000006e5e5e7212 */ /* 0x000fe400078efe6c */
[----:B------:R-:W-:Y:S02]  /*6b60*/  LOP3.LUT R95, R109, R95, RZ, 0xfc, !PT ;  /* 0x0000005f6d5f7212 */ /* 0x000fe400078efcff */
[----:B------:R-:W-:-:S05]  /*6b70*/  LOP3.LUT R94, R94, 0xff, R155, 0xf8, !PT ;  /* 0x000000ff5e5e7812 */ /* 0x000fca00078ef89b */
[----:B------:R1:W-:Y:S02]  /*6b80*/  STG.E.64 desc[UR4][R92.64], R94 ;  /* 0x0000005e5c007986 */ /* 0x0003e4000c101b04 */
.L_x_1305:
[----:B------:R2:W5:Y:S04]  /*6b90*/  @P0 LDG.E.128 R84, desc[UR4][R104.64] ;  /* 0x0000000468540981 */ /* 0x000568000c1e1d00 */
[----:B------:R2:W5:Y:S04]  /*6ba0*/  @P1 LDG.E.128 R88, desc[UR4][R102.64] ;  /* 0x0000000466581981 */ /* 0x000568000c1e1d00 */
[----:B01----:R2:W5:Y:S01]  /*6bb0*/  LDG.E.128 R92, desc[UR4][R106.64] ;  /* 0x000000046a5c7981 */ /* 0x003562000c1e1d00 */
[C---:B------:R-:W-:Y:S01]  /*6bc0*/  ISETP.NE.AND P3, PT, R165.reuse, 0x1, PT ;  /* 0x00000001a500780c */ /* 0x040fe20003f65270 */
[----:B------:R-:W-:Y:S01]  /*6bd0*/  BSSY B1, `(.L_x_1306) ;  /* 0x000000c000017945 */ /* 0x000fe20003800000 */
[----:B------:R-:W-:-:S11]  /*6be0*/  VIADD R108, R165, 0x1 ;  /* 0x00000001a56c7836 */ /* 0x000fd60000000000 */
[----:B--2---:R-:W-:Y:S05]  /*6bf0*/  @!P3 BRA `(.L_x_1307) ;  /* 0x000000000020b947 */ /* 0x004fea0003800000 */
        /* <DEDUP_REMOVED lines=8> */
.L_x_1307:
[----:B------:R-:W-:-:S07]  /*6c80*/  IMAD.MOV.U32 R110, RZ, RZ, R178 ;  /* 0x000000ffff6e7224 */ /* 0x000fce00078e00b2 */
.L_x_1308:
[----:B------:R-:W-:Y:S05]  /*6c90*/  BSYNC B1 ;  /* 0x0000000000017941 */ /* 0x000fea0003800000 */
.L_x_1306:
        /* <DEDUP_REMOVED lines=16> */
.L_x_1312:
[----:B------:R-:W-:Y:S05]  /*6da0*/  BSYNC B2 ;  /* 0x0000000000027941 */ /* 0x000fea0003800000 */
.L_x_1311:
        /* <DEDUP_REMOVED lines=42> */
.L_x_1310:
[----:B------:R-:W-:Y:S05]  /*7050*/  BSYNC B1 ;  /* 0x0000000000017941 */ /* 0x000fea0003800000 */
.L_x_1309:
[----:B------:R-:W-:Y:S01]  /*7060*/  I2FP.F32.U32 R103, R110 ;  /* 0x0000006e00677245 */ /* 0x000fe20000201000 */
[C---:B-----5:R-:W-:Y:S01]  /*7070*/  IMAD.U32 R105, R92.reuse, 0x10000, RZ ;  /* 0x000100005c697824 */ /* 0x060fe200078e00ff */
        /* <DEDUP_REMOVED lines=14> */
.L_x_1313:
        /* <DEDUP_REMOVED lines=12> */
.L_x_1316:
[----:B------:R-:W-:-:S07]  /*7220*/  IMAD.MOV.U32 R110, RZ, RZ, R178 ;  /* 0x000000ffff6e7224 */ /* 0x000fce00078e00b2 */
.L_x_1317:
[----:B------:R-:W-:Y:S05]  /*7230*/  BSYNC B1 ;  /* 0x0000000000017941 */ /* 0x000fea0003800000 */
.L_x_1315:
        /* <DEDUP_REMOVED lines=16> */
.L_x_1321:
[----:B------:R-:W-:Y:S05]  /*7340*/  BSYNC B2 ;  /* 0x0000000000027941 */ /* 0x000fea0003800000 */
.L_x_1320:
        /* <DEDUP_REMOVED lines=42> */
.L_x_1319:
[----:B------:R-:W-:Y:S05]  /*75f0*/  BSYNC B1 ;  /* 0x0000000000017941 */ /* 0x000fea0003800000 */
.L_x_1318:
[----:B------:R-:W-:Y:S01]  /*7600*/  I2FP.F32.U32 R103, R110 ;  /* 0x0000006e00677245 */ /* 0x000fe20000201000 */
[----:B------:R-:W-:-:S04]  /*7610*/  IMAD.U32 R105, R84, 0x10000, RZ ;  /* 0x0001000054697824 */ /* 0x000fc800078e00ff */
[----:B------:R-:W-:Y:S01]  /*7620*/  FFMA.FTZ R103, R103, R172, 1.1641532182693481445e-10 ;  /* 0x2f00000067677423 */ /* 0x000fe200000100ac */
[----:B------:R-:W-:-:S04]  /*7630*/  FMUL.FTZ R105, R105, R174 ;  /* 0x000000ae69697220 */ /* 0x000fc80000410000 */
[----:B------:R-:W-:-:S04]  /*7640*/  FSETP.GTU.FTZ.AND P3, PT, R103, R176, PT ;  /* 0x000000b06700720b */ /* 0x000fc80003f7c000 */
[----:B------:R-:W-:Y:S01]  /*7650*/  FSEL R103, R105, RZ, !P3 ;  /* 0x000000ff69677208 */ /* 0x000fe20005800000 */
[----:B------:R-:W-:Y:S01]  /*7660*/  @P1 IMAD.U32 R105, R88, 0x10000, RZ ;  /* 0x0001000058691824 */ /* 0x000fe200078e00ff */
[----:B------:R-:W-:-:S03]  /*7670*/  SEL R155, RZ, 0x1, P3 ;  /* 0x00000001ff9b7807 */ /* 0x000fc60001800000 */
[----:B------:R-:W-:-:S04]  /*7680*/  FADD.FTZ R180, R180, R103 ;  /* 0x00000067b4b47221 */ /* 0x000fc80000010000 */
[----:B------:R-:W-:-:S07]  /*7690*/  @P1 FADD.FTZ R180, R105, R180 ;  /* 0x000000b469b41221 */ /* 0x000fce0000010000 */
.L_x_1314:
        /* <DEDUP_REMOVED lines=12> */
.L_x_1323:
[----:B------:R-:W-:-:S07]  /*7760*/  IMAD.MOV.U32 R110, RZ, RZ, R178 ;  /* 0x000000ffff6e7224 */ /* 0x000fce00078e00b2 */
.L_x_1324:
[----:B------:R-:W-:Y:S05]  /*7770*/  BSYNC B1 ;  /* 0x0000000000017941 */ /* 0x000fea0003800000 */
.L_x_1322:
        /* <DEDUP_REMOVED lines=16> */
.L_x_1328:
[----:B------:R-:W-:Y:S05]  /*7880*/  BSYNC B2 ;  /* 0x0000000000027941 */ /* 0x000fea0003800000 */
.L_x_1327:
        /* <DEDUP_REMOVED lines=42> */
.L_x_1326:
[----:B------:R-:W-:Y:S05]  /*7b30*/  BSYNC B1 ;  /* 0x0000000000017941 */ /* 0x000fea0003800000 */
.L_x_1325:
        /* <DEDUP_REMOVED lines=16> */
.L_x_1329:
        /* <DEDUP_REMOVED lines=12> */
.L_x_1332:
[----:B------:R-:W-:-:S07]  /*7d00*/  MOV R110, R178 ;  /* 0x000000b2006e7202 */ /* 0x000fce0000000f00 */
.L_x_1333:
[----:B------:R-:W-:Y:S05]  /*7d10*/  BSYNC B1 ;  /* 0x0000000000017941 */ /* 0x000fea0003800000 */
.L_x_1331:
        /* <DEDUP_REMOVED lines=16> */
.L_x_1337:
[----:B------:R-:W-:Y:S05]  /*7e20*/  BSYNC B2 ;  /* 0x0000000000027941 */ /* 0x000fea0003800000 */
.L_x_1336:
        /* <DEDUP_REMOVED lines=9> */
[----:B------:R-:W-:Y:S01]  /*7ec0*/  IMAD.WIDE.U32 R108, R92, -0x2daee0ad, RZ ;  /* 0xd2511f535c6c7825 */ /* 0x000fe200078e00ff */
[----:B------:R-:W-:-:S03]  /*7ed0*/  HFMA2.MMA R92, -RZ, RZ, 0, 0 ;  /* 0x00000000ff5c7435 */ /* 0x000fc600000001ff */
        /* <DEDUP_REMOVED lines=30> */
[----:B------:R-:W-:Y:S01]  /*80c0*/  IMAD.MOV.U32 R178, RZ, RZ, R104 ;  /* 0x000000ffffb27224 */ /* 0x000fe200078e0068 */
[----:B------:R-:W-:-:S07]  /*80d0*/  LOP3.LUT R183, R189, R102, R50, 0x96, !PT ;  /* 0x00000066bdb77212 */ /* 0x000fce00078e9632 */
.L_x_1335:
[----:B------:R-:W-:Y:S05]  /*80e0*/  BSYNC B1 ;  /* 0x0000000000017941 */ /* 0x000fea0003800000 */
.L_x_1334:
        /* <DEDUP_REMOVED lines=12> */
.L_x_1330:
        /* <DEDUP_REMOVED lines=12> */
.L_x_1339:
[----:B------:R-:W-:-:S07]  /*8270*/  IMAD.MOV.U32 R110, RZ, RZ, R178 ;  /* 0x000000ffff6e7224 */ /* 0x000fce00078e00b2 */
.L_x_1340:
[----:B------:R-:W-:Y:S05]  /*8280*/  BSYNC B1 ;  /* 0x0000000000017941 */ /* 0x000fea0003800000 */
.L_x_1338:
        /* <DEDUP_REMOVED lines=16> */
.L_x_1344:
[----:B------:R-:W-:Y:S05]  /*8390*/  BSYNC B2 ;  /* 0x0000000000027941 */ /* 0x000fea0003800000 */
.L_x_1343:
        /* <DEDUP_REMOVED lines=39> */
[----:B------:R-:W-:Y:S02]  /*8610*/  LOP3.LUT R166, R105, R166, R49, 0x96, !PT ;  /* 0x000000a669a67212 */ /* 0x000fe400078e9631 */
[----:B------:R-:W-:Y:S02]  /*8620*/  MOV R178, R104 ;  /* 0x0000006800b27202 */ /* 0x000fe40000000f00 */
[----:B------:R-:W-:Y:S01]  /*8630*/  LOP3.LUT R183, R189, R102, R50, 0x96, !PT ;  /* 0x00000066bdb77212 */ /* 0x000fe200078e9632 */
[----:B------:R-:W-:-:S07]  /*8640*/  IMAD.MOV.U32 R102, RZ, RZ, RZ ;  /* 0x000000ffff667224 */ /* 0x000fce00078e00ff */
.L_x_1342:
[----:B------:R-:W-:Y:S05]  /*8650*/  BSYNC B1 ;  /* 0x0000000000017941 */ /* 0x000fea0003800000 */
.L_x_1341:
        /* <DEDUP_REMOVED lines=16> */
.L_x_1345:
        /* <DEDUP_REMOVED lines=12> */
.L_x_1348:
[----:B------:R-:W-:-:S07]  /*8820*/  IMAD.MOV.U32 R109, RZ, RZ, R178 ;  /* 0x000000ffff6d7224 */ /* 0x000fce00078e00b2 */
.L_x_1349:
[----:B------:R-:W-:Y:S05]  /*8830*/  BSYNC B1 ;  /* 0x0000000000017941 */ /* 0x000fea0003800000 */
.L_x_1347:
        /* <DEDUP_REMOVED lines=16> */
.L_x_1353:
[----:B------:R-:W-:Y:S05]  /*8940*/  BSYNC B2 ;  /* 0x0000000000027941 */ /* 0x000fea0003800000 */
.L_x_1352:
        /* <DEDUP_REMOVED lines=43> */
.L_x_1351:
[----:B------:R-:W-:Y:S05]  /*8c00*/  BSYNC B1 ;  /* 0x0000000000017941 */ /* 0x000fea0003800000 */
.L_x_1350:
[----:B------:R-:W-:Y:S01]  /*8c10*/  I2FP.F32.U32 R93, R109 ;  /* 0x0000006d005d7245 */ /* 0x000fe20000201000 */
[----:B------:R-:W-:-:S04]  /*8c20*/  IMAD.U32 R103, R85, 0x10000, RZ ;  /* 0x0001000055677824 */ /* 0x000fc800078e00ff */
[----:B------:R-:W-:Y:S01]  /*8c30*/  FFMA.FTZ R93, R93, R172, 1.1641532182693481445e-10 ;  /* 0x2f0000005d5d7423 */ /* 0x000fe200000100ac */
[----:B------:R-:W-:-:S04]  /*8c40*/  FMUL.FTZ R103, R103, R174 ;  /* 0x000000ae67677220 */ /* 0x000fc80000410000 */
[----:B------:R-:W-:-:S04]  /*8c50*/  FSETP.GTU.FTZ.AND P3, PT, R93, R176, PT ;  /* 0x000000b05d00720b */ /* 0x000fc80003f7c000 */
[----:B------:R-:W-:Y:S02]  /*8c60*/  FSEL R93, R103, RZ, !P3 ;  /* 0x000000ff675d7208 */ /* 0x000fe40005800000 */
[----:B------:R-:W-:Y:S02]  /*8c70*/  @P1 SHF.L.U32 R103, R89, 0x10, RZ ;  /* 0x0000001059671819 */ /* 0x000fe400000006ff */
[----:B------:R-:W-:Y:S01]  /*8c80*/  SEL R157, RZ, 0x1, P3 ;  /* 0x00000001ff9d7807 */ /* 0x000fe20001800000 */
[----:B------:R-:W-:-:S04]  /*8c90*/  FADD.FTZ R182, R182, R93 ;  /* 0x0000005db6b67221 */ /* 0x000fc80000010000 */
[----:B------:R-:W-:-:S07]  /*8ca0*/  @P1 FADD.FTZ R182, R103, R182 ;  /* 0x000000b667b61221 */ /* 0x000fce0000010000 */
.L_x_1346:
        /* <DEDUP_REMOVED lines=12> */
.L_x_1355:
[----:B------:R-:W-:-:S07]  /*8d70*/  IMAD.MOV.U32 R109, RZ, RZ, R178 ;  /* 0x000000ffff6d7224 */ /* 0x000fce00078e00b2 */
.L_x_1356:
[----:B------:R-:W-:Y:S05]  /*8d80*/  BSYNC B1 ;  /* 0x0000000000017941 */ /* 0x000fea0003800000 */
.L_x_1354:
        /* <DEDUP_REMOVED lines=16> */
.L_x_1360:
[----:B------:R-:W-:Y:S05]  /*8e90*/  BSYNC B2 ;  /* 0x0000000000027941 */ /* 0x000fea0003800000 */
.L_x_1359:
        /* <DEDUP_REMOVED lines=40> */
[----:B------:R-:W-:-:S03]  /*9120*/  LOP3.LUT R166, R103, R166, R49, 0x96, !PT ;  /* 0x000000a667a67212 */ /* 0x000fc600078e9631 */
[----:B------:R-:W-:Y:S01]  /*9130*/  IMAD.MOV.U32 R178, RZ, RZ, R102 ;  /* 0x000000ffffb27224 */ /* 0x000fe200078e0066 */
[----:B------:R-:W-:-:S07]  /*9140*/  LOP3.LUT R183, R189, R92, R50, 0x96, !PT ;  /* 0x0000005cbdb77212 */ /* 0x000fce00078e9632 */
.L_x_1358:
[----:B------:R-:W-:Y:S05]  /*9150*/  BSYNC B1 ;  /* 0x0000000000017941 */ /* 0x000fea0003800000 */
.L_x_1357:
        /* <DEDUP_REMOVED lines=16> */
.L_x_1361:
        /* <DEDUP_REMOVED lines=12> */
.L_x_1364:
[----:B------:R-:W-:-:S07]  /*9320*/  IMAD.MOV.U32 R108, RZ, RZ, R178 ;  /* 0x000000ffff6c7224 */ /* 0x000fce00078e00b2 */
.L_x_1365:
[----:B------:R-:W-:Y:S05]  /*9330*/  BSYNC B1 ;  /* 0x0000000000017941 */ /* 0x000fea0003800000 */
.L_x_1363:
        /* <DEDUP_REMOVED lines=16> */
.L_x_1369:
[----:B------:R-:W-:Y:S05]  /*9440*/  BSYNC B2 ;  /* 0x0000000000027941 */ /* 0x000fea0003800000 */
.L_x_1368:
        /* <DEDUP_REMOVED lines=41> */
[----:B------:R-:W-:Y:S01]  /*96e0*/  LOP3.LUT R183, R189, R92, R50, 0x96, !PT ;  /* 0x0000005cbdb77212 */ /* 0x000fe200078e9632 */
[----:B------:R-:W-:-:S07]  /*96f0*/  IMAD.MOV.U32 R92, RZ, RZ, RZ ;  /* 0x000000ffff5c7224 */ /* 0x000fce00078e00ff */
.L_x_1367:
[----:B------:R-:W-:Y:S05]  /*9700*/  BSYNC B1 ;  /* 0x0000000000017941 */ /* 0x000fea0003800000 */
.L_x_1366:
        /* <DEDUP_REMOVED lines=12> */
.L_x_1362:
        /* <DEDUP_REMOVED lines=12> */
.L_x_1371:
[----:B------:R-:W-:-:S07]  /*9890*/  MOV R108, R178 ;  /* 0x000000b2006c7202 */ /* 0x000fce0000000f00 */
.L_x_1372:
[----:B------:R-:W-:Y:S05]  /*98a0*/  BSYNC B1 ;  /* 0x0000000000017941 */ /* 0x000fea0003800000 */
.L_x_1370:
        /* <DEDUP_REMOVED lines=16> */
.L_x_1376:
[----:B------:R-:W-:Y:S05]  /*99b0*/  BSYNC B2 ;  /* 0x0000000000027941 */ /* 0x000fea0003800000 */
.L_x_1375:
        /* <DEDUP_REMOVED lines=40> */
[----:B------:R-:W-:-:S03]  /*9c40*/  LOP3.LUT R166, R103, R166, R49, 0x96, !PT ;  /* 0x000000a667a67212 */ /* 0x000fc600078e9631 */
[----:B------:R-:W-:Y:S01]  /*9c50*/  IMAD.MOV.U32 R178, RZ, RZ, R102 ;  /* 0x000000ffffb27224 */ /* 0x000fe200078e0066 */
[----:B------:R-:W-:-:S07]  /*9c60*/  LOP3.LUT R183, R189, R92, R50, 0x96, !PT ;  /* 0x0000005cbdb77212 */ /* 0x000fce00078e9632 */
.L_x_1374:
[----:B------:R-:W-:Y:S05]  /*9c70*/  BSYNC B1 ;  /* 0x0000000000017941 */ /* 0x000fea0003800000 */
.L_x_1373:
        /* <DEDUP_REMOVED lines=16> */
.L_x_1377:
        /* <DEDUP_REMOVED lines=12> */
.L_x_1380:
[----:B------:R-:W-:-:S07]  /*9e40*/  MOV R108, R178 ;  /* 0x000000b2006c7202 */ /* 0x000fce0000000f00 */
.L_x_1381:
[----:B------:R-:W-:Y:S05]  /*9e50*/  BSYNC B1 ;  /* 0x0000000000017941 */ /* 0x000fea0003800000 */
.L_x_1379:
        /* <DEDUP_REMOVED lines=16> */
.L_x_1385:
[----:B------:R-:W-:Y:S05]  /*9f60*/  BSYNC B2 ;  /* 0x0000000000027941 */ /* 0x000fea0003800000 */
.L_x_1384:
        /* <DEDUP_REMOVED lines=42> */
[----:B------:R-:W-:-:S11]  /*a210*/  HFMA2.MMA R92, -RZ, RZ, 0, 0 ;  /* 0x00000000ff5c7435 */ /* 0x000fd600000001ff */
.L_x_1383:
[----:B------:R-:W-:Y:S05]  /*a220*/  BSYNC B1 ;  /* 0x0000000000017941 */ /* 0x000fea0003800000 */
.L_x_1382:
        /* <DEDUP_REMOVED lines=10> */
.L_x_1378:
        /* <DEDUP_REMOVED lines=12> */
.L_x_1387:
[----:B------:R-:W-:-:S07]  /*a390*/  IMAD.MOV.U32 R108, RZ, RZ, R178 ;  /* 0x000000ffff6c7224 */ /* 0x000fce00078e00b2 */
.L_x_1388:
[----:B------:R-:W-:Y:S05]  /*a3a0*/  BSYNC B1 ;  /* 0x0000000000017941 */ /* 0x000fea0003800000 */
.L_x_1386:
        /* <DEDUP_REMOVED lines=16> */
.L_x_1392:
[----:B------:R-:W-:Y:S05]  /*a4b0*/  BSYNC B2 ;  /* 0x0000000000027941 */ /* 0x000fea0003800000 */
.L_x_1391:
        /* <DEDUP_REMOVED lines=40> */
[----:B------:R-:W-:Y:S02]  /*a740*/  LOP3.LUT R166, R103, R166, R49, 0x96, !PT ;  /* 0x000000a667a67212 */ /* 0x000fe400078e9631 */
[----:B------:R-:W-:Y:S02]  /*a750*/  MOV R178, R102 ;  /* 0x0000006600b27202 */ /* 0x000fe40000000f00 */
[----:B------:R-:W-:-:S07]  /*a760*/  LOP3.LUT R183, R189, R92, R50, 0x96, !PT ;  /* 0x0000005cbdb77212 */ /* 0x000fce00078e9632 */
.L_x_1390:
[----:B------:R-:W-:Y:S05]  /*a770*/  BSYNC B1 ;  /* 0x0000000000017941 */ /* 0x000fea0003800000 */
.L_x_1389:
        /* <DEDUP_REMOVED lines=14> */
.L_x_1393:
        /* <DEDUP_REMOVED lines=12> */
.L_x_1396:
[----:B------:R-:W-:-:S07]  /*a920*/  IMAD.MOV.U32 R94, RZ, RZ, R178 ;  /* 0x000000ffff5e7224 */ /* 0x000fce00078e00b2 */
.L_x_1397:
[----:B------:R-:W-:Y:S05]  /*a930*/  BSYNC B1 ;  /* 0x0000000000017941 */ /* 0x000fea0003800000 */
.L_x_1395:
        /* <DEDUP_REMOVED lines=16> */
.L_x_1401:
[----:B------:R-:W-:Y:S05]  /*aa40*/  BSYNC B2 ;  /* 0x0000000000027941 */ /* 0x000fea0003800000 */
.L_x_1400:
        /* <DEDUP_REMOVED lines=43> */
.L_x_1399:
[----:B------:R-:W-:Y:S05]  /*ad00*/  BSYNC B1 ;  /* 0x0000000000017941 */ /* 0x000fea0003800000 */
.L_x_1398:
        /* <DEDUP_REMOVED lines=12> */
.L_x_1394:
        /* <DEDUP_REMOVED lines=12> */
.L_x_1403:
[----:B------:R-:W-:-:S07]  /*ae90*/  IMAD.MOV.U32 R94, RZ, RZ, R178 ;  /* 0x000000ffff5e7224 */ /* 0x000fce00078e00b2 */
.L_x_1404:
[----:B------:R-:W-:Y:S05]  /*aea0*/  BSYNC B1 ;  /* 0x0000000000017941 */ /* 0x000fea0003800000 */
.L_x_1402:
        /* <DEDUP_REMOVED lines=16> */
.L_x_1408:
[----:B------:R-:W-:Y:S05]  /*afb0*/  BSYNC B2 ;  /* 0x0000000000027941 */ /* 0x000fea0003800000 */
.L_x_1407:
        /* <DEDUP_REMOVED lines=43> */
.L_x_1406:
[----:B------:R-:W-:Y:S05]  /*b270*/  BSYNC B1 ;  /* 0x0000000000017941 */ /* 0x000fea0003800000 */
.L_x_1405:
        /* <DEDUP_REMOVED lines=14> */
.L_x_1409:
        /* <DEDUP_REMOVED lines=12> */
.L_x_1412:
[----:B------:R-:W-:-:S07]  /*b420*/  IMAD.MOV.U32 R107, RZ, RZ, R178 ;  /* 0x000000ffff6b7224 */ /* 0x000fce00078e00b2 */
.L_x_1413:
[----:B------:R-:W-:Y:S05]  /*b430*/  BSYNC B1 ;  /* 0x0000000000017941 */ /* 0x000fea0003800000 */
.L_x_1411:
        /* <DEDUP_REMOVED lines=16> */
.L_x_1417:
[----:B------:R-:W-:Y:S05]  /*b540*/  BSYNC B2 ;  /* 0x0000000000027941 */ /* 0x000fea0003800000 */
.L_x_1416:
        /* <DEDUP_REMOVED lines=43> */
.L_x_1415:
[----:B------:R-:W-:Y:S05]  /*b800*/  BSYNC B1 ;  /* 0x0000000000017941 */ /* 0x000fea0003800000 */
.L_x_1414:
        /* <DEDUP_REMOVED lines=10> */
.L_x_1410:
        /* <DEDUP_REMOVED lines=12> */
.L_x_1419:
[----:B------:R-:W-:-:S07]  /*b970*/  MOV R107, R178 ;  /* 0x000000b2006b7202 */ /* 0x000fce0000000f00 */
.L_x_1420:
[----:B------:R-:W-:Y:S05]  /*b980*/  BSYNC B1 ;  /* 0x0000000000017941 */ /* 0x000fea0003800000 */
.L_x_1418:
        /* <DEDUP_REMOVED lines=16> */
.L_x_1424:
[----:B------:R-:W-:Y:S05]  /*ba90*/  BSYNC B2 ;  /* 0x0000000000027941 */ /* 0x000fea0003800000 */
.L_x_1423:
        /* <DEDUP_REMOVED lines=43> */
.L_x_1422:
[----:B------:R-:W-:Y:S05]  /*bd50*/  BSYNC B1 ;  /* 0x0000000000017941 */ /* 0x000fea0003800000 */
.L_x_1421:
        /* <DEDUP_REMOVED lines=14> */
.L_x_1425:
        /* <DEDUP_REMOVED lines=12> */
.L_x_1428:
[----:B------:R-:W-:-:S07]  /*bf00*/  MOV R106, R178 ;  /* 0x000000b2006a7202 */ /* 0x000fce0000000f00 */
.L_x_1429:
[----:B------:R-:W-:Y:S05]  /*bf10*/  BSYNC B1 ;  /* 0x0000000000017941 */ /* 0x000fea0003800000 */
.L_x_1427:
        /* <DEDUP_REMOVED lines=18> */
.L_x_1433:
[----:B------:R-:W-:Y:S05]  /*c040*/  BSYNC B2 ;  /* 0x0000000000027941 */ /* 0x000fea0003800000 */
.L_x_1432:
        /* <DEDUP_REMOVED lines=37> */
[----:B------:R-:W-:Y:S01]  /*c2a0*/  IMAD.WIDE.U32 R94, R95, -0x326172a9, RZ ;  /* 0xcd9e8d575f5e7825 */ /* 0x000fe200078e00ff */
[----:B------:R-:W-:-:S03]  /*c2b0*/  HFMA2.MMA R167, -RZ, RZ, 0, 0 ;  /* 0x00000000ffa77435 */ /* 0x000fc600000001ff */
[----:B------:R-:W-:Y:S01]  /*c2c0*/  IMAD.WIDE.U32 R188, R188, -0x2daee0ad, RZ ;  /* 0xd2511f53bcbc7825 */ /* 0x000fe200078e00ff */
[----:B------:R-:W-:-:S03]  /*c2d0*/  LOP3.LUT R166, R95, R166, R49, 0x96, !PT ;  /* 0x000000a65fa67212 */ /* 0x000fc600078e9631 */
[----:B------:R-:W-:Y:S01]  /*c2e0*/  IMAD.MOV.U32 R178, RZ, RZ, R94 ;  /* 0x000000ffffb27224 */ /* 0x000fe200078e005e */
[----:B------:R-:W-:-:S07]  /*c2f0*/  LOP3.LUT R183, R189, R92, R50, 0x96, !PT ;  /* 0x0000005cbdb77212 */ /* 0x000fce00078e9632 */
.L_x_1431:
[----:B------:R-:W-:Y:S05]  /*c300*/  BSYNC B1 ;  /* 0x0000000000017941 */ /* 0x000fea0003800000 */
.L_x_1430:
        /* <DEDUP_REMOVED lines=12> */
.L_x_1426:
[----:B------:R-:W-:Y:S01]  /*c3d0*/  SEL R165, RZ, 0x100, P3 ;  /* 0x00000100ffa57807 */ /* 0x000fe20001800000 */
[----:B------:R-:W-:Y:S01]  /*c3e0*/  IMAD.WIDE.U32 R112, R115, 0x10, R100 ;  /* 0x0000001073707825 */ /* 0x000fe200078e0064 */
[----:B------:R-:W-:Y:S01]  /*c3f0*/  SEL R93, RZ, 0x1000000, P5 ;  /* 0x01000000ff5d7807 */ /* 0x000fe20002800000 */
[----:B------:R-:W0:Y:S01]  /*c400*/  @P0 LDC.64 R108, c[0x0][0x228] ;  /* 0x00008a00ff6c0b82 */ /* 0x000e220000000a00 */
[----:B------:R-:W-:Y:S02]  /*c410*/  SEL R92, RZ, 0x10000, P4 ;  /* 0x00010000ff5c7807 */ /* 0x000fe40002000000 */
[C---:B------:R-:W-:Y:S02]  /*c420*/  LOP3.LUT P3, RZ, R163.reuse, 0x4, RZ, 0xc0, !PT ;  /* 0x00000004a3ff7812 */ /* 0x040fe4000786c0ff */
[C---:B------:R-:W-:Y:S02]  /*c430*/  LOP3.LUT P5, RZ, R163.reuse, 0x10, RZ, 0xc0, !PT ;  /* 0x00000010a3ff7812 */ /* 0x040fe400078ac0ff */
[----:B------:R-:W-:Y:S01]  /*c440*/  LOP3.LUT P4, RZ, R163, 0x8, RZ, 0xc0, !PT ;  /* 0x00000008a3ff7812 */ /* 0x000fe2000788c0ff */
[----:B------:R-:W1:Y:S01]  /*c450*/  @P1 LDC.64 R106, c[0x0][0x230] ;  /* 0x00008c00ff6a1b82 */ /* 0x000e620000000a00 */
[----:B------:R-:W-:-:S02]  /*c460*/  SEL R110, RZ, 0x1, P3 ;  /* 0x00000001ff6e7807 */ /* 0x000fc40001800000 */
[----:B------:R-:W-:Y:S02]  /*c470*/  P2R R94, PR, RZ, 0x4 ;  /* 0x00000004ff5e7803 */ /* 0x000fe40000000000 */
[----:B------:R-:W-:Y:S01]  /*c480*/  SEL R104, RZ, 0x1, P4 ;  /* 0x00000001ff687807 */ /* 0x000fe20002000000 */
[----:B------:R-:W-:Y:S01]  /*c490*/  IMAD.WIDE.U32 R110, R110, 0x1000000, RZ ;  /* 0x010000006e6e7825 */ /* 0x000fe200078e00ff */
[----:B------:R-:W-:Y:S02]  /*c4a0*/  SEL R102, RZ, 0x1, P5 ;  /* 0x00000001ff667807 */ /* 0x000fe40002800000 */
[----:B------:R-:W-:Y:S01]  /*c4b0*/  LOP3.LUT P2, RZ, R163, 0x2, RZ, 0xc0, !PT ;  /* 0x00000002a3ff7812 */ /* 0x000fe2000784c0ff */
[----:B------:R-:W-:Y:S01]  /*c4c0*/  IMAD.WIDE.U32 R104, R104, 0x10000, RZ ;  /* 0x0001000068687825 */ /* 0x000fe200078e00ff */
[----:B------:R-:W-:Y:S02]  /*c4d0*/  LOP3.LUT R165, R165, R93, R92, 0xfe, !PT ;  /* 0x0000005da5a57212 */ /* 0x000fe400078efe5c */
[----:B------:R-:W-:Y:S01]  /*c4e0*/  SEL R189, RZ, 0x1, P2 ;  /* 0x00000001ffbd7807 */ /* 0x000fe20001000000 */
[----:B------:R-:W-:Y:S01]  /*c4f0*/  IMAD.WIDE.U32 R102, R102, 0x100, RZ ;  /* 0x0000010066667825 */ /* 0x000fe200078e00ff */
[----:B------:R-:W-:-:S02]  /*c500*/  LOP3.LUT P6, RZ, R163, 0x20, RZ, 0xc0, !PT ;  /* 0x00000020a3ff7812 */ /* 0x000fc400078cc0ff */
[----:B------:R-:W-:Y:S02]  /*c510*/  LOP3.LUT R189, R111, R165, R189, 0xfe, !PT ;  /* 0x000000a56fbd7212 */ /* 0x000fe400078efebd */
[----:B------:R-:W-:Y:S02]  /*c520*/  LOP3.LUT R110, R102, R110, R104, 0xfe, !PT ;  /* 0x0000006e666e7212 */ /* 0x000fe400078efe68 */
[----:B------:R-:W-:Y:S02]  /*c530*/  SEL R111, RZ, 0x1, P6 ;  /* 0x00000001ff6f7807 */ /* 0x000fe40003000000 */
[----:B------:R-:W-:Y:S02]  /*c540*/  ISETP.NE.AND P2, PT, R94, RZ, PT ;  /* 0x000000ff5e00720c */ /* 0x000fe40003f45270 */
[----:B------:R-:W-:Y:S02]  /*c550*/  F2FP.BF16.F32.PACK_AB R95, R186, R187 ;  /* 0x000000bbba5f723e */ /* 0x000fe400000010ff */
[----:B------:R-:W-:-:S02]  /*c560*/  F2FP.BF16.F32.PACK_AB R94, R185, R184 ;  /* 0x000000b8b95e723e */ /* 0x000fc400000010ff */
[----:B------:R-:W-:Y:S02]  /*c570*/  F2FP.BF16.F32.PACK_AB R93, R181, R182 ;  /* 0x000000b6b55d723e */ /* 0x000fe400000010ff */
[----:B------:R-:W-:Y:S02]  /*c580*/  F2FP.BF16.F32.PACK_AB R92, R179, R180 ;  /* 0x000000b4b35c723e */ /* 0x000fe400000010ff */
[----:B------:R-:W-:Y:S01]  /*c590*/  LOP3.LUT R103, R103, R189, R105, 0xfe, !PT ;  /* 0x000000bd67677212 */ /* 0x000fe200078efe69 */
[----:B------:R-:W-:Y:S01]  /*c5a0*/  IMAD.WIDE.U32 R104, R115, 0x8, R96 ;  /* 0x0000000873687825 */ /* 0x000fe200078e0060 */
[----:B------:R-:W-:Y:S01]  /*c5b0*/  LOP3.LUT R102, R110, R111, RZ, 0xfc, !PT ;  /* 0x0000006f6e667212 */ /* 0x000fe200078efcff */
[----:B------:R2:W-:Y:S01]  /*c5c0*/  STG.E.128 desc[UR4][R112.64], R92 ;  /* 0x0000005c70007986 */ /* 0x0005e2000c101d04 */
[----:B------:R-:W-:-:S03]  /*c5d0*/  IADD3 R165, R169, 0x40, RZ ;  /* 0x00000040a9a57810 */ /* 0x000fc60007ffe0ff */
[----:B------:R2:W-:Y:S02]  /*c5e0*/  STG.E.64 desc[UR4][R104.64], R102 ;  /* 0x0000006668007986 */ /* 0x0005e4000c101b04 */
[----:B------:R-:W-:-:S04]  /*c5f0*/  IMAD.WIDE.U32 R110, R165, 0x10, R98 ;  /* 0x00000010a56e7825 */ /* 0x000fc800078e0062 */
[----:B0-----:R-:W-:-:S04]  /*c600*/  @P0 IMAD.WIDE.U32 R108, R165, 0x10, R108 ;  /* 0x00000010a56c0825 */ /* 0x001fc800078e006c */
[----:B-1----:R-:W-:Y:S01]  /*c610*/  @P1 IMAD.WIDE.U32 R106, R165, 0x10, R106 ;  /* 0x00000010a56a1825 */ /* 0x002fe200078e006a */
[----:B------:R-:W-:Y:S06]  /*c620*/  @!P0 BRA `(.L_x_1434) ;  /* 0x0000000000508947 */ /* 0x000fec0003800000 */
[----:B--2---:R-:W-:Y:S01]  /*c630*/  IMAD.U32 R95, R161, 0x10000, RZ ;  /* 0x00010000a15f7824 */ /* 0x004fe200078e00ff */
[----:B------:R-:W0:Y:S01]  /*c640*/  LDC.64 R92, c[0x0][0x248] ;  /* 0x00009200ff5c7b82 */ /* 0x000e220000000a00 */
[----:B------:R-:W-:Y:S02]  /*c650*/  LOP3.LUT R94, R162, 0xffff, RZ, 0xc0, !PT ;  /* 0x0000ffffa25e7812 */ /* 0x000fe400078ec0ff */
[----:B------:R-:W-:Y:S02]  /*c660*/  PRMT R103, R160, 0x7104, RZ ;  /* 0x00007104a0677816 */ /* 0x000fe400000000ff */
[----:B------:R-:W-:Y:S02]  /*c670*/  LOP3.LUT R95, R95, 0xff0000, RZ, 0xc0, !PT ;  /* 0x00ff00005f5f7812 */ /* 0x000fe400078ec0ff */
[----:B------:R-:W-:Y:S02]  /*c680*/  LOP3.LUT R104, R158, 0xff, RZ, 0xc0, !PT ;  /* 0x000000ff9e687812 */ /* 0x000fe400078ec0ff */
[----:B------:R-:W-:-:S02]  /*c690*/  PRMT R94, R95, 0x4210, R94 ;  /* 0x000042105f5e7816 */ /* 0x000fc4000000005e */
[----:B------:R-:W-:Y:S01]  /*c6a0*/  LOP3.LUT R102, R157, 0xff, RZ, 0xc0, !PT ;  /* 0x000000ff9d667812 */ /* 0x000fe200078ec0ff */
[----:B------:R-:W-:Y:S01]  /*c6b0*/  IMAD.WIDE.U32 R104, R104, 0x1000000, RZ ;  /* 0x0100000068687825 */ /* 0x000fe200078e00ff */
[----:B------:R-:W-:Y:S02]  /*c6c0*/  LOP3.LUT R95, R156, 0xff, RZ, 0xc0, !PT ;  /* 0x000000ff9c5f7812 */ /* 0x000fe400078ec0ff */
[----:B------:R-:W-:Y:S01]  /*c6d0*/  LOP3.LUT R112, R94, 0xff00, R103, 0xf8, !PT ;  /* 0x0000ff005e707812 */ /* 0x000fe200078ef867 */
[----:B------:R-:W-:-:S03]  /*c6e0*/  IMAD.WIDE.U32 R102, R102, 0x10000, RZ ;  /* 0x0001000066667825 */ /* 0x000fc600078e00ff */
[----:B------:R-:W-:Y:S01]  /*c6f0*/  LOP3.LUT R113, R112, 0xff, R159, 0xf8, !PT ;  /* 0x000000ff70717812 */ /* 0x000fe200078ef89f */
[----:B------:R-:W-:-:S03]  /*c700*/  IMAD.WIDE.U32 R94, R95, 0x100, RZ ;  /* 0x000001005f5e7825 */ /* 0x000fc600078e00ff */
[----:B------:R-:W-:Y:S01]  /*c710*/  LOP3.LUT R113, R103, R113, R105, 0xfe, !PT ;  /* 0x0000007167717212 */ /* 0x000fe200078efe69 */
[----:B0-----:R-:W-:Y:S01]  /*c720*/  IMAD.WIDE.U32 R92, R115, 0x8, R92 ;  /* 0x00000008735c7825 */ /* 0x001fe200078e005c */
[----:B------:R-:W-:Y:S02]  /*c730*/  LOP3.LUT R94, R94, R104, R102, 0xfe, !PT ;  /* 0x000000685e5e7212 */ /* 0x000fe400078efe66 */
[----:B------:R-:W-:Y:S02]  /*c740*/  LOP3.LUT R95, R113, R95, RZ, 0xfc, !PT ;  /* 0x0000005f715f7212 */ /* 0x000fe400078efcff */
[----:B------:R-:W-:-:S05]  /*c750*/  LOP3.LUT R94, R94, 0xff, R155, 0xf8, !PT ;  /* 0x000000ff5e5e7812 */ /* 0x000fca00078ef89b */
[----:B------:R0:W-:Y:S02]  /*c760*/  STG.E.64 desc[UR4][R92.64], R94 ;  /* 0x0000005e5c007986 */ /* 0x0001e4000c101b04 */
.L_x_1434:
[----:B------:R1:W5:Y:S04]  /*c770*/  @P0 LDG.E.128 R84, desc[UR4][R108.64] ;  /* 0x000000046c540981 */ /* 0x000368000c1e1d00 */
[----:B------:R1:W5:Y:S04]  /*c780*/  @P1 LDG.E.128 R88, desc[UR4][R106.64] ;  /* 0x000000046a581981 */ /* 0x000368000c1e1d00 */
[----:B0-2---:R1:W5:Y:S01]  /*c790*/  LDG.E.128 R92, desc[UR4][R110.64] ;  /* 0x000000046e5c7981 */ /* 0x005362000c1e1d00 */
[C---:B------:R-:W-:Y:S01]  /*c7a0*/  ISETP.NE.AND P3, PT, R167.reuse, 0x1, PT ;  /* 0x00000001a700780c */ /* 0x040fe20003f65270 */
[----:B------:R-:W-:Y:S01]  /*c7b0*/  BSSY B1, `(.L_x_1435) ;  /* 0x000000c000017945 */ /* 0x000fe20003800000 */
[----:B------:R-:W-:-:S11]  /*c7c0*/  VIADD R102, R167, 0x1 ;  /* 0x00000001a7667836 */ /* 0x000fd60000000000 */
[----:B-1----:R-:W-:Y:S05]  /*c7d0*/  @!P3 BRA `(.L_x_1436) ;  /* 0x000000000020b947 */ /* 0x002fea0003800000 */
        /* <DEDUP_REMOVED lines=8> */
.L_x_1436:
[----:B------:R-:W-:-:S07]  /*c860*/  MOV R110, R178 ;  /* 0x000000b2006e7202 */ /* 0x000fce0000000f00 */
.L_x_1437:
[----:B------:R-:W-:Y:S05]  /*c870*/  BSYNC B1 ;  /* 0x0000000000017941 */ /* 0x000fea0003800000 */
.L_x_1435:
        /* <DEDUP_REMOVED lines=16> */
.L_x_1441:
[----:B------:R-:W-:Y:S05]  /*c980*/  BSYNC B2 ;  /* 0x0000000000027941 */ /* 0x000fea0003800000 */
.L_x_1440:
        /* <DEDUP_REMOVED lines=43> */
.L_x_1439:
[----:B------:R-:W-:Y:S05]  /*cc40*/  BSYNC B1 ;  /* 0x0000000000017941 */ /* 0x000fea0003800000 */
.L_x_1438:
        /* <DEDUP_REMOVED lines=16> */
.L_x_1442:
        /* <DEDUP_REMOVED lines=12> */
.L_x_1445:
[----:B------:R-:W-:-:S07]  /*ce10*/  MOV R110, R178 ;  /* 0x000000b2006e7202 */ /* 0x000fce0000000f00 */
.L_x_1446:
[----:B------:R-:W-:Y:S05]  /*ce20*/  BSYNC B1 ;  /* 0x0000000000017941 */ /* 0x000fea0003800000 */
.L_x_1444:
        /* <DEDUP_REMOVED lines=16> */
.L_x_1450:
[----:B------:R-:W-:Y:S05]  /*cf30*/  BSYNC B2 ;  /* 0x0000000000027941 */ /* 0x000fea0003800000 */
.L_x_1449:
        /* <DEDUP_REMOVED lines=43> */
.L_x_1448:
[----:B------:R-:W-:Y:S05]  /*d1f0*/  BSYNC B1 ;  /* 0x0000000000017941 */ /* 0x000fea0003800000 */
.L_x_1447:
        /* <DEDUP_REMOVED lines=10> */
.L_x_1443:
        /* <DEDUP_REMOVED lines=12> */
.L_x_1452:
[----:B------:R-:W-:-:S07]  /*d360*/  IMAD.MOV.U32 R110, RZ, RZ, R178 ;  /* 0x000000ffff6e7224 */ /* 0x000fce00078e00b2 */
.L_x_1453:
[----:B------:R-:W-:Y:S05]  /*d370*/  BSYNC B1 ;  /* 0x0000000000017941 */ /* 0x000fea0003800000 */
.L_x_1451:
        /* <DEDUP_REMOVED lines=16> */
.L_x_1457:
[----:B------:R-:W-:Y:S05]  /*d480*/  BSYNC B2 ;  /* 0x0000000000027941 */ /* 0x000fea0003800000 */
.L_x_1456:
        /* <DEDUP_REMOVED lines=43> */
.L_x_1455:
[----:B------:R-:W-:Y:S05]  /*d740*/  BSYNC B1 ;  /* 0x0000000000017941 */ /* 0x000fea0003800000 */
.L_x_1454:
        /* <DEDUP_REMOVED lines=16> */
.L_x_1458:
        /* <DEDUP_REMOVED lines=12> */
.L_x_1461:
[----:B------:R-:W-:-:S07]  /*d910*/  IMAD.MOV.U32 R110, RZ, RZ, R178 ;  /* 0x000000ffff6e7224 */ /* 0x000fce00078e00b2 */
.L_x_1462:
[----:B------:R-:W-:Y:S05]  /*d920*/  BSYNC B1 ;  /* 0x0000000000017941 */ /* 0x000fea0003800000 */
.L_x_1460:
        /* <DEDUP_REMOVED lines=16> */
.L_x_1466:
[----:B------:R-:W-:Y:S05]  /*da30*/  BSYNC B2 ;  /* 0x0000000000027941 */ /* 0x000fea0003800000 */
.L_x_1465:
        /* <DEDUP_REMOVED lines=8> */
[----:B------:R-:W-:Y:S01]  /*dac0*/  IMAD.WIDE.U32 R108, R92, -0x2daee0ad, RZ ;  /* 0xd2511f535c6c7825 */ /* 0x000fe200078e00ff */
[----:B------:R-:W-:-:S03]  /*dad0*/  LOP3.LUT R105, R107, R105, R2, 0x96, !PT ;  /* 0x000000696b697212 */ /* 0x000fc600078e9602 */
[----:B------:R-:W-:Y:S01]  /*dae0*/  IMAD.MOV.U32 R92, RZ, RZ, RZ ;  /* 0x000000ffff5c7224 */ /* 0x000fe200078e00ff */
        /* <DEDUP_REMOVED lines=30> */
[----:B------:R-:W-:Y:S01]  /*dcd0*/  MOV R178, R106 ;  /* 0x0000006a00b27202 */ /* 0x000fe20000000f00 */
[----:B------:R-:W-:Y:S01]  /*dce0*/  IMAD.MOV.U32 R188, RZ, RZ, R102 ;  /* 0x000000ffffbc7224 */ /* 0x000fe200078e0066 */
[----:B------:R-:W-:-:S07]  /*dcf0*/  LOP3.LUT R183, R103, R104, R50, 0x96, !PT ;  /* 0x0000006867b77212 */ /* 0x000fce00078e9632 */
.L_x_1464:
[----:B------:R-:W-:Y:S05]  /*dd00*/  BSYNC B1 ;  /* 0x0000000000017941 */ /* 0x000fea0003800000 */
.L_x_1463:
        /* <DEDUP_REMOVED lines=12> */
.L_x_1459:
        /* <DEDUP_REMOVED lines=12> */
.L_x_1468:
[----:B------:R-:W-:-:S07]  /*de90*/  MOV R110, R178 ;  /* 0x000000b2006e7202 */ /* 0x000fce0000000f00 */
.L_x_1469:
[----:B------:R-:W-:Y:S05]  /*dea0*/  BSYNC B1 ;  /* 0x0000000000017941 */ /* 0x000fea0003800000 */
.L_x_1467:
        /* <DEDUP_REMOVED lines=16> */
.L_x_1473:
[----:B------:R-:W-:Y:S05]  /*dfb0*/  BSYNC B2 ;  /* 0x0000000000027941 */ /* 0x000fea0003800000 */
.L_x_1472:
        /* <DEDUP_REMOVED lines=9> */
[----:B------:R-:W-:-:S04]  /*e050*/  LOP3.LUT R105, R107, R105, R2, 0x96, !PT ;  /* 0x000000696b697212 */ /* 0x000fc800078e9602 */
        /* <DEDUP_REMOVED lines=31> */
[----:B------:R-:W-:Y:S01]  /*e250*/  MOV R188, R102 ;  /* 0x0000006600bc7202 */ /* 0x000fe20000000f00 */
[----:B------:R-:W-:Y:S01]  /*e260*/  IMAD.MOV.U32 R102, RZ, RZ, RZ ;  /* 0x000000ffff667224 */ /* 0x000fe200078e00ff */
[----:B------:R-:W-:-:S07]  /*e270*/  LOP3.LUT R183, R103, R104, R50, 0x96, !PT ;  /* 0x0000006867b77212 */ /* 0x000fce00078e9632 */
.L_x_1471:
[----:B------:R-:W-:Y:S05]  /*e280*/  BSYNC B1 ;  /* 0x0000000000017941 */ /* 0x000fea0003800000 */
.L_x_1470:
        /* <DEDUP_REMOVED lines=16> */
.L_x_1474:
        /* <DEDUP_REMOVED lines=12> */
.L_x_1477:
[----:B------:R-:W-:-:S07]  /*e450*/  IMAD.MOV.U32 R109, RZ, RZ, R178 ;  /* 0x000000ffff6d7224 */ /* 0x000fce00078e00b2 */
.L_x_1478:
[----:B------:R-:W-:Y:S05]  /*e460*/  BSYNC B1 ;  /* 0x0000000000017941 */ /* 0x000fea0003800000 */
.L_x_1476:
        /* <DEDUP_REMOVED lines=16> */
.L_x_1482:
[----:B------:R-:W-:Y:S05]  /*e570*/  BSYNC B2 ;  /* 0x0000000000027941 */ /* 0x000fea0003800000 */
.L_x_1481:
        /* <DEDUP_REMOVED lines=42> */
[----:B------:R-:W-:Y:S01]  /*e820*/  LOP3.LUT R183, R93, R102, R50, 0x96, !PT ;  /* 0x000000665db77212 */ /* 0x000fe200078e9632 */
[----:B------:R-:W-:-:S07]  /*e830*/  IMAD.MOV.U32 R92, RZ, RZ, RZ ;  /* 0x000000ffff5c7224 */ /* 0x000fce00078e00ff */
.L_x_1480:
[----:B------:R-:W-:Y:S05]  /*e840*/  BSYNC B1 ;  /* 0x0000000000017941 */ /* 0x000fea0003800000 */
.L_x_1479:
[----:B------:R-:W-:Y:S02]  /*e850*/  I2FP.F32.U32 R93, R109 ;  /* 0x0000006d005d7245 */ /* 0x000fe40000201000 */
[----:B------:R-:W-:-:S03]  /*e860*/  SHF.L.U32 R103, R85, 0x10, RZ ;  /* 0x0000001055677819 */ /* 0x000fc600000006ff */
[----:B------:R-:W-:Y:S02]  /*e870*/  FFMA.FTZ R93, R93, R172, 1.1641532182693481445e-10 ;  /* 0x2f0000005d5d7423 */ /* 0x000fe400000100ac */
[----:B------:R-:W-:-:S03]  /*e880*/  FMUL.FTZ R103, R103, R174 ;  /* 0x000000ae67677220 */ /* 0x000fc60000410000 */
[----:B------:R-:W-:-:S04]  /*e890*/  FSETP.GTU.FTZ.AND P3, PT, R93, R176, PT ;  /* 0x000000b05d00720b */ /* 0x000fc80003f7c000 */
[----:B------:R-:W-:Y:S01]  /*e8a0*/  FSEL R93, R103, RZ, !P3 ;  /* 0x000000ff675d7208 */ /* 0x000fe20005800000 */
[----:B------:R-:W-:Y:S01]  /*e8b0*/  @P1 IMAD.U32 R103, R89, 0x10000, RZ ;  /* 0x0001000059671824 */ /* 0x000fe200078e00ff */
[----:B------:R-:W-:-:S03]  /*e8c0*/  SEL R157, RZ, 0x1, P3 ;  /* 0x00000001ff9d7807 */ /* 0x000fc60001800000 */
[----:B------:R-:W-:-:S04]  /*e8d0*/  FADD.FTZ R192, R192, R93 ;  /* 0x0000005dc0c07221 */ /* 0x000fc80000010000 */
[----:B------:R-:W-:-:S07]  /*e8e0*/  @P1 FADD.FTZ R192, R103, R192 ;  /* 0x000000c067c01221 */ /* 0x000fce0000010000 */
.L_x_1475:
        /* <DEDUP_REMOVED lines=12> */
.L_x_1484:
[----:B------:R-:W-:-:S07]  /*e9b0*/  MOV R109, R178 ;  /* 0x000000b2006d7202 */ /* 0x000fce0000000f00 */
.L_x_1485:
[----:B------:R-:W-:Y:S05]  /*e9c0*/  BSYNC B1 ;  /* 0x0000000000017941 */ /* 0x000fea0003800000 */
.L_x_1483:
        /* <DEDUP_REMOVED lines=16> */
.L_x_1489:
[----:B------:R-:W-:Y:S05]  /*ead0*/  BSYNC B2 ;  /* 0x0000000000027941 */ /* 0x000fea0003800000 */
.L_x_1488:
        /* <DEDUP_REMOVED lines=42> */
[----:B------:R-:W-:Y:S01]  /*ed80*/  IMAD.MOV.U32 R93, RZ, RZ, RZ ;  /* 0x000000ffff5d7224 */ /* 0x000fe200078e00ff */
[----:B------:R-:W-:-:S07]  /*ed90*/  MOV R188, R92 ;  /* 0x0000005c00bc7202 */ /* 0x000fce0000000f00 */
.L_x_1487:
[----:B------:R-:W-:Y:S05]  /*eda0*/  BSYNC B1 ;  /* 0x0000000000017941 */ /* 0x000fea0003800000 */
.L_x_1486:
        /* <DEDUP_REMOVED lines=16> */
.L_x_1490:
        /* <DEDUP_REMOVED lines=12> */
.L_x_1493:
[----:B------:R-:W-:-:S07]  /*ef70*/  IMAD.MOV.U32 R108, RZ, RZ, R178 ;  /* 0x000000ffff6c7224 */ /* 0x000fce00078e00b2 */
.L_x_1494:
[----:B------:R-:W-:Y:S05]  /*ef80*/  BSYNC B1 ;  /* 0x0000000000017941 */ /* 0x000fea0003800000 */
.L_x_1492:
        /* <DEDUP_REMOVED lines=16> */
.L_x_1498:
[----:B------:R-:W-:Y:S05]  /*f090*/  BSYNC B2 ;  /* 0x0000000000027941 */ /* 0x000fea0003800000 */
.L_x_1497:
        /* <DEDUP_REMOVED lines=44> */
.L_x_1496:
[----:B------:R-:W-:Y:S05]  /*f360*/  BSYNC B1 ;  /* 0x0000000000017941 */ /* 0x000fea0003800000 */
.L_x_1495:
        /* <DEDUP_REMOVED lines=12> */
.L_x_1491:
        /* <DEDUP_REMOVED lines=12> */
.L_x_1500:
[----:B------:R-:W-:-:S07]  /*f4f0*/  MOV R108, R178 ;  /* 0x000000b2006c7202 */ /* 0x000fce0000000f00 */
.L_x_1501:
[----:B------:R-:W-:Y:S05]  /*f500*/  BSYNC B1 ;  /* 0x0000000000017941 */ /* 0x000fea0003800000 */
.L_x_1499:
        /* <DEDUP_REMOVED lines=16> */
.L_x_1505:
[----:B------:R-:W-:Y:S05]  /*f610*/  BSYNC B2 ;  /* 0x0000000000027941 */ /* 0x000fea0003800000 */
.L_x_1504:
        /* <DEDUP_REMOVED lines=44> */
.L_x_1503:
[----:B------:R-:W-:Y:S05]  /*f8e0*/  BSYNC B1 ;  /* 0x0000000000017941 */ /* 0x000fea0003800000 */
.L_x_1502:
        /* <DEDUP_REMOVED lines=16> */
.L_x_1506:
        /* <DEDUP_REMOVED lines=12> */
.L_x_1509:
[----:B------:R-:W-:-:S07]  /*fab0*/  IMAD.MOV.U32 R108, RZ, RZ, R178 ;  /* 0x000000ffff6c7224 */ /* 0x000fce00078e00b2 */
.L_x_1510:
[----:B------:R-:W-:Y:S05]  /*fac0*/  BSYNC B1 ;  /* 0x0000000000017941 */ /* 0x000fea0003800000 */
.L_x_1508:
        /* <DEDUP_REMOVED lines=16> */
.L_x_1514:
[----:B------:R-:W-:Y:S05]  /*fbd0*/  BSYNC B2 ;  /* 0x0000000000027941 */ /* 0x000fea0003800000 */
.L_x_1513:
        /* <DEDUP_REMOVED lines=44> */
.L_x_1512:
[----:B------:R-:W-:Y:S05]  /*fea0*/  BSYNC B1 ;  /* 0x0000000000017941 */ /* 0x000fea0003800000 */
.L_x_1511:
        /* <DEDUP_REMOVED lines=10> */
.L_x_1507:
        /* <DEDUP_REMOVED lines=12> */
.L_x_1516:
[----:B------:R-:W-:-:S07]  /*10010*/  MOV R108, R178 ;  /* 0x000000b2006c7202 */ /* 0x000fce0000000f00 */
.L_x_1517:
[----:B------:R-:W-:Y:S05]  /*10020*/  BSYNC B1 ;  /* 0x0000000000017941 */ /* 0x000fea0003800000 */
.L_x_1515:
        /* <DEDUP_REMOVED lines=16> */
.L_x_1521:
[----:B------:R-:W-:Y:S05]  /*10130*/  BSYNC B2 ;  /* 0x0000000000027941 */ /* 0x000fea0003800000 */
.L_x_1520:
        /* <DEDUP_REMOVED lines=44> */
.L_x_1519:
[----:B------:R-:W-:Y:S05]  /*10400*/  BSYNC B1 ;  /* 0x0000000000017941 */ /* 0x000fea0003800000 */
.L_x_1518:
        /* <DEDUP_REMOVED lines=14> */
.L_x_1522:
        /* <DEDUP_REMOVED lines=12> */
.L_x_1525:
[----:B------:R-:W-:-:S07]  /*105b0*/  IMAD.MOV.U32 R94, RZ, RZ, R178 ;  /* 0x000000ffff5e7224 */ /* 0x000fce00078e00b2 */
.L_x_1526:
[----:B------:R-:W-:Y:S05]  /*105c0*/  BSYNC B1 ;  /* 0x0000000000017941 */ /* 0x000fea0003800000 */
.L_x_1524:
        /* <DEDUP_REMOVED lines=16> */
.L_x_1530:
[----:B------:R-:W-:Y:S05]  /*106d0*/  BSYNC B2 ;  /* 0x0000000000027941 */ /* 0x000fea0003800000 */
.L_x_1529:
        /* <DEDUP_REMOVED lines=44> */
.L_x_1528:
[----:B------:R-:W-:Y:S05]  /*109a0*/  BSYNC B1 ;  /* 0x0000000000017941 */ /* 0x000fea0003800000 */
.L_x_1527:
        /* <DEDUP_REMOVED lines=12> */
.L_x_1523:
        /* <DEDUP_REMOVED lines=12> */
.L_x_1532:
[----:B------:R-:W-:-:S07]  /*10b30*/  MOV R94, R178 ;  /* 0x000000b2005e7202 */ /* 0x000fce0000000f00 */
.L_x_1533:
[----:B------:R-:W-:Y:S05]  /*10b40*/  BSYNC B1 ;  /* 0x0000000000017941 */ /* 0x000fea0003800000 */
.L_x_1531:
        /* <DEDUP_REMOVED lines=16> */
.L_x_1537:
[----:B------:R-:W-:Y:S05]  /*10c50*/  BSYNC B2 ;  /* 0x0000000000027941 */ /* 0x000fea0003800000 */
.L_x_1536:
        /* <DEDUP_REMOVED lines=44> */
.L_x_1535:
[----:B------:R-:W-:Y:S05]  /*10f20*/  BSYNC B1 ;  /* 0x0000000000017941 */ /* 0x000fea0003800000 */
.L_x_1534:
        /* <DEDUP_REMOVED lines=14> */
.L_x_1538:
        /* <DEDUP_REMOVED lines=12> */
.L_x_1541:
[----:B------:R-:W-:-:S07]  /*110d0*/  IMAD.MOV.U32 R107, RZ, RZ, R178 ;  /* 0x000000ffff6b7224 */ /* 0x000fce00078e00b2 */
.L_x_1542:
[----:B------:R-:W-:Y:S05]  /*110e0*/  BSYNC B1 ;  /* 0x0000000000017941 */ /* 0x000fea0003800000 */
.L_x_1540:
        /* <DEDUP_REMOVED lines=16> */
.L_x_1546:
[----:B------:R-:W-:Y:S05]  /*111f0*/  BSYNC B2 ;  /* 0x0000000000027941 */ /* 0x000fea0003800000 */
.L_x_1545:
        /* <DEDUP_REMOVED lines=44> */
.L_x_1544:
[----:B------:R-:W-:Y:S05]  /*114c0*/  BSYNC B1 ;  /* 0x0000000000017941 */ /* 0x000fea0003800000 */
.L_x_1543:
        /* <DEDUP_REMOVED lines=10> */
.L_x_1539:
        /* <DEDUP_REMOVED lines=12> */
.L_x_1548:
[----:B------:R-:W-:-:S07]  /*11630*/  MOV R107, R178 ;  /* 0x000000b2006b7202 */ /* 0x000fce0000000f00 */
.L_x_1549:
[----:B------:R-:W-:Y:S05]  /*11640*/  BSYNC B1 ;  /* 0x0000000000017941 */ /* 0x000fea0003800000 */
.L_x_1547:
        /* <DEDUP_REMOVED lines=16> */
.L_x_1553:
[----:B------:R-:W-:Y:S05]  /*11750*/  BSYNC B2 ;  /* 0x0000000000027941 */ /* 0x000fea0003800000 */
.L_x_1552:
        /* <DEDUP_REMOVED lines=44> */
.L_x_1551:
[----:B------:R-:W-:Y:S05]  /*11a20*/  BSYNC B1 ;  /* 0x0000000000017941 */ /* 0x000fea0003800000 */
.L_x_1550:
        /* <DEDUP_REMOVED lines=14> */
.L_x_1554:
        /* <DEDUP_REMOVED lines=12> */
.L_x_1557:
[----:B------:R-:W-:-:S07]  /*11bd0*/  IMAD.MOV.U32 R106, RZ, RZ, R178 ;  /* 0x000000ffff6a7224 */ /* 0x000fce00078e00b2 */
.L_x_1558:
[----:B------:R-:W-:Y:S05]  /*11be0*/  BSYNC B1 ;  /* 0x0000000000017941 */ /* 0x000fea0003800000 */
.L_x_1556:
        /* <DEDUP_REMOVED lines=8> */
[----:B------:R-:W-:Y:S02]  /*11c70*/  IADD3 R118, R118, 0x1, RZ ;  /* 0x0000000176767810 */ /* 0x000fe40007ffe0ff */
[----:B------:R-:W-:Y:S02]  /*11c80*/  P2R R92, PR, RZ, 0x1 ;  /* 0x00000001ff5c7803 */ /* 0x000fe40000000000 */
[----:B------:R-:W-:-:S13]  /*11c90*/  ISETP.NE.AND P6, PT, R118, RZ, PT ;  /* 0x000000ff7600720c */ /* 0x000fda0003fc5270 */
[----:B------:R-:W-:Y:S02]  /*11ca0*/  @!P6 VIADD R116, R116, 0x1 ;  /* 0x000000017474e836 */ /* 0x000fe40000000000 */
[----:B------:R-:W-:Y:S02]  /*11cb0*/  @!P6 VIADD R93, R120, 0x1 ;  /* 0x00000001785de836 */ /* 0x000fe40000000000 */
[----:B------:R-:W-:Y:S01]  /*11cc0*/  @!P6 IMAD.MOV.U32 R118, RZ, RZ, RZ ;  /* 0x000000ffff76e224 */ /* 0x000fe200078e00ff */
[----:B------:R-:W-:-:S13]  /*11cd0*/  ISETP.NE.AND P0, PT, R116, RZ, !P6 ;  /* 0x000000ff7400720c */ /* 0x000fda0007705270 */
[----:B------:R-:W-:Y:S02]  /*11ce0*/  @P0 IADD3 R93, R120, RZ, RZ ;  /* 0x000000ff785d0210 */ /* 0x000fe40007ffe0ff */
[----:B------:R-:W-:-:S03]  /*11cf0*/  ISETP.NE.AND P0, PT, R92, RZ, PT ;  /* 0x000000ff5c00720c */ /* 0x000fc60003f05270 */
[----:B------:R-:W-:-:S10]  /*11d00*/  @!P6 IMAD.MOV.U32 R120, RZ, RZ, R93 ;  /* 0x000000ffff78e224 */ /* 0x000fd400078e005d */
.L_x_1562:
[----:B------:R-:W-:Y:S05]  /*11d10*/  BSYNC B2 ;  /* 0x0000000000027941 */ /* 0x000fea0003800000 */
.L_x_1561:
        /* <DEDUP_REMOVED lines=44> */
.L_x_1560:
[----:B------:R-:W-:Y:S05]  /*11fe0*/  BSYNC B1 ;  /* 0x0000000000017941 */ /* 0x000fea0003800000 */
.L_x_1559:
        /* <DEDUP_REMOVED lines=12> */
.L_x_1555:
        /* <DEDUP_REMOVED lines=20> */
[----:B------:R-:W-:Y:S01]  /*121f0*/  LOP3.LUT R199, R109, R167, R199, 0xfe, !PT ;  /* 0x000000a76dc77212 */ /* 0x000fe200078efec7 */
[----:B------:R-:W-:Y:S01]  /*12200*/  VIADD R167, R169, 0x60 ;  /* 0x00000060a9a77836 */ /* 0x000fe20000000000 */
[----:B------:R-:W-:Y:S02]  /*12210*/  LOP3.LUT R108, R112, R108, R110, 0xfe, !PT ;  /* 0x0000006c706c7212 */ /* 0x000fe400078efe6e */
[----:B------:R-:W-:Y:S01]  /*12220*/  SEL R109, RZ, 0x1, P6 ;  /* 0x00000001ff6d7807 */ /* 0x000fe20003000000 */
[C---:B------:R-:W-:Y:S01]  /*12230*/  IMAD.WIDE.U32 R98, R167.reuse, 0x10, R98 ;  /* 0x00000010a7627825 */ /* 0x040fe200078e0062 */
[----:B------:R-:W-:Y:S02]  /*12240*/  ISETP.NE.AND P2, PT, R94, RZ, PT ;  /* 0x000000ff5e00720c */ /* 0x000fe40003f45270 */
[----:B------:R-:W-:Y:S01]  /*12250*/  F2FP.BF16.F32.PACK_AB R95, R196, R195 ;  /* 0x000000c3c45f723e */ /* 0x000fe200000010ff */
[----:B0-----:R-:W-:Y:S01]  /*12260*/  @P0 IMAD.WIDE.U32 R102, R167, 0x10, R102 ;  /* 0x00000010a7660825 */ /* 0x001fe200078e0066 */
[----:B------:R-:W-:-:S02]  /*12270*/  F2FP.BF16.F32.PACK_AB R94, R193, R194 ;  /* 0x000000c2c15e723e */ /* 0x000fc400000010ff */
[----:B------:R-:W-:Y:S01]  /*12280*/  F2FP.BF16.F32.PACK_AB R93, R191, R192 ;  /* 0x000000c0bf5d723e */ /* 0x000fe200000010ff */
[----:B-1----:R-:W-:Y:S01]  /*12290*/  @P1 IMAD.WIDE.U32 R104, R167, 0x10, R104 ;  /* 0x00000010a7681825 */ /* 0x002fe200078e0068 */
[----:B------:R-:W-:Y:S02]  /*122a0*/  F2FP.BF16.F32.PACK_AB R92, R189, R190 ;  /* 0x000000bebd5c723e */ /* 0x000fe400000010ff */
[----:B------:R-:W-:Y:S01]  /*122b0*/  LOP3.LUT R110, R108, R109, RZ, 0xfc, !PT ;  /* 0x0000006d6c6e7212 */ /* 0x000fe200078efcff */
[----:B------:R-:W-:Y:S01]  /*122c0*/  IMAD.WIDE.U32 R108, R165, 0x8, R96 ;  /* 0x00000008a56c7825 */ /* 0x000fe200078e0060 */
[----:B------:R-:W-:Y:S01]  /*122d0*/  LOP3.LUT R111, R113, R199, R111, 0xfe, !PT ;  /* 0x000000c7716f7212 */ /* 0x000fe200078efe6f */
[----:B------:R0:W-:Y:S04]  /*122e0*/  STG.E.128 desc[UR4][R106.64], R92 ;  /* 0x0000005c6a007986 */ /* 0x0001e8000c101d04 */
[----:B------:R0:W-:Y:S01]  /*122f0*/  STG.E.64 desc[UR4][R108.64], R110 ;  /* 0x0000006e6c007986 */ /* 0x0001e2000c101b04 */
[----:B------:R-:W-:Y:S05]  /*12300*/  @!P0 BRA `(.L_x_1563) ;  /* 0x0000000000508947 */ /* 0x000fea0003800000 */
        /* <DEDUP_REMOVED lines=20> */
.L_x_1563:
        /* <DEDUP_REMOVED lines=15> */
.L_x_1565:
[----:B------:R-:W-:-:S07]  /*12540*/  IMAD.MOV.U32 R108, RZ, RZ, R178 ;  /* 0x000000ffff6c7224 */ /* 0x000fce00078e00b2 */
.L_x_1566:
[----:B------:R-:W-:Y:S05]  /*12550*/  BSYNC B1 ;  /* 0x0000000000017941 */ /* 0x000fea0003800000 */
.L_x_1564:
        /* <DEDUP_REMOVED lines=16> */
.L_x_1570:
[----:B------:R-:W-:Y:S05]  /*12660*/  BSYNC B2 ;  /* 0x0000000000027941 */ /* 0x000fea0003800000 */
.L_x_1569:
        /* <DEDUP_REMOVED lines=40> */
[----:B------:R-:W-:Y:S02]  /*128f0*/  HFMA2.MMA R106, -RZ, RZ, 0, 0 ;  /* 0x00000000ff6a7435 */ /* 0x000fe400000001ff */
[----:B------:R-:W-:Y:S01]  /*12900*/  IMAD.MOV.U32 R178, RZ, RZ, R104 ;  /* 0x000000ffffb27224 */ /* 0x000fe200078e0068 */
[----:B------:R-:W-:Y:S01]  /*12910*/  LOP3.LUT R183, R99, R102, R50, 0x96, !PT ;  /* 0x0000006663b77212 */ /* 0x000fe200078e9632 */
[----:B------:R-:W-:-:S07]  /*12920*/  IMAD.MOV.U32 R188, RZ, RZ, R98 ;  /* 0x000000ffffbc7224 */ /* 0x000fce00078e0062 */
.L_x_1568:
[----:B------:R-:W-:Y:S05]  /*12930*/  BSYNC B1 ;  /* 0x0000000000017941 */ /* 0x000fea0003800000 */
.L_x_1567:
        /* <DEDUP_REMOVED lines=16> */
.L_x_1571:
        /* <DEDUP_REMOVED lines=12> */
.L_x_1574:
[----:B------:R-:W-:-:S07]  /*12b00*/  MOV R104, R178 ;  /* 0x000000b200687202 */ /* 0x000fce0000000f00 */
.L_x_1575:
[----:B------:R-:W-:Y:S05]  /*12b10*/  BSYNC B1 ;  /* 0x0000000000017941 */ /* 0x000fea0003800000 */
.L_x_1573:
        /* <DEDUP_REMOVED lines=16> */
.L_x_1579:
[----:B------:R-:W-:Y:S05]  /*12c20*/  BSYNC B2 ;  /* 0x0000000000027941 */ /* 0x000fea0003800000 */
.L_x_1578:
        /* <DEDUP_REMOVED lines=44> */
.L_x_1577:
[----:B------:R-:W-:Y:S05]  /*12ef0*/  BSYNC B1 ;  /* 0x0000000000017941 */ /* 0x000fea0003800000 */
.L_x_1576:
        /* <DEDUP_REMOVED lines=10> */
.L_x_1572:
        /* <DEDUP_REMOVED lines=12> */
.L_x_1581:
[----:B------:R-:W-:-:S07]  /*13060*/  IMAD.MOV.U32 R104, RZ, RZ, R178 ;  /* 0x000000ffff687224 */ /* 0x000fce00078e00b2 */
.L_x_1582:
[----:B------:R-:W-:Y:S05]  /*13070*/  BSYNC B1 ;  /* 0x0000000000017941 */ /* 0x000fea0003800000 */
.L_x_1580:
        /* <DEDUP_REMOVED lines=16> */
.L_x_1586:
[----:B------:R-:W-:Y:S05]  /*13180*/  BSYNC B2 ;  /* 0x0000000000027941 */ /* 0x000fea0003800000 */
.L_x_1585:
        /* <DEDUP_REMOVED lines=42> */
[----:B------:R-:W-:Y:S01]  /*13430*/  HFMA2.MMA R99, -RZ, RZ, 0, 0 ;  /* 0x00000000ff637435 */ /* 0x000fe200000001ff */
[----:B------:R-:W-:-:S10]  /*13440*/  IMAD.MOV.U32 R188, RZ, RZ, R98 ;  /* 0x000000ffffbc7224 */ /* 0x000fd400078e0062 */
.L_x_1584:
[----:B------:R-:W-:Y:S05]  /*13450*/  BSYNC B1 ;  /* 0x0000000000017941 */ /* 0x000fea0003800000 */
.L_x_1583:
        /* <DEDUP_REMOVED lines=16> */
.L_x_1587:
        /* <DEDUP_REMOVED lines=12> */
.L_x_1590:
[----:B------:R-:W-:-:S07]  /*13620*/  MOV R110, R178 ;  /* 0x000000b2006e7202 */ /* 0x000fce0000000f00 */
.L_x_1591:
[----:B------:R-:W-:Y:S05]  /*13630*/  BSYNC B1 ;  /* 0x0000000000017941 */ /* 0x000fea0003800000 */
.L_x_1589:
        /* <DEDUP_REMOVED lines=16> */
.L_x_1595:
[----:B------:R-:W-:Y:S05]  /*13740*/  BSYNC B2 ;  /* 0x0000000000027941 */ /* 0x000fea0003800000 */
.L_x_1594:
        /* <DEDUP_REMOVED lines=42> */
[----:B------:R-:W-:Y:S02]  /*139f0*/  LOP3.LUT R183, R99, R102, R50, 0x96, !PT ;  /* 0x0000006663b77212 */ /* 0x000fe400078e9632 */
[----:B------:R-:W-:-:S07]  /*13a00*/  MOV R188, R98 ;  /* 0x0000006200bc7202 */ /* 0x000fce0000000f00 */
.L_x_1593:
[----:B------:R-:W-:Y:S05]  /*13a10*/  BSYNC B1 ;  /* 0x0000000000017941 */ /* 0x000fea0003800000 */
.L_x_1592:
        /* <DEDUP_REMOVED lines=12> */
.L_x_1588:
        /* <DEDUP_REMOVED lines=12> */
.L_x_1597:
[----:B------:R-:W-:-:S07]  /*13ba0*/  IMAD.MOV.U32 R110, RZ, RZ, R178 ;  /* 0x000000ffff6e7224 */ /* 0x000fce00078e00b2 */
.L_x_1598:
[----:B------:R-:W-:Y:S05]  /*13bb0*/  BSYNC B1 ;  /* 0x0000000000017941 */ /* 0x000fea0003800000 */
.L_x_1596:
        /* <DEDUP_REMOVED lines=16> */
.L_x_1602:
[----:B------:R-:W-:Y:S05]  /*13cc0*/  BSYNC B2 ;  /* 0x0000000000027941 */ /* 0x000fea0003800000 */
.L_x_1601:
        /* <DEDUP_REMOVED lines=41> */
[----:B------:R-:W-:Y:S01]  /*13f60*/  HFMA2.MMA R98, -RZ, RZ, 0, 0 ;  /* 0x00000000ff627435 */ /* 0x000fe200000001ff */
[----:B------:R-:W-:Y:S01]  /*13f70*/  IMAD.MOV.U32 R178, RZ, RZ, R106 ;  /* 0x000000ffffb27224 */ /* 0x000fe200078e006a */
[----:B------:R-:W-:-:S09]  /*13f80*/  LOP3.LUT R183, R99, R102, R50, 0x96, !PT ;  /* 0x0000006663b77212 */ /* 0x000fd200078e9632 */
.L_x_1600:
[----:B------:R-:W-:Y:S05]  /*13f90*/  BSYNC B1 ;  /* 0x0000000000017941 */ /* 0x000fea0003800000 */
.L_x_1599:
        /* <DEDUP_REMOVED lines=16> */
.L_x_1603:
        /* <DEDUP_REMOVED lines=12> */
.L_x_1606:
[----:B------:R-:W-:-:S07]  /*14160*/  MOV R110, R178 ;  /* 0x000000b2006e7202 */ /* 0x000fce0000000f00 */
.L_x_1607:
[----:B------:R-:W-:Y:S05]  /*14170*/  BSYNC B1 ;  /* 0x0000000000017941 */ /* 0x000fea0003800000 */
.L_x_1605:
        /* <DEDUP_REMOVED lines=16> */
.L_x_1611:
[----:B------:R-:W-:Y:S05]  /*14280*/  BSYNC B2 ;  /* 0x0000000000027941 */ /* 0x000fea0003800000 */
.L_x_1610:
        /* <DEDUP_REMOVED lines=44> */
.L_x_1609:
[----:B------:R-:W-:Y:S05]  /*14550*/  BSYNC B1 ;  /* 0x0000000000017941 */ /* 0x000fea0003800000 */
.L_x_1608:
        /* <DEDUP_REMOVED lines=10> */
.L_x_1604:
        /* <DEDUP_REMOVED lines=12> */
.L_x_1613:
[----:B------:R-:W-:-:S07]  /*146c0*/  IMAD.MOV.U32 R110, RZ, RZ, R178 ;  /* 0x000000ffff6e7224 */ /* 0x000fce00078e00b2 */
.L_x_1614:
[----:B------:R-:W-:Y:S05]  /*146d0*/  BSYNC B1 ;  /* 0x0000000000017941 */ /* 0x000fea0003800000 */
.L_x_1612:
        /* <DEDUP_REMOVED lines=16> */
.L_x_1618:
[----:B------:R-:W-:Y:S05]  /*147e0*/  BSYNC B2 ;  /* 0x0000000000027941 */ /* 0x000fea0003800000 */
.L_x_1617:
        /* <DEDUP_REMOVED lines=44> */
.L_x_1616:
[----:B------:R-:W-:Y:S05]  /*14ab0*/  BSYNC B1 ;  /* 0x0000000000017941 */ /* 0x000fea0003800000 */
.L_x_1615:
        /* <DEDUP_REMOVED lines=12> */
[----:B------:R-:W-:Y:S01]  /*14b80*/  IMAD.U32 R99, R92, 0x10000, RZ ;  /* 0x000100005c637824 */ /* 0x000fe200078e00ff */
[----:B------:R-:W-:-:S03]  /*14b90*/  MOV R92, R93 ;  /* 0x0000005d005c7202 */ /* 0x000fc60000000f00 */
[----:B------:R-:W-:Y:S01]  /*14ba0*/  FADD.FTZ R106, R106, R99 ;  /* 0x000000636a6a7221 */ /* 0x000fe20000010000 */
[----:B------:R-:W-:Y:S06]  /*14bb0*/  BRA `(.L_x_1620) ;  /* 0x0000000400607947 */ /* 0x000fec0003800000 */
.L_x_1619:
        /* <DEDUP_REMOVED lines=10> */
[----:B------:R-:W-:Y:S01]  /*14c60*/  MOV R110, R188 ;  /* 0x000000bc006e7202 */ /* 0x000fe20000000f00 */
[----:B------:R-:W-:Y:S06]  /*14c70*/  BRA `(.L_x_1623) ;  /* 0x0000000000047947 */ /* 0x000fec0003800000 */
.L_x_1622:
[----:B------:R-:W-:-:S07]  /*14c80*/  IMAD.MOV.U32 R110, RZ, RZ, R178 ;  /* 0x000000ffff6e7224 */ /* 0x000fce00078e00b2 */
.L_x_1623:
[----:B------:R-:W-:Y:S05]  /*14c90*/  BSYNC B1 ;  /* 0x0000000000017941 */ /* 0x000fea0003800000 */
.L_x_1621:
        /* <DEDUP_REMOVED lines=10> */
[----:B------:R-:W-:Y:S01]  /*14d40*/  @!P3 IADD3 R116, R116, 0x1, RZ ;  /* 0x000000017474b810 */ /* 0x000fe20007ffe0ff */
[----:B------:R-:W-:Y:S02]  /*14d50*/  @!P3 VIADD R92, R120, 0x1 ;  /* 0x00000001785cb836 */ /* 0x000fe40000000000 */
[----:B------:R-:W-:Y:S01]  /*14d60*/  @!P3 IMAD.MOV.U32 R118, RZ, RZ, RZ ;  /* 0x000000ffff76b224 */ /* 0x000fe200078e00ff */
[----:B------:R-:W-:-:S13]  /*14d70*/  ISETP.NE.AND P4, PT, R116, RZ, !P3 ;  /* 0x000000ff7400720c */ /* 0x000fda0005f85270 */
[----:B------:R-:W-:-:S04]  /*14d80*/  @P4 IADD3 R92, R120, RZ, RZ ;  /* 0x000000ff785c4210 */ /* 0x000fc80007ffe0ff */
[----:B------:R-:W-:-:S07]  /*14d90*/  @!P3 MOV R120, R92 ;  /* 0x0000005c0078b202 */ /* 0x000fce0000000f00 */
.L_x_1627:
[----:B------:R-:W-:Y:S05]  /*14da0*/  BSYNC B2 ;  /* 0x0000000000027941 */ /* 0x000fea0003800000 */
.L_x_1626:
        /* <DEDUP_REMOVED lines=44> */
.L_x_1625:
[----:B------:R-:W-:Y:S05]  /*15070*/  BSYNC B1 ;  /* 0x0000000000017941 */ /* 0x000fea0003800000 */
.L_x_1624:
        /* <DEDUP_REMOVED lines=12> */
.L_x_1620:
[C---:B------:R-:W-:Y:S01]  /*15140*/  ISETP.NE.AND P3, PT, R92.reuse, 0x1, PT ;  /* 0x000000015c00780c */ /* 0x040fe20003f65270 */
[----:B------:R-:W-:Y:S01]  /*15150*/  BSSY B1, `(.L_x_1628) ;  /* 0x000000c000017945 */ /* 0x000fe20003800000 */
[----:B------:R-:W-:-:S11]  /*15160*/  IADD3 R93, R92, 0x1, RZ ;  /* 0x000000015c5d7810 */ /* 0x000fd60007ffe0ff */
        /* <DEDUP_REMOVED lines=9> */
.L_x_1629:
[----:B------:R-:W-:-:S07]  /*15200*/  MOV R110, R178 ;  /* 0x000000b2006e7202 */ /* 0x000fce0000000f00 */
.L_x_1630:
[----:B------:R-:W-:Y:S05]  /*15210*/  BSYNC B1 ;  /* 0x0000000000017941 */ /* 0x000fea0003800000 */
.L_x_1628:
        /* <DEDUP_REMOVED lines=10> */
[----:B------:R-:W-:Y:S01]  /*152c0*/  @!P3 VIADD R116, R116, 0x1 ;  /* 0x000000017474b836 */ /* 0x000fe20000000000 */
[----:B------:R-:W-:Y:S02]  /*152d0*/  @!P3 IADD3 R92, R120, 0x1, RZ ;  /* 0x00000001785cb810 */ /* 0x000fe40007ffe0ff */
[----:B------:R-:W-:Y:S02]  /*152e0*/  @!P3 MOV R118, RZ ;  /* 0x000000ff0076b202 */ /* 0x000fe40000000f00 */
[----:B------:R-:W-:-:S13]  /*152f0*/  ISETP.NE.AND P4, PT, R116, RZ, !P3 ;  /* 0x000000ff7400720c */ /* 0x000fda0005f85270 */
[----:B------:R-:W-:-:S04]  /*15300*/  @P4 IMAD.MOV R92, RZ, RZ, R120 ;  /* 0x000000ffff5c4224 */ /* 0x000fc800078e0278 */
[----:B------:R-:W-:-:S07]  /*15310*/  @!P3 IMAD.MOV.U32 R120, RZ, RZ, R92 ;  /* 0x000000ffff78b224 */ /* 0x000fce00078e005c */
.L_x_1634:
[----:B------:R-:W-:Y:S05]  /*15320*/  BSYNC B2 ;  /* 0x0000000000027941 */ /* 0x000fea0003800000 */
.L_x_1633:
        /* <DEDUP_REMOVED lines=43> */
[----:B------:R-:W-:-:S11]  /*155e0*/  HFMA2.MMA R93, -RZ, RZ, 0, 0 ;  /* 0x00000000ff5d7435 */ /* 0x000fd600000001ff */
.L_x_1632:
[----:B------:R-:W-:Y:S05]  /*155f0*/  BSYNC B1 ;  /* 0x0000000000017941 */ /* 0x000fea0003800000 */
.L_x_1631:
        /* <DEDUP_REMOVED lines=12> */
[----:B------:R-:W-:Y:S01]  /*156c0*/  IMAD.U32 R99, R90, 0x10000, RZ ;  /* 0x000100005a637824 */ /* 0x000fe200078e00ff */
[----:B------:R-:W-:-:S03]  /*156d0*/  MOV R92, R93 ;  /* 0x0000005d005c7202 */ /* 0x000fc60000000f00 */
[----:B------:R-:W-:Y:S01]  /*156e0*/  FADD.FTZ R108, R99, R108 ;  /* 0x0000006c636c7221 */ /* 0x000fe20000010000 */
[----:B------:R-:W-:Y:S06]  /*156f0*/  BRA `(.L_x_1636) ;  /* 0x0000000400587947 */ /* 0x000fec0003800000 */
.L_x_1635:
        /* <DEDUP_REMOVED lines=12> */
.L_x_1638:
[----:B------:R-:W-:-:S07]  /*157c0*/  IMAD.MOV.U32 R109, RZ, RZ, R178 ;  /* 0x000000ffff6d7224 */ /* 0x000fce00078e00b2 */
.L_x_1639:
[----:B------:R-:W-:Y:S05]  /*157d0*/  BSYNC B1 ;  /* 0x0000000000017941 */ /* 0x000fea0003800000 */
.L_x_1637:
        /* <DEDUP_REMOVED lines=16> */
.L_x_1643:
[----:B------:R-:W-:Y:S05]  /*158e0*/  BSYNC B2 ;  /* 0x0000000000027941 */ /* 0x000fea0003800000 */
.L_x_1642:
        /* <DEDUP_REMOVED lines=44> */
.L_x_1641:
[----:B------:R-:W-:Y:S05]  /*15bb0*/  BSYNC B1 ;  /* 0x0000000000017941 */ /* 0x000fea0003800000 */
.L_x_1640:
        /* <DEDUP_REMOVED lines=10> */
.L_x_1636:
        /* <DEDUP_REMOVED lines=12> */
.L_x_1645:
[----:B------:R-:W-:-:S07]  /*15d20*/  MOV R109, R178 ;  /* 0x000000b2006d7202 */ /* 0x000fce0000000f00 */
.L_x_1646:
[----:B------:R-:W-:Y:S05]  /*15d30*/  BSYNC B1 ;  /* 0x0000000000017941 */ /* 0x000fea0003800000 */
.L_x_1644:
        /* <DEDUP_REMOVED lines=16> */
.L_x_1650:
[----:B------:R-:W-:Y:S05]  /*15e40*/  BSYNC B2 ;  /* 0x0000000000027941 */ /* 0x000fea0003800000 */
.L_x_1649:
        /* <DEDUP_REMOVED lines=44> */
.L_x_1648:
[----:B------:R-:W-:Y:S05]  /*16110*/  BSYNC B1 ;  /* 0x0000000000017941 */ /* 0x000fea0003800000 */
.L_x_1647:
        /* <DEDUP_REMOVED lines=10> */
[----:B------:R-:W-:Y:S01]  /*161c0*/  IMAD.U32 R94, R92, 0x10000, RZ ;  /* 0x000100005c5e7824 */ /* 0x000fe200078e00ff */
[----:B------:R-:W-:-:S03]  /*161d0*/  MOV R92, R93 ;  /* 0x0000005d005c7202 */ /* 0x000fc60000000f00 */
[----:B------:R-:W-:Y:S01]  /*161e0*/  FADD.FTZ R109, R109, R94 ;  /* 0x0000005e6d6d7221 */ /* 0x000fe20000010000 */
[----:B------:R-:W-:Y:S06]  /*161f0*/  BRA `(.L_x_1652) ;  /* 0x0000000400607947 */ /* 0x000fec0003800000 */
.L_x_1651:
        /* <DEDUP_REMOVED lines=12> */
.L_x_1654:
[----:B------:R-:W-:-:S07]  /*162c0*/  IMAD.MOV.U32 R94, RZ, RZ, R178 ;  /* 0x000000ffff5e7224 */ /* 0x000fce00078e00b2 */
.L_x_1655:
[----:B------:R-:W-:Y:S05]  /*162d0*/  BSYNC B1 ;  /* 0x0000000000017941 */ /* 0x000fea0003800000 */
.L_x_1653:
        /* <DEDUP_REMOVED lines=16> */
.L_x_1659:
[----:B------:R-:W-:Y:S05]  /*163e0*/  BSYNC B2 ;  /* 0x0000000000027941 */ /* 0x000fea0003800000 */
.L_x_1658:
        /* <DEDUP_REMOVED lines=44> */
.L_x_1657:
[----:B------:R-:W-:Y:S05]  /*166b0*/  BSYNC B1 ;  /* 0x0000000000017941 */ /* 0x000fea0003800000 */
.L_x_1656:
        /* <DEDUP_REMOVED lines=12> */
.L_x_1652:
        /* <DEDUP_REMOVED lines=12> */
.L_x_1661:
[----:B------:R-:W-:-:S07]  /*16840*/  MOV R94, R178 ;  /* 0x000000b2005e7202 */ /* 0x000fce0000000f00 */
.L_x_1662:
[----:B------:R-:W-:Y:S05]  /*16850*/  BSYNC B1 ;  /* 0x0000000000017941 */ /* 0x000fea0003800000 */
.L_x_1660:
        /* <DEDUP_REMOVED lines=16> */
.L_x_1666:
[----:B------:R-:W-:Y:S05]  /*16960*/  BSYNC B2 ;  /* 0x0000000000027941 */ /* 0x000fea0003800000 */
.L_x_1665:
        /* <DEDUP_REMOVED lines=44> */
.L_x_1664:
[----:B------:R-:W-:Y:S05]  /*16c30*/  BSYNC B1 ;  /* 0x0000000000017941 */ /* 0x000fea0003800000 */
.L_x_1663:
        /* <DEDUP_REMOVED lines=10> */
[----:B------:R-:W-:Y:S01]  /*16ce0*/  IMAD.U32 R95, R91, 0x10000, RZ ;  /* 0x000100005b5f7824 */ /* 0x000fe200078e00ff */
[----:B------:R-:W-:-:S03]  /*16cf0*/  MOV R92, R93 ;  /* 0x0000005d005c7202 */ /* 0x000fc60000000f00 */
[----:B------:R-:W-:Y:S01]  /*16d00*/  FADD.FTZ R110, R95, R110 ;  /* 0x0000006e5f6e7221 */ /* 0x000fe20000010000 */
[----:B------:R-:W-:Y:S06]  /*16d10*/  BRA `(.L_x_1668) ;  /* 0x0000000400587947 */ /* 0x000fec0003800000 */
.L_x_1667:
        /* <DEDUP_REMOVED lines=12> */
.L_x_1670:
[----:B------:R-:W-:-:S07]  /*16de0*/  IMAD.MOV.U32 R112, RZ, RZ, R178 ;  /* 0x000000ffff707224 */ /* 0x000fce00078e00b2 */
.L_x_1671:
[----:B------:R-:W-:Y:S05]  /*16df0*/  BSYNC B1 ;  /* 0x0000000000017941 */ /* 0x000fea0003800000 */
.L_x_1669:
        /* <DEDUP_REMOVED lines=16> */
.L_x_1675:
[----:B------:R-:W-:Y:S05]  /*16f00*/  BSYNC B2 ;  /* 0x0000000000027941 */ /* 0x000fea0003800000 */
.L_x_1674:
        /* <DEDUP_REMOVED lines=44> */
.L_x_1673:
[----:B------:R-:W-:Y:S05]  /*171d0*/  BSYNC B1 ;  /* 0x0000000000017941 */ /* 0x000fea0003800000 */
.L_x_1672:
        /* <DEDUP_REMOVED lines=10> */
.L_x_1668:
        /* <DEDUP_REMOVED lines=12> */
.L_x_1677:
[----:B------:R-:W-:-:S07]  /*17340*/  MOV R112, R178 ;  /* 0x000000b200707202 */ /* 0x000fce0000000f00 */
.L_x_1678:
[----:B------:R-:W-:Y:S05]  /*17350*/  BSYNC B1 ;  /* 0x0000000000017941 */ /* 0x000fea0003800000 */
.L_x_1676:
        /* <DEDUP_REMOVED lines=16> */
.L_x_1682:
[----:B------:R-:W-:Y:S05]  /*17460*/  BSYNC B2 ;  /* 0x0000000000027941 */ /* 0x000fea0003800000 */
.L_x_1681:
        /* <DEDUP_REMOVED lines=40> */
[----:B------:R-:W-:Y:S01]  /*176f0*/  HFMA2.MMA R93, -RZ, RZ, 0, 0 ;  /* 0x00000000ff5d7435 */ /* 0x000fe200000001ff */
[----:B------:R-:W-:Y:S01]  /*17700*/  MOV R178, R92 ;  /* 0x0000005c00b27202 */ /* 0x000fe20000000f00 */
[----:B------:R-:W-:Y:S01]  /*17710*/  IMAD.MOV.U32 R188, RZ, RZ, R94 ;  /* 0x000000ffffbc7224 */ /* 0x000fe200078e005e */
[----:B------:R-:W-:-:S08]  /*17720*/  LOP3.LUT R183, R95, R102, R50, 0x96, !PT ;  /* 0x000000665fb77212 */ /* 0x000fd000078e9632 */
.L_x_1680:
[----:B------:R-:W-:Y:S05]  /*17730*/  BSYNC B1 ;  /* 0x0000000000017941 */ /* 0x000fea0003800000 */
.L_x_1679:
        /* <DEDUP_REMOVED lines=9> */
[----:B------:R-:W-:Y:S02]  /*177d0*/  PRMT R92, R91, 0x7632, R92 ;  /* 0x000076325b5c7816 */ /* 0x000fe4000000005c */
[----:B------:R-:W-:-:S03]  /*177e0*/  MOV R197, R93 ;  /* 0x0000005d00c57202 */ /* 0x000fc60000000f00 */
[----:B------:R-:W-:-:S04]  /*177f0*/  IMAD.U32 R92, R92, 0x10000, RZ ;  /* 0x000100005c5c7824 */ /* 0x000fc800078e00ff */
[----:B------:R-:W-:Y:S01]  /*17800*/  FADD.FTZ R111, R111, R92 ;  /* 0x0000005c6f6f7221 */ /* 0x000fe20000010000 */
[----:B------:R-:W-:Y:S06]  /*17810*/  BRA `(.L_x_1684) ;  /* 0x0000000400607947 */ /* 0x000fec0003800000 */
.L_x_1683:
        /* <DEDUP_REMOVED lines=12> */
.L_x_1686:
[----:B------:R-:W-:-:S07]  /*178e0*/  IMAD.MOV.U32 R112, RZ, RZ, R178 ;  /* 0x000000ffff707224 */ /* 0x000fce00078e00b2 */
.L_x_1687:
[----:B------:R-:W-:Y:S05]  /*178f0*/  BSYNC B1 ;  /* 0x0000000000017941 */ /* 0x000fea0003800000 */
.L_x_1685:
        /* <DEDUP_REMOVED lines=16> */
.L_x_1691:
[----:B------:R-:W-:Y:S05]  /*17a00*/  BSYNC B2 ;  /* 0x0000000000027941 */ /* 0x000fea0003800000 */
.L_x_1690:
        /* <DEDUP_REMOVED lines=44> */
.L_x_1689:
[----:B------:R-:W-:Y:S05]  /*17cd0*/  BSYNC B1 ;  /* 0x0000000000017941 */ /* 0x000fea0003800000 */
.L_x_1688:
        /* <DEDUP_REMOVED lines=12> */
.L_x_1684:
[----:B------:R-:W-:Y:S01]  /*17da0*/  FADD.FTZ R92, RZ, R114 ;  /* 0x00000072ff5c7221 */ /* 0x000fe20000010000 */
[----:B------:R-:W-:Y:S01]  /*17db0*/  SEL R95, RZ, 0x10000, P4 ;  /* 0x00010000ff5f7807 */ /* 0x000fe20002000000 */
[----:B------:R-:W-:Y:S01]  /*17dc0*/  IMAD.WIDE.U32 R100, R167, 0x10, R100 ;  /* 0x00000010a7647825 */ /* 0x000fe200078e0064 */
[----:B------:R-:W-:-:S03]  /*17dd0*/  LOP3.LUT P4, RZ, R163, 0x2, RZ, 0xc0, !PT ;  /* 0x00000002a3ff7812 */ /* 0x000fc6000788c0ff */
[----:B------:R-:W-:Y:S01]  /*17de0*/  FADD.FTZ R92, R92, R171 ;  /* 0x000000ab5c5c7221 */ /* 0x000fe20000010000 */
[----:B------:R-:W-:Y:S01]  /*17df0*/  SEL R98, RZ, 0x1000000, P5 ;  /* 0x01000000ff627807 */ /* 0x000fe20002800000 */
[----:B------:R-:W-:Y:S01]  /*17e00*/  IMAD.WIDE.U32 R96, R167, 0x8, R96 ;  /* 0x00000008a7607825 */ /* 0x000fe200078e0060 */
[----:B------:R-:W-:-:S03]  /*17e10*/  SEL R112, RZ, 0x100, P3 ;  /* 0x00000100ff707807 */ /* 0x000fc60001800000 */
[----:B------:R-:W-:Y:S01]  /*17e20*/  FADD.FTZ R93, R92, R173 ;  /* 0x000000ad5c5d7221 */ /* 0x000fe20000010000 */
[C---:B------:R-:W-:Y:S02]  /*17e30*/  LOP3.LUT P6, RZ, R163.reuse, 0x8, RZ, 0xc0, !PT ;  /* 0x00000008a3ff7812 */ /* 0x040fe400078cc0ff */
[----:B------:R-:W-:Y:S01]  /*17e40*/  LOP3.LUT P5, RZ, R163, 0x4, RZ, 0xc0, !PT ;  /* 0x00000004a3ff7812 */ /* 0x000fe200078ac0ff */
[----:B------:R-:W-:Y:S01]  /*17e50*/  FADD.FTZ R92, R93, R164 ;  /* 0x000000a45d5c7221 */ /* 0x000fe20000010000 */
[----:B------:R-:W-:Y:S02]  /*17e60*/  SEL R94, RZ, 0x1, P4 ;  /* 0x00000001ff5e7807 */ /* 0x000fe40002000000 */
[----:B------:R-:W-:Y:S01]  /*17e70*/  LOP3.LUT P2, RZ, R163, 0x1, RZ, 0xc0, !PT ;  /* 0x00000001a3ff7812 */ /* 0x000fe2000784c0ff */
[----:B------:R-:W-:Y:S01]  /*17e80*/  FADD.FTZ R93, R92, R175 ;  /* 0x000000af5c5d7221 */ /* 0x000fe20000010000 */
[----:B------:R-:W-:Y:S01]  /*17e90*/  LOP3.LUT R112, R112, R98, R95, 0xfe, !PT ;  /* 0x0000006270707212 */ /* 0x000fe200078efe5f */
[----:B------:R-:W-:Y:S01]  /*17ea0*/  IMAD.WIDE.U32 R94, R94, 0x1000000, RZ ;  /* 0x010000005e5e7825 */ /* 0x000fe200078e00ff */
[----:B------:R-:W-:-:S03]  /*17eb0*/  SEL R98, RZ, 0x1, P6 ;  /* 0x00000001ff627807 */ /* 0x000fc60003000000 */
[----:B------:R-:W-:Y:S01]  /*17ec0*/  FADD.FTZ R92, R93, R168 ;  /* 0x000000a85d5c7221 */ /* 0x000fe20000010000 */
[----:B------:R-:W-:Y:S02]  /*17ed0*/  SEL R113, RZ, 0x1, P2 ;  /* 0x00000001ff717807 */ /* 0x000fe40001000000 */
[----:B------:R-:W-:Y:S01]  /*17ee0*/  LOP3.LUT P1, RZ, R163, 0x10, RZ, 0xc0, !PT ;  /* 0x00000010a3ff7812 */ /* 0x000fe2000782c0ff */
[----:B------:R-:W-:Y:S01]  /*17ef0*/  FADD.FTZ R93, R92, R177 ;  /* 0x000000b15c5d7221 */ /* 0x000fe20000010000 */
[----:B------:R-:W-:Y:S01]  /*17f00*/  IMAD.WIDE.U32 R98, R98, 0x100, RZ ;  /* 0x0000010062627825 */ /* 0x000fe200078e00ff */
[----:B------:R-:W-:-:S03]  /*17f10*/  LOP3.LUT R95, R95, R112, R113, 0xfe, !PT ;  /* 0x000000705f5f7212 */ /* 0x000fc600078efe71 */
[----:B------:R-:W-:Y:S01]  /*17f20*/  FADD.FTZ R93, R93, R170 ;  /* 0x000000aa5d5d7221 */ /* 0x000fe20000010000 */
[----:B------:R-:W-:Y:S02]  /*17f30*/  SEL R113, RZ, 0x1, P1 ;  /* 0x00000001ff717807 */ /* 0x000fe40000800000 */
[----:B------:R-:W-:Y:S01]  /*17f40*/  ISETP.NE.AND P2, PT, R0, RZ, PT ;  /* 0x000000ff0000720c */ /* 0x000fe20003f45270 */
        /* <DEDUP_REMOVED lines=12> */
[----:B------:R-:W-:-:S03]  /*18010*/  SEL R92, RZ, 0x1, P5 ;  /* 0x00000001ff5c7807 */ /* 0x000fc60002800000 */
[----:B------:R-:W-:Y:S02]  /*18020*/  FADD.FTZ R102, R93, R194 ;  /* 0x000000c25d667221 */ /* 0x000fe40000010000 */
[----:B------:R-:W-:-:S04]  /*18030*/  IMAD.WIDE.U32 R92, R92, 0x10000, RZ ;  /* 0x000100005c5c7825 */ /* 0x000fc800078e00ff */
[----:B------:R-:W-:Y:S01]  /*18040*/  FADD.FTZ R102, R102, R193 ;  /* 0x000000c166667221 */ /* 0x000fe20000010000 */
[----:B------:R-:W-:-:S03]  /*18050*/  LOP3.LUT R99, R99, R95, R93, 0xfe, !PT ;  /* 0x0000005f63637212 */ /* 0x000fc600078efe5d */
[----:B------:R-:W-:Y:S01]  /*18060*/  FADD.FTZ R103, R102, R195 ;  /* 0x000000c366677221 */ /* 0x000fe20000010000 */
[----:B------:R-:W-:Y:S02]  /*18070*/  LOP3.LUT R112, R98, R94, R92, 0xfe, !PT ;  /* 0x0000005e62707212 */ /* 0x000fe400078efe5c */
[----:B------:R-:W-:Y:S01]  /*18080*/  F2FP.BF16.F32.PACK_AB R95, R111, R110 ;  /* 0x0000006e6f5f723e */ /* 0x000fe200000010ff */
[----:B------:R-:W-:Y:S01]  /*18090*/  FADD.FTZ R102, R103, R196 ;  /* 0x000000c467667221 */ /* 0x000fe20000010000 */
[----:B------:R-:W-:Y:S02]  /*180a0*/  F2FP.BF16.F32.PACK_AB R94, R109, R108 ;  /* 0x0000006c6d5e723e */ /* 0x000fe400000010ff */
[----:B------:R-:W-:Y:S01]  /*180b0*/  F2FP.BF16.F32.PACK_AB R92, R104, R105 ;  /* 0x00000069685c723e */ /* 0x000fe200000010ff */
[----:B------:R-:W-:-:S04]  /*180c0*/  FADD.FTZ R93, R102, R105 ;  /* 0x00000069665d7221 */ /* 0x000fc80000010000 */
[----:B------:R-:W-:Y:S01]  /*180d0*/  FADD.FTZ R98, R93, R104 ;  /* 0x000000685d627221 */ /* 0x000fe20000010000 */
[----:B------:R-:W-:-:S03]  /*180e0*/  F2FP.BF16.F32.PACK_AB R93, R106, R107 ;  /* 0x0000006b6a5d723e */ /* 0x000fc600000010ff */
[----:B------:R-:W-:Y:S01]  /*180f0*/  FADD.FTZ R103, R98, R107 ;  /* 0x0000006b62677221 */ /* 0x000fe20000010000 */
[----:B------:R-:W-:Y:S01]  /*18100*/  LOP3.LUT R98, R112, R113, RZ, 0xfc, !PT ;  /* 0x0000007170627212 */ /* 0x000fe200078efcff */
[----:B------:R0:W-:Y:S02]  /*18110*/  STG.E.128 desc[UR4][R100.64], R92 ;  /* 0x0000005c64007986 */ /* 0x0001e4000c101d04 */
[----:B------:R-:W-:Y:S02]  /*18120*/  FADD.FTZ R103, R103, R106 ;  /* 0x0000006a67677221 */ /* 0x000fe40000010000 */
[----:B------:R0:W-:Y:S02]  /*18130*/  STG.E.64 desc[UR4][R96.64], R98 ;  /* 0x0000006260007986 */ /* 0x0001e4000c101b04 */
[----:B------:R-:W-:-:S04]  /*18140*/  FADD.FTZ R102, R103, R108 ;  /* 0x0000006c67667221 */ /* 0x000fc80000010000 */
[----:B------:R-:W-:-:S04]  /*18150*/  FADD.FTZ R103, R102, R109 ;  /* 0x0000006d66677221 */ /* 0x000fc80000010000 */
[----:B------:R-:W-:Y:S01]  /*18160*/  FADD.FTZ R102, R103, R110 ;  /* 0x0000006e67667221 */ /* 0x000fe20000010000 */
        /* <DEDUP_REMOVED lines=21> */
.L_x_1692:
[----:B------:R-:W-:Y:S01]  /*182c0*/  UMOV UR11, 0xffffffff ;  /* 0xffffffff000b7882 */ /* 0x000fe20000000000 */
[----:B------:R-:W-:Y:S02]  /*182d0*/  FADD.FTZ R102, R102, R111 ;  /* 0x0000006f66667221 */ /* 0x000fe40000010000 */
[----:B------:R-:W-:Y:S05]  /*182e0*/  BRA.DIV UR11, `(.L_x_1693) ;  /* 0x0000001a0b0c7947 */ /* 0x000fea000b800000 */
[----:B01----:R-:W0:Y:S02]  /*182f0*/  SHFL.BFLY PT, R93, R102, 0x1, 0x1f ;  /* 0x0c201f00665d7f89 */ /* 0x003e2400000e0000 */
        /* <DEDUP_REMOVED lines=11> */
[C---:B------:R-:W-:Y:S01]  /*183b0*/  FADD.FTZ R92, -R99.reuse, R114 ;  /* 0x00000072635c7221 */ /* 0x040fe20000010100 */
[C---:B------:R-:W-:Y:S01]  /*183c0*/  FADD.FTZ R101, -R99.reuse, R171 ;  /* 0x000000ab63657221 */ /* 0x040fe20000010100 */
[C---:B------:R-:W-:Y:S01]  /*183d0*/  FADD.FTZ R95, -R99.reuse, R173 ;  /* 0x000000ad635f7221 */ /* 0x040fe20000010100 */
[----:B------:R-:W-:Y:S01]  /*183e0*/  FADD.FTZ R97, -R99, R168 ;  /* 0x000000a863617221 */ /* 0x000fe20000010100 */
[----:B------:R-:W-:-:S04]  /*183f0*/  FFMA.FTZ R92, R92, R92, RZ ;  /* 0x0000005c5c5c7223 */ /* 0x000fc800000100ff */
[----:B------:R-:W-:Y:S01]  /*18400*/  FFMA.FTZ R92, R101, R101, R92 ;  /* 0x00000065655c7223 */ /* 0x000fe2000001005c */
[----:B------:R-:W-:-:S03]  /*18410*/  FADD.FTZ R101, -R99, R164 ;  /* 0x000000a463657221 */ /* 0x000fc60000010100 */
[----:B------:R-:W-:Y:S01]  /*18420*/  FFMA.FTZ R92, R95, R95, R92 ;  /* 0x0000005f5f5c7223 */ /* 0x000fe2000001005c */
[----:B------:R-:W-:-:S03]  /*18430*/  FADD.FTZ R95, -R99, R175 ;  /* 0x000000af635f7221 */ /* 0x000fc60000010100 */
[----:B------:R-:W-:-:S04]  /*18440*/  FFMA.FTZ R92, R101, R101, R92 ;  /* 0x00000065655c7223 */ /* 0x000fc8000001005c */
[----:B------:R-:W-:Y:S01]  /*18450*/  FFMA.FTZ R92, R95, R95, R92 ;  /* 0x0000005f5f5c7223 */ /* 0x000fe2000001005c */
[----:B------:R-:W-:-:S03]  /*18460*/  FADD.FTZ R95, -R99, R177 ;  /* 0x000000b1635f7221 */ /* 0x000fc60000010100 */
        /* <DEDUP_REMOVED lines=50> */
[----:B------:R-:W-:-:S04]  /*18790*/  FFMA.FTZ R92, R95, R95, R92 ;  /* 0x0000005f5f5c7223 */ /* 0x000fc8000001005c */
        /* <DEDUP_REMOVED lines=10> */
.L_x_1706:
[----:B------:R-:W-:Y:S01]  /*18840*/  FMUL.FTZ R92, R99, R99 ;  /* 0x00000063635c7220 */ /* 0x000fe20000410000 */
[----:B------:R-:W-:Y:S01]  /*18850*/  ISETP.NE.AND P1, PT, RZ, UR7, PT ;  /* 0x00000007ff007c0c */ /* 0x000fe2000bf25270 */
[----:B01----:R-:W-:Y:S01]  /*18860*/  FADD.FTZ R96, R96, R101 ;  /* 0x0000006560607221 */ /* 0x003fe20000010000 */
[C---:B------:R-:W-:Y:S01]  /*18870*/  PRMT R95, R67.reuse, 0x7632, R95 ;  /* 0x00007632435f7816 */ /* 0x040fe2000000005f */
[----:B------:R-:W-:Y:S01]  /*18880*/  IMAD.U32 R97, R67, 0x10000, RZ ;  /* 0x0001000043617824 */ /* 0x000fe200078e00ff */
[----:B------:R-:W-:Y:S01]  /*18890*/  FSEL R92, R92, RZ, P1 ;  /* 0x000000ff5c5c7208 */ /* 0x000fe20000800000 */
[----:B------:R-:W-:Y:S01]  /*188a0*/  FFMA.FTZ R93, R96, R93, UR10 ;  /* 0x0000000a605d7e23 */ /* 0x000fe2000801005d */
[----:B------:R-:W-:Y:S01]  /*188b0*/  FSEL R94, R99, RZ, !P1 ;  /* 0x000000ff635e7208 */ /* 0x000fe20004800000 */
[----:B------:R-:W-:Y:S01]  /*188c0*/  IMAD.U32 R101, R95, 0x10000, RZ ;  /* 0x000100005f657824 */ /* 0x000fe200078e00ff */
[----:B------:R-:W-:Y:S01]  /*188d0*/  PRMT R96, R83, 0x7632, R96 ;  /* 0x0000763253607816 */ /* 0x000fe20000000060 */
[----:B------:R-:W-:Y:S01]  /*188e0*/  FADD.FTZ R93, R93, R92 ;  /* 0x0000005c5d5d7221 */ /* 0x000fe20000010000 */
[----:B------:R-:W-:Y:S01]  /*188f0*/  SHF.L.U32 R208, R83, 0x10, RZ ;  /* 0x0000001053d07819 */ /* 0x000fe200000006ff */
[----:B------:R-:W-:Y:S01]  /*18900*/  FADD.FTZ R98, -R94, R171 ;  /* 0x000000ab5e627221 */ /* 0x000fe20000010100 */
[----:B------:R-:W-:Y:S01]  /*18910*/  SHF.L.U32 R103, R96, 0x10, RZ ;  /* 0x0000001060677819 */ /* 0x000fe200000006ff */
[----:B------:R0:W1:Y:S01]  /*18920*/  MUFU.RSQ R171, R93 ;  /* 0x0000005d00ab7308 */ /* 0x0000620000001400 */
[C---:B------:R-:W-:Y:S01]  /*18930*/  FADD.FTZ R96, -R94.reuse, R177 ;  /* 0x000000b15e607221 */ /* 0x040fe20000010100 */
[C---:B------:R-:W-:Y:S01]  /*18940*/  FADD.FTZ R216, -R94.reuse, R170 ;  /* 0x000000aa5ed87221 */ /* 0x040fe20000010100 */
[C---:B------:R-:W-:Y:S01]  /*18950*/  FADD.FTZ R214, -R94.reuse, R168 ;  /* 0x000000a85ed67221 */ /* 0x040fe20000010100 */
[C---:B------:R-:W-:Y:S01]  /*18960*/  FADD.FTZ R92, -R94.reuse, R114 ;  /* 0x000000725e5c7221 */ /* 0x040fe20000010100 */
[C---:B------:R-:W-:Y:S01]  /*18970*/  FADD.FTZ R210, -R94.reuse, R164 ;  /* 0x000000a45ed27221 */ /* 0x040fe20000010100 */
[C---:B------:R-:W-:Y:S01]  /*18980*/  FADD.FTZ R170, -R94.reuse, R180 ;  /* 0x000000b45eaa7221 */ /* 0x040fe20000010100 */
[C---:B------:R-:W-:Y:S01]  /*18990*/  FADD.FTZ R176, -R94.reuse, R182 ;  /* 0x000000b65eb07221 */ /* 0x040fe20000010100 */
[C---:B------:R-:W-:Y:S01]  /*189a0*/  FADD.FTZ R168, -R94.reuse, R184 ;  /* 0x000000b85ea87221 */ /* 0x040fe20000010100 */
[----:B------:R-:W-:Y:S01]  /*189b0*/  FADD.FTZ R174, -R94, R186 ;  /* 0x000000ba5eae7221 */ /* 0x000fe20000010100 */
[----:B0-----:R-:W-:Y:S01]  /*189c0*/  PRMT R93, R66, 0x7632, R93 ;  /* 0x00007632425d7816 */ /* 0x001fe2000000005d */
[C---:B------:R-:W-:Y:S01]  /*189d0*/  FADD.FTZ R206, -R94.reuse, R173 ;  /* 0x000000ad5ece7221 */ /* 0x040fe20000010100 */
[C---:B------:R-:W-:Y:S01]  /*189e0*/  FADD.FTZ R212, -R94.reuse, R175 ;  /* 0x000000af5ed47221 */ /* 0x040fe20000010100 */
[C---:B------:R-:W-:Y:S01]  /*189f0*/  FADD.FTZ R172, -R94.reuse, R179 ;  /* 0x000000b35eac7221 */ /* 0x040fe20000010100 */
[C---:B------:R-:W-:Y:S01]  /*18a00*/  FADD.FTZ R198, -R94.reuse, R181 ;  /* 0x000000b55ec67221 */ /* 0x040fe20000010100 */
[C---:B------:R-:W-:Y:S01]  /*18a10*/  FADD.FTZ R200, -R94.reuse, R185 ;  /* 0x000000b95ec87221 */ /* 0x040fe20000010100 */
[C---:B------:R-:W-:Y:S01]  /*18a20*/  FADD.FTZ R202, -R94.reuse, R187 ;  /* 0x000000bb5eca7221 */ /* 0x040fe20000010100 */
[C---:B-1----:R-:W-:Y:S01]  /*18a30*/  FMUL.FTZ R96, R171.reuse, R96 ;  /* 0x00000060ab607220 */ /* 0x042fe20000410000 */
        /* <DEDUP_REMOVED lines=15> */
[----:B------:R-:W-:Y:S01]  /*18b30*/  FMUL.FTZ R216, R171, R216 ;  /* 0x000000d8abd87220 */ /* 0x000fe20000410000 */
[----:B------:R-:W-:Y:S01]  /*18b40*/  FADD.FTZ R186, -R94, R111 ;  /* 0x0000006f5eba7221 */ /* 0x000fe20000010100 */
[----:B------:R-:W-:Y:S01]  /*18b50*/  PRMT R94, R82, 0x7632, R94 ;  /* 0x00007632525e7816 */ /* 0x000fe2000000005e */
[C---:B------:R-:W-:Y:S01]  /*18b60*/  FFMA.FTZ R107, R96.reuse, R97, R21 ;  /* 0x00000061606b7223 */ /* 0x040fe20000010015 */
[----:B------:R-:W-:Y:S01]  /*18b70*/  FFMA.FTZ R95, R96, R208, R37 ;  /* 0x000000d0605f7223 */ /* 0x000fe20000010025 */
[----:B------:R-:W-:Y:S01]  /*18b80*/  FFMA.FTZ R96, R216, R103, R128 ;  /* 0x00000067d8607223 */ /* 0x000fe20000010080 */
[----:B------:R-:W-:-:S02]  /*18b90*/  IMAD.U32 R106, R93, 0x10000, RZ ;  /* 0x000100005d6a7824 */ /* 0x000fc400078e00ff */
[C---:B------:R-:W-:Y:S01]  /*18ba0*/  FMUL.FTZ R93, R171.reuse, R212 ;  /* 0x000000d4ab5d7220 */ /* 0x040fe20000410000 */
[----:B------:R-:W-:Y:S01]  /*18bb0*/  IMAD.U32 R97, R82, 0x10000, RZ ;  /* 0x0001000052617824 */ /* 0x000fe200078e00ff */
[----:B------:R-:W-:Y:S01]  /*18bc0*/  SHF.L.U32 R103, R94, 0x10, RZ ;  /* 0x000000105e677819 */ /* 0x000fe200000006ff */
[----:B------:R-:W-:Y:S01]  /*18bd0*/  FMUL.FTZ R214, R171, R214 ;  /* 0x000000d6abd67220 */ /* 0x000fe20000410000 */
[----:B------:R-:W-:Y:S01]  /*18be0*/  SHF.L.U32 R113, R80, 0x10, RZ ;  /* 0x0000001050717819 */ /* 0x000fe200000006ff */
[----:B------:R-:W-:Y:S01]  /*18bf0*/  FFMA.FTZ R94, R93, R97, R36 ;  /* 0x000000615d5e7223 */ /* 0x000fe20000010024 */
[----:B------:R-:W-:Y:S02]  /*18c00*/  IMAD.U32 R109, R64, 0x10000, RZ ;  /* 0x00010000406d7824 */ /* 0x000fe400078e00ff */
[----:B------:R-:W-:Y:S01]  /*18c10*/  FFMA.FTZ R97, R214, R103, R126 ;  /* 0x00000067d6617223 */ /* 0x000fe2000001007e */
[----:B------:R-:W-:Y:S01]  /*18c20*/  PRMT R103, R64, 0x7632, R103 ;  /* 0x0000763240677816 */ /* 0x000fe20000000067 */
[----:B------:R-:W-:Y:S01]  /*18c30*/  FMUL.FTZ R98, R171, R98 ;  /* 0x00000062ab627220 */ /* 0x000fe20000410000 */
[----:B------:R-:W-:Y:S01]  /*18c40*/  PRMT R111, R80, 0x7632, R111 ;  /* 0x00007632506f7816 */ /* 0x000fe2000000006f */
[----:B------:R-:W-:Y:S01]  /*18c50*/  FFMA.FTZ R108, R216, R101, R127 ;  /* 0x00000065d86c7223 */ /* 0x000fe2000001007f */
[----:B------:R-:W-:Y:S01]  /*18c60*/  PRMT R173, R65, 0x7632, R173 ;  /* 0x0000763241ad7816 */ /* 0x000fe200000000ad */
[----:B------:R-:W-:-:S02]  /*18c70*/  IMAD.U32 R218, R103, 0x10000, RZ ;  /* 0x0001000067da7824 */ /* 0x000fc400078e00ff */
[----:B------:R-:W-:Y:S01]  /*18c80*/  FMUL.FTZ R103, R171, R92 ;  /* 0x0000005cab677220 */ /* 0x000fe20000410000 */
[----:B------:R-:W-:Y:S01]  /*18c90*/  SHF.L.U32 R111, R111, 0x10, RZ ;  /* 0x000000106f6f7819 */ /* 0x000fe200000006ff */
[----:B------:R-:W-:Y:S01]  /*18ca0*/  FMUL.FTZ R210, R171, R210 ;  /* 0x000000d2abd27220 */ /* 0x000fe20000410000 */
[----:B------:R-:W-:Y:S01]  /*18cb0*/  SHF.L.U32 R101, R66, 0x10, RZ ;  /* 0x0000001042657819 */ /* 0x000fe200000006ff */
[C---:B------:R-:W-:Y:S01]  /*18cc0*/  FFMA.FTZ R109, R103.reuse, R109, R18 ;  /* 0x0000006d676d7223 */ /* 0x040fe20000010012 */
[----:B------:R-:W-:Y:S01]  /*18cd0*/  FFMA.FTZ R92, R103, R113, R34 ;  /* 0x00000071675c7223 */ /* 0x000fe20000010022 */
[----:B------:R-:W-:Y:S01]  /*18ce0*/  PRMT R103, R63, 0x7632, R103 ;  /* 0x000076323f677816 */ /* 0x000fe20000000067 */
[C---:B------:R-:W-:Y:S01]  /*18cf0*/  FFMA.FTZ R215, R98.reuse, R111, R122 ;  /* 0x0000006f62d77223 */ /* 0x040fe2000001007a */
[----:B------:R-:W-:Y:S01]  /*18d00*/  SHF.L.U32 R173, R173, 0x10, RZ ;  /* 0x00000010adad7819 */ /* 0x000fe200000006ff */
[----:B------:R-:W-:Y:S01]  /*18d10*/  FFMA.FTZ R218, R98, R218, R121 ;  /* 0x000000da62da7223 */ /* 0x000fe20000010079 */
[----:B------:R-:W-:Y:S01]  /*18d20*/  SHF.L.U32 R208, R81, 0x10, RZ ;  /* 0x0000001051d07819 */ /* 0x000fe200000006ff */
[----:B------:R-:W-:Y:S01]  /*18d30*/  IMAD.U32 R209, R103, 0x10000, RZ ;  /* 0x0001000067d17824 */ /* 0x000fe200078e00ff */
[----:B------:R-:W-:Y:S01]  /*18d40*/  SHF.L.U32 R111, R78, 0x10, RZ ;  /* 0x000000104e6f7819 */ /* 0x000fe200000006ff */
[----:B------:R-:W-:-:S02]  /*18d50*/  IMAD.U32 R105, R65, 0x10000, RZ ;  /* 0x0001000041697824 */ /* 0x000fc400078e00ff */
[C---:B------:R-:W-:Y:S01]  /*18d60*/  FMUL.FTZ R206, R171.reuse, R206 ;  /* 0x000000ceabce7220 */ /* 0x040fe20000410000 */
[----:B------:R-:W-:Y:S02]  /*18d70*/  IMAD.U32 R98, R62, 0x10000, RZ ;  /* 0x000100003e627824 */ /* 0x000fe400078e00ff */
[----:B------:R-:W-:Y:S01]  /*18d80*/  FMUL.FTZ R103, R171, R168 ;  /* 0x000000a8ab677220 */ /* 0x000fe20000410000 */
[----:B------:R-:W-:Y:S01]  /*18d90*/  FFMA.FTZ R106, R214, R106, R125 ;  /* 0x0000006ad66a7223 */ /* 0x000fe2000001007d */
[----:B------:R-:W-:Y:S01]  /*18da0*/  FFMA.FTZ R101, R93, R101, R20 ;  /* 0x000000655d657223 */ /* 0x000fe20000010014 */
[----:B------:R-:W-:Y:S01]  /*18db0*/  FFMA.FTZ R214, R210, R173, R123 ;  /* 0x000000add2d67223 */ /* 0x000fe2000001007b */
[C---:B------:R-:W-:Y:S01]  /*18dc0*/  FFMA.FTZ R105, R206.reuse, R105, R19 ;  /* 0x00000069ce697223 */ /* 0x040fe20000010013 */
[----:B------:R-:W-:Y:S01]  /*18dd0*/  FFMA.FTZ R93, R206, R208, R35 ;  /* 0x000000d0ce5d7223 */ /* 0x000fe20000010023 */
[----:B------:R-:W-:Y:S01]  /*18de0*/  SHF.L.U32 R113, R63, 0x10, RZ ;  /* 0x000000103f717819 */ /* 0x000fe200000006ff */
[----:B------:R-:W-:Y:S01]  /*18df0*/  FFMA.FTZ R98, R103, R98, R24 ;  /* 0x0000006267627223 */ /* 0x000fe20000010018 */
[----:B------:R-:W-:Y:S01]  /*18e00*/  PRMT R173, R79, 0x7632, R173 ;  /* 0x000076324fad7816 */ /* 0x000fe200000000ad */
[----:B------:R-:W-:Y:S01]  /*18e10*/  FFMA.FTZ R168, R103, R111, R40 ;  /* 0x0000006f67a87223 */ /* 0x000fe20000010028 */
[----:B------:R-:W-:Y:S01]  /*18e20*/  FMUL.FTZ R206, R171, R202 ;  /* 0x000000caabce7220 */ /* 0x000fe20000410000 */
[----:B------:R-:W-:Y:S01]  /*18e30*/  PRMT R103, R61, 0x7632, R103 ;  /* 0x000076323d677816 */ /* 0x000fe20000000067 */
[----:B------:R-:W-:Y:S01]  /*18e40*/  FMUL.FTZ R212, R171, R174 ;  /* 0x000000aeabd47220 */ /* 0x000fe20000410000 */
[----:B------:R-:W-:Y:S01]  /*18e50*/  SHF.L.U32 R173, R173, 0x10, RZ ;  /* 0x00000010adad7819 */ /* 0x000fe200000006ff */
[----:B------:R-:W-:Y:S01]  /*18e60*/  FFMA.FTZ R202, R206, R113, R25 ;  /* 0x00000071ceca7223 */ /* 0x000fe20000010019 */
[----:B------:R-:W-:Y:S01]  /*18e70*/  PRMT R113, R62, 0x7632, R113 ;  /* 0x000076323e717816 */ /* 0x000fe20000000071 */
[----:B------:R-:W-:-:S02]  /*18e80*/  IMAD.U32 R103, R103, 0x10000, RZ ;  /* 0x0001000067677824 */ /* 0x000fc400078e00ff */
[----:B------:R-:W-:Y:S01]  /*18e90*/  FMUL.FTZ R198, R171, R198 ;  /* 0x000000c6abc67220 */ /* 0x000fe20000410000 */
[----:B------:R-:W-:Y:S01]  /*18ea0*/  PRMT R111, R77, 0x7632, R111 ;  /* 0x000076324d6f7816 */ /* 0x000fe2000000006f */
[----:B------:R-:W-:Y:S01]  /*18eb0*/  FFMA.FTZ R177, R212, R173, R136 ;  /* 0x000000add4b17223 */ /* 0x000fe20000010088 */
[----:B------:R-:W-:Y:S01]  /*18ec0*/  PRMT R173, R78, 0x7632, R173 ;  /* 0x000076324ead7816 */ /* 0x000fe200000000ad */
[----:B------:R-:W-:Y:S01]  /*18ed0*/  FFMA.FTZ R221, R198, R103, R131 ;  /* 0x00000067c6dd7223 */ /* 0x000fe20000010083 */
[----:B------:R-:W-:Y:S01]  /*18ee0*/  SHF.L.U32 R113, R113, 0x10, RZ ;  /* 0x0000001071717819 */ /* 0x000fe200000006ff */
[----:B------:R-:W-:Y:S01]  /*18ef0*/  FMUL.FTZ R200, R171, R200 ;  /* 0x000000c8abc87220 */ /* 0x000fe20000410000 */
[----:B------:R-:W-:Y:S01]  /*18f00*/  PRMT R103, R60, 0x7632, R103 ;  /* 0x000076323c677816 */ /* 0x000fe20000000067 */
[----:B------:R-:W-:Y:S01]  /*18f10*/  IMAD.U32 R173, R173, 0x10000, RZ ;  /* 0x00010000adad7824 */ /* 0x000fe200078e00ff */
[----:B------:R-:W-:Y:S01]  /*18f20*/  SHF.L.U32 R111, R111, 0x10, RZ ;  /* 0x000000106f6f7819 */ /* 0x000fe200000006ff */
[----:B------:R-:W-:Y:S01]  /*18f30*/  FFMA.FTZ R217, R200, R113, R133 ;  /* 0x00000071c8d97223 */ /* 0x000fe20000010085 */
[----:B------:R-:W-:Y:S01]  /*18f40*/  SHF.L.U32 R113, R76, 0x10, RZ ;  /* 0x000000104c717819 */ /* 0x000fe200000006ff */
[----:B------:R-:W-:Y:S01]  /*18f50*/  IMAD.U32 R223, R103, 0x10000, RZ ;  /* 0x0001000067df7824 */ /* 0x000fe200078e00ff */
[----:B------:R-:W-:Y:S01]  /*18f60*/  PRMT R175, R81, 0x7632, R175 ;  /* 0x0000763251af7816 */ /* 0x000fe200000000af */
[----:B------:R-:W-:Y:S01]  /*18f70*/  FFMA.FTZ R207, R198, R111, R132 ;  /* 0x0000006fc6cf7223 */ /* 0x000fe20000010084 */
[----:B------:R-:W-:-:S02]  /*18f80*/  IMAD.U32 R216, R60, 0x10000, RZ ;  /* 0x000100003cd87824 */ /* 0x000fc400078e00ff */
[C---:B------:R-:W-:Y:S01]  /*18f90*/  FMUL.FTZ R103, R171.reuse, R170 ;  /* 0x000000aaab677220 */ /* 0x040fe20000410000 */
[----:B------:R-:W-:Y:S01]  /*18fa0*/  PRMT R111, R76, 0x7632, R111 ;  /* 0x000076324c6f7816 */ /* 0x000fe2000000006f */
[----:B------:R-:W-:Y:S01]  /*18fb0*/  FFMA.FTZ R211, R200, R173, R134 ;  /* 0x000000adc8d37223 */ /* 0x000fe20000010086 */
[----:B------:R-:W-:Y:S01]  /*18fc0*/  FMUL.FTZ R200, R171, R204 ;  /* 0x000000ccabc87220 */ /* 0x000fe20000410000 */
[C---:B------:R-:W-:Y:S01]  /*18fd0*/  FFMA.FTZ R216, R103.reuse, R216, R22 ;  /* 0x000000d867d87223 */ /* 0x040fe20000010016 */
[----:B------:R-:W-:Y:S01]  /*18fe0*/  FFMA.FTZ R204, R103, R113, R38 ;  /* 0x0000007167cc7223 */ /* 0x000fe20000010026 */
[----:B------:R-:W-:Y:S01]  /*18ff0*/  IMAD.U32 R175, R175, 0x10000, RZ ;  /* 0x00010000afaf7824 */ /* 0x000fe200078e00ff */
[----:B------:R-:W-:Y:S01]  /*19000*/  SHF.L.U32 R111, R111, 0x10, RZ ;  /* 0x000000106f6f7819 */ /* 0x000fe200000006ff */
[----:B------:R-:W-:Y:S01]  /*19010*/  FMUL.FTZ R172, R171, R172 ;  /* 0x000000acabac7220 */ /* 0x000fe20000410000 */
[----:B------:R-:W-:Y:S01]  /*19020*/  PRMT R103, R58, 0x7632, R103 ;  /* 0x000076323a677816 */ /* 0x000fe20000000067 */
[----:B------:R-:W-:Y:S01]  /*19030*/  FFMA.FTZ R210, R210, R175, R124 ;  /* 0x000000afd2d27223 */ /* 0x000fe2000001007c */
[----:B------:R-:W-:Y:S01]  /*19040*/  IMAD.U32 R173, R59, 0x10000, RZ ;  /* 0x000100003bad7824 */ /* 0x000fe200078e00ff */
[----:B------:R-:W-:Y:S01]  /*19050*/  SHF.L.U32 R198, R75, 0x10, RZ ;  /* 0x000000104bc67819 */ /* 0x000fe200000006ff */
[C---:B------:R-:W-:Y:S01]  /*19060*/  FFMA.FTZ R223, R172.reuse, R223, R129 ;  /* 0x000000dfacdf7223 */ /* 0x040fe20000010081 */
[----:B------:R-:W-:Y:S01]  /*19070*/  FFMA.FTZ R213, R172, R111, R130 ;  /* 0x0000006facd57223 */ /* 0x000fe20000010082 */
[C---:B------:R-:W-:Y:S01]  /*19080*/  SHF.L.U32 R113, R74.reuse, 0x10, RZ ;  /* 0x000000104a717819 */ /* 0x040fe200000006ff */
[----:B------:R-:W-:Y:S01]  /*19090*/  IMAD.U32 R175, R103, 0x10000, RZ ;  /* 0x0001000067af7824 */ /* 0x000fe200078e00ff */
[----:B------:R-:W-:Y:S01]  /*190a0*/  PRMT R111, R74, 0x7632, R111 ;  /* 0x000076324a6f7816 */ /* 0x000fe2000000006f */
[----:B------:R-:W-:-:S02]  /*190b0*/  IMAD.U32 R172, R58, 0x10000, RZ ;  /* 0x000100003aac7824 */ /* 0x000fc400078e00ff */
[----:B------:R-:W-:Y:S01]  /*190c0*/  FMUL.FTZ R103, R171, R194 ;  /* 0x000000c2ab677220 */ /* 0x000fe20000410000 */
[C---:B------:R-:W-:Y:S01]  /*190d0*/  FFMA.FTZ R170, R200.reuse, R173, R29 ;  /* 0x000000adc8aa7223 */ /* 0x040fe2000001001d */
[----:B------:R-:W-:Y:S01]  /*190e0*/  FFMA.FTZ R200, R200, R198, R45 ;  /* 0x000000c6c8c87223 */ /* 0x000fe2000001002d */
[----:B------:R-:W-:Y:S01]  /*190f0*/  SHF.L.U32 R111, R111, 0x10, RZ ;  /* 0x000000106f6f7819 */ /* 0x000fe200000006ff */
[C---:B------:R-:W-:Y:S01]  /*19100*/  FFMA.FTZ R172, R103.reuse, R172, R28 ;  /* 0x000000ac67ac7223 */ /* 0x040fe2000001001c */
[----:B------:R-:W-:Y:S01]  /*19110*/  FFMA.FTZ R198, R103, R113, R44 ;  /* 0x0000007167c67223 */ /* 0x000fe2000001002c */
[----:B------:R-:W-:Y:S01]  /*19120*/  FMUL.FTZ R184, R171, R184 ;  /* 0x000000b8abb87220 */ /* 0x000fe20000410000 */
[----:B------:R-:W-:Y:S01]  /*19130*/  PRMT R103, R57, 0x7632, R103 ;  /* 0x0000763239677816 */ /* 0x000fe20000000067 */
[----:B------:R-:W-:Y:S01]  /*19140*/  FFMA.FTZ R209, R212, R209, R135 ;  /* 0x000000d1d4d17223 */ /* 0x000fe20000010087 */
[----:B------:R-:W-:Y:S01]  /*19150*/  PRMT R113, R73, 0x7632, R113 ;  /* 0x0000763249717816 */ /* 0x000fe20000000071 */
[----:B------:R-:W-:Y:S01]  /*19160*/  FFMA.FTZ R203, R184, R111, R144 ;  /* 0x0000006fb8cb7223 */ /* 0x000fe20000010090 */
[----:B------:R-:W-:Y:S01]  /*19170*/  SHF.L.U32 R111, R72, 0x10, RZ ;  /* 0x00000010486f7819 */ /* 0x000fe200000006ff */
[----:B------:R-:W-:-:S02]  /*19180*/  IMAD.U32 R219, R103, 0x10000, RZ ;  /* 0x0001000067db7824 */ /* 0x000fc400078e00ff */
[----:B------:R-:W-:Y:S01]  /*19190*/  FMUL.FTZ R103, R171, R190 ;  /* 0x000000beab677220 */ /* 0x000fe20000410000 */
[C---:B------:R-:W-:Y:S01]  /*191a0*/  IMAD.U32 R212, R56.reuse, 0x10000, RZ ;  /* 0x0001000038d47824 */ /* 0x040fe200078e00ff */
[----:B------:R-:W-:Y:S01]  /*191b0*/  PRMT R179, R75, 0x7632, R179 ;  /* 0x000076324bb37816 */ /* 0x000fe200000000b3 */
[----:B------:R-:W-:Y:S01]  /*191c0*/  FMUL.FTZ R182, R171, R182 ;  /* 0x000000b6abb67220 */ /* 0x000fe20000410000 */
[----:B------:R-:W-:Y:S01]  /*191d0*/  SHF.L.U32 R113, R113, 0x10, RZ ;  /* 0x0000001071717819 */ /* 0x000fe200000006ff */
[C---:B------:R-:W-:Y:S01]  /*191e0*/  FFMA.FTZ R212, R103.reuse, R212, R26 ;  /* 0x000000d467d47223 */ /* 0x040fe2000001001a */
[----:B------:R-:W-:Y:S01]  /*191f0*/  FFMA.FTZ R194, R103, R111, R42 ;  /* 0x0000006f67c27223 */ /* 0x000fe2000001002a */
[----:B------:R-:W-:Y:S01]  /*19200*/  PRMT R103, R56, 0x7632, R103 ;  /* 0x0000763238677816 */ /* 0x000fe20000000067 */
[----:B------:R-:W-:Y:S02]  /*19210*/  IMAD.U32 R179, R179, 0x10000, RZ ;  /* 0x00010000b3b37824 */ /* 0x000fe400078e00ff */
[----:B------:R-:W-:Y:S01]  /*19220*/  FMUL.FTZ R196, R171, R196 ;  /* 0x000000c4abc47220 */ /* 0x000fe20000410000 */
[----:B------:R-:W-:Y:S01]  /*19230*/  FFMA.FTZ R201, R182, R113, R142 ;  /* 0x00000071b6c97223 */ /* 0x000fe2000001008e */
[----:B------:R-:W-:Y:S01]  /*19240*/  PRMT R113, R55, 0x7632, R113 ;  /* 0x0000763237717816 */ /* 0x000fe20000000071 */
[----:B------:R-:W-:-:S02]  /*19250*/  IMAD.U32 R103, R103, 0x10000, RZ ;  /* 0x0001000067677824 */ /* 0x000fc400078e00ff */
[----:B------:R-:W-:Y:S01]  /*19260*/  FFMA.FTZ R205, R196, R179, R146 ;  /* 0x000000b3c4cd7223 */ /* 0x000fe20000010092 */
[----:B------:R-:W-:Y:S01]  /*19270*/  FMUL.FTZ R102, R171, R102 ;  /* 0x00000066ab667220 */ /* 0x000fe20000410000 */
[----:B------:R-:W-:Y:S01]  /*19280*/  PRMT R179, R71, 0x7632, R179 ;  /* 0x0000763247b37816 */ /* 0x000fe200000000b3 */
[----:B------:R-:W-:Y:S01]  /*19290*/  FFMA.FTZ R175, R184, R175, R143 ;  /* 0x000000afb8af7223 */ /* 0x000fe2000001008f */
[----:B------:R-:W-:Y:S01]  /*192a0*/  PRMT R111, R72, 0x7632, R111 ;  /* 0x00007632486f7816 */ /* 0x000fe2000000006f */
[----:B------:R-:W-:Y:S02]  /*192b0*/  IMAD.U32 R208, R79, 0x10000, RZ ;  /* 0x000100004fd07824 */ /* 0x000fe400078e00ff */
[----:B------:R-:W-:Y:S01]  /*192c0*/  FMUL.FTZ R184, R171, R186 ;  /* 0x000000baabb87220 */ /* 0x000fe20000410000 */
[----:B------:R-:W-:Y:S02]  /*192d0*/  IMAD.U32 R113, R113, 0x10000, RZ ;  /* 0x0001000071717824 */ /* 0x000fe400078e00ff */
[----:B------:R-:W-:Y:S01]  /*192e0*/  FFMA.FTZ R225, R102, R103, R137 ;  /* 0x0000006766e17223 */ /* 0x000fe20000010089 */
[----:B------:R-:W-:Y:S01]  /*192f0*/  FFMA.FTZ R219, R182, R219, R141 ;  /* 0x000000dbb6db7223 */ /* 0x000fe2000001008d */
[----:B------:R-:W-:Y:S01]  /*19300*/  SHF.L.U32 R179, R179, 0x10, RZ ;  /* 0x00000010b3b37819 */ /* 0x000fe200000006ff */
[----:B------:R-:W-:Y:S01]  /*19310*/  IMAD.U32 R189, R55, 0x10000, RZ ;  /* 0x0001000037bd7824 */ /* 0x000fe200078e00ff */
[----:B------:R-:W-:Y:S01]  /*19320*/  PRMT R103, R54, 0x7632, R103 ;  /* 0x0000763236677816 */ /* 0x000fe20000000067 */
[----:B------:R-:W-:Y:S01]  /*19330*/  FMUL.FTZ R110, R171, R110 ;  /* 0x0000006eab6e7220 */ /* 0x000fe20000410000 */
[----:B------:R-:W-:Y:S01]  /*19340*/  PRMT R173, R59, 0x7632, R173 ;  /* 0x000076323bad7816 */ /* 0x000fe200000000ad */
[----:B------:R-:W-:Y:S01]  /*19350*/  FFMA.FTZ R174, R206, R208, R41 ;  /* 0x000000d0ceae7223 */ /* 0x000fe20000010029 */
[----:B------:R-:W-:Y:S01]  /*19360*/  SHF.L.U32 R182, R71, 0x10, RZ ;  /* 0x0000001047b67819 */ /* 0x000fe200000006ff */
[----:B------:R-:W-:Y:S01]  /*19370*/  FFMA.FTZ R190, R184, R113, R153 ;  /* 0x00000071b8be7223 */ /* 0x000fe20000010099 */
[----:B------:R-:W-:Y:S01]  /*19380*/  SHF.L.U32 R111, R111, 0x10, RZ ;  /* 0x000000106f6f7819 */ /* 0x000fe200000006ff */
[----:B------:R-:W-:Y:S01]  /*19390*/  IMAD.U32 R208, R61, 0x10000, RZ ;  /* 0x000100003dd07824 */ /* 0x000fe200078e00ff */
[----:B------:R-:W-:Y:S01]  /*193a0*/  SHF.L.U32 R206, R77, 0x10, RZ ;  /* 0x000000104dce7819 */ /* 0x000fe200000006ff */
[----:B------:R-:W-:Y:S01]  /*193b0*/  FMUL.FTZ R176, R171, R176 ;  /* 0x000000b0abb07220 */ /* 0x000fe20000410000 */
[----:B------:R-:W-:Y:S01]  /*193c0*/  PRMT R113, R70, 0x7632, R113 ;  /* 0x0000763246717816 */ /* 0x000fe20000000071 */
[----:B------:R-:W-:Y:S01]  /*193d0*/  FFMA.FTZ R187, R184, R179, R154 ;  /* 0x000000b3b8bb7223 */ /* 0x000fe2000001009a */
[----:B------:R-:W-:Y:S01]  /*193e0*/  SHF.L.U32 R173, R173, 0x10, RZ ;  /* 0x00000010adad7819 */ /* 0x000fe200000006ff */
[----:B------:R-:W-:-:S02]  /*193f0*/  IMAD.U32 R191, R103, 0x10000, RZ ;  /* 0x0001000067bf7824 */ /* 0x000fc400078e00ff */
[----:B------:R-:W-:Y:S01]  /*19400*/  FFMA.FTZ R199, R102, R111, R140 ;  /* 0x0000006f66c77223 */ /* 0x000fe2000001008c */
[C---:B------:R-:W-:Y:S01]  /*19410*/  FFMA.FTZ R189, R110.reuse, R189, R33 ;  /* 0x000000bd6ebd7223 */ /* 0x040fe20000010021 */
[----:B------:R-:W-:Y:S01]  /*19420*/  FFMA.FTZ R186, R110, R182, R51 ;  /* 0x000000b66eba7223 */ /* 0x000fe20000010033 */
[----:B------:R-:W-:Y:S02]  /*19430*/  IMAD.U32 R179, R70, 0x10000, RZ ;  /* 0x0001000046b37824 */ /* 0x000fe400078e00ff */
[----:B------:R-:W-:Y:S01]  /*19440*/  FMUL.FTZ R103, R171, R114 ;  /* 0x00000072ab677220 */ /* 0x000fe20000410000 */
[----:B------:R-:W-:Y:S01]  /*19450*/  SHF.L.U32 R111, R54, 0x10, RZ ;  /* 0x00000010366f7819 */ /* 0x000fe200000006ff */
[C---:B------:R-:W-:Y:S01]  /*19460*/  FFMA.FTZ R208, R176.reuse, R208, R23 ;  /* 0x000000d0b0d07223 */ /* 0x040fe20000010017 */
[----:B------:R-:W-:Y:S01]  /*19470*/  SHF.L.U32 R110, R69, 0x10, RZ ;  /* 0x00000010456e7819 */ /* 0x000fe200000006ff */
[----:B------:R-:W-:Y:S01]  /*19480*/  FMUL.FTZ R112, R171, R112 ;  /* 0x00000070ab707220 */ /* 0x000fe20000410000 */
[----:B------:R-:W-:Y:S01]  /*19490*/  SHF.L.U32 R113, R113, 0x10, RZ ;  /* 0x0000001071717819 */ /* 0x000fe200000006ff */
[----:B------:R-:W-:Y:S01]  /*194a0*/  FFMA.FTZ R176, R176, R206, R39 ;  /* 0x000000ceb0b07223 */ /* 0x000fe20000010027 */
[----:B------:R-:W-:-:S02]  /*194b0*/  IMAD.U32 R102, R53, 0x10000, RZ ;  /* 0x0001000035667824 */ /* 0x000fc400078e00ff */
[----:B------:R-:W-:Y:S01]  /*194c0*/  FMUL.FTZ R164, R171, R164 ;  /* 0x000000a4aba47220 */ /* 0x000fe20000410000 */
[----:B------:R-:W-:Y:S01]  /*194d0*/  FFMA.FTZ R173, R196, R173, R145 ;  /* 0x000000adc4ad7223 */ /* 0x000fe20000010091 */
[----:B------:R-:W-:Y:S01]  /*194e0*/  SHF.L.U32 R206, R57, 0x10, RZ ;  /* 0x0000001039ce7819 */ /* 0x000fe200000006ff */
[----:B------:R-:W-:Y:S01]  /*194f0*/  FFMA.FTZ R184, R103, R179, R48 ;  /* 0x000000b367b87223 */ /* 0x000fe20000010030 */
[----:B------:R-:W-:Y:S02]  /*19500*/  IMAD.U32 R196, R73, 0x10000, RZ ;  /* 0x0001000049c47824 */ /* 0x000fe400078e00ff */
[----:B------:R-:W-:Y:S01]  /*19510*/  FMUL.FTZ R192, R171, R192 ;  /* 0x000000c0abc07220 */ /* 0x000fe20000410000 */
[----:B------:R-:W-:Y:S01]  /*19520*/  PRMT R179, R53, 0x7632, R179 ;  /* 0x0000763235b37816 */ /* 0x000fe200000000b3 */
[----:B------:R-:W-:Y:S01]  /*19530*/  FFMA.FTZ R114, R103, R111, R32 ;  /* 0x0000006f67727223 */ /* 0x000fe20000010020 */
[----:B------:R-:W-:Y:S01]  /*19540*/  FFMA.FTZ R181, R112, R110, R47 ;  /* 0x0000006e70b57223 */ /* 0x000fe2000001002f */
[----:B------:R-:W-:Y:S01]  /*19550*/  PRMT R182, R69, 0x7632, R182 ;  /* 0x0000763245b67816 */ /* 0x000fe200000000b6 */
[C---:B------:R-:W-:Y:S01]  /*19560*/  FFMA.FTZ R191, R164.reuse, R191, R151 ;  /* 0x000000bfa4bf7223 */ /* 0x040fe20000010097 */
[----:B------:R-:W-:Y:S01]  /*19570*/  FFMA.FTZ R185, R164, R113, R152 ;  /* 0x00000071a4b97223 */ /* 0x000fe20000010098 */
[----:B------:R-:W-:Y:S01]  /*19580*/  PRMT R110, R52, 0x7632, R110 ;  /* 0x00007632346e7816 */ /* 0x000fe2000000006e */
[----:B------:R-:W-:Y:S01]  /*19590*/  FFMA.FTZ R164, R112, R102, R31 ;  /* 0x0000006670a47223 */ /* 0x000fe2000001001f */
[----:B------:R-:W-:Y:S01]  /*195a0*/  PRMT R111, R68, 0x7632, R111 ;  /* 0x00007632446f7816 */ /* 0x000fe2000000006f */
[C---:B------:R-:W-:Y:S01]  /*195b0*/  FFMA.FTZ R206, R192.reuse, R206, R27 ;  /* 0x000000cec0ce7223 */ /* 0x040fe2000001001b */
[----:B------:R-:W-:Y:S01]  /*195c0*/  FFMA.FTZ R196, R192, R196, R43 ;  /* 0x000000c4c0c47223 */ /* 0x000fe2000001002b */
[----:B------:R-:W0:Y:S01]  /*195d0*/  @!P2 LDC.64 R102, c[0x0][0x250] ;  /* 0x00009400ff66ab82 */ /* 0x000e220000000a00 */
[----:B------:R-:W-:Y:S01]  /*195e0*/  SHF.L.U32 R193, R179, 0x10, RZ ;  /* 0x00000010b3c17819 */ /* 0x000fe200000006ff */
[----:B------:R-:W-:Y:S01]  /*195f0*/  IMAD.U32 R192, R52, 0x10000, RZ ;  /* 0x0001000034c07824 */ /* 0x000fe200078e00ff */
[----:B------:R-:W-:Y:S01]  /*19600*/  SHF.L.U32 R195, R68, 0x10, RZ ;  /* 0x0000001044c37819 */ /* 0x000fe200000006ff */
[----:B------:R-:W-:Y:S01]  /*19610*/  FMUL.FTZ R179, R171, R100 ;  /* 0x00000064abb37220 */ /* 0x000fe20000410000 */
[----:B------:R-:W-:-:S02]  /*19620*/  IMAD.U32 R227, R182, 0x10000, RZ ;  /* 0x00010000b6e37824 */ /* 0x000fc400078e00ff */
[----:B------:R-:W-:Y:S01]  /*19630*/  FMUL.FTZ R180, R171, R180 ;  /* 0x000000b4abb47220 */ /* 0x000fe20000410000 */
[----:B------:R-:W-:Y:S01]  /*19640*/  SHF.L.U32 R111, R111, 0x10, RZ ;  /* 0x000000106f6f7819 */ /* 0x000fe200000006ff */
[----:B------:R-:W1:Y:S01]  /*19650*/  @!P2 LDC.64 R112, c[0x0][0x258] ;  /* 0x00009600ff70ab82 */ /* 0x000e620000000a00 */
[----:B------:R-:W-:Y:S02]  /*19660*/  IMAD.U32 R110, R110, 0x10000, RZ ;  /* 0x000100006e6e7824 */ /* 0x000fe400078e00ff */
[----:B------:R-:W-:Y:S01]  /*19670*/  FMUL.FTZ R104, R171, R104 ;  /* 0x00000068ab687220 */ /* 0x000fe20000410000 */
[C---:B------:R-:W-:Y:S01]  /*19680*/  FFMA.FTZ R192, R179.reuse, R192, R30 ;  /* 0x000000c0b3c07223 */ /* 0x040fe2000001001e */
[C---:B------:R-:W-:Y:S01]  /*19690*/  FFMA.FTZ R193, R180.reuse, R193, R149 ;  /* 0x000000c1b4c17223 */ /* 0x040fe20000010095 */
[----:B------:R-:W-:Y:S01]  /*196a0*/  FFMA.FTZ R182, R180, R227, R150 ;  /* 0x000000e3b4b67223 */ /* 0x000fe20000010096 */
[----:B------:R-:W-:Y:S01]  /*196b0*/  FFMA.FTZ R179, R179, R195, R46 ;  /* 0x000000c3b3b37223 */ /* 0x000fe2000001002e */
[C---:B------:R-:W-:Y:S01]  /*196c0*/  FFMA.FTZ R195, R104.reuse, R110, R147 ;  /* 0x0000006e68c37223 */ /* 0x040fe20000010093 */
[----:B------:R-:W-:Y:S01]  /*196d0*/  FFMA.FTZ R180, R104, R111, R148 ;  /* 0x0000006f68b47223 */ /* 0x000fe20000010094 */
[----:B------:R-:W-:Y:S01]  /*196e0*/  F2FP.BF16.F32.PACK_AB R104, R218, R109 ;  /* 0x0000006dda68723e */ /* 0x000fe200000010ff */
[----:B------:R-:W2:Y:S01]  /*196f0*/  LDC.64 R110, c[0x0][0x2b8] ;  /* 0x0000ae00ff6e7b82 */ /* 0x000ea20000000a00 */
[----:B------:R-:W-:Y:S01]  /*19700*/  F2FP.BF16.F32.PACK_AB R107, R108, R107 ;  /* 0x0000006b6c6b723e */ /* 0x000fe200000010ff */
[----:B------:R-:W-:Y:S01]  /*19710*/  IMAD.SHL.U32 R218, R169, 0x10, RZ ;  /* 0x00000010a9da7824 */ /* 0x000fe200078e00ff */
[----:B------:R-:W-:-:S02]  /*19720*/  SHF.R.U32.HI R169, RZ, 0x1c, R169 ;  /* 0x0000001cffa97819 */ /* 0x000fc400000116a9 */
[----:B------:R-:W-:Y:S01]  /*19730*/  F2FP.BF16.F32.PACK_AB R106, R106, R101 ;  /* 0x000000656a6a723e */ /* 0x000fe200000010ff */
[----:B0-----:R-:W-:Y:S01]  /*19740*/  @!P2 IMAD.WIDE R102, R119, 0x4, R102 ;  /* 0x000000047766a825 */ /* 0x001fe200078e0266 */
[----:B------:R-:W-:Y:S01]  /*19750*/  IADD3 R100, P1, R218, UR12, RZ ;  /* 0x0000000cda647c10 */ /* 0x000fe2000ff3e0ff */
[----:B------:R-:W0:Y:S01]  /*19760*/  LDC.64 R108, c[0x0][0x2c0] ;  /* 0x0000b000ff6c7b82 */ /* 0x000e220000000a00 */
[----:B------:R-:W-:Y:S02]  /*19770*/  F2FP.BF16.F32.PACK_AB R105, R214, R105 ;  /* 0x00000069d669723e */ /* 0x000fe400000010ff */
[----:B------:R-:W-:Y:S01]  /*19780*/  IADD3.X R101, R169, UR13, RZ, P1, !PT ;  /* 0x0000000da9657c10 */ /* 0x000fe20008ffe4ff */
[----:B------:R3:W-:Y:S01]  /*19790*/  @!P2 STG.E desc[UR4][R102.64], R99 ;  /* 0x000000636600a986 */ /* 0x0007e2000c101904 */
[----:B------:R-:W-:Y:S01]  /*197a0*/  F2FP.BF16.F32.PACK_AB R95, R96, R95 ;  /* 0x0000005f605f723e */ /* 0x000fe200000010ff */
[----:B-1----:R-:W-:Y:S01]  /*197b0*/  @!P2 IMAD.WIDE R112, R119, 0x4, R112 ;  /* 0x000000047770a825 */ /* 0x002fe200078e0270 */
[----:B------:R-:W-:-:S02]  /*197c0*/  F2FP.BF16.F32.PACK_AB R94, R97, R94 ;  /* 0x0000005e615e723e */ /* 0x000fc400000010ff */
[----:B------:R-:W-:Y:S02]  /*197d0*/  F2FP.BF16.F32.PACK_AB R93, R210, R93 ;  /* 0x0000005dd25d723e */ /* 0x000fe400000010ff */
[----:B------:R1:W-:Y:S01]  /*197e0*/  @!P2 STG.E desc[UR4][R112.64], R171 ;  /* 0x000000ab7000a986 */ /* 0x0003e2000c101904 */
[----:B------:R-:W-:Y:S02]  /*197f0*/  F2FP.BF16.F32.PACK_AB R92, R215, R92 ;  /* 0x0000005cd75c723e */ /* 0x000fe400000010ff */
[----:B------:R-:W-:Y:S01]  /*19800*/  F2FP.BF16.F32.PACK_AB R96, R223, R216 ;  /* 0x000000d8df60723e */ /* 0x000fe200000010ff */
[----:B------:R4:W-:Y:S01]  /*19810*/  STG.E.128 desc[UR4][R100.64], R104 ;  /* 0x0000006864007986 */ /* 0x0009e2000c101d04 */
[----:B---3--:R-:W-:Y:S02]  /*19820*/  F2FP.BF16.F32.PACK_AB R103, R177, R174 ;  /* 0x000000aeb167723e */ /* 0x008fe400000010ff */
[----:B------:R-:W-:Y:S02]  /*19830*/  F2FP.BF16.F32.PACK_AB R102, R211, R168 ;  /* 0x000000a8d366723e */ /* 0x000fe400000010ff */
[----:B------:R-:W-:-:S02]  /*19840*/  IADD3 R168, P1, R218, UR14, RZ ;  /* 0x0000000edaa87c10 */ /* 0x000fc4000ff3e0ff */
[----:B------:R-:W-:Y:S02]  /*19850*/  F2FP.BF16.F32.PACK_AB R97, R221, R208 ;  /* 0x000000d0dd61723e */ /* 0x000fe400000010ff */
[----:B-1----:R-:W-:Y:S02]  /*19860*/  F2FP.BF16.F32.PACK_AB R113, R193, R164 ;  /* 0x000000a4c171723e */ /* 0x002fe400000010ff */
[----:B------:R-:W-:Y:S02]  /*19870*/  IADD3.X R169, R169, UR15, RZ, P1, !PT ;  /* 0x0000000fa9a97c10 */ /* 0x000fe40008ffe4ff */
[----:B------:R-:W-:Y:S02]  /*19880*/  F2FP.BF16.F32.PACK_AB R98, R217, R98 ;  /* 0x00000062d962723e */ /* 0x000fe400000010ff */
[----:B------:R-:W-:Y:S01]  /*19890*/  F2FP.BF16.F32.PACK_AB R99, R209, R202 ;  /* 0x000000cad163723e */ /* 0x000fe200000010ff */
[----:B------:R1:W-:Y:S01]  /*198a0*/  STG.E.128 desc[UR4][R168.64], R92 ;  /* 0x0000005ca8007986 */ /* 0x0003e2000c101d04 */
[----:B------:R-:W-:-:S02]  /*198b0*/  F2FP.BF16.F32.PACK_AB R112, R195, R192 ;  /* 0x000000c0c370723e */ /* 0x000fc400000010ff */
[----:B----4-:R-:W-:Y:S01]  /*198c0*/  F2FP.BF16.F32.PACK_AB R101, R207, R176 ;  /* 0x000000b0cf65723e */ /* 0x010fe200000010ff */
[----:B0-----:R-:W-:Y:S01]  /*198d0*/  IMAD.WIDE.U32 R176, R165, 0x10, R108 ;  /* 0x00000010a5b07825 */ /* 0x001fe200078e006c */
[----:B------:R-:W-:Y:S02]  /*198e0*/  F2FP.BF16.F32.PACK_AB R106, R175, R172 ;  /* 0x000000acaf6a723e */ /* 0x000fe400000010ff */
[----:B------:R-:W-:Y:S01]  /*198f0*/  F2FP.BF16.F32.PACK_AB R107, R173, R170 ;  /* 0x000000aaad6b723e */ /* 0x000fe200000010ff */
[--C-:B--2---:R-:W-:Y:S01]  /*19900*/  IMAD.WIDE.U32 R172, R165, 0x10, R110.reuse ;  /* 0x00000010a5ac7825 */ /* 0x104fe200078e006e */
[----:B------:R-:W-:Y:S01]  /*19910*/  F2FP.BF16.F32.PACK_AB R100, R213, R204 ;  /* 0x000000ccd564723e */ /* 0x000fe200000010ff */
[----:B------:R-:W0:Y:S01]  /*19920*/  LDC.64 R164, c[0x0][0x210] ;  /* 0x00008400ffa47b82 */ /* 0x000e220000000a00 */
[----:B------:R-:W-:Y:S01]  /*19930*/  F2FP.BF16.F32.PACK_AB R104, R225, R212 ;  /* 0x000000d4e168723e */ /* 0x000fe200000010ff */
[----:B------:R-:W-:Y:S01]  /*19940*/  IMAD.WIDE.U32 R170, R115, 0x10, R110 ;  /* 0x0000001073aa7825 */ /* 0x000fe200078e006e */
[----:B------:R-:W-:-:S02]  /*19950*/  F2FP.BF16.F32.PACK_AB R105, R219, R206 ;  /* 0x000000cedb69723e */ /* 0x000fc400000010ff */
[----:B------:R-:W-:Y:S01]  /*19960*/  F2FP.BF16.F32.PACK_AB R111, R205, R200 ;  /* 0x000000c8cd6f723e */ /* 0x000fe200000010ff */
[----:B------:R-:W-:Y:S01]  /*19970*/  IMAD.WIDE.U32 R174, R115, 0x10, R108 ;  /* 0x0000001073ae7825 */ /* 0x000fe200078e006c */
[----:B------:R2:W-:Y:S01]  /*19980*/  STG.E.128 desc[UR4][R170.64], R96 ;  /* 0x00000060aa007986 */ /* 0x0005e2000c101d04 */
[----:B------:R-:W-:Y:S02]  /*19990*/  F2FP.BF16.F32.PACK_AB R110, R203, R198 ;  /* 0x000000c6cb6e723e */ /* 0x000fe400000010ff */
[----:B------:R-:W-:Y:S01]  /*199a0*/  F2FP.BF16.F32.PACK_AB R109, R201, R196 ;  /* 0x000000c4c96d723e */ /* 0x000fe200000010ff */
[----:B------:R3:W-:Y:S01]  /*199b0*/  STG.E.128 desc[UR4][R174.64], R100 ;  /* 0x00000064ae007986 */ /* 0x0007e2000c101d04 */
[----:B------:R-:W-:Y:S02]  /*199c0*/  F2FP.BF16.F32.PACK_AB R108, R199, R194 ;  /* 0x000000c2c76c723e */ /* 0x000fe400000010ff */
[----:B------:R-:W-:Y:S01]  /*199d0*/  F2FP.BF16.F32.PACK_AB R114, R191, R114 ;  /* 0x00000072bf72723e */ /* 0x000fe200000010ff */
[----:B------:R3:W-:Y:S01]  /*199e0*/  STG.E.128 desc[UR4][R172.64], R104 ;  /* 0x00000068ac007986 */ /* 0x0007e2000c101d04 */
[----:B------:R-:W-:-:S02]  /*199f0*/  F2FP.BF16.F32.PACK_AB R115, R190, R189 ;  /* 0x000000bdbe73723e */ /* 0x000fc400000010ff */
[----:B-1----:R-:W-:Y:S01]  /*19a00*/  F2FP.BF16.F32.PACK_AB R95, R187, R186 ;  /* 0x000000babb5f723e */ /* 0x002fe200000010ff */
[----:B------:R3:W-:Y:S01]  /*19a10*/  STG.E.128 desc[UR4][R176.64], R108 ;  /* 0x0000006cb0007986 */ /* 0x0007e2000c101d04 */
[----:B------:R-:W-:Y:S02]  /*19a20*/  F2FP.BF16.F32.PACK_AB R94, R185, R184 ;  /* 0x000000b8b95e723e */ /* 0x000fe400000010ff */
[----:B------:R-:W-:Y:S02]  /*19a30*/  F2FP.BF16.F32.PACK_AB R93, R182, R181 ;  /* 0x000000b5b65d723e */ /* 0x000fe400000010ff */
[----:B------:R-:W-:Y:S01]  /*19a40*/  F2FP.BF16.F32.PACK_AB R92, R180, R179 ;  /* 0x000000b3b45c723e */ /* 0x000fe200000010ff */
[----:B0-----:R-:W-:Y:S01]  /*19a50*/  IMAD R119, R164, 0x4, R119 ;  /* 0x00000004a4777824 */ /* 0x001fe200078e0277 */
[----:B--2---:R-:W-:Y:S02]  /*19a60*/  SHF.L.U32 R96, R167, 0x4, RZ ;  /* 0x00000004a7607819 */ /* 0x004fe400000006ff */
[----:B------:R-:W-:-:S02]  /*19a70*/  SHF.R.U32.HI R167, RZ, 0x1c, R167 ;  /* 0x0000001cffa77819 */ /* 0x000fc400000116a7 */
[C---:B------:R-:W-:Y:S02]  /*19a80*/  IADD3 R98, P1, R96.reuse, UR12, RZ ;  /* 0x0000000c60627c10 */ /* 0x040fe4000ff3e0ff */
[----:B------:R-:W-:Y:S02]  /*19a90*/  IADD3 R96, P2, R96, UR14, RZ ;  /* 0x0000000e60607c10 */ /* 0x000fe4000ff5e0ff */
[C---:B------:R-:W-:Y:S02]  /*19aa0*/  IADD3.X R99, R167.reuse, UR13, RZ, P1, !PT ;  /* 0x0000000da7637c10 */ /* 0x040fe40008ffe4ff */
[----:B------:R-:W-:Y:S02]  /*19ab0*/  IADD3.X R97, R167, UR15, RZ, P2, !PT ;  /* 0x0000000fa7617c10 */ /* 0x000fe400097fe4ff */
[----:B------:R-:W-:Y:S01]  /*19ac0*/  ISETP.GE.AND P1, PT, R119, R165, PT ;  /* 0x000000a57700720c */ /* 0x000fe20003f26270 */
[----:B------:R3:W-:Y:S04]  /*19ad0*/  STG.E.128 desc[UR4][R98.64], R112 ;  /* 0x0000007062007986 */ /* 0x0007e8000c101d04 */
[----:B------:R3:W-:Y:S08]  /*19ae0*/  STG.E.128 desc[UR4][R96.64], R92 ;  /* 0x0000005c60007986 */ /* 0x0007f0000c101d04 */
[----:B------:R-:W-:Y:S05]  /*19af0*/  @!P1 BRA `(.L_x_1694) ;  /* 0xfffffe7400249947 */ /* 0x000fea000383ffff */
[----:B------:R-:W-:Y:S05]  /*19b00*/  BSYNC B0 ;  /* 0x0000000000007941 */ /* 0x000fea0003800000 */
.L_x_1176:
[----:B------:R-:W-:Y:S05]  /*19b10*/  EXIT ;  /* 0x000000000000794d */ /* 0x000fea0003800000 */
.L_x_1693:
[----:B------:R-:W-:Y:S01]  /*19b20*/  HFMA2.MMA R113, -RZ, RZ, 0, 1.847743988037109375e-06 ;  /* 0x0000001fff717435 */ /* 0x000fe200000001ff */
[----:B------:R-:W-:Y:S01]  /*19b30*/  BSSY B1, `(.L_x_1695) ;  /* 0x0000007000017945 */ /* 0x000fe20003800000 */
[----:B------:R-:W-:Y:S01]  /*19b40*/  MOV R103, R102 ;  /* 0x0000006600677202 */ /* 0x000fe20000000f00 */
[----:B0-----:R-:W-:Y:S02]  /*19b50*/  IMAD.MOV.U32 R100, RZ, RZ, 0x1 ;  /* 0x00000001ff647424 */ /* 0x001fe400078e00ff */
[----:B------:R-:W-:-:S07]  /*19b60*/  IMAD.MOV.U32 R98, RZ, RZ, -0x1 ;  /* 0xffffffffff627424 */ /* 0x000fce00078e00ff */
[----:B-1----:R-:W-:Y:S05]  /*19b70*/  WARPSYNC.COLLECTIVE R98, `(.L_x_1696) ;  /* 0x0000000062087348 */ /* 0x002fea0003c00000 */
[----:B------:R0:W2:Y:S02]  /*19b80*/  SHFL.BFLY P1, R101, R103, R100, R113 ;  /* 0x0c00006467657389 */ /* 0x0000a40000020071 */
[----:B012---:R-:W-:Y:S01]  /*19b90*/  ENDCOLLECTIVE ;  /* 0x000000000000791b */ /* 0x007fe20003800000 */
.L_x_1696:
[----:B------:R-:W-:Y:S05]  /*19ba0*/  BSYNC B1 ;  /* 0x0000000000017941 */ /* 0x000fea0003800000 */
.L_x_1695:
[----:B------:R-:W-:Y:S01]  /*19bb0*/  MOV R93, R101 ;  /* 0x00000065005d7202 */ /* 0x000fe20000000f00 */
[----:B------:R-:W-:Y:S01]  /*19bc0*/  HFMA2.MMA R100, -RZ, RZ, 0, 1.1920928955078125e-07 ;  /* 0x00000002ff647435 */ /* 0x000fe200000001ff */
[----:B------:R-:W-:Y:S01]  /*19bd0*/  IMAD.MOV.U32 R113, RZ, RZ, 0x1f ;  /* 0x0000001fff717424 */ /* 0x000fe200078e00ff */
[----:B------:R-:W-:Y:S02]  /*19be0*/  MOV R98, 0xffffffff ;  /* 0xffffffff00627802 */ /* 0x000fe40000000f00 */
[----:B------:R-:W-:-:S04]  /*19bf0*/  FADD.FTZ R94, R102, R93 ;  /* 0x0000005d665e7221 */ /* 0x000fc80000010000 */
[----:B------:R-:W-:-:S07]  /*19c00*/  IMAD.MOV.U32 R103, RZ, RZ, R94 ;  /* 0x000000ffff677224 */ /* 0x000fce00078e005e */
[----:B------:R-:W-:Y:S05]  /*19c10*/  WARPSYNC.COLLECTIVE R98, `(.L_x_1697) ;  /* 0x0000000062087348 */ /* 0x000fea0003c00000 */
[----:B------:R0:W1:Y:S02]  /*19c20*/  SHFL.BFLY P1, R101, R103, R100, R113 ;  /* 0x0c00006467657389 */ /* 0x0000640000020071 */
[----:B01----:R-:W-:Y:S01]  /*19c30*/  ENDCOLLECTIVE ;  /* 0x000000000000791b */ /* 0x003fe20003800000 */
.L_x_1697:
[----:B------:R-:W-:Y:S02]  /*19c40*/  IMAD.MOV.U32 R100, RZ, RZ, 0x4 ;  /* 0x00000004ff647424 */ /* 0x000fe400078e00ff */
[----:B------:R-:W-:-:S04]  /*19c50*/  IMAD.MOV.U32 R93, RZ, RZ, R101 ;  /* 0x000000ffff5d7224 */ /* 0x000fc800078e0065 */
[----:B------:R-:W-:-:S05]  /*19c60*/  FADD.FTZ R95, R94, R93 ;  /* 0x0000005d5e5f7221 */ /* 0x000fca0000010000 */
[----:B------:R-:W-:-:S07]  /*19c70*/  MOV R103, R95 ;  /* 0x0000005f00677202 */ /* 0x000fce0000000f00 */
[----:B------:R-:W-:Y:S05]  /*19c80*/  WARPSYNC.COLLECTIVE R98, `(.L_x_1698) ;  /* 0x0000000062087348 */ /* 0x000fea0003c00000 */
[----:B------:R0:W1:Y:S02]  /*19c90*/  SHFL.BFLY P1, R101, R103, R100, R113 ;  /* 0x0c00006467657389 */ /* 0x0000640000020071 */
[----:B01----:R-:W-:Y:S01]  /*19ca0*/  ENDCOLLECTIVE ;  /* 0x000000000000791b */ /* 0x003fe20003800000 */
.L_x_1698:
[----:B------:R-:W-:Y:S01]  /*19cb0*/  HFMA2.MMA R100, -RZ, RZ, 0, 4.76837158203125e-07 ;  /* 0x00000008ff647435 */ /* 0x000fe200000001ff */
[----:B------:R-:W-:-:S05]  /*19cc0*/  MOV R92, R101 ;  /* 0x00000065005c7202 */ /* 0x000fca0000000f00 */
[----:B------:R-:W-:-:S04]  /*19cd0*/  FADD.FTZ R96, R95, R92 ;  /* 0x0000005c5f607221 */ /* 0x000fc80000010000 */
[----:B------:R-:W-:-:S07]  /*19ce0*/  IMAD.MOV.U32 R103, RZ, RZ, R96 ;  /* 0x000000ffff677224 */ /* 0x000fce00078e0060 */
[----:B------:R-:W-:Y:S05]  /*19cf0*/  WARPSYNC.COLLECTIVE R98, `(.L_x_1699) ;  /* 0x0000000062087348 */ /* 0x000fea0003c00000 */
[----:B------:R0:W1:Y:S02]  /*19d00*/  SHFL.BFLY P1, R101, R103, R100, R113 ;  /* 0x0c00006467657389 */ /* 0x0000640000020071 */
[----:B01----:R-:W-:Y:S01]  /*19d10*/  ENDCOLLECTIVE ;  /* 0x000000000000791b */ /* 0x003fe20003800000 */
.L_x_1699:
        /* <DEDUP_REMOVED lines=8> */
.L_x_1700:
[----:B------:R-:W-:Y:S01]  /*19da0*/  HFMA2.MMA R100, -RZ, RZ, 0, 5.9604644775390625e-08 ;  /* 0x00000001ff647435 */ /* 0x000fe200000001ff */
[----:B------:R-:W-:-:S05]  /*19db0*/  MOV R92, R101 ;  /* 0x00000065005c7202 */ /* 0x000fca0000000f00 */
[----:B------:R-:W-:-:S04]  /*19dc0*/  FADD.FTZ R92, R97, R92 ;  /* 0x0000005c615c7221 */ /* 0x000fc80000010000 */
[----:B------:R-:W-:-:S04]  /*19dd0*/  FMUL.FTZ R99, R92, R93 ;  /* 0x0000005d5c637220 */ /* 0x000fc80000410000 */
[C---:B------:R-:W-:Y:S01]  /*19de0*/  FADD.FTZ R92, -R99.reuse, R114 ;  /* 0x00000072635c7221 */ /* 0x040fe20000010100 */
[C---:B------:R-:W-:Y:S01]  /*19df0*/  FADD.FTZ R95, -R99.reuse, R171 ;  /* 0x000000ab635f7221 */ /* 0x040fe20000010100 */
[----:B------:R-:W-:Y:S02]  /*19e00*/  FADD.FTZ R97, -R99, R173 ;  /* 0x000000ad63617221 */ /* 0x000fe40000010100 */
[----:B------:R-:W-:-:S04]  /*19e10*/  FFMA.FTZ R92, R92, R92, RZ ;  /* 0x0000005c5c5c7223 */ /* 0x000fc800000100ff */
        /* <DEDUP_REMOVED lines=59> */
[----:B------:R-:W-:-:S04]  /*1a1d0*/  FFMA.FTZ R92, R95, R95, R92 ;  /* 0x0000005f5f5c7223 */ /* 0x000fc8000001005c */
[----:B------:R-:W-:-:S07]  /*1a1e0*/  IMAD.MOV.U32 R103, RZ, RZ, R92 ;  /* 0x000000ffff677224 */ /* 0x000fce00078e005c */
[----:B------:R-:W-:Y:S05]  /*1a1f0*/  WARPSYNC.COLLECTIVE R98, `(.L_x_1701) ;  /* 0x0000000062087348 */ /* 0x000fea0003c00000 */
[----:B------:R0:W1:Y:S02]  /*1a200*/  SHFL.BFLY P1, R101, R103, R100, R113 ;  /* 0x0c00006467657389 */ /* 0x0000640000020071 */
[----:B01----:R-:W-:Y:S01]  /*1a210*/  ENDCOLLECTIVE ;  /* 0x000000000000791b */ /* 0x003fe20003800000 */
.L_x_1701:
[----:B------:R-:W-:Y:S02]  /*1a220*/  IMAD.MOV.U32 R100, RZ, RZ, 0x2 ;  /* 0x00000002ff647424 */ /* 0x000fe400078e00ff */
[----:B------:R-:W-:-:S04]  /*1a230*/  IMAD.MOV.U32 R95, RZ, RZ, R101 ;  /* 0x000000ffff5f7224 */ /* 0x000fc800078e0065 */
[----:B------:R-:W-:-:S05]  /*1a240*/  FADD.FTZ R95, R92, R95 ;  /* 0x0000005f5c5f7221 */ /* 0x000fca0000010000 */
[----:B------:R-:W-:-:S07]  /*1a250*/  MOV R103, R95 ;  /* 0x0000005f00677202 */ /* 0x000fce0000000f00 */
[----:B------:R-:W-:Y:S05]  /*1a260*/  WARPSYNC.COLLECTIVE R98, `(.L_x_1702) ;  /* 0x0000000062087348 */ /* 0x000fea0003c00000 */
[----:B------:R0:W1:Y:S02]  /*1a270*/  SHFL.BFLY P1, R101, R103, R100, R113 ;  /* 0x0c00006467657389 */ /* 0x0000640000020071 */
[----:B01----:R-:W-:Y:S01]  /*1a280*/  ENDCOLLECTIVE ;  /* 0x000000000000791b */ /* 0x003fe20003800000 */
.L_x_1702:
[----:B------:R-:W-:Y:S01]  /*1a290*/  HFMA2.MMA R100, -RZ, RZ, 0, 2.384185791015625e-07 ;  /* 0x00000004ff647435 */ /* 0x000fe200000001ff */
[----:B------:R-:W-:-:S05]  /*1a2a0*/  MOV R94, R101 ;  /* 0x00000065005e7202 */ /* 0x000fca0000000f00 */
[----:B------:R-:W-:-:S04]  /*1a2b0*/  FADD.FTZ R94, R95, R94 ;  /* 0x0000005e5f5e7221 */ /* 0x000fc80000010000 */
[----:B------:R-:W-:-:S07]  /*1a2c0*/  IMAD.MOV.U32 R103, RZ, RZ, R94 ;  /* 0x000000ffff677224 */ /* 0x000fce00078e005e */
[----:B------:R-:W-:Y:S05]  /*1a2d0*/  WARPSYNC.COLLECTIVE R98, `(.L_x_1703) ;  /* 0x0000000062087348 */ /* 0x000fea0003c00000 */
[----:B------:R0:W1:Y:S02]  /*1a2e0*/  SHFL.BFLY P1, R101, R103, R100, R113 ;  /* 0x0c00006467657389 */ /* 0x0000640000020071 */
[----:B01----:R-:W-:Y:S01]  /*1a2f0*/  ENDCOLLECTIVE ;  /* 0x000000000000791b */ /* 0x003fe20003800000 */
.L_x_1703:
[----:B------:R-:W-:Y:S02]  /*1a300*/  IMAD.MOV.U32 R100, RZ, RZ, 0x8 ;  /* 0x00000008ff647424 */ /* 0x000fe400078e00ff */
[----:B------:R-:W-:-:S04]  /*1a310*/  IMAD.MOV.U32 R97, RZ, RZ, R101 ;  /* 0x000000ffff617224 */ /* 0x000fc800078e0065 */
[----:B------:R-:W-:-:S05]  /*1a320*/  FADD.FTZ R97, R94, R97 ;  /* 0x000000615e617221 */ /* 0x000fca0000010000 */
[----:B------:R-:W-:-:S07]  /*1a330*/  MOV R103, R97 ;  /* 0x0000006100677202 */ /* 0x000fce0000000f00 */
[----:B------:R-:W-:Y:S05]  /*1a340*/  WARPSYNC.COLLECTIVE R98, `(.L_x_1704) ;  /* 0x0000000062087348 */ /* 0x000fea0003c00000 */
[----:B------:R0:W1:Y:S02]  /*1a350*/  SHFL.BFLY P1, R101, R103, R100, R113 ;  /* 0x0c00006467657389 */ /* 0x0000640000020071 */
[----:B01----:R-:W-:Y:S01]  /*1a360*/  ENDCOLLECTIVE ;  /* 0x000000000000791b */ /* 0x003fe20003800000 */
.L_x_1704:
[----:B------:R-:W-:Y:S01]  /*1a370*/  HFMA2.MMA R100, -RZ, RZ, 0, 9.5367431640625e-07 ;  /* 0x00000010ff647435 */ /* 0x000fe200000001ff */
[----:B------:R-:W-:-:S05]  /*1a380*/  MOV R96, R101 ;  /* 0x0000006500607202 */ /* 0x000fca0000000f00 */
[----:B------:R-:W-:-:S04]  /*1a390*/  FADD.FTZ R96, R97, R96 ;  /* 0x0000006061607221 */ /* 0x000fc80000010000 */
[----:B------:R-:W-:-:S07]  /*1a3a0*/  IMAD.MOV.U32 R103, RZ, RZ, R96 ;  /* 0x000000ffff677224 */ /* 0x000fce00078e0060 */
[----:B------:R-:W-:Y:S05]  /*1a3b0*/  WARPSYNC.COLLECTIVE R98, `(.L_x_1705) ;  /* 0x0000000062087348 */ /* 0x000fea0003c00000 */
[----:B------:R0:W1:Y:S02]  /*1a3c0*/  SHFL.BFLY P1, R101, R103, R100, R113 ;  /* 0x0c00006467657389 */ /* 0x0000640000020071 */
[----:B01----:R-:W-:Y:S01]  /*1a3d0*/  ENDCOLLECTIVE ;  /* 0x000000000000791b */ /* 0x003fe20003800000 */
.L_x_1705:
[----:B------:R-:W-:Y:S05]  /*1a3e0*/  BRA `(.L_x_1706) ;  /* 0xffffffe400147947 */ /* 0x000fea000383ffff */
.L_x_1707:
        /* <DEDUP_REMOVED lines=9> */
.L_x_27155:


//--------------------- .text._ZN10layer_norm31ln_parallel_residual_fwd_kernelINS_13Kernel_traitsI13__nv_bfloat16S2_S2_S2_fjLj1024ELj1ELj4ELj1ELj16ENS_18Kernel_traits_baseILj1024ES2_S2_S2_S2_fjLj128EEEEELb1ELb1ELb0EEEvNS_9FwdParamsE --------------------------
	.section	.text._ZN10layer_norm31ln_parallel_residual_fwd_kernelINS_13Kernel_traitsI13__nv_bfloat16S2_S2_S2_fjLj1024ELj1ELj4ELj1ELj16ENS_18Kernel_traits_baseILj1024ES2_S2_S2_S2_fjLj128EEEEELb1ELb1ELb0EEEvNS_9FwdParamsE,"ax",@progbits
	.align	128
        .global         _ZN10layer_norm31ln_parallel_residual_fwd_kernelINS_13Kernel_traitsI13__nv_bfloat16S2_S2_S2_fjLj1024ELj1ELj4ELj1ELj16ENS_18Kernel_traits_baseILj1024ES2_S2_S2_S2_fjLj128EEEEELb1ELb1ELb0EEEvNS_9FwdParamsE
        .type           _ZN10layer_norm31ln_parallel_residual_fwd_kernelINS_13Kernel_traitsI13__nv_bfloat16S2_S2_S2_fjLj1024ELj1ELj4ELj1ELj16ENS_18Kernel_traits_baseILj1024ES2_S2_S2_S2_fjLj128EEEEELb1ELb1ELb0EEEvNS_9FwdParamsE,@function
        .size           _ZN10layer_norm31ln_parallel_residual_fwd_kernelINS_13Kernel_traitsI13__nv_bfloat16S2_S2_S2_fjLj1024ELj1ELj4ELj1ELj16ENS_18Kernel_traits_baseILj1024ES2_S2_S2_S2_fjLj128EEEEELb1ELb1ELb0EEEvNS_9FwdParamsE,(.L_x_27156 - _ZN10layer_norm31ln_parallel_residual_fwd_kernelINS_13Kernel_traitsI13__nv_bfloat16S2_S2_S2_fjLj1024ELj1ELj4ELj1ELj16ENS_18Kernel_traits_baseILj1024ES2_S2_S2_S2_fjLj128EEEEELb1ELb1ELb0EEEvNS_9FwdParamsE)
        .other          _ZN10layer_norm31ln_parallel_residual_fwd_kernelINS_13Kernel_traitsI13__nv_bfloat16S2_S2_S2_fjLj1024ELj1ELj4ELj1ELj16ENS_18Kernel_traits_baseILj1024ES2_S2_S2_S2_fjLj128EEEEELb1ELb1ELb0EEEvNS_9FwdParamsE,@"STO_CUDA_ENTRY STV_DEFAULT"
_ZN10layer_norm31ln_parallel_residual_fwd_kernelINS_13Kernel_traitsI13__nv_bfloat16S2_S2_S2_fjLj1024ELj1ELj4ELj1ELj16ENS_18Kernel_traits_baseILj1024ES2_S2_S2_S2_fjLj128EEEEELb1ELb1ELb0EEEvNS_9FwdParamsE:
.text._ZN10layer_norm31ln_parallel_residual_fwd_kernelINS_13Kernel_traitsI13__nv_bfloat16S2_S2_S2_fjLj1024ELj1ELj4ELj1ELj16ENS_18Kernel_traits_baseILj1024ES2_S2_S2_S2_fjLj128EEEEELb1ELb1ELb0EEEvNS_9FwdParamsE:
        /* <DEDUP_REMOVED lines=21> */
[----:B------:R-:W-:Y:S01]  /*0150*/  LOP3.LUT R9, R9, 0xffffffdf, RZ, 0xc0, !PT ;  /* 0xffffffdf09097812 */ /* 0x000fe200078ec0ff */
[----:B------:R-:W-:Y:S01]  /*0160*/  BSSY B0, `(.L_x_1708) ;  /* 0x000005e000007945 */ /* 0x000fe20003800000 */
[----:B------:R-:W-:-:S04]  /*0170*/  SHF.R.U32.HI R94, RZ, 0x5, R94 ;  /* 0x00000005ff5e7819 */ /* 0x000fc8000001165e */
[----:B------:R-:W-:Y:S02]  /*0180*/  LEA R94, R13, R94, 0x2 ;  /* 0x0000005e0d5e7211 */ /* 0x000fe400078e10ff */
[----:B--2---:R-:W-:Y:S02]  /*0190*/  @P0 R2UR UR6, R2 ;  /* 0x00000000020602ca */ /* 0x004fe400000e0000 */
[----:B------:R-:W-:Y:S02]  /*01a0*/  @P0 R2UR UR7, R3 ;  /* 0x00000000030702ca */ /* 0x000fe400000e0000 */
        /* <DEDUP_REMOVED lines=41> */
[----:B----4-:R-:W-:-:S04]  /*0440*/  SHF.R.S32.HI R3, RZ, 0x1f, R8 ;  /* 0x0000001fff037819 */ /* 0x010fc80000011408 */
[----:B------:R-:W-:Y:S02]  /*0450*/  LEA.HI R3, R3, R8, RZ, 0x3 ;  /* 0x0000000803037211 */ /* 0x000fe400078f18ff */
[----:B------:R-:W-:-:S04]  /*0460*/  LOP3.LUT R8, R15, 0x1f, RZ, 0x3c, !PT ;  /* 0x0000001f0f087812 */ /* 0x000fc800078e3cff */
[----:B------:R-:W-:-:S04]  /*0470*/  LEA.HI.SX32 R95, R3, R8, 0x1d ;  /* 0x00000008035f7211 */ /* 0x000fc800078feaff */
[C---:B------:R-:W-:Y:S02]  /*0480*/  LOP3.LUT P5, RZ, R95.reuse, 0xffffffe0, RZ, 0xc0, !PT ;  /* 0xffffffe05fff7812 */ /* 0x040fe400078ac0ff */
[----:B------:R-:W-:Y:S01]  /*0490*/  ISETP.GE.U32.AND P4, PT, R95, 0x40, PT ;  /* 0x000000405f00780c */ /* 0x000fe20003f86070 */
        /* <DEDUP_REMOVED lines=42> */
.L_x_1709:
[----:B------:R-:W-:Y:S05]  /*0740*/  BSYNC B0 ;  /* 0x0000000000007941 */ /* 0x000fea0003800000 */
.L_x_1708:
        /* <DEDUP_REMOVED lines=18> */
.L_x_1711:
[----:B------:R-:W-:Y:S05]  /*0870*/  BSYNC B0 ;  /* 0x0000000000007941 */ /* 0x000fea0003800000 */
.L_x_1710:
        /* <DEDUP_REMOVED lines=18> */
.L_x_1713:
[----:B------:R-:W-:Y:S05]  /*09a0*/  BSYNC B0 ;  /* 0x0000000000007941 */ /* 0x000fea0003800000 */
.L_x_1712:
        /* <DEDUP_REMOVED lines=13> */
.L_x_1715:
[----:B------:R-:W-:Y:S05]  /*0a80*/  BSYNC B0 ;  /* 0x0000000000007941 */ /* 0x000fea0003800000 */
.L_x_1714:
[----:B------:R-:W-:Y:S01]  /*0a90*/  ULDC UR8, c[0x0][0x214] ;  /* 0x0000850000087ab9 */ /* 0x000fe20000000800 */
[----:B------:R-:W-:Y:S02]  /*0aa0*/  LOP3.LUT R45, R37, UR33, R10, 0x96, !PT ;  /* 0x00000021252d7c12 */ /* 0x000fe4000f8e960a */
[----:B------:R-:W-:-:S13]  /*0ab0*/  ISETP.GE.AND P0, PT, R94, UR8, PT ;  /* 0x000000085e007c0c */ /* 0x000fda000bf06270 */
[----:B------:R-:W-:Y:S05]  /*0ac0*/  @P0 EXIT ;  /* 0x000000000000094d */ /* 0x000fea0003800000 */
[----:B------:R-:W-:Y:S01]  /*0ad0*/  IMAD.U32 R82, R28, 0x10000, RZ ;  /* 0x000100001c527824 */ /* 0x000fe200078e00ff */
[----:B------:R-:W-:Y:S01]  /*0ae0*/  SHF.L.U32 R83, R29, 0x10, RZ ;  /* 0x000000101d537819 */ /* 0x000fe200000006ff */
[----:B-----5:R-:W-:Y:S01]  /*0af0*/  IMAD.U32 R78, R25, 0x10000, RZ ;  /* 0x00010000194e7824 */ /* 0x020fe200078e00ff */
        /* <DEDUP_REMOVED lines=16> */
[C---:B------:R-:W-:Y:S01]  /*0c00*/  PRMT R3, R22.reuse, 0x7632, R3 ;  /* 0x0000763216037816 */ /* 0x040fe20000000003 */
[----:B------:R-:W-:Y:S01]  /*0c10*/  IMAD R57, R57, -0x2daee0ad, RZ ;  /* 0xd2511f5339397824 */ /* 0x000fe200078e02ff */
[----:B------:R-:W-:Y:S01]  /*0c20*/  SHF.L.U32 R73, R22, 0x10, RZ ;  /* 0x0000001016497819 */ /* 0x000fe200000006ff */
[----:B------:R-:W-:Y:S01]  /*0c30*/  IMAD R59, R59, -0x326172a9, RZ ;  /* 0xcd9e8d573b3b7824 */ /* 0x000fe200078e02ff */
[----:B------:R-:W-:Y:S01]  /*0c40*/  PRMT R10, R18, 0x7632, R10 ;  /* 0x00007632120a7816 */ /* 0x000fe2000000000a */
[----:B------:R-:W-:Y:S01]  /*0c50*/  IMAD.HI.U32 R32, R45, -0x326172a9, RZ ;  /* 0xcd9e8d572d207827 */ /* 0x000fe200078e00ff */
[C---:B------:R-:W-:Y:S01]  /*0c60*/  PRMT R17, R12.reuse, 0x7632, R17 ;  /* 0x000076320c117816 */ /* 0x040fe20000000011 */
[----:B------:R-:W-:Y:S01]  /*0c70*/  BSSY B0, `(.L_x_1716) ;  /* 0x00018f0000007945 */ /* 0x000fe20003800000 */
[----:B------:R-:W-:Y:S01]  /*0c80*/  SHF.L.U32 R66, R12, 0x10, RZ ;  /* 0x000000100c427819 */ /* 0x000fe200000006ff */
[----:B------:R-:W-:Y:S01]  /*0c90*/  IMAD.HI.U32 R30, R44, -0x2daee0ad, RZ ;  /* 0xd2511f532c1e7827 */ /* 0x000fe200078e00ff */
[----:B------:R-:W-:Y:S01]  /*0ca0*/  PRMT R11, R13, 0x7632, R11 ;  /* 0x000076320d0b7816 */ /* 0x000fe2000000000b */
[----:B------:R-:W-:Y:S01]  /*0cb0*/  ULDC.U8 UR8, c[0x0][0x2a0] ;  /* 0x0000a80000087ab9 */ /* 0x000fe20000000000 */
[----:B------:R-:W-:Y:S01]  /*0cc0*/  PRMT R16, R4, 0x7632, R16 ;  /* 0x0000763204107816 */ /* 0x000fe20000000010 */
[C---:B------:R-:W-:Y:S01]  /*0cd0*/  IMAD.U32 R77, R26.reuse, 0x10000, RZ ;  /* 0x000100001a4d7824 */ /* 0x040fe200078e00ff */
[----:B------:R-:W-:Y:S01]  /*0ce0*/  PRMT R2, R26, 0x7632, R2 ;  /* 0x000076321a027816 */ /* 0x000fe20000000002 */
[C---:B------:R-:W-:Y:S01]  /*0cf0*/  IMAD.U32 R64, R14.reuse, 0x10000, RZ ;  /* 0x000100000e407824 */ /* 0x040fe200078e00ff */
[----:B------:R-:W-:Y:S01]  /*0d00*/  PRMT R22, R23, 0x7632, R22 ;  /* 0x0000763217167816 */ /* 0x000fe20000000016 */
[----:B------:R-:W-:Y:S01]  /*0d10*/  IMAD.U32 R85, R35, 0x10000, RZ ;  /* 0x0001000023557824 */ /* 0x000fe200078e00ff */
[C---:B------:R-:W-:Y:S01]  /*0d20*/  PRMT R18, R19.reuse, 0x7632, R18 ;  /* 0x0000763213127816 */ /* 0x040fe20000000012 */
        /* <DEDUP_REMOVED lines=31> */
[----:B------:R-:W-:Y:S01]  /*0f20*/  LOP3.LUT R55, R0, 0x3, RZ, 0xc0, !PT ;  /* 0x0000000300377812 */ /* 0x000fe200078ec0ff */
        /* <DEDUP_REMOVED lines=32> */
[----:B------:R-:W-:-:S08]  /*1130*/  ULDC.64 UR16, c[0x0][0x248] ;  /* 0x0000920000107ab9 */ /* 0x000fd00000000a00 */
.L_x_2249:
        /* <DEDUP_REMOVED lines=34> */
.L_x_1720:
[----:B------:R-:W-:-:S07]  /*1360*/  IMAD.MOV.U32 R117, RZ, RZ, R34 ;  /* 0x000000ffff757224 */ /* 0x000fce00078e0022 */
.L_x_1721:
[----:B------:R-:W-:Y:S05]  /*1370*/  BSYNC B2 ;  /* 0x0000000000027941 */ /* 0x000fea0003800000 */
.L_x_1719:
        /* <DEDUP_REMOVED lines=16> */
.L_x_1725:
[----:B------:R-:W-:Y:S05]  /*1480*/  BSYNC B3 ;  /* 0x0000000000037941 */ /* 0x000fea0003800000 */
.L_x_1724:
        /* <DEDUP_REMOVED lines=44> */
.L_x_1723:
[----:B------:R-:W-:Y:S05]  /*1750*/  BSYNC B2 ;  /* 0x0000000000027941 */ /* 0x000fea0003800000 */
.L_x_1722:
[----:B------:R-:W0:Y:S01]  /*1760*/  LDC R136, c[0x0][0x294] ;  /* 0x0000a500ff887b82 */ /* 0x000e220000000800 */
[----:B------:R-:W-:Y:S01]  /*1770*/  HFMA2.MMA R137, -RZ, RZ, 0.1171875, 0 ;  /* 0x2f800000ff897435 */ /* 0x000fe200000001ff */
[----:B------:R-:W-:Y:S02]  /*1780*/  I2FP.F32.U32 R100, R117 ;  /* 0x0000007500647245 */ /* 0x000fe40000201000 */
[----:B------:R-:W-:Y:S01]  /*1790*/  ISETP.NE.U32.AND P2, PT, R88, RZ, PT ;  /* 0x000000ff5800720c */ /* 0x000fe20003f45070 */
[----:B-----5:R-:W-:Y:S01]  /*17a0*/  IMAD.U32 R88, R48, 0x10000, RZ ;  /* 0x0001000030587824 */ /* 0x020fe200078e00ff */
        /* <DEDUP_REMOVED lines=16> */
.L_x_1726:
        /* <DEDUP_REMOVED lines=12> */
.L_x_1729:
[----:B------:R-:W-:-:S07]  /*1970*/  MOV R8, R34 ;  /* 0x0000002200087202 */ /* 0x000fce0000000f00 */
.L_x_1730:
[----:B------:R-:W-:Y:S05]  /*1980*/  BSYNC B2 ;  /* 0x0000000000027941 */ /* 0x000fea0003800000 */
.L_x_1728:
        /* <DEDUP_REMOVED lines=16> */
.L_x_1734:
[----:B------:R-:W-:Y:S05]  /*1a90*/  BSYNC B3 ;  /* 0x0000000000037941 */ /* 0x000fea0003800000 */
.L_x_1733:
        /* <DEDUP_REMOVED lines=44> */
.L_x_1732:
[----:B------:R-:W-:Y:S05]  /*1d60*/  BSYNC B2 ;  /* 0x0000000000027941 */ /* 0x000fea0003800000 */
.L_x_1731:
        /* <DEDUP_REMOVED lines=10> */
.L_x_1727:
        /* <DEDUP_REMOVED lines=12> */
.L_x_1736:
[----:B------:R-:W-:-:S07]  /*1ed0*/  IMAD.MOV.U32 R55, RZ, RZ, R34 ;  /* 0x000000ffff377224 */ /* 0x000fce00078e0022 */
.L_x_1737:
[----:B------:R-:W-:Y:S05]  /*1ee0*/  BSYNC B2 ;  /* 0x0000000000027941 */ /* 0x000fea0003800000 */
.L_x_1735:
        /* <DEDUP_REMOVED lines=16> */
.L_x_1741:
[----:B------:R-:W-:Y:S05]  /*1ff0*/  BSYNC B3 ;  /* 0x0000000000037941 */ /* 0x000fea0003800000 */
.L_x_1740:
        /* <DEDUP_REMOVED lines=44> */
.L_x_1739:
[----:B------:R-:W-:Y:S05]  /*22c0*/  BSYNC B2 ;  /* 0x0000000000027941 */ /* 0x000fea0003800000 */
.L_x_1738:
        /* <DEDUP_REMOVED lines=11> */
[----:B------:R-:W-:Y:S01]  /*2380*/  PRMT R48, R44, 0x7632, R48 ;  /* 0x000076322c307816 */ /* 0x000fe20000000030 */
[----:B------:R-:W-:-:S03]  /*2390*/  IMAD.MOV.U32 R55, RZ, RZ, R89 ;  /* 0x000000ffff377224 */ /* 0x000fc600078e0059 */
[----:B------:R-:W-:-:S05]  /*23a0*/  SHF.L.U32 R109, R48, 0x10, RZ ;  /* 0x00000010306d7819 */ /* 0x000fca00000006ff */
[----:B------:R-:W-:Y:S01]  /*23b0*/  FADD.FTZ R100, R109, R100 ;  /* 0x000000646d647221 */ /* 0x000fe20000010000 */
[----:B------:R-:W-:Y:S06]  /*23c0*/  BRA `(.L_x_1743) ;  /* 0x0000000400607947 */ /* 0x000fec0003800000 */
.L_x_1742:
        /* <DEDUP_REMOVED lines=12> */
.L_x_1745:
[----:B------:R-:W-:-:S07]  /*2490*/  MOV R7, R34 ;  /* 0x0000002200077202 */ /* 0x000fce0000000f00 */
.L_x_1746:
[----:B------:R-:W-:Y:S05]  /*24a0*/  BSYNC B2 ;  /* 0x0000000000027941 */ /* 0x000fea0003800000 */
.L_x_1744:
        /* <DEDUP_REMOVED lines=16> */
.L_x_1750:
[----:B------:R-:W-:Y:S05]  /*25b0*/  BSYNC B3 ;  /* 0x0000000000037941 */ /* 0x000fea0003800000 */
.L_x_1749:
        /* <DEDUP_REMOVED lines=44> */
.L_x_1748:
[----:B------:R-:W-:Y:S05]  /*2880*/  BSYNC B2 ;  /* 0x0000000000027941 */ /* 0x000fea0003800000 */
.L_x_1747:
        /* <DEDUP_REMOVED lines=12> */
.L_x_1743:
        /* <DEDUP_REMOVED lines=12> */
.L_x_1752:
[----:B------:R-:W-:-:S07]  /*2a10*/  IMAD.MOV.U32 R48, RZ, RZ, R34 ;  /* 0x000000ffff307224 */ /* 0x000fce00078e0022 */
.L_x_1753:
[----:B------:R-:W-:Y:S05]  /*2a20*/  BSYNC B2 ;  /* 0x0000000000027941 */ /* 0x000fea0003800000 */
.L_x_1751:
        /* <DEDUP_REMOVED lines=16> */
.L_x_1757:
[----:B------:R-:W-:Y:S05]  /*2b30*/  BSYNC B3 ;  /* 0x0000000000037941 */ /* 0x000fea0003800000 */
.L_x_1756:
        /* <DEDUP_REMOVED lines=44> */
.L_x_1755:
[----:B------:R-:W-:Y:S05]  /*2e00*/  BSYNC B2 ;  /* 0x0000000000027941 */ /* 0x000fea0003800000 */
.L_x_1754:
        /* <DEDUP_REMOVED lines=16> */
.L_x_1758:
        /* <DEDUP_REMOVED lines=12> */
.L_x_1761:
[----:B------:R-:W-:-:S07]  /*2fd0*/  MOV R6, R34 ;  /* 0x0000002200067202 */ /* 0x000fce0000000f00 */
.L_x_1762:
[----:B------:R-:W-:Y:S05]  /*2fe0*/  BSYNC B2 ;  /* 0x0000000000027941 */ /* 0x000fea0003800000 */
.L_x_1760:
        /* <DEDUP_REMOVED lines=16> */
.L_x_1766:
[----:B------:R-:W-:Y:S05]  /*30f0*/  BSYNC B3 ;  /* 0x0000000000037941 */ /* 0x000fea0003800000 */
.L_x_1765:
        /* <DEDUP_REMOVED lines=44> */
.L_x_1764:
[----:B------:R-:W-:Y:S05]  /*33c0*/  BSYNC B2 ;  /* 0x0000000000027941 */ /* 0x000fea0003800000 */
.L_x_1763:
        /* <DEDUP_REMOVED lines=10> */
.L_x_1759:
        /* <DEDUP_REMOVED lines=12> */
.L_x_1768:
[----:B------:R-:W-:-:S07]  /*3530*/  IMAD.MOV.U32 R108, RZ, RZ, R34 ;  /* 0x000000ffff6c7224 */ /* 0x000fce00078e0022 */
.L_x_1769:
[----:B------:R-:W-:Y:S05]  /*3540*/  BSYNC B2 ;  /* 0x0000000000027941 */ /* 0x000fea0003800000 */
.L_x_1767:
        /* <DEDUP_REMOVED lines=16> */
.L_x_1773:
[----:B------:R-:W-:Y:S05]  /*3650*/  BSYNC B3 ;  /* 0x0000000000037941 */ /* 0x000fea0003800000 */
.L_x_1772:
        /* <DEDUP_REMOVED lines=44> */
.L_x_1771:
[----:B------:R-:W-:Y:S05]  /*3920*/  BSYNC B2 ;  /* 0x0000000000027941 */ /* 0x000fea0003800000 */
.L_x_1770:
        /* <DEDUP_REMOVED lines=16> */
.L_x_1774:
        /* <DEDUP_REMOVED lines=12> */
.L_x_1777:
[----:B------:R-:W-:-:S07]  /*3af0*/  MOV R5, R34 ;  /* 0x0000002200057202 */ /* 0x000fce0000000f00 */
.L_x_1778:
[----:B------:R-:W-:Y:S05]  /*3b00*/  BSYNC B2 ;  /* 0x0000000000027941 */ /* 0x000fea0003800000 */
.L_x_1776:
        /* <DEDUP_REMOVED lines=16> */
.L_x_1782:
[----:B------:R-:W-:Y:S05]  /*3c10*/  BSYNC B3 ;  /* 0x0000000000037941 */ /* 0x000fea0003800000 */
.L_x_1781:
        /* <DEDUP_REMOVED lines=44> */
.L_x_1780:
[----:B------:R-:W-:Y:S05]  /*3ee0*/  BSYNC B2 ;  /* 0x0000000000027941 */ /* 0x000fea0003800000 */
.L_x_1779:
[----:B------:R-:W-:Y:S02]  /*3ef0*/  I2FP.F32.U32 R88, R5 ;  /* 0x0000000500587245 */ /* 0x000fe40000201000 */
[----:B------:R-:W-:Y:S02]  /*3f00*/  PRMT R5, R41, 0x7632, R5 ;  /* 0x0000763229057816 */ /* 0x000fe40000000005 */
[----:B------:R-:W-:-:S03]  /*3f10*/  @P1 PRMT R55, R45, 0x7632, R55 ;  /* 0x000076322d371816 */ /* 0x000fc60000000037 */
[----:B------:R-:W-:Y:S02]  /*3f20*/  IMAD.U32 R118, R5, 0x10000, RZ ;  /* 0x0001000005767824 */ /* 0x000fe400078e00ff */
[----:B------:R-:W-:Y:S01]  /*3f30*/  FFMA.FTZ R5, R88, R137, 1.1641532182693481445e-10 ;  /* 0x2f00000058057423 */ /* 0x000fe20000010089 */
[----:B------:R-:W-:Y:S01]  /*3f40*/  @P1 SHF.L.U32 R55, R55, 0x10, RZ ;  /* 0x0000001037371819 */ /* 0x000fe200000006ff */
[----:B------:R-:W-:-:S03]  /*3f50*/  FMUL.FTZ R118, R118, R133 ;  /* 0x0000008576767220 */ /* 0x000fc60000410000 */
[----:B------:R-:W-:-:S04]  /*3f60*/  FSETP.GTU.FTZ.AND P3, PT, R5, R136, PT ;  /* 0x000000880500720b */ /* 0x000fc80003f7c000 */
[----:B------:R-:W-:Y:S02]  /*3f70*/  FSEL R49, R118, RZ, !P3 ;  /* 0x000000ff76317208 */ /* 0x000fe40005800000 */
[----:B------:R-:W-:-:S03]  /*3f80*/  SEL R5, RZ, 0x1, P3 ;  /* 0x00000001ff057807 */ /* 0x000fc60001800000 */
[----:B------:R-:W-:-:S04]  /*3f90*/  FADD.FTZ R108, R49, R108 ;  /* 0x0000006c316c7221 */ /* 0x000fc80000010000 */
[----:B------:R-:W-:-:S07]  /*3fa0*/  @P1 FADD.FTZ R108, R55, R108 ;  /* 0x0000006c376c1221 */ /* 0x000fce0000010000 */
.L_x_1775:
        /* <DEDUP_REMOVED lines=12> */
.L_x_1784:
[----:B------:R-:W-:-:S07]  /*4070*/  IMAD.MOV.U32 R55, RZ, RZ, R34 ;  /* 0x000000ffff377224 */ /* 0x000fce00078e0022 */
.L_x_1785:
[----:B------:R-:W-:Y:S05]  /*4080*/  BSYNC B2 ;  /* 0x0000000000027941 */ /* 0x000fea0003800000 */
.L_x_1783:
        /* <DEDUP_REMOVED lines=16> */
.L_x_1789:
[----:B------:R-:W-:Y:S05]  /*4190*/  BSYNC B3 ;  /* 0x0000000000037941 */ /* 0x000fea0003800000 */
.L_x_1788:
        /* <DEDUP_REMOVED lines=44> */
.L_x_1787:
[----:B------:R-:W-:Y:S05]  /*4460*/  BSYNC B2 ;  /* 0x0000000000027941 */ /* 0x000fea0003800000 */
.L_x_1786:
        /* <DEDUP_REMOVED lines=16> */
.L_x_1790:
        /* <DEDUP_REMOVED lines=12> */
.L_x_1793:
[----:B------:R-:W-:-:S07]  /*4630*/  MOV R4, R34 ;  /* 0x0000002200047202 */ /* 0x000fce0000000f00 */
.L_x_1794:
[----:B------:R-:W-:Y:S05]  /*4640*/  BSYNC B2 ;  /* 0x0000000000027941 */ /* 0x000fea0003800000 */
.L_x_1792:
        /* <DEDUP_REMOVED lines=16> */
.L_x_1798:
[----:B------:R-:W-:Y:S05]  /*4750*/  BSYNC B3 ;  /* 0x0000000000037941 */ /* 0x000fea0003800000 */
.L_x_1797:
        /* <DEDUP_REMOVED lines=44> */
.L_x_1796:
[----:B------:R-:W-:Y:S05]  /*4a20*/  BSYNC B2 ;  /* 0x0000000000027941 */ /* 0x000fea0003800000 */
.L_x_1795:
        /* <DEDUP_REMOVED lines=10> */
.L_x_1791:
        /* <DEDUP_REMOVED lines=12> */
.L_x_1800:
[----:B------:R-:W-:-:S07]  /*4b90*/  IMAD.MOV.U32 R55, RZ, RZ, R34 ;  /* 0x000000ffff377224 */ /* 0x000fce00078e0022 */
.L_x_1801:
[----:B------:R-:W-:Y:S05]  /*4ba0*/  BSYNC B2 ;  /* 0x0000000000027941 */ /* 0x000fea0003800000 */
.L_x_1799:
        /* <DEDUP_REMOVED lines=16> */
.L_x_1805:
[----:B------:R-:W-:Y:S05]  /*4cb0*/  BSYNC B3 ;  /* 0x0000000000037941 */ /* 0x000fea0003800000 */
.L_x_1804:
        /* <DEDUP_REMOVED lines=44> */
.L_x_1803:
[----:B------:R-:W-:Y:S05]  /*4f80*/  BSYNC B2 ;  /* 0x0000000000027941 */ /* 0x000fea0003800000 */
.L_x_1802:
        /* <DEDUP_REMOVED lines=14> */
.L_x_1806:
        /* <DEDUP_REMOVED lines=12> */
.L_x_1809:
[----:B------:R-:W-:-:S07]  /*5130*/  MOV R3, R34 ;  /* 0x0000002200037202 */ /* 0x000fce0000000f00 */
.L_x_1810:
[----:B------:R-:W-:Y:S05]  /*5140*/  BSYNC B2 ;  /* 0x0000000000027941 */ /* 0x000fea0003800000 */
.L_x_1808:
        /* <DEDUP_REMOVED lines=16> */
.L_x_1814:
[----:B------:R-:W-:Y:S05]  /*5250*/  BSYNC B3 ;  /* 0x0000000000037941 */ /* 0x000fea0003800000 */
.L_x_1813:
        /* <DEDUP_REMOVED lines=44> */
.L_x_1812:
[----:B------:R-:W-:Y:S05]  /*5520*/  BSYNC B2 ;  /* 0x0000000000027941 */ /* 0x000fea0003800000 */
.L_x_1811:
        /* <DEDUP_REMOVED lines=12> */
.L_x_1807:
        /* <DEDUP_REMOVED lines=12> */
.L_x_1816:
[----:B------:R-:W-:-:S07]  /*56b0*/  IMAD.MOV.U32 R50, RZ, RZ, R34 ;  /* 0x000000ffff327224 */ /* 0x000fce00078e0022 */
.L_x_1817:
[----:B------:R-:W-:Y:S05]  /*56c0*/  BSYNC B2 ;  /* 0x0000000000027941 */ /* 0x000fea0003800000 */
.L_x_1815:
        /* <DEDUP_REMOVED lines=16> */
.L_x_1821:
[----:B------:R-:W-:Y:S05]  /*57d0*/  BSYNC B3 ;  /* 0x0000000000037941 */ /* 0x000fea0003800000 */
.L_x_1820:
        /* <DEDUP_REMOVED lines=44> */
.L_x_1819:
[----:B------:R-:W-:Y:S05]  /*5aa0*/  BSYNC B2 ;  /* 0x0000000000027941 */ /* 0x000fea0003800000 */
.L_x_1818:
        /* <DEDUP_REMOVED lines=14> */
.L_x_1822:
        /* <DEDUP_REMOVED lines=12> */
.L_x_1825:
[----:B------:R-:W-:-:S07]  /*5c50*/  MOV R2, R34 ;  /* 0x0000002200027202 */ /* 0x000fce0000000f00 */
.L_x_1826:
[----:B------:R-:W-:Y:S05]  /*5c60*/  BSYNC B2 ;  /* 0x0000000000027941 */ /* 0x000fea0003800000 */
.L_x_1824:
        /* <DEDUP_REMOVED lines=16> */
.L_x_1830:
[----:B------:R-:W-:Y:S05]  /*5d70*/  BSYNC B3 ;  /* 0x0000000000037941 */ /* 0x000fea0003800000 */
.L_x_1829:
        /* <DEDUP_REMOVED lines=44> */
.L_x_1828:
[----:B------:R-:W-:Y:S05]  /*6040*/  BSYNC B2 ;  /* 0x0000000000027941 */ /* 0x000fea0003800000 */
.L_x_1827:
        /* <DEDUP_REMOVED lines=10> */
.L_x_1823:
        /* <DEDUP_REMOVED lines=12> */
.L_x_1832:
[----:B------:R-:W-:-:S07]  /*61b0*/  IMAD.MOV.U32 R125, RZ, RZ, R34 ;  /* 0x000000ffff7d7224 */ /* 0x000fce00078e0022 */
.L_x_1833:
[----:B------:R-:W-:Y:S05]  /*61c0*/  BSYNC B2 ;  /* 0x0000000000027941 */ /* 0x000fea0003800000 */
.L_x_1831:
        /* <DEDUP_REMOVED lines=16> */
.L_x_1837:
[----:B------:R-:W-:Y:S05]  /*62d0*/  BSYNC B3 ;  /* 0x0000000000037941 */ /* 0x000fea0003800000 */
.L_x_1836:
        /* <DEDUP_REMOVED lines=44> */
.L_x_1835:
[----:B------:R-:W-:Y:S05]  /*65a0*/  BSYNC B2 ;  /* 0x0000000000027941 */ /* 0x000fea0003800000 */
.L_x_1834:
        /* <DEDUP_REMOVED lines=14> */
.L_x_1838:
        /* <DEDUP_REMOVED lines=12> */
.L_x_1841:
[----:B------:R-:W-:-:S07]  /*6750*/  MOV R0, R34 ;  /* 0x0000002200007202 */ /* 0x000fce0000000f00 */
.L_x_1842:
[----:B------:R-:W-:Y:S05]  /*6760*/  BSYNC B2 ;  /* 0x0000000000027941 */ /* 0x000fea0003800000 */
.L_x_1840:
        /* <DEDUP_REMOVED lines=16> */
.L_x_1846:
[----:B------:R-:W-:Y:S05]  /*6870*/  BSYNC B3 ;  /* 0x0000000000037941 */ /* 0x000fea0003800000 */
.L_x_1845:
        /* <DEDUP_REMOVED lines=44> */
.L_x_1844:
[----:B------:R-:W-:Y:S05]  /*6b40*/  BSYNC B2 ;  /* 0x0000000000027941 */ /* 0x000fea0003800000 */
.L_x_1843:
[----:B------:R-:W-:Y:S02]  /*6b50*/  I2FP.F32.U32 R0, R0 ;  /* 0x0000000000007245 */ /* 0x000fe40000201000 */
[----:B------:R-:W-:Y:S02]  /*6b60*/  PRMT R48, R43, 0x7632, R48 ;  /* 0x000076322b307816 */ /* 0x000fe40000000030 */
[----:B------:R-:W-:Y:S01]  /*6b70*/  @P1 PRMT R49, R47, 0x7632, R49 ;  /* 0x000076322f311816 */ /* 0x000fe20000000031 */
[----:B------:R-:W-:Y:S02]  /*6b80*/  FFMA.FTZ R137, R0, R137, 1.1641532182693481445e-10 ;  /* 0x2f00000000897423 */ /* 0x000fe40000010089 */
[----:B------:R-:W-:Y:S01]  /*6b90*/  IMAD.U32 R48, R48, 0x10000, RZ ;  /* 0x0001000030307824 */ /* 0x000fe200078e00ff */
[----:B------:R-:W-:Y:S02]  /*6ba0*/  @P1 SHF.L.U32 R50, R49, 0x10, RZ ;  /* 0x0000001031321819 */ /* 0x000fe400000006ff */
[----:B------:R-:W-:Y:S01]  /*6bb0*/  FSETP.GTU.FTZ.AND P2, PT, R137, R136, PT ;  /* 0x000000888900720b */ /* 0x000fe20003f5c000 */
[----:B------:R-:W-:-:S03]  /*6bc0*/  FMUL.FTZ R48, R48, R133 ;  /* 0x0000008530307220 */ /* 0x000fc60000410000 */
[----:B------:R-:W-:Y:S02]  /*6bd0*/  SEL R0, RZ, 0x1, P2 ;  /* 0x00000001ff007807 */ /* 0x000fe40001000000 */
[----:B------:R-:W-:-:S05]  /*6be0*/  FSEL R48, R48, RZ, !P2 ;  /* 0x000000ff30307208 */ /* 0x000fca0005000000 */
[----:B------:R-:W-:-:S04]  /*6bf0*/  FADD.FTZ R125, R48, R125 ;  /* 0x0000007d307d7221 */ /* 0x000fc80000010000 */
[----:B------:R-:W-:-:S07]  /*6c00*/  @P1 FADD.FTZ R125, R50, R125 ;  /* 0x0000007d327d1221 */ /* 0x000fce0000010000 */
.L_x_1839:
[----:B------:R-:W-:Y:S01]  /*6c10*/  SEL R49, RZ, 0x10000, P4 ;  /* 0x00010000ff317807 */ /* 0x000fe20002000000 */
[----:B------:R-:W-:Y:S01]  /*6c20*/  IMAD.SHL.U32 R138, R132, 0x8, RZ ;  /* 0x00000008848a7824 */ /* 0x000fe200078e00ff */
[C---:B------:R-:W-:Y:S02]  /*6c30*/  LOP3.LUT P4, RZ, R9.reuse, 0x2, RZ, 0xc0, !PT ;  /* 0x0000000209ff7812 */ /* 0x040fe4000788c0ff */
[C---:B------:R-:W-:Y:S02]  /*6c40*/  LOP3.LUT P6, RZ, R9.reuse, 0x4, RZ, 0xc0, !PT ;  /* 0x0000000409ff7812 */ /* 0x040fe400078cc0ff */
[----:B------:R-:W-:Y:S02]  /*6c50*/  LOP3.LUT P1, RZ, R9, 0x8, RZ, 0xc0, !PT ;  /* 0x0000000809ff7812 */ /* 0x000fe4000782c0ff */
[----:B------:R-:W-:Y:S02]  /*6c60*/  SEL R50, RZ, 0x1, P4 ;  /* 0x00000001ff327807 */ /* 0x000fe40002000000 */
[----:B------:R-:W-:-:S02]  /*6c70*/  SEL R133, RZ, 0x1000000, P5 ;  /* 0x01000000ff857807 */ /* 0x000fc40002800000 */
[----:B------:R-:W-:Y:S01]  /*6c80*/  SEL R88, RZ, 0x100, P3 ;  /* 0x00000100ff587807 */ /* 0x000fe20001800000 */
[----:B------:R-:W-:Y:S01]  /*6c90*/  IMAD.WIDE.U32 R50, R50, 0x1000000, RZ ;  /* 0x0100000032327825 */ /* 0x000fe200078e00ff */
[----:B------:R-:W-:Y:S02]  /*6ca0*/  SEL R48, RZ, 0x1, P6 ;  /* 0x00000001ff307807 */ /* 0x000fe40003000000 */
[----:B------:R-:W-:Y:S02]  /*6cb0*/  SEL R134, RZ, 0x1, P1 ;  /* 0x00000001ff867807 */ /* 0x000fe40000800000 */
[----:B------:R-:W-:Y:S02]  /*6cc0*/  LOP3.LUT P5, RZ, R9, 0x1, RZ, 0xc0, !PT ;  /* 0x0000000109ff7812 */ /* 0x000fe400078ac0ff */
[----:B------:R-:W-:Y:S01]  /*6cd0*/  LOP3.LUT R88, R88, R133, R49, 0xfe, !PT ;  /* 0x0000008558587212 */ /* 0x000fe200078efe31 */
[----:B------:R-:W-:Y:S01]  /*6ce0*/  IMAD.WIDE.U32 R48, R48, 0x10000, RZ ;  /* 0x0001000030307825 */ /* 0x000fe200078e00ff */
[----:B------:R-:W-:-:S02]  /*6cf0*/  SEL R89, RZ, 0x1, P5 ;  /* 0x00000001ff597807 */ /* 0x000fc40002800000 */
[----:B------:R-:W-:Y:S01]  /*6d00*/  LEA R136, P1, R132, UR12, 0x4 ;  /* 0x0000000c84887c11 */ /* 0x000fe2000f8220ff */
[----:B------:R-:W-:Y:S01]  /*6d10*/  IMAD.WIDE.U32 R134, R134, 0x100, RZ ;  /* 0x0000010086867825 */ /* 0x000fe200078e00ff */
[----:B------:R-:W-:Y:S02]  /*6d20*/  LOP3.LUT P2, RZ, R9, 0x10, RZ, 0xc0, !PT ;  /* 0x0000001009ff7812 */ /* 0x000fe4000784c0ff */
[----:B------:R-:W-:Y:S02]  /*6d30*/  LOP3.LUT R51, R51, R88, R89, 0xfe, !PT ;  /* 0x0000005833337212 */ /* 0x000fe400078efe59 */
[----:B------:R-:W-:Y:S02]  /*6d40*/  LOP3.LUT R133, R134, R50, R48, 0xfe, !PT ;  /* 0x0000003286857212 */ /* 0x000fe400078efe30 */
[----:B------:R-:W-:Y:S02]  /*6d50*/  LEA.HI.X R137, R132, UR13, RZ, 0x4, P1 ;  /* 0x0000000d84897c11 */ /* 0x000fe400088f24ff */
        /* <DEDUP_REMOVED lines=15> */
[----:B------:R-:W-:Y:S02]  /*6e50*/  LOP3.LUT R134, R5, 0xff, RZ, 0xc0, !PT ;  /* 0x000000ff05867812 */ /* 0x000fe400078ec0ff */
[----:B------:R-:W-:Y:S02]  /*6e60*/  LOP3.LUT R51, R49, 0xff0000, RZ, 0xc0, !PT ;  /* 0x00ff000031337812 */ /* 0x000fe400078ec0ff */
[----:B------:R-:W-:Y:S01]  /*6e70*/  PRMT R49, R3, 0x7104, RZ ;  /* 0x0000710403317816 */ /* 0x000fe200000000ff */
[----:B------:R-:W-:Y:S01]  /*6e80*/  IMAD.WIDE.U32 R134, R134, 0x1000000, RZ ;  /* 0x0100000086867825 */ /* 0x000fe200078e00ff */
[----:B------:R-:W-:Y:S02]  /*6e90*/  PRMT R48, R51, 0x4210, R48 ;  /* 0x0000421033307816 */ /* 0x000fe40000000030 */
[----:B------:R-:W-:-:S02]  /*6ea0*/  LOP3.LUT R88, R6, 0xff, RZ, 0xc0, !PT ;  /* 0x000000ff06587812 */ /* 0x000fc400078ec0ff */
[----:B------:R-:W-:Y:S02]  /*6eb0*/  LOP3.LUT R50, R7, 0xff, RZ, 0xc0, !PT ;  /* 0x000000ff07327812 */ /* 0x000fe400078ec0ff */
        /* <DEDUP_REMOVED lines=11> */
.L_x_1847:
[----:B------:R-:W-:-:S07]  /*6f70*/  IADD3 R133, R132, 0x20, RZ ;  /* 0x0000002084857810 */ /* 0x000fce0007ffe0ff */
.L_x_1718:
[----:B------:R-:W-:Y:S05]  /*6f80*/  BSYNC B1 ;  /* 0x0000000000017941 */ /* 0x000fea0003800000 */
.L_x_1717:
        /* <DEDUP_REMOVED lines=29> */
.L_x_1851:
[----:B------:R-:W-:-:S07]  /*7160*/  IMAD.MOV.U32 R116, RZ, RZ, R34 ;  /* 0x000000ffff747224 */ /* 0x000fce00078e0022 */
.L_x_1852:
[----:B------:R-:W-:Y:S05]  /*7170*/  BSYNC B2 ;  /* 0x0000000000027941 */ /* 0x000fea0003800000 */
.L_x_1850:
        /* <DEDUP_REMOVED lines=16> */
.L_x_1856:
[----:B------:R-:W-:Y:S05]  /*7280*/  BSYNC B3 ;  /* 0x0000000000037941 */ /* 0x000fea0003800000 */
.L_x_1855:
[----:B------:R-:W-:Y:S01]  /*7290*/  IMAD.HI.U32 R32, R99, -0x326172a9, RZ ;  /* 0xcd9e8d5763207827 */ /* 0x000fe200078e00ff */
        /* <DEDUP_REMOVED lines=43> */
.L_x_1854:
[----:B------:R-:W-:Y:S05]  /*7550*/  BSYNC B2 ;  /* 0x0000000000027941 */ /* 0x000fea0003800000 */
.L_x_1853:
[----:B------:R-:W0:Y:S01]  /*7560*/  LDC R137, c[0x0][0x294] ;  /* 0x0000a500ff897b82 */ /* 0x000e220000000800 */
[----:B------:R-:W-:Y:S01]  /*7570*/  I2FP.F32.U32 R55, R116 ;  /* 0x0000007400377245 */ /* 0x000fe20000201000 */
[----:B------:R-:W-:Y:S01]  /*7580*/  IMAD.MOV.U32 R138, RZ, RZ, 0x2f800000 ;  /* 0x2f800000ff8a7424 */ /* 0x000fe200078e00ff */
[----:B------:R-:W-:Y:S01]  /*7590*/  ISETP.NE.U32.AND P2, PT, R88, RZ, PT ;  /* 0x000000ff5800720c */ /* 0x000fe20003f45070 */
[C---:B-----5:R-:W-:Y:S01]  /*75a0*/  IMAD.U32 R103, R48.reuse, 0x10000, RZ ;  /* 0x0001000030677824 */ /* 0x060fe200078e00ff */
        /* <DEDUP_REMOVED lines=16> */
.L_x_1857:
        /* <DEDUP_REMOVED lines=12> */
.L_x_1860:
[----:B------:R-:W-:-:S07]  /*7770*/  IMAD.MOV.U32 R8, RZ, RZ, R34 ;  /* 0x000000ffff087224 */ /* 0x000fce00078e0022 */
.L_x_1861:
[----:B------:R-:W-:Y:S05]  /*7780*/  BSYNC B2 ;  /* 0x0000000000027941 */ /* 0x000fea0003800000 */
.L_x_1859:
        /* <DEDUP_REMOVED lines=16> */
.L_x_1865:
[----:B------:R-:W-:Y:S05]  /*7890*/  BSYNC B3 ;  /* 0x0000000000037941 */ /* 0x000fea0003800000 */
.L_x_1864:
        /* <DEDUP_REMOVED lines=44> */
.L_x_1863:
[----:B------:R-:W-:Y:S05]  /*7b60*/  BSYNC B2 ;  /* 0x0000000000027941 */ /* 0x000fea0003800000 */
.L_x_1862:
[----:B------:R-:W-:Y:S02]  /*7b70*/  I2FP.F32.U32 R55, R8 ;  /* 0x0000000800377245 */ /* 0x000fe40000201000 */
[----:B------:R-:W-:-:S03]  /*7b80*/  SHF.L.U32 R89, R40, 0x10, RZ ;  /* 0x0000001028597819 */ /* 0x000fc600000006ff */
[----:B------:R-:W-:Y:S02]  /*7b90*/  FFMA.FTZ R8, R55, R138, 1.1641532182693481445e-10 ;  /* 0x2f00000037087423 */ /* 0x000fe4000001008a */
[----:B------:R-:W-:Y:S01]  /*7ba0*/  FMUL.FTZ R55, R89, R136 ;  /* 0x0000008859377220 */ /* 0x000fe20000410000 */
[----:B------:R-:W-:Y:S02]  /*7bb0*/  @P1 IMAD.U32 R89, R44, 0x10000, RZ ;  /* 0x000100002c591824 */ /* 0x000fe400078e00ff */
[----:B------:R-:W-:-:S04]  /*7bc0*/  FSETP.GTU.FTZ.AND P3, PT, R8, R137, PT ;  /* 0x000000890800720b */ /* 0x000fc80003f7c000 */
[----:B------:R-:W-:Y:S02]  /*7bd0*/  FSEL R55, R55, RZ, !P3 ;  /* 0x000000ff37377208 */ /* 0x000fe40005800000 */
[----:B------:R-:W-:-:S03]  /*7be0*/  SEL R8, RZ, 0x1, P3 ;  /* 0x00000001ff087807 */ /* 0x000fc60001800000 */
[----:B------:R-:W-:-:S04]  /*7bf0*/  FADD.FTZ R102, R55, R102 ;  /* 0x0000006637667221 */ /* 0x000fc80000010000 */
[----:B------:R-:W-:-:S07]  /*7c00*/  @P1 FADD.FTZ R102, R89, R102 ;  /* 0x0000006659661221 */ /* 0x000fce0000010000 */
.L_x_1858:
        /* <DEDUP_REMOVED lines=12> */
.L_x_1867:
[----:B------:R-:W-:-:S07]  /*7cd0*/  MOV R55, R34 ;  /* 0x0000002200377202 */ /* 0x000fce0000000f00 */
.L_x_1868:
[----:B------:R-:W-:Y:S05]  /*7ce0*/  BSYNC B2 ;  /* 0x0000000000027941 */ /* 0x000fea0003800000 */
.L_x_1866:
        /* <DEDUP_REMOVED lines=16> */
.L_x_1872:
[----:B------:R-:W-:Y:S05]  /*7df0*/  BSYNC B3 ;  /* 0x0000000000037941 */ /* 0x000fea0003800000 */
.L_x_1871:
        /* <DEDUP_REMOVED lines=44> */
.L_x_1870:
[----:B------:R-:W-:Y:S05]  /*80c0*/  BSYNC B2 ;  /* 0x0000000000027941 */ /* 0x000fea0003800000 */
.L_x_1869:
        /* <DEDUP_REMOVED lines=11> */
[----:B------:R-:W-:Y:S01]  /*8180*/  PRMT R48, R44, 0x7632, R48 ;  /* 0x000076322c307816 */ /* 0x000fe20000000030 */
[----:B------:R-:W-:-:S04]  /*8190*/  IMAD.MOV.U32 R55, RZ, RZ, R89 ;  /* 0x000000ffff377224 */ /* 0x000fc800078e0059 */
[----:B------:R-:W-:-:S04]  /*81a0*/  IMAD.U32 R48, R48, 0x10000, RZ ;  /* 0x0001000030307824 */ /* 0x000fc800078e00ff */
[----:B------:R-:W-:Y:S01]  /*81b0*/  FADD.FTZ R103, R48, R103 ;  /* 0x0000006730677221 */ /* 0x000fe20000010000 */
[----:B------:R-:W-:Y:S06]  /*81c0*/  BRA `(.L_x_1874) ;  /* 0x0000000400607947 */ /* 0x000fec0003800000 */
.L_x_1873:
        /* <DEDUP_REMOVED lines=12> */
.L_x_1876:
[----:B------:R-:W-:-:S07]  /*8290*/  IMAD.MOV.U32 R7, RZ, RZ, R34 ;  /* 0x000000ffff077224 */ /* 0x000fce00078e0022 */
.L_x_1877:
[----:B------:R-:W-:Y:S05]  /*82a0*/  BSYNC B2 ;  /* 0x0000000000027941 */ /* 0x000fea0003800000 */
.L_x_1875:
        /* <DEDUP_REMOVED lines=16> */
.L_x_1881:
[----:B------:R-:W-:Y:S05]  /*83b0*/  BSYNC B3 ;  /* 0x0000000000037941 */ /* 0x000fea0003800000 */
.L_x_1880:
        /* <DEDUP_REMOVED lines=44> */
.L_x_1879:
[----:B------:R-:W-:Y:S05]  /*8680*/  BSYNC B2 ;  /* 0x0000000000027941 */ /* 0x000fea0003800000 */
.L_x_1878:
[----:B------:R-:W-:Y:S02]  /*8690*/  I2FP.F32.U32 R7, R7 ;  /* 0x0000000700077245 */ /* 0x000fe40000201000 */
[----:B------:R-:W-:Y:S02]  /*86a0*/  PRMT R48, R40, 0x7632, R48 ;  /* 0x0000763228307816 */ /* 0x000fe40000000030 */
[----:B------:R-:W-:Y:S02]  /*86b0*/  @P1 PRMT R88, R44, 0x7632, R88 ;  /* 0x000076322c581816 */ /* 0x000fe40000000058 */
[----:B------:R-:W-:Y:S01]  /*86c0*/  SHF.L.U32 R89, R48, 0x10, RZ ;  /* 0x0000001030597819 */ /* 0x000fe200000006ff */
[----:B------:R-:W-:Y:S02]  /*86d0*/  FFMA.FTZ R48, R7, R138, 1.1641532182693481445e-10 ;  /* 0x2f00000007307423 */ /* 0x000fe4000001008a */
[----:B------:R-:W-:Y:S02]  /*86e0*/  @P1 IMAD.U32 R88, R88, 0x10000, RZ ;  /* 0x0001000058581824 */ /* 0x000fe400078e00ff */
[----:B------:R-:W-:Y:S01]  /*86f0*/  FMUL.FTZ R89, R89, R136 ;  /* 0x0000008859597220 */ /* 0x000fe20000410000 */
[----:B------:R-:W-:-:S04]  /*8700*/  FSETP.GTU.FTZ.AND P3, PT, R48, R137, PT ;  /* 0x000000893000720b */ /* 0x000fc80003f7c000 */
[----:B------:R-:W-:Y:S02]  /*8710*/  FSEL R48, R89, RZ, !P3 ;  /* 0x000000ff59307208 */ /* 0x000fe40005800000 */
[----:B------:R-:W-:-:S03]  /*8720*/  SEL R7, RZ, 0x1, P3 ;  /* 0x00000001ff077807 */ /* 0x000fc60001800000 */
[----:B------:R-:W-:-:S04]  /*8730*/  FADD.FTZ R103, R48, R103 ;  /* 0x0000006730677221 */ /* 0x000fc80000010000 */
[----:B------:R-:W-:-:S07]  /*8740*/  @P1 FADD.FTZ R103, R88, R103 ;  /* 0x0000006758671221 */ /* 0x000fce0000010000 */
.L_x_1874:
        /* <DEDUP_REMOVED lines=12> */
.L_x_1883:
[----:B------:R-:W-:-:S07]  /*8810*/  MOV R48, R34 ;  /* 0x0000002200307202 */ /* 0x000fce0000000f00 */
.L_x_1884:
[----:B------:R-:W-:Y:S05]  /*8820*/  BSYNC B2 ;  /* 0x0000000000027941 */ /* 0x000fea0003800000 */
.L_x_1882:
        /* <DEDUP_REMOVED lines=16> */
.L_x_1888:
[----:B------:R-:W-:Y:S05]  /*8930*/  BSYNC B3 ;  /* 0x0000000000037941 */ /* 0x000fea0003800000 */
.L_x_1887:
        /* <DEDUP_REMOVED lines=44> */
.L_x_1886:
[----:B------:R-:W-:Y:S05]  /*8c00*/  BSYNC B2 ;  /* 0x0000000000027941 */ /* 0x000fea0003800000 */
.L_x_1885:
[----:B------:R-:W-:Y:S01]  /*8c10*/  I2FP.F32.U32 R55, R48 ;  /* 0x0000003000377245 */ /* 0x000fe20000201000 */
[----:B------:R-:W-:Y:S01]  /*8c20*/  IMAD.U32 R89, R49, 0x10000, RZ ;  /* 0x0001000031597824 */ /* 0x000fe200078e00ff */
[----:B------:R-:W-:-:S03]  /*8c30*/  LOP3.LUT R9, R9, 0xfffffffb, RZ, 0xc0, !PT ;  /* 0xfffffffb09097812 */ /* 0x000fc600078ec0ff */
[----:B------:R-:W-:Y:S01]  /*8c40*/  FFMA.FTZ R48, R55, R138, 1.1641532182693481445e-10 ;  /* 0x2f00000037307423 */ /* 0x000fe2000001008a */
[----:B------:R-:W-:Y:S01]  /*8c50*/  FMUL.FTZ R89, R89, R136 ;  /* 0x0000008859597220 */ /* 0x000fe20000410000 */
[----:B------:R-:W-:-:S03]  /*8c60*/  PRMT R55, R49, 0x7632, R55 ;  /* 0x0000763231377816 */ /* 0x000fc60000000037 */
        /* <DEDUP_REMOVED lines=10> */
.L_x_1889:
        /* <DEDUP_REMOVED lines=12> */
.L_x_1892:
[----:B------:R-:W-:-:S07]  /*8dd0*/  IMAD.MOV.U32 R6, RZ, RZ, R34 ;  /* 0x000000ffff067224 */ /* 0x000fce00078e0022 */
.L_x_1893:
[----:B------:R-:W-:Y:S05]  /*8de0*/  BSYNC B2 ;  /* 0x0000000000027941 */ /* 0x000fea0003800000 */
.L_x_1891:
        /* <DEDUP_REMOVED lines=16> */
.L_x_1897:
[----:B------:R-:W-:Y:S05]  /*8ef0*/  BSYNC B3 ;  /* 0x0000000000037941 */ /* 0x000fea0003800000 */
.L_x_1896:
        /* <DEDUP_REMOVED lines=44> */
.L_x_1895:
[----:B------:R-:W-:Y:S05]  /*91c0*/  BSYNC B2 ;  /* 0x0000000000027941 */ /* 0x000fea0003800000 */
.L_x_1894:
        /* <DEDUP_REMOVED lines=10> */
.L_x_1890:
        /* <DEDUP_REMOVED lines=12> */
.L_x_1899:
[----:B------:R-:W-:-:S07]  /*9330*/  MOV R111, R34 ;  /* 0x00000022006f7202 */ /* 0x000fce0000000f00 */
.L_x_1900:
[----:B------:R-:W-:Y:S05]  /*9340*/  BSYNC B2 ;  /* 0x0000000000027941 */ /* 0x000fea0003800000 */
.L_x_1898:
        /* <DEDUP_REMOVED lines=16> */
.L_x_1904:
[----:B------:R-:W-:Y:S05]  /*9450*/  BSYNC B3 ;  /* 0x0000000000037941 */ /* 0x000fea0003800000 */
.L_x_1903:
        /* <DEDUP_REMOVED lines=44> */
.L_x_1902:
[----:B------:R-:W-:Y:S05]  /*9720*/  BSYNC B2 ;  /* 0x0000000000027941 */ /* 0x000fea0003800000 */
.L_x_1901:
        /* <DEDUP_REMOVED lines=16> */
.L_x_1905:
        /* <DEDUP_REMOVED lines=12> */
.L_x_1908:
[----:B------:R-:W-:-:S07]  /*98f0*/  IMAD.MOV.U32 R5, RZ, RZ, R34 ;  /* 0x000000ffff057224 */ /* 0x000fce00078e0022 */
.L_x_1909:
[----:B------:R-:W-:Y:S05]  /*9900*/  BSYNC B2 ;  /* 0x0000000000027941 */ /* 0x000fea0003800000 */
.L_x_1907:
        /* <DEDUP_REMOVED lines=16> */
.L_x_1913:
[----:B------:R-:W-:Y:S05]  /*9a10*/  BSYNC B3 ;  /* 0x0000000000037941 */ /* 0x000fea0003800000 */
.L_x_1912:
        /* <DEDUP_REMOVED lines=44> */
.L_x_1911:
[----:B------:R-:W-:Y:S05]  /*9ce0*/  BSYNC B2 ;  /* 0x0000000000027941 */ /* 0x000fea0003800000 */
.L_x_1910:
[----:B------:R-:W-:Y:S02]  /*9cf0*/  I2FP.F32.U32 R5, R5 ;  /* 0x0000000500057245 */ /* 0x000fe40000201000 */
[----:B------:R-:W-:-:S03]  /*9d00*/  PRMT R49, R41, 0x7632, R49 ;  /* 0x0000763229317816 */ /* 0x000fc60000000031 */
[----:B------:R-:W-:Y:S01]  /*9d10*/  FFMA.FTZ R88, R5, R138, 1.1641532182693481445e-10 ;  /* 0x2f00000005587423 */ /* 0x000fe2000001008a */
[----:B------:R-:W-:-:S04]  /*9d20*/  SHF.L.U32 R49, R49, 0x10, RZ ;  /* 0x0000001031317819 */ /* 0x000fc800000006ff */
[----:B------:R-:W-:Y:S01]  /*9d30*/  FSETP.GTU.FTZ.AND P3, PT, R88, R137, PT ;  /* 0x000000895800720b */ /* 0x000fe20003f7c000 */
[----:B------:R-:W-:-:S03]  /*9d40*/  FMUL.FTZ R49, R49, R136 ;  /* 0x0000008831317220 */ /* 0x000fc60000410000 */
[----:B------:R-:W-:Y:S02]  /*9d50*/  SEL R5, RZ, 0x1, P3 ;  /* 0x00000001ff057807 */ /* 0x000fe40001800000 */
[----:B------:R-:W-:Y:S02]  /*9d60*/  FSEL R88, R49, RZ, !P3 ;  /* 0x000000ff31587208 */ /* 0x000fe40005800000 */
[----:B------:R-:W-:-:S03]  /*9d70*/  @P1 PRMT R49, R45, 0x7632, R49 ;  /* 0x000076322d311816 */ /* 0x000fc60000000031 */
[----:B------:R-:W-:Y:S02]  /*9d80*/  FADD.FTZ R111, R88, R111 ;  /* 0x0000006f586f7221 */ /* 0x000fe40000010000 */
[----:B------:R-:W-:-:S04]  /*9d90*/  @P1 IMAD.U32 R116, R49, 0x10000, RZ ;  /* 0x0001000031741824 */ /* 0x000fc800078e00ff */
[----:B------:R-:W-:-:S07]  /*9da0*/  @P1 FADD.FTZ R111, R116, R111 ;  /* 0x0000006f746f1221 */ /* 0x000fce0000010000 */
.L_x_1906:
        /* <DEDUP_REMOVED lines=12> */
.L_x_1915:
[----:B------:R-:W-:-:S07]  /*9e70*/  MOV R55, R34 ;  /* 0x0000002200377202 */ /* 0x000fce0000000f00 */
.L_x_1916:
[----:B------:R-:W-:Y:S05]  /*9e80*/  BSYNC B2 ;  /* 0x0000000000027941 */ /* 0x000fea0003800000 */
.L_x_1914:
        /* <DEDUP_REMOVED lines=16> */
.L_x_1920:
[----:B------:R-:W-:Y:S05]  /*9f90*/  BSYNC B3 ;  /* 0x0000000000037941 */ /* 0x000fea0003800000 */
.L_x_1919:
        /* <DEDUP_REMOVED lines=44> */
.L_x_1918:
[----:B------:R-:W-:Y:S05]  /*a260*/  BSYNC B2 ;  /* 0x0000000000027941 */ /* 0x000fea0003800000 */
.L_x_1917:
        /* <DEDUP_REMOVED lines=16> */
.L_x_1921:
        /* <DEDUP_REMOVED lines=12> */
.L_x_1924:
[----:B------:R-:W-:-:S07]  /*a430*/  IMAD.MOV.U32 R4, RZ, RZ, R34 ;  /* 0x000000ffff047224 */ /* 0x000fce00078e0022 */
.L_x_1925:
[----:B------:R-:W-:Y:S05]  /*a440*/  BSYNC B2 ;  /* 0x0000000000027941 */ /* 0x000fea0003800000 */
.L_x_1923:
        /* <DEDUP_REMOVED lines=16> */
.L_x_1929:
[----:B------:R-:W-:Y:S05]  /*a550*/  BSYNC B3 ;  /* 0x0000000000037941 */ /* 0x000fea0003800000 */
.L_x_1928:
        /* <DEDUP_REMOVED lines=44> */
.L_x_1927:
[----:B------:R-:W-:Y:S05]  /*a820*/  BSYNC B2 ;  /* 0x0000000000027941 */ /* 0x000fea0003800000 */
.L_x_1926:
        /* <DEDUP_REMOVED lines=10> */
.L_x_1922:
        /* <DEDUP_REMOVED lines=12> */
.L_x_1931:
[----:B------:R-:W-:-:S07]  /*a990*/  MOV R55, R34 ;  /* 0x0000002200377202 */ /* 0x000fce0000000f00 */
.L_x_1932:
[----:B------:R-:W-:Y:S05]  /*a9a0*/  BSYNC B2 ;  /* 0x0000000000027941 */ /* 0x000fea0003800000 */
.L_x_1930:
        /* <DEDUP_REMOVED lines=16> */
.L_x_1936:
[----:B------:R-:W-:Y:S05]  /*aab0*/  BSYNC B3 ;  /* 0x0000000000037941 */ /* 0x000fea0003800000 */
.L_x_1935:
        /* <DEDUP_REMOVED lines=44> */
.L_x_1934:
[----:B------:R-:W-:Y:S05]  /*ad80*/  BSYNC B2 ;  /* 0x0000000000027941 */ /* 0x000fea0003800000 */
.L_x_1933:
        /* <DEDUP_REMOVED lines=14> */
.L_x_1937:
        /* <DEDUP_REMOVED lines=12> */
.L_x_1940:
[----:B------:R-:W-:-:S07]  /*af30*/  IMAD.MOV.U32 R3, RZ, RZ, R34 ;  /* 0x000000ffff037224 */ /* 0x000fce00078e0022 */
.L_x_1941:
[----:B------:R-:W-:Y:S05]  /*af40*/  BSYNC B2 ;  /* 0x0000000000027941 */ /* 0x000fea0003800000 */
.L_x_1939:
        /* <DEDUP_REMOVED lines=16> */
.L_x_1945:
[----:B------:R-:W-:Y:S05]  /*b050*/  BSYNC B3 ;  /* 0x0000000000037941 */ /* 0x000fea0003800000 */
.L_x_1944:
        /* <DEDUP_REMOVED lines=44> */
.L_x_1943:
[----:B------:R-:W-:Y:S05]  /*b320*/  BSYNC B2 ;  /* 0x0000000000027941 */ /* 0x000fea0003800000 */
.L_x_1942:
        /* <DEDUP_REMOVED lines=12> */
.L_x_1938:
        /* <DEDUP_REMOVED lines=12> */
.L_x_1947:
[----:B------:R-:W-:-:S07]  /*b4b0*/  MOV R50, R34 ;  /* 0x0000002200327202 */ /* 0x000fce0000000f00 */
.L_x_1948:
[----:B------:R-:W-:Y:S05]  /*b4c0*/  BSYNC B2 ;  /* 0x0000000000027941 */ /* 0x000fea0003800000 */
.L_x_1946:
        /* <DEDUP_REMOVED lines=16> */
.L_x_1952:
[----:B------:R-:W-:Y:S05]  /*b5d0*/  BSYNC B3 ;  /* 0x0000000000037941 */ /* 0x000fea0003800000 */
.L_x_1951:
        /* <DEDUP_REMOVED lines=44> */
.L_x_1950:
[----:B------:R-:W-:Y:S05]  /*b8a0*/  BSYNC B2 ;  /* 0x0000000000027941 */ /* 0x000fea0003800000 */
.L_x_1949:
[----:B------:R-:W-:Y:S01]  /*b8b0*/  I2FP.F32.U32 R55, R50 ;  /* 0x0000003200377245 */ /* 0x000fe20000201000 */
[----:B------:R-:W-:-:S04]  /*b8c0*/  IMAD.U32 R89, R51, 0x10000, RZ ;  /* 0x0001000033597824 */ /* 0x000fc800078e00ff */
[----:B------:R-:W-:Y:S01]  /*b8d0*/  FFMA.FTZ R48, R55, R138, 1.1641532182693481445e-10 ;  /* 0x2f00000037307423 */ /* 0x000fe2000001008a */
[----:B------:R-:W-:Y:S01]  /*b8e0*/  FMUL.FTZ R89, R89, R136 ;  /* 0x0000008859597220 */ /* 0x000fe20000410000 */
[----:B------:R-:W-:-:S03]  /*b8f0*/  PRMT R55, R51, 0x7632, R55 ;  /* 0x0000763233377816 */ /* 0x000fc60000000037 */
        /* <DEDUP_REMOVED lines=9> */
.L_x_1953:
        /* <DEDUP_REMOVED lines=12> */
.L_x_1956:
[----:B------:R-:W-:-:S07]  /*ba50*/  IMAD.MOV.U32 R2, RZ, RZ, R34 ;  /* 0x000000ffff027224 */ /* 0x000fce00078e0022 */
.L_x_1957:
[----:B------:R-:W-:Y:S05]  /*ba60*/  BSYNC B2 ;  /* 0x0000000000027941 */ /* 0x000fea0003800000 */
.L_x_1955:
        /* <DEDUP_REMOVED lines=16> */
.L_x_1961:
[----:B------:R-:W-:Y:S05]  /*bb70*/  BSYNC B3 ;  /* 0x0000000000037941 */ /* 0x000fea0003800000 */
.L_x_1960:
        /* <DEDUP_REMOVED lines=44> */
.L_x_1959:
[----:B------:R-:W-:Y:S05]  /*be40*/  BSYNC B2 ;  /* 0x0000000000027941 */ /* 0x000fea0003800000 */
.L_x_1958:
        /* <DEDUP_REMOVED lines=10> */
.L_x_1954:
        /* <DEDUP_REMOVED lines=12> */
.L_x_1963:
[----:B------:R-:W-:-:S07]  /*bfb0*/  MOV R127, R34 ;  /* 0x00000022007f7202 */ /* 0x000fce0000000f00 */
.L_x_1964:
[----:B------:R-:W-:Y:S05]  /*bfc0*/  BSYNC B2 ;  /* 0x0000000000027941 */ /* 0x000fea0003800000 */
.L_x_1962:
        /* <DEDUP_REMOVED lines=16> */
.L_x_1968:
[----:B------:R-:W-:Y:S05]  /*c0d0*/  BSYNC B3 ;  /* 0x0000000000037941 */ /* 0x000fea0003800000 */
.L_x_1967:
        /* <DEDUP_REMOVED lines=44> */
.L_x_1966:
[----:B------:R-:W-:Y:S05]  /*c3a0*/  BSYNC B2 ;  /* 0x0000000000027941 */ /* 0x000fea0003800000 */
.L_x_1965:
        /* <DEDUP_REMOVED lines=14> */
.L_x_1969:
        /* <DEDUP_REMOVED lines=12> */
.L_x_1972:
[----:B------:R-:W-:-:S07]  /*c550*/  IMAD.MOV.U32 R0, RZ, RZ, R34 ;  /* 0x000000ffff007224 */ /* 0x000fce00078e0022 */
.L_x_1973:
[----:B------:R-:W-:Y:S05]  /*c560*/  BSYNC B2 ;  /* 0x0000000000027941 */ /* 0x000fea0003800000 */
.L_x_1971:
        /* <DEDUP_REMOVED lines=16> */
.L_x_1977:
[----:B------:R-:W-:Y:S05]  /*c670*/  BSYNC B3 ;  /* 0x0000000000037941 */ /* 0x000fea0003800000 */
.L_x_1976:
        /* <DEDUP_REMOVED lines=44> */
.L_x_1975:
[----:B------:R-:W-:Y:S05]  /*c940*/  BSYNC B2 ;  /* 0x0000000000027941 */ /* 0x000fea0003800000 */
.L_x_1974:
        /* <DEDUP_REMOVED lines=12> */
.L_x_1970:
        /* <DEDUP_REMOVED lines=54> */
.L_x_1978:
[----:B------:R-:W-:-:S07]  /*cd70*/  VIADD R133, R133, 0x20 ;  /* 0x0000002085857836 */ /* 0x000fce0000000000 */
.L_x_1849:
[----:B------:R-:W-:Y:S05]  /*cd80*/  BSYNC B1 ;  /* 0x0000000000017941 */ /* 0x000fea0003800000 */
.L_x_1848:
        /* <DEDUP_REMOVED lines=29> */
.L_x_1982:
[----:B------:R-:W-:-:S07]  /*cf60*/  MOV R134, R34 ;  /* 0x0000002200867202 */ /* 0x000fce0000000f00 */
.L_x_1983:
[----:B------:R-:W-:Y:S05]  /*cf70*/  BSYNC B2 ;  /* 0x0000000000027941 */ /* 0x000fea0003800000 */
.L_x_1981:
        /* <DEDUP_REMOVED lines=16> */
.L_x_1987:
[----:B------:R-:W-:Y:S05]  /*d080*/  BSYNC B3 ;  /* 0x0000000000037941 */ /* 0x000fea0003800000 */
.L_x_1986:
        /* <DEDUP_REMOVED lines=44> */
.L_x_1985:
[----:B------:R-:W-:Y:S05]  /*d350*/  BSYNC B2 ;  /* 0x0000000000027941 */ /* 0x000fea0003800000 */
.L_x_1984:
[----:B------:R-:W0:Y:S01]  /*d360*/  LDC R137, c[0x0][0x294] ;  /* 0x0000a500ff897b82 */ /* 0x000e220000000800 */
[----:B------:R-:W-:Y:S01]  /*d370*/  I2FP.F32.U32 R55, R134 ;  /* 0x0000008600377245 */ /* 0x000fe20000201000 */
[----:B------:R-:W-:Y:S01]  /*d380*/  IMAD.MOV.U32 R138, RZ, RZ, 0x2f800000 ;  /* 0x2f800000ff8a7424 */ /* 0x000fe200078e00ff */
[----:B------:R-:W-:Y:S02]  /*d390*/  ISETP.NE.U32.AND P2, PT, R88, RZ, PT ;  /* 0x000000ff5800720c */ /* 0x000fe40003f45070 */
[C---:B-----5:R-:W-:Y:S01]  /*d3a0*/  SHF.L.U32 R105, R48.reuse, 0x10, RZ ;  /* 0x0000001030697819 */ /* 0x060fe200000006ff */
        /* <DEDUP_REMOVED lines=16> */
.L_x_1988:
        /* <DEDUP_REMOVED lines=12> */
.L_x_1991:
[----:B------:R-:W-:-:S07]  /*d570*/  IMAD.MOV.U32 R8, RZ, RZ, R34 ;  /* 0x000000ffff087224 */ /* 0x000fce00078e0022 */
.L_x_1992:
[----:B------:R-:W-:Y:S05]  /*d580*/  BSYNC B2 ;  /* 0x0000000000027941 */ /* 0x000fea0003800000 */
.L_x_1990:
        /* <DEDUP_REMOVED lines=16> */
.L_x_1996:
[----:B------:R-:W-:Y:S05]  /*d690*/  BSYNC B3 ;  /* 0x0000000000037941 */ /* 0x000fea0003800000 */
.L_x_1995:
        /* <DEDUP_REMOVED lines=44> */
.L_x_1994:
[----:B------:R-:W-:Y:S05]  /*d960*/  BSYNC B2 ;  /* 0x0000000000027941 */ /* 0x000fea0003800000 */
.L_x_1993:
        /* <DEDUP_REMOVED lines=10> */
.L_x_1989:
        /* <DEDUP_REMOVED lines=12> */
.L_x_1998:
[----:B------:R-:W-:-:S07]  /*dad0*/  IMAD.MOV.U32 R55, RZ, RZ, R34 ;  /* 0x000000ffff377224 */ /* 0x000fce00078e0022 */
.L_x_1999:
[----:B------:R-:W-:Y:S05]  /*dae0*/  BSYNC B2 ;  /* 0x0000000000027941 */ /* 0x000fea0003800000 */
.L_x_1997:
        /* <DEDUP_REMOVED lines=16> */
.L_x_2003:
[----:B------:R-:W-:Y:S05]  /*dbf0*/  BSYNC B3 ;  /* 0x0000000000037941 */ /* 0x000fea0003800000 */
.L_x_2002:
        /* <DEDUP_REMOVED lines=44> */
.L_x_2001:
[----:B------:R-:W-:Y:S05]  /*dec0*/  BSYNC B2 ;  /* 0x0000000000027941 */ /* 0x000fea0003800000 */
.L_x_2000:
        /* <DEDUP_REMOVED lines=11> */
[----:B------:R-:W-:Y:S02]  /*df80*/  PRMT R48, R44, 0x7632, R48 ;  /* 0x000076322c307816 */ /* 0x000fe40000000030 */
[----:B------:R-:W-:-:S03]  /*df90*/  MOV R55, R89 ;  /* 0x0000005900377202 */ /* 0x000fc60000000f00 */
[----:B------:R-:W-:-:S04]  /*dfa0*/  IMAD.U32 R48, R48, 0x10000, RZ ;  /* 0x0001000030307824 */ /* 0x000fc800078e00ff */
[----:B------:R-:W-:Y:S01]  /*dfb0*/  FADD.FTZ R105, R48, R105 ;  /* 0x0000006930697221 */ /* 0x000fe20000010000 */
[----:B------:R-:W-:Y:S06]  /*dfc0*/  BRA `(.L_x_2005) ;  /* 0x0000000400607947 */ /* 0x000fec0003800000 */
.L_x_2004:
        /* <DEDUP_REMOVED lines=12> */
.L_x_2007:
[----:B------:R-:W-:-:S07]  /*e090*/  IMAD.MOV.U32 R7, RZ, RZ, R34 ;  /* 0x000000ffff077224 */ /* 0x000fce00078e0022 */
.L_x_2008:
[----:B------:R-:W-:Y:S05]  /*e0a0*/  BSYNC B2 ;  /* 0x0000000000027941 */ /* 0x000fea0003800000 */
.L_x_2006:
        /* <DEDUP_REMOVED lines=16> */
.L_x_2012:
[----:B------:R-:W-:Y:S05]  /*e1b0*/  BSYNC B3 ;  /* 0x0000000000037941 */ /* 0x000fea0003800000 */
.L_x_2011:
        /* <DEDUP_REMOVED lines=11> */
[----:B------:R-:W-:Y:S01]  /*e270*/  IMAD.WIDE.U32 R112, R55, -0x326172a9, RZ ;  /* 0xcd9e8d5737707825 */ /* 0x000fe200078e00ff */
[----:B------:R-:W-:-:S04]  /*e280*/  HFMA2.MMA R55, -RZ, RZ, 0, 0 ;  /* 0x00000000ff377435 */ /* 0x000fc800000001ff */
        /* <DEDUP_REMOVED lines=31> */
.L_x_2010:
[----:B------:R-:W-:Y:S05]  /*e480*/  BSYNC B2 ;  /* 0x0000000000027941 */ /* 0x000fea0003800000 */
.L_x_2009:
[----:B------:R-:W-:Y:S02]  /*e490*/  PRMT R48, R40, 0x7632, R48 ;  /* 0x0000763228307816 */ /* 0x000fe40000000030 */
[----:B------:R-:W-:Y:S02]  /*e4a0*/  I2FP.F32.U32 R7, R7 ;  /* 0x0000000700077245 */ /* 0x000fe40000201000 */
[----:B------:R-:W-:Y:S01]  /*e4b0*/  @P1 PRMT R88, R44, 0x7632, R88 ;  /* 0x000076322c581816 */ /* 0x000fe20000000058 */
[----:B------:R-:W-:Y:S02]  /*e4c0*/  IMAD.U32 R89, R48, 0x10000, RZ ;  /* 0x0001000030597824 */ /* 0x000fe400078e00ff */
[----:B------:R-:W-:Y:S02]  /*e4d0*/  FFMA.FTZ R48, R7, R138, 1.1641532182693481445e-10 ;  /* 0x2f00000007307423 */ /* 0x000fe4000001008a */
[----:B------:R-:W-:Y:S01]  /*e4e0*/  FMUL.FTZ R89, R89, R136 ;  /* 0x0000008859597220 */ /* 0x000fe20000410000 */
[----:B------:R-:W-:-:S02]  /*e4f0*/  @P1 IMAD.U32 R88, R88, 0x10000, RZ ;  /* 0x0001000058581824 */ /* 0x000fc400078e00ff */
[----:B------:R-:W-:-:S04]  /*e500*/  FSETP.GTU.FTZ.AND P3, PT, R48, R137, PT ;  /* 0x000000893000720b */ /* 0x000fc80003f7c000 */
[----:B------:R-:W-:Y:S02]  /*e510*/  FSEL R48, R89, RZ, !P3 ;  /* 0x000000ff59307208 */ /* 0x000fe40005800000 */
[----:B------:R-:W-:-:S03]  /*e520*/  SEL R7, RZ, 0x1, P3 ;  /* 0x00000001ff077807 */ /* 0x000fc60001800000 */
[----:B------:R-:W-:-:S04]  /*e530*/  FADD.FTZ R105, R48, R105 ;  /* 0x0000006930697221 */ /* 0x000fc80000010000 */
[----:B------:R-:W-:-:S07]  /*e540*/  @P1 FADD.FTZ R105, R88, R105 ;  /* 0x0000006958691221 */ /* 0x000fce0000010000 */
.L_x_2005:
        /* <DEDUP_REMOVED lines=12> */
.L_x_2014:
[----:B------:R-:W-:-:S07]  /*e610*/  IMAD.MOV.U32 R48, RZ, RZ, R34 ;  /* 0x000000ffff307224 */ /* 0x000fce00078e0022 */
.L_x_2015:
[----:B------:R-:W-:Y:S05]  /*e620*/  BSYNC B2 ;  /* 0x0000000000027941 */ /* 0x000fea0003800000 */
.L_x_2013:
        /* <DEDUP_REMOVED lines=16> */
.L_x_2019:
[----:B------:R-:W-:Y:S05]  /*e730*/  BSYNC B3 ;  /* 0x0000000000037941 */ /* 0x000fea0003800000 */
.L_x_2018:
        /* <DEDUP_REMOVED lines=44> */
.L_x_2017:
[----:B------:R-:W-:Y:S05]  /*ea00*/  BSYNC B2 ;  /* 0x0000000000027941 */ /* 0x000fea0003800000 */
.L_x_2016:
        /* <DEDUP_REMOVED lines=16> */
.L_x_2020:
        /* <DEDUP_REMOVED lines=12> */
.L_x_2023:
[----:B------:R-:W-:-:S07]  /*ebd0*/  IMAD.MOV.U32 R6, RZ, RZ, R34 ;  /* 0x000000ffff067224 */ /* 0x000fce00078e0022 */
.L_x_2024:
[----:B------:R-:W-:Y:S05]  /*ebe0*/  BSYNC B2 ;  /* 0x0000000000027941 */ /* 0x000fea0003800000 */
.L_x_2022:
        /* <DEDUP_REMOVED lines=16> */
.L_x_2028:
[----:B------:R-:W-:Y:S05]  /*ecf0*/  BSYNC B3 ;  /* 0x0000000000037941 */ /* 0x000fea0003800000 */
.L_x_2027:
        /* <DEDUP_REMOVED lines=44> */
.L_x_2026:
[----:B------:R-:W-:Y:S05]  /*efc0*/  BSYNC B2 ;  /* 0x0000000000027941 */ /* 0x000fea0003800000 */
.L_x_2025:
        /* <DEDUP_REMOVED lines=10> */
.L_x_2021:
        /* <DEDUP_REMOVED lines=12> */
.L_x_2030:
[----:B------:R-:W-:-:S07]  /*f130*/  IMAD.MOV.U32 R113, RZ, RZ, R34 ;  /* 0x000000ffff717224 */ /* 0x000fce00078e0022 */
.L_x_2031:
[----:B------:R-:W-:Y:S05]  /*f140*/  BSYNC B2 ;  /* 0x0000000000027941 */ /* 0x000fea0003800000 */
.L_x_2029:
        /* <DEDUP_REMOVED lines=16> */
.L_x_2035:
[----:B------:R-:W-:Y:S05]  /*f250*/  BSYNC B3 ;  /* 0x0000000000037941 */ /* 0x000fea0003800000 */
.L_x_2034:
        /* <DEDUP_REMOVED lines=44> */
.L_x_2033:
[----:B------:R-:W-:Y:S05]  /*f520*/  BSYNC B2 ;  /* 0x0000000000027941 */ /* 0x000fea0003800000 */
.L_x_2032:
        /* <DEDUP_REMOVED lines=16> */
.L_x_2036:
        /* <DEDUP_REMOVED lines=12> */
.L_x_2039:
[----:B------:R-:W-:-:S07]  /*f6f0*/  IMAD.MOV.U32 R5, RZ, RZ, R34 ;  /* 0x000000ffff057224 */ /* 0x000fce00078e0022 */
.L_x_2040:
[----:B------:R-:W-:Y:S05]  /*f700*/  BSYNC B2 ;  /* 0x0000000000027941 */ /* 0x000fea0003800000 */
.L_x_2038:
        /* <DEDUP_REMOVED lines=16> */
.L_x_2044:
[----:B------:R-:W-:Y:S05]  /*f810*/  BSYNC B3 ;  /* 0x0000000000037941 */ /* 0x000fea0003800000 */
.L_x_2043:
        /* <DEDUP_REMOVED lines=44> */
.L_x_2042:
[----:B------:R-:W-:Y:S05]  /*fae0*/  BSYNC B2 ;  /* 0x0000000000027941 */ /* 0x000fea0003800000 */
.L_x_2041:
[----:B------:R-:W-:Y:S02]  /*faf0*/  I2FP.F32.U32 R5, R5 ;  /* 0x0000000500057245 */ /* 0x000fe40000201000 */
[----:B------:R-:W-:-:S03]  /*fb00*/  PRMT R49, R41, 0x7632, R49 ;  /* 0x0000763229317816 */ /* 0x000fc60000000031 */
[----:B------:R-:W-:Y:S02]  /*fb10*/  FFMA.FTZ R88, R5, R138, 1.1641532182693481445e-10 ;  /* 0x2f00000005587423 */ /* 0x000fe4000001008a */
[----:B------:R-:W-:-:S03]  /*fb20*/  IMAD.U32 R49, R49, 0x10000, RZ ;  /* 0x0001000031317824 */ /* 0x000fc600078e00ff */
        /* <DEDUP_REMOVED lines=8> */
.L_x_2037:
        /* <DEDUP_REMOVED lines=12> */
.L_x_2046:
[----:B------:R-:W-:-:S07]  /*fc70*/  IMAD.MOV.U32 R55, RZ, RZ, R34 ;  /* 0x000000ffff377224 */ /* 0x000fce00078e0022 */
.L_x_2047:
[----:B------:R-:W-:Y:S05]  /*fc80*/  BSYNC B2 ;  /* 0x0000000000027941 */ /* 0x000fea0003800000 */
.L_x_2045:
        /* <DEDUP_REMOVED lines=16> */
.L_x_2051:
[----:B------:R-:W-:Y:S05]  /*fd90*/  BSYNC B3 ;  /* 0x0000000000037941 */ /* 0x000fea0003800000 */
.L_x_2050:
        /* <DEDUP_REMOVED lines=44> */
.L_x_2049:
[----:B------:R-:W-:Y:S05]  /*10060*/  BSYNC B2 ;  /* 0x0000000000027941 */ /* 0x000fea0003800000 */
.L_x_2048:
[----:B------:R-:W-:Y:S02]  /*10070*/  I2FP.F32.U32 R55, R55 ;  /* 0x0000003700377245 */ /* 0x000fe40000201000 */
[C---:B------:R-:W-:Y:S02]  /*10080*/  SHF.L.U32 R89, R50.reuse, 0x10, RZ ;  /* 0x0000001032597819 */ /* 0x040fe400000006ff */
        /* <DEDUP_REMOVED lines=14> */
.L_x_2052:
        /* <DEDUP_REMOVED lines=12> */
.L_x_2055:
[----:B------:R-:W-:-:S07]  /*10230*/  IMAD.MOV.U32 R4, RZ, RZ, R34 ;  /* 0x000000ffff047224 */ /* 0x000fce00078e0022 */
.L_x_2056:
[----:B------:R-:W-:Y:S05]  /*10240*/  BSYNC B2 ;  /* 0x0000000000027941 */ /* 0x000fea0003800000 */
.L_x_2054:
        /* <DEDUP_REMOVED lines=16> */
.L_x_2060:
[----:B------:R-:W-:Y:S05]  /*10350*/  BSYNC B3 ;  /* 0x0000000000037941 */ /* 0x000fea0003800000 */
.L_x_2059:
        /* <DEDUP_REMOVED lines=44> */
.L_x_2058:
[----:B------:R-:W-:Y:S05]  /*10620*/  BSYNC B2 ;  /* 0x0000000000027941 */ /* 0x000fea0003800000 */
.L_x_2057:
        /* <DEDUP_REMOVED lines=10> */
.L_x_2053:
        /* <DEDUP_REMOVED lines=12> */
.L_x_2062:
[----:B------:R-:W-:-:S07]  /*10790*/  IMAD.MOV.U32 R55, RZ, RZ, R34 ;  /* 0x000000ffff377224 */ /* 0x000fce00078e0022 */
.L_x_2063:
[----:B------:R-:W-:Y:S05]  /*107a0*/  BSYNC B2 ;  /* 0x0000000000027941 */ /* 0x000fea0003800000 */
.L_x_2061:
        /* <DEDUP_REMOVED lines=16> */
.L_x_2067:
[----:B------:R-:W-:Y:S05]  /*108b0*/  BSYNC B3 ;  /* 0x0000000000037941 */ /* 0x000fea0003800000 */
.L_x_2066:
        /* <DEDUP_REMOVED lines=44> */
.L_x_2065:
[----:B------:R-:W-:Y:S05]  /*10b80*/  BSYNC B2 ;  /* 0x0000000000027941 */ /* 0x000fea0003800000 */
.L_x_2064:
        /* <DEDUP_REMOVED lines=14> */
.L_x_2068:
        /* <DEDUP_REMOVED lines=12> */
.L_x_2071:
[----:B------:R-:W-:-:S07]  /*10d30*/  IMAD.MOV.U32 R3, RZ, RZ, R34 ;  /* 0x000000ffff037224 */ /* 0x000fce00078e0022 */
.L_x_2072:
[----:B------:R-:W-:Y:S05]  /*10d40*/  BSYNC B2 ;  /* 0x0000000000027941 */ /* 0x000fea0003800000 */
.L_x_2070:
        /* <DEDUP_REMOVED lines=16> */
.L_x_2076:
[----:B------:R-:W-:Y:S05]  /*10e50*/  BSYNC B3 ;  /* 0x0000000000037941 */ /* 0x000fea0003800000 */
.L_x_2075:
        /* <DEDUP_REMOVED lines=44> */
.L_x_2074:
[----:B------:R-:W-:Y:S05]  /*11120*/  BSYNC B2 ;  /* 0x0000000000027941 */ /* 0x000fea0003800000 */
.L_x_2073:
        /* <DEDUP_REMOVED lines=12> */
.L_x_2069:
        /* <DEDUP_REMOVED lines=12> */
.L_x_2078:
[----:B------:R-:W-:-:S07]  /*112b0*/  IMAD.MOV.U32 R50, RZ, RZ, R34 ;  /* 0x000000ffff327224 */ /* 0x000fce00078e0022 */
.L_x_2079:
[----:B------:R-:W-:Y:S05]  /*112c0*/  BSYNC B2 ;  /* 0x0000000000027941 */ /* 0x000fea0003800000 */
.L_x_2077:
        /* <DEDUP_REMOVED lines=16> */
.L_x_2083:
[----:B------:R-:W-:Y:S05]  /*113d0*/  BSYNC B3 ;  /* 0x0000000000037941 */ /* 0x000fea0003800000 */
.L_x_2082:
        /* <DEDUP_REMOVED lines=44> */
.L_x_2081:
[----:B------:R-:W-:Y:S05]  /*116a0*/  BSYNC B2 ;  /* 0x0000000000027941 */ /* 0x000fea0003800000 */
.L_x_2080:
[----:B------:R-:W-:Y:S02]  /*116b0*/  I2FP.F32.U32 R55, R50 ;  /* 0x0000003200377245 */ /* 0x000fe40000201000 */
[----:B------:R-:W-:-:S03]  /*116c0*/  SHF.L.U32 R89, R51, 0x10, RZ ;  /* 0x0000001033597819 */ /* 0x000fc600000006ff */
[----:B------:R-:W-:Y:S01]  /*116d0*/  FFMA.FTZ R48, R55, R138, 1.1641532182693481445e-10 ;  /* 0x2f00000037307423 */ /* 0x000fe2000001008a */
[----:B------:R-:W-:Y:S01]  /*116e0*/  PRMT R55, R51, 0x7632, R55 ;  /* 0x0000763233377816 */ /* 0x000fe20000000037 */
        /* <DEDUP_REMOVED lines=10> */
.L_x_2084:
        /* <DEDUP_REMOVED lines=12> */
.L_x_2087:
[----:B------:R-:W-:-:S07]  /*11850*/  IMAD.MOV.U32 R2, RZ, RZ, R34 ;  /* 0x000000ffff027224 */ /* 0x000fce00078e0022 */
.L_x_2088:
[----:B------:R-:W-:Y:S05]  /*11860*/  BSYNC B2 ;  /* 0x0000000000027941 */ /* 0x000fea0003800000 */
.L_x_2086:
        /* <DEDUP_REMOVED lines=16> */
.L_x_2092:
[----:B------:R-:W-:Y:S05]  /*11970*/  BSYNC B3 ;  /* 0x0000000000037941 */ /* 0x000fea0003800000 */
.L_x_2091:
        /* <DEDUP_REMOVED lines=44> */
.L_x_2090:
[----:B------:R-:W-:Y:S05]  /*11c40*/  BSYNC B2 ;  /* 0x0000000000027941 */ /* 0x000fea0003800000 */
.L_x_2089:
        /* <DEDUP_REMOVED lines=10> */
.L_x_2085:
        /* <DEDUP_REMOVED lines=12> */
.L_x_2094:
[----:B------:R-:W-:-:S07]  /*11db0*/  IMAD.MOV.U32 R129, RZ, RZ, R34 ;  /* 0x000000ffff817224 */ /* 0x000fce00078e0022 */
.L_x_2095:
[----:B------:R-:W-:Y:S05]  /*11dc0*/  BSYNC B2 ;  /* 0x0000000000027941 */ /* 0x000fea0003800000 */
.L_x_2093:
        /* <DEDUP_REMOVED lines=16> */
.L_x_2099:
[----:B------:R-:W-:Y:S05]  /*11ed0*/  BSYNC B3 ;  /* 0x0000000000037941 */ /* 0x000fea0003800000 */
.L_x_2098:
        /* <DEDUP_REMOVED lines=44> */
.L_x_2097:
[----:B------:R-:W-:Y:S05]  /*121a0*/  BSYNC B2 ;  /* 0x0000000000027941 */ /* 0x000fea0003800000 */
.L_x_2096:
        /* <DEDUP_REMOVED lines=14> */
.L_x_2100:
        /* <DEDUP_REMOVED lines=12> */
.L_x_2103:
[----:B------:R-:W-:-:S07]  /*12350*/  IMAD.MOV.U32 R0, RZ, RZ, R34 ;  /* 0x000000ffff007224 */ /* 0x000fce00078e0022 */
.L_x_2104:
[----:B------:R-:W-:Y:S05]  /*12360*/  BSYNC B2 ;  /* 0x0000000000027941 */ /* 0x000fea0003800000 */
.L_x_2102:
        /* <DEDUP_REMOVED lines=16> */
.L_x_2108:
[----:B------:R-:W-:Y:S05]  /*12470*/  BSYNC B3 ;  /* 0x0000000000037941 */ /* 0x000fea0003800000 */
.L_x_2107:
        /* <DEDUP_REMOVED lines=9> */
[----:B------:R-:W-:Y:S01]  /*12510*/  LOP3.LUT R50, R89, UR19, R55, 0x96, !PT ;  /* 0x0000001359327c12 */ /* 0x000fe2000f8e9637 */
[----:B------:R-:W-:-:S03]  /*12520*/  HFMA2.MMA R55, -RZ, RZ, 0, 0 ;  /* 0x00000000ff377435 */ /* 0x000fc600000001ff */
        /* <DEDUP_REMOVED lines=33> */
.L_x_2106:
[----:B------:R-:W-:Y:S05]  /*12740*/  BSYNC B2 ;  /* 0x0000000000027941 */ /* 0x000fea0003800000 */
.L_x_2105:
[----:B------:R-:W-:Y:S02]  /*12750*/  I2FP.F32.U32 R49, R0 ;  /* 0x0000000000317245 */ /* 0x000fe40000201000 */
[----:B------:R-:W-:-:S03]  /*12760*/  PRMT R0, R43, 0x7632, R0 ;  /* 0x000076322b007816 */ /* 0x000fc60000000000 */
[----:B------:R-:W-:Y:S01]  /*12770*/  FFMA.FTZ R138, R49, R138, 1.1641532182693481445e-10 ;  /* 0x2f000000318a7423 */ /* 0x000fe2000001008a */
[----:B------:R-:W-:Y:S01]  /*12780*/  @P1 PRMT R49, R47, 0x7632, R49 ;  /* 0x000076322f311816 */ /* 0x000fe20000000031 */
[----:B------:R-:W-:-:S03]  /*12790*/  IMAD.U32 R51, R0, 0x10000, RZ ;  /* 0x0001000000337824 */ /* 0x000fc600078e00ff */
[----:B------:R-:W-:Y:S01]  /*127a0*/  FSETP.GTU.FTZ.AND P2, PT, R138, R137, PT ;  /* 0x000000898a00720b */ /* 0x000fe20003f5c000 */
[----:B------:R-:W-:Y:S01]  /*127b0*/  FMUL.FTZ R51, R51, R136 ;  /* 0x0000008833337220 */ /* 0x000fe20000410000 */
[----:B------:R-:W-:Y:S02]  /*127c0*/  @P1 IMAD.U32 R50, R49, 0x10000, RZ ;  /* 0x0001000031321824 */ /* 0x000fe400078e00ff */
[----:B------:R-:W-:Y:S02]  /*127d0*/  SEL R0, RZ, 0x1, P2 ;  /* 0x00000001ff007807 */ /* 0x000fe40001000000 */
[----:B------:R-:W-:-:S05]  /*127e0*/  FSEL R48, R51, RZ, !P2 ;  /* 0x000000ff33307208 */ /* 0x000fca0005000000 */
[----:B------:R-:W-:-:S04]  /*127f0*/  FADD.FTZ R129, R48, R129 ;  /* 0x0000008130817221 */ /* 0x000fc80000010000 */
[----:B------:R-:W-:-:S07]  /*12800*/  @P1 FADD.FTZ R129, R50, R129 ;  /* 0x0000008132811221 */ /* 0x000fce0000010000 */
.L_x_2101:
        /* <DEDUP_REMOVED lines=54> */
.L_x_2109:
[----:B------:R-:W-:-:S07]  /*12b70*/  VIADD R133, R133, 0x20 ;  /* 0x0000002085857836 */ /* 0x000fce0000000000 */
.L_x_1980:
[----:B------:R-:W-:Y:S05]  /*12b80*/  BSYNC B1 ;  /* 0x0000000000017941 */ /* 0x000fea0003800000 */
.L_x_1979:
        /* <DEDUP_REMOVED lines=29> */
.L_x_2113:
[----:B------:R-:W-:-:S07]  /*12d60*/  IMAD.MOV.U32 R134, RZ, RZ, R34 ;  /* 0x000000ffff867224 */ /* 0x000fce00078e0022 */
.L_x_2114:
[----:B------:R-:W-:Y:S05]  /*12d70*/  BSYNC B2 ;  /* 0x0000000000027941 */ /* 0x000fea0003800000 */
.L_x_2112:
        /* <DEDUP_REMOVED lines=16> */
.L_x_2118:
[----:B------:R-:W-:Y:S05]  /*12e80*/  BSYNC B3 ;  /* 0x0000000000037941 */ /* 0x000fea0003800000 */
.L_x_2117:
        /* <DEDUP_REMOVED lines=39> */
[----:B------:R-:W-:Y:S02]  /*13100*/  MOV R34, R122 ;  /* 0x0000007a00227202 */ /* 0x000fe40000000f00 */
[----:B------:R-:W-:Y:S01]  /*13110*/  LOP3.LUT R59, R123, UR34, R130, 0x96, !PT ;  /* 0x000000227b3b7c12 */ /* 0x000fe2000f8e9682 */
[----:B------:R-:W-:Y:S01]  /*13120*/  IMAD.MOV.U32 R32, RZ, RZ, R106 ;  /* 0x000000ffff207224 */ /* 0x000fe200078e006a */
[----:B------:R-:W-:Y:S01]  /*13130*/  LOP3.LUT R57, R107, UR35, R114, 0x96, !PT ;  /* 0x000000236b397c12 */ /* 0x000fe2000f8e9672 */
[----:B------:R-:W-:-:S07]  /*13140*/  IMAD.MOV.U32 R122, RZ, RZ, RZ ;  /* 0x000000ffff7a7224 */ /* 0x000fce00078e00ff */
.L_x_2116:
[----:B------:R-:W-:Y:S05]  /*13150*/  BSYNC B2 ;  /* 0x0000000000027941 */ /* 0x000fea0003800000 */
.L_x_2115:
        /* <DEDUP_REMOVED lines=21> */
.L_x_2119:
        /* <DEDUP_REMOVED lines=12> */
.L_x_2122:
[----:B------:R-:W-:-:S07]  /*13370*/  MOV R8, R34 ;  /* 0x0000002200087202 */ /* 0x000fce0000000f00 */
.L_x_2123:
[----:B------:R-:W-:Y:S05]  /*13380*/  BSYNC B2 ;  /* 0x0000000000027941 */ /* 0x000fea0003800000 */
.L_x_2121:
        /* <DEDUP_REMOVED lines=16> */
.L_x_2127:
[----:B------:R-:W-:Y:S05]  /*13490*/  BSYNC B3 ;  /* 0x0000000000037941 */ /* 0x000fea0003800000 */
.L_x_2126:
        /* <DEDUP_REMOVED lines=44> */
.L_x_2125:
[----:B------:R-:W-:Y:S05]  /*13760*/  BSYNC B2 ;  /* 0x0000000000027941 */ /* 0x000fea0003800000 */
.L_x_2124:
[----:B------:R-:W-:Y:S01]  /*13770*/  I2FP.F32.U32 R55, R8 ;  /* 0x0000000800377245 */ /* 0x000fe20000201000 */
[----:B------:R-:W-:-:S04]  /*13780*/  IMAD.U32 R89, R40, 0x10000, RZ ;  /* 0x0001000028597824 */ /* 0x000fc800078e00ff */
[----:B------:R-:W-:Y:S01]  /*13790*/  FFMA.FTZ R8, R55, R138, 1.1641532182693481445e-10 ;  /* 0x2f00000037087423 */ /* 0x000fe2000001008a */
[----:B------:R-:W-:Y:S01]  /*137a0*/  FMUL.FTZ R55, R89, R136 ;  /* 0x0000008859377220 */ /* 0x000fe20000410000 */
[----:B------:R-:W-:-:S03]  /*137b0*/  @P1 SHF.L.U32 R89, R44, 0x10, RZ ;  /* 0x000000102c591819 */ /* 0x000fc600000006ff */
[----:B------:R-:W-:-:S04]  /*137c0*/  FSETP.GTU.FTZ.AND P3, PT, R8, R137, PT ;  /* 0x000000890800720b */ /* 0x000fc80003f7c000 */
[----:B------:R-:W-:Y:S02]  /*137d0*/  FSEL R55, R55, RZ, !P3 ;  /* 0x000000ff37377208 */ /* 0x000fe40005800000 */
[----:B------:R-:W-:-:S03]  /*137e0*/  SEL R8, RZ, 0x1, P3 ;  /* 0x00000001ff087807 */ /* 0x000fc60001800000 */
[----:B------:R-:W-:-:S04]  /*137f0*/  FADD.FTZ R106, R55, R106 ;  /* 0x0000006a376a7221 */ /* 0x000fc80000010000 */
[----:B------:R-:W-:-:S07]  /*13800*/  @P1 FADD.FTZ R106, R89, R106 ;  /* 0x0000006a596a1221 */ /* 0x000fce0000010000 */
.L_x_2120:
        /* <DEDUP_REMOVED lines=12> */
.L_x_2129:
[----:B------:R-:W-:-:S07]  /*138d0*/  IMAD.MOV.U32 R55, RZ, RZ, R34 ;  /* 0x000000ffff377224 */ /* 0x000fce00078e0022 */
.L_x_2130:
[----:B------:R-:W-:Y:S05]  /*138e0*/  BSYNC B2 ;  /* 0x0000000000027941 */ /* 0x000fea0003800000 */
.L_x_2128:
        /* <DEDUP_REMOVED lines=16> */
.L_x_2134:
[----:B------:R-:W-:Y:S05]  /*139f0*/  BSYNC B3 ;  /* 0x0000000000037941 */ /* 0x000fea0003800000 */
.L_x_2133:
        /* <DEDUP_REMOVED lines=44> */
.L_x_2132:
[----:B------:R-:W-:Y:S05]  /*13cc0*/  BSYNC B2 ;  /* 0x0000000000027941 */ /* 0x000fea0003800000 */
.L_x_2131:
        /* <DEDUP_REMOVED lines=16> */
.L_x_2135:
        /* <DEDUP_REMOVED lines=12> */
.L_x_2138:
[----:B------:R-:W-:-:S07]  /*13e90*/  MOV R7, R34 ;  /* 0x0000002200077202 */ /* 0x000fce0000000f00 */
.L_x_2139:
[----:B------:R-:W-:Y:S05]  /*13ea0*/  BSYNC B2 ;  /* 0x0000000000027941 */ /* 0x000fea0003800000 */
.L_x_2137:
        /* <DEDUP_REMOVED lines=16> */
.L_x_2143:
[----:B------:R-:W-:Y:S05]  /*13fb0*/  BSYNC B3 ;  /* 0x0000000000037941 */ /* 0x000fea0003800000 */
.L_x_2142:
        /* <DEDUP_REMOVED lines=44> */
.L_x_2141:
[----:B------:R-:W-:Y:S05]  /*14280*/  BSYNC B2 ;  /* 0x0000000000027941 */ /* 0x000fea0003800000 */
.L_x_2140:
[----:B------:R-:W-:Y:S02]  /*14290*/  PRMT R48, R40, 0x7632, R48 ;  /* 0x0000763228307816 */ /* 0x000fe40000000030 */
[----:B------:R-:W-:Y:S02]  /*142a0*/  I2FP.F32.U32 R7, R7 ;  /* 0x0000000700077245 */ /* 0x000fe40000201000 */
[----:B------:R-:W-:Y:S01]  /*142b0*/  @P1 PRMT R88, R44, 0x7632, R88 ;  /* 0x000076322c581816 */ /* 0x000fe20000000058 */
        /* <DEDUP_REMOVED lines=9> */
.L_x_2136:
        /* <DEDUP_REMOVED lines=12> */
.L_x_2145:
[----:B------:R-:W-:-:S07]  /*14410*/  IMAD.MOV.U32 R48, RZ, RZ, R34 ;  /* 0x000000ffff307224 */ /* 0x000fce00078e0022 */
.L_x_2146:
[----:B------:R-:W-:Y:S05]  /*14420*/  BSYNC B2 ;  /* 0x0000000000027941 */ /* 0x000fea0003800000 */
.L_x_2144:
        /* <DEDUP_REMOVED lines=16> */
.L_x_2150:
[----:B------:R-:W-:Y:S05]  /*14530*/  BSYNC B3 ;  /* 0x0000000000037941 */ /* 0x000fea0003800000 */
.L_x_2149:
        /* <DEDUP_REMOVED lines=44> */
.L_x_2148:
[----:B------:R-:W-:Y:S05]  /*14800*/  BSYNC B2 ;  /* 0x0000000000027941 */ /* 0x000fea0003800000 */
.L_x_2147:
        /* <DEDUP_REMOVED lines=16> */
.L_x_2151:
        /* <DEDUP_REMOVED lines=12> */
.L_x_2154:
[----:B------:R-:W-:-:S07]  /*149d0*/  MOV R6, R34 ;  /* 0x0000002200067202 */ /* 0x000fce0000000f00 */
.L_x_2155:
[----:B------:R-:W-:Y:S05]  /*149e0*/  BSYNC B2 ;  /* 0x0000000000027941 */ /* 0x000fea0003800000 */
.L_x_2153:
        /* <DEDUP_REMOVED lines=16> */
.L_x_2159:
[----:B------:R-:W-:Y:S05]  /*14af0*/  BSYNC B3 ;  /* 0x0000000000037941 */ /* 0x000fea0003800000 */
.L_x_2158:
        /* <DEDUP_REMOVED lines=44> */
.L_x_2157:
[----:B------:R-:W-:Y:S05]  /*14dc0*/  BSYNC B2 ;  /* 0x0000000000027941 */ /* 0x000fea0003800000 */
.L_x_2156:
        /* <DEDUP_REMOVED lines=10> */
.L_x_2152:
        /* <DEDUP_REMOVED lines=12> */
.L_x_2161:
[----:B------:R-:W-:-:S07]  /*14f30*/  IMAD.MOV.U32 R115, RZ, RZ, R34 ;  /* 0x000000ffff737224 */ /* 0x000fce00078e0022 */
.L_x_2162:
[----:B------:R-:W-:Y:S05]  /*14f40*/  BSYNC B2 ;  /* 0x0000000000027941 */ /* 0x000fea0003800000 */
.L_x_2160:
        /* <DEDUP_REMOVED lines=16> */
.L_x_2166:
[----:B------:R-:W-:Y:S05]  /*15050*/  BSYNC B3 ;  /* 0x0000000000037941 */ /* 0x000fea0003800000 */
.L_x_2165:
        /* <DEDUP_REMOVED lines=44> */
.L_x_2164:
[----:B------:R-:W-:Y:S05]  /*15320*/  BSYNC B2 ;  /* 0x0000000000027941 */ /* 0x000fea0003800000 */
.L_x_2163:
        /* <DEDUP_REMOVED lines=16> */
.L_x_2167:
        /* <DEDUP_REMOVED lines=12> */
.L_x_2170:
[----:B------:R-:W-:-:S07]  /*154f0*/  MOV R5, R34 ;  /* 0x0000002200057202 */ /* 0x000fce0000000f00 */
.L_x_2171:
[----:B------:R-:W-:Y:S05]  /*15500*/  BSYNC B2 ;  /* 0x0000000000027941 */ /* 0x000fea0003800000 */
.L_x_2169:
        /* <DEDUP_REMOVED lines=16> */
.L_x_2175:
[----:B------:R-:W-:Y:S05]  /*15610*/  BSYNC B3 ;  /* 0x0000000000037941 */ /* 0x000fea0003800000 */
.L_x_2174:
        /* <DEDUP_REMOVED lines=44> */
.L_x_2173:
[----:B------:R-:W-:Y:S05]  /*158e0*/  BSYNC B2 ;  /* 0x0000000000027941 */ /* 0x000fea0003800000 */
.L_x_2172:
        /* <DEDUP_REMOVED lines=9> */
[----:B------:R-:W-:Y:S01]  /*15980*/  FADD.FTZ R115, R88, R115 ;  /* 0x0000007358737221 */ /* 0x000fe20000010000 */
[----:B------:R-:W-:-:S05]  /*15990*/  @P1 SHF.L.U32 R122, R49, 0x10, RZ ;  /* 0x00000010317a1819 */ /* 0x000fca00000006ff */
[----:B------:R-:W-:-:S07]  /*159a0*/  @P1 FADD.FTZ R115, R122, R115 ;  /* 0x000000737a731221 */ /* 0x000fce0000010000 */
.L_x_2168:
        /* <DEDUP_REMOVED lines=12> */
.L_x_2177:
[----:B------:R-:W-:-:S07]  /*15a70*/  IMAD.MOV.U32 R55, RZ, RZ, R34 ;  /* 0x000000ffff377224 */ /* 0x000fce00078e0022 */
.L_x_2178:
[----:B------:R-:W-:Y:S05]  /*15a80*/  BSYNC B2 ;  /* 0x0000000000027941 */ /* 0x000fea0003800000 */
.L_x_2176:
        /* <DEDUP_REMOVED lines=16> */
.L_x_2182:
[----:B------:R-:W-:Y:S05]  /*15b90*/  BSYNC B3 ;  /* 0x0000000000037941 */ /* 0x000fea0003800000 */
.L_x_2181:
        /* <DEDUP_REMOVED lines=44> */
.L_x_2180:
[----:B------:R-:W-:Y:S05]  /*15e60*/  BSYNC B2 ;  /* 0x0000000000027941 */ /* 0x000fea0003800000 */
.L_x_2179:
        /* <DEDUP_REMOVED lines=16> */
.L_x_2183:
        /* <DEDUP_REMOVED lines=12> */
.L_x_2186:
[----:B------:R-:W-:-:S07]  /*16030*/  MOV R4, R34 ;  /* 0x0000002200047202 */ /* 0x000fce0000000f00 */
.L_x_2187:
[----:B------:R-:W-:Y:S05]  /*16040*/  BSYNC B2 ;  /* 0x0000000000027941 */ /* 0x000fea0003800000 */
.L_x_2185:
        /* <DEDUP_REMOVED lines=16> */
.L_x_2191:
[----:B------:R-:W-:Y:S05]  /*16150*/  BSYNC B3 ;  /* 0x0000000000037941 */ /* 0x000fea0003800000 */
.L_x_2190:
        /* <DEDUP_REMOVED lines=44> */
.L_x_2189:
[----:B------:R-:W-:Y:S05]  /*16420*/  BSYNC B2 ;  /* 0x0000000000027941 */ /* 0x000fea0003800000 */
.L_x_2188:
        /* <DEDUP_REMOVED lines=10> */
.L_x_2184:
        /* <DEDUP_REMOVED lines=12> */
.L_x_2193:
[----:B------:R-:W-:-:S07]  /*16590*/  IMAD.MOV.U32 R55, RZ, RZ, R34 ;  /* 0x000000ffff377224 */ /* 0x000fce00078e0022 */
.L_x_2194:
[----:B------:R-:W-:Y:S05]  /*165a0*/  BSYNC B2 ;  /* 0x0000000000027941 */ /* 0x000fea0003800000 */
.L_x_2192:
        /* <DEDUP_REMOVED lines=16> */
.L_x_2198:
[----:B------:R-:W-:Y:S05]  /*166b0*/  BSYNC B3 ;  /* 0x0000000000037941 */ /* 0x000fea0003800000 */
.L_x_2197:
        /* <DEDUP_REMOVED lines=44> */
.L_x_2196:
[----:B------:R-:W-:Y:S05]  /*16980*/  BSYNC B2 ;  /* 0x0000000000027941 */ /* 0x000fea0003800000 */
.L_x_2195:
        /* <DEDUP_REMOVED lines=14> */
.L_x_2199:
        /* <DEDUP_REMOVED lines=12> */
.L_x_2202:
[----:B------:R-:W-:-:S07]  /*16b30*/  MOV R3, R34 ;  /* 0x0000002200037202 */ /* 0x000fce0000000f00 */
.L_x_2203:
[----:B------:R-:W-:Y:S05]  /*16b40*/  BSYNC B2 ;  /* 0x0000000000027941 */ /* 0x000fea0003800000 */
.L_x_2201:
        /* <DEDUP_REMOVED lines=16> */
.L_x_2207:
[----:B------:R-:W-:Y:S05]  /*16c50*/  BSYNC B3 ;  /* 0x0000000000037941 */ /* 0x000fea0003800000 */
.L_x_2206:
        /* <DEDUP_REMOVED lines=44> */
.L_x_2205:
[----:B------:R-:W-:Y:S05]  /*16f20*/  BSYNC B2 ;  /* 0x0000000000027941 */ /* 0x000fea0003800000 */
.L_x_2204:
        /* <DEDUP_REMOVED lines=12> */
.L_x_2200:
        /* <DEDUP_REMOVED lines=12> */
.L_x_2209:
[----:B------:R-:W-:-:S07]  /*170b0*/  IMAD.MOV.U32 R50, RZ, RZ, R34 ;  /* 0x000000ffff327224 */ /* 0x000fce00078e0022 */
.L_x_2210:
[----:B------:R-:W-:Y:S05]  /*170c0*/  BSYNC B2 ;  /* 0x0000000000027941 */ /* 0x000fea0003800000 */
.L_x_2208:
        /* <DEDUP_REMOVED lines=16> */
.L_x_2214:
[----:B------:R-:W-:Y:S05]  /*171d0*/  BSYNC B3 ;  /* 0x0000000000037941 */ /* 0x000fea0003800000 */
.L_x_2213:
        /* <DEDUP_REMOVED lines=44> */
.L_x_2212:
[----:B------:R-:W-:Y:S05]  /*174a0*/  BSYNC B2 ;  /* 0x0000000000027941 */ /* 0x000fea0003800000 */
.L_x_2211:
        /* <DEDUP_REMOVED lines=14> */
.L_x_2215:
        /* <DEDUP_REMOVED lines=12> */
.L_x_2218:
[----:B------:R-:W-:-:S07]  /*17650*/  MOV R2, R34 ;  /* 0x0000002200027202 */ /* 0x000fce0000000f00 */
.L_x_2219:
[----:B------:R-:W-:Y:S05]  /*17660*/  BSYNC B2 ;  /* 0x0000000000027941 */ /* 0x000fea0003800000 */
.L_x_2217:
        /* <DEDUP_REMOVED lines=16> */
.L_x_2223:
[----:B------:R-:W-:Y:S05]  /*17770*/  BSYNC B3 ;  /* 0x0000000000037941 */ /* 0x000fea0003800000 */
.L_x_2222:
        /* <DEDUP_REMOVED lines=44> */
.L_x_2221:
[----:B------:R-:W-:Y:S05]  /*17a40*/  BSYNC B2 ;  /* 0x0000000000027941 */ /* 0x000fea0003800000 */
.L_x_2220:
        /* <DEDUP_REMOVED lines=10> */
.L_x_2216:
        /* <DEDUP_REMOVED lines=12> */
.L_x_2225:
[----:B------:R-:W-:-:S07]  /*17bb0*/  IMAD.MOV.U32 R55, RZ, RZ, R34 ;  /* 0x000000ffff377224 */ /* 0x000fce00078e0022 */
.L_x_2226:
[----:B------:R-:W-:Y:S05]  /*17bc0*/  BSYNC B2 ;  /* 0x0000000000027941 */ /* 0x000fea0003800000 */
.L_x_2224:
        /* <DEDUP_REMOVED lines=16> */
.L_x_2230:
[----:B------:R-:W-:Y:S05]  /*17cd0*/  BSYNC B3 ;  /* 0x0000000000037941 */ /* 0x000fea0003800000 */
.L_x_2229:
        /* <DEDUP_REMOVED lines=44> */
.L_x_2228:
[----:B------:R-:W-:Y:S05]  /*17fa0*/  BSYNC B2 ;  /* 0x0000000000027941 */ /* 0x000fea0003800000 */
.L_x_2227:
        /* <DEDUP_REMOVED lines=14> */
.L_x_2231:
        /* <DEDUP_REMOVED lines=12> */
.L_x_2234:
[----:B------:R-:W-:-:S07]  /*18150*/  MOV R0, R34 ;  /* 0x0000002200007202 */ /* 0x000fce0000000f00 */
.L_x_2235:
[----:B------:R-:W-:Y:S05]  /*18160*/  BSYNC B2 ;  /* 0x0000000000027941 */ /* 0x000fea0003800000 */
.L_x_2233:
        /* <DEDUP_REMOVED lines=16> */
.L_x_2239:
[----:B------:R-:W-:Y:S05]  /*18270*/  BSYNC B3 ;  /* 0x0000000000037941 */ /* 0x000fea0003800000 */
.L_x_2238:
        /* <DEDUP_REMOVED lines=44> */
.L_x_2237:
[----:B------:R-:W-:Y:S05]  /*18540*/  BSYNC B2 ;  /* 0x0000000000027941 */ /* 0x000fea0003800000 */
.L_x_2236:
[----:B------:R-:W-:Y:S02]  /*18550*/  I2FP.F32.U32 R49, R0 ;  /* 0x0000000000317245 */ /* 0x000fe40000201000 */
[----:B------:R-:W-:-:S03]  /*18560*/  PRMT R0, R43, 0x7632, R0 ;  /* 0x000076322b007816 */ /* 0x000fc60000000000 */
[----:B------:R-:W-:Y:S01]  /*18570*/  FFMA.FTZ R138, R49, R138, 1.1641532182693481445e-10 ;  /* 0x2f000000318a7423 */ /* 0x000fe2000001008a */
[----:B------:R-:W-:Y:S01]  /*18580*/  @P1 PRMT R49, R47, 0x7632, R49 ;  /* 0x000076322f311816 */ /* 0x000fe20000000031 */
[----:B------:R-:W-:-:S03]  /*18590*/  IMAD.U32 R51, R0, 0x10000, RZ ;  /* 0x0001000000337824 */ /* 0x000fc600078e00ff */
[----:B------:R-:W-:Y:S01]  /*185a0*/  FSETP.GTU.FTZ.AND P2, PT, R138, R137, PT ;  /* 0x000000898a00720b */ /* 0x000fe20003f5c000 */
[----:B------:R-:W-:Y:S01]  /*185b0*/  FMUL.FTZ R51, R51, R136 ;  /* 0x0000008833337220 */ /* 0x000fe20000410000 */
[----:B------:R-:W-:Y:S02]  /*185c0*/  @P1 SHF.L.U32 R50, R49, 0x10, RZ ;  /* 0x0000001031321819 */ /* 0x000fe400000006ff */
[----:B------:R-:W-:Y:S02]  /*185d0*/  SEL R0, RZ, 0x1, P2 ;  /* 0x00000001ff007807 */ /* 0x000fe40001000000 */
[----:B------:R-:W-:-:S05]  /*185e0*/  FSEL R48, R51, RZ, !P2 ;  /* 0x000000ff33307208 */ /* 0x000fca0005000000 */
[----:B------:R-:W-:-:S04]  /*185f0*/  FADD.FTZ R131, R48, R131 ;  /* 0x0000008330837221 */ /* 0x000fc80000010000 */
[----:B------:R-:W-:-:S07]  /*18600*/  @P1 FADD.FTZ R131, R50, R131 ;  /* 0x0000008332831221 */ /* 0x000fce0000010000 */
.L_x_2232:
[----:B------:R-:W-:Y:S01]  /*18610*/  SEL R49, RZ, 0x10000, P4 ;  /* 0x00010000ff317807 */ /* 0x000fe20002000000 */
[----:B------:R-:W-:Y:S01]  /*18620*/  IMAD.SHL.U32 R138, R133, 0x8, RZ ;  /* 0x00000008858a7824 */ /* 0x000fe200078e00ff */
[C---:B------:R-:W-:Y:S02]  /*18630*/  LOP3.LUT P4, RZ, R9.reuse, 0x2, RZ, 0xc0, !PT ;  /* 0x0000000209ff7812 */ /* 0x040fe4000788c0ff */
[----:B------:R-:W-:Y:S02]  /*18640*/  SEL R89, RZ, 0x1000000, P5 ;  /* 0x01000000ff597807 */ /* 0x000fe40002800000 */
[----:B------:R-:W-:Y:S02]  /*18650*/  SEL R50, RZ, 0x1, P4 ;  /* 0x00000001ff327807 */ /* 0x000fe40002000000 */
[C---:B------:R-:W-:Y:S02]  /*18660*/  LOP3.LUT P6, RZ, R9.reuse, 0x4, RZ, 0xc0, !PT ;  /* 0x0000000409ff7812 */ /* 0x040fe400078cc0ff */
[C---:B------:R-:W-:Y:S01]  /*18670*/  LOP3.LUT P1, RZ, R9.reuse, 0x8, RZ, 0xc0, !PT ;  /* 0x0000000809ff7812 */ /* 0x040fe2000782c0ff */
[----:B------:R-:W-:Y:S01]  /*18680*/  IMAD.WIDE.U32 R50, R50, 0x1000000, RZ ;  /* 0x0100000032327825 */ /* 0x000fe200078e00ff */
[----:B------:R-:W-:-:S02]  /*18690*/  LOP3.LUT P5, RZ, R9, 0x1, RZ, 0xc0, !PT ;  /* 0x0000000109ff7812 */ /* 0x000fc400078ac0ff */
[----:B------:R-:W-:Y:S02]  /*186a0*/  SEL R134, RZ, 0x100, P3 ;  /* 0x00000100ff867807 */ /* 0x000fe40001800000 */
[----:B------:R-:W-:Y:S02]  /*186b0*/  SEL R135, RZ, 0x1, P5 ;  /* 0x00000001ff877807 */ /* 0x000fe40002800000 */
[----:B------:R-:W-:Y:S02]  /*186c0*/  SEL R48, RZ, 0x1, P6 ;  /* 0x00000001ff307807 */ /* 0x000fe40003000000 */
[----:B------:R-:W-:Y:S02]  /*186d0*/  SEL R88, RZ, 0x1, P1 ;  /* 0x00000001ff587807 */ /* 0x000fe40000800000 */
[----:B------:R-:W-:Y:S01]  /*186e0*/  LOP3.LUT R134, R134, R89, R49, 0xfe, !PT ;  /* 0x0000005986867212 */ /* 0x000fe200078efe31 */
[----:B------:R-:W-:Y:S01]  /*186f0*/  IMAD.WIDE.U32 R48, R48, 0x10000, RZ ;  /* 0x0001000030307825 */ /* 0x000fe200078e00ff */
[----:B------:R-:W-:-:S02]  /*18700*/  LOP3.LUT P2, RZ, R9, 0x10, RZ, 0xc0, !PT ;  /* 0x0000001009ff7812 */ /* 0x000fc4000784c0ff */
[----:B------:R-:W-:Y:S01]  /*18710*/  LOP3.LUT R51, R51, R134, R135, 0xfe, !PT ;  /* 0x0000008633337212 */ /* 0x000fe200078efe87 */
[----:B------:R-:W-:Y:S01]  /*18720*/  IMAD.WIDE.U32 R88, R88, 0x100, RZ ;  /* 0x0000010058587825 */ /* 0x000fe200078e00ff */
[C---:B------:R-:W-:Y:S02]  /*18730*/  LEA R134, P1, R133.reuse, UR12, 0x4 ;  /* 0x0000000c85867c11 */ /* 0x040fe4000f8220ff */
[----:B------:R-:W-:Y:S02]  /*18740*/  SEL R139, RZ, 0x1, P2 ;  /* 0x00000001ff8b7807 */ /* 0x000fe40001000000 */
[----:B------:R-:W-:Y:S02]  /*18750*/  LEA.HI.X R135, R133, UR13, RZ, 0x4, P1 ;  /* 0x0000000d85877c11 */ /* 0x000fe400088f24ff */
[----:B------:R-:W-:Y:S02]  /*18760*/  LOP3.LUT R88, R88, R50, R48, 0xfe, !PT ;  /* 0x0000003258587212 */ /* 0x000fe400078efe30 */
        /* <DEDUP_REMOVED lines=12> */
[----:B--2---:R-:W-:Y:S01]  /*18830*/  IMAD.U32 R49, R2, 0x10000, RZ ;  /* 0x0001000002317824 */ /* 0x004fe200078e00ff */
        /* <DEDUP_REMOVED lines=12> */
[----:B------:R-:W-:Y:S01]  /*18900*/  IMAD.WIDE.U32 R48, R49, 0x100, RZ ;  /* 0x0000010031307825 */ /* 0x000fe200078e00ff */
[----:B------:R-:W-:Y:S02]  /*18910*/  IADD3.X R135, R140, UR17, RZ, P0, !PT ;  /* 0x000000118c877c10 */ /* 0x000fe400087fe4ff */
[----:B------:R-:W-:Y:S02]  /*18920*/  LOP3.LUT R133, R51, R133, R89, 0xfe, !PT ;  /* 0x0000008533857212 */ /* 0x000fe400078efe59 */
[----:B------:R-:W-:-:S02]  /*18930*/  LOP3.LUT R137, R48, R88, R50, 0xfe, !PT ;  /* 0x0000005830897212 */ /* 0x000fc400078efe32 */
[----:B------:R-:W-:Y:S02]  /*18940*/  LOP3.LUT R49, R133, R49, RZ, 0xfc, !PT ;  /* 0x0000003185317212 */ /* 0x000fe400078efcff */
[----:B------:R-:W-:-:S05]  /*18950*/  LOP3.LUT R48, R137, 0xff, R8, 0xf8, !PT ;  /* 0x000000ff89307812 */ /* 0x000fca00078ef808 */
[----:B------:R3:W-:Y:S02]  /*18960*/  STG.E.64 desc[UR4][R134.64], R48 ;  /* 0x0000003086007986 */ /* 0x0007e4000c101b04 */
.L_x_2111:
[----:B------:R-:W-:Y:S05]  /*18970*/  BSYNC B1 ;  /* 0x0000000000017941 */ /* 0x000fea0003800000 */
.L_x_2110:
[----:B0123--:R-:W-:Y:S01]  /*18980*/  FADD.FTZ R49, RZ, R101 ;  /* 0x00000065ff317221 */ /* 0x00ffe20000010000 */
[----:B------:R-:W-:Y:S01]  /*18990*/  LOP3.LUT P5, RZ, R9, 0x20, RZ, 0xc0, !PT ;  /* 0x0000002009ff7812 */ /* 0x000fe200078ac0ff */
[----:B------:R-:W-:Y:S01]  /*189a0*/  UMOV UR8, 0xffffffff ;  /* 0xffffffff00087882 */ /* 0x000fe20000000000 */
[C---:B------:R-:W-:Y:S01]  /*189b0*/  ISETP.GT.U32.AND P0, PT, R95.reuse, 0x3f, PT ;  /* 0x0000003f5f00780c */ /* 0x040fe20003f04070 */
        /* <DEDUP_REMOVED lines=122> */
.L_x_2261:
[----:B-1----:R-:W-:Y:S01]  /*19160*/  FADD.FTZ R135, R134, R133 ;  /* 0x0000008586877221 */ /* 0x002fe20000010000 */
[----:B------:R-:W-:Y:S01]  /*19170*/  FMUL.FTZ R133, R89, R89 ;  /* 0x0000005959857220 */ /* 0x000fe20000410000 */
[----:B------:R-:W-:Y:S01]  /*19180*/  PLOP3.LUT P0, PT, PT, PT, UP0, 0x40, 0x0 ;  /* 0x000000000000781c */ /* 0x000fe20003f0e808 */
[----:B------:R-:W1:Y:S01]  /*19190*/  @!P3 LDC.64 R50, c[0x0][0x250] ;  /* 0x00009400ff32bb82 */ /* 0x000e620000000a00 */
[----:B------:R-:W-:Y:S01]  /*191a0*/  FFMA.FTZ R88, R135, R88, UR9 ;  /* 0x0000000987587e23 */ /* 0x000fe20008010058 */
[----:B------:R-:W-:Y:S01]  /*191b0*/  BSSY B1, `(.L_x_2241) ;  /* 0x000002c000017945 */ /* 0x000fe20003800000 */
[----:B------:R-:W-:Y:S02]  /*191c0*/  FSEL R133, R133, RZ, !P0 ;  /* 0x000000ff85857208 */ /* 0x000fe40004000000 */
[----:B------:R-:W-:-:S03]  /*191d0*/  PLOP3.LUT P0, PT, PT, PT, UP0, 0x40, 0x0 ;  /* 0x000000000000781c */ /* 0x000fc60003f0e808 */
[----:B------:R-:W2:Y:S01]  /*191e0*/  @!P3 LDC.64 R48, c[0x0][0x258] ;  /* 0x00009600ff30bb82 */ /* 0x000ea20000000a00 */
[----:B------:R-:W-:Y:S01]  /*191f0*/  FADD.FTZ R133, R88, R133 ;  /* 0x0000008558857221 */ /* 0x000fe20000010000 */
[----:B0-----:R-:W-:-:S05]  /*19200*/  FSEL R134, R89, RZ, P0 ;  /* 0x000000ff59867208 */ /* 0x001fca0000000000 */
[----:B------:R-:W0:Y:S01]  /*19210*/  MUFU.RSQ R133, R133 ;  /* 0x0000008500857308 */ /* 0x000e220000001400 */
[----:B-1----:R-:W-:-:S05]  /*19220*/  @!P3 IMAD.WIDE R50, R94, 0x4, R50 ;  /* 0x000000045e32b825 */ /* 0x002fca00078e0232 */
[----:B------:R1:W-:Y:S01]  /*19230*/  @!P3 STG.E desc[UR4][R50.64], R89 ;  /* 0x000000593200b986 */ /* 0x0003e2000c101904 */
[----:B--2---:R-:W-:-:S05]  /*19240*/  @!P3 IMAD.WIDE R48, R94, 0x4, R48 ;  /* 0x000000045e30b825 */ /* 0x004fca00078e0230 */
[----:B0-----:R1:W-:Y:S01]  /*19250*/  @!P3 STG.E desc[UR4][R48.64], R133 ;  /* 0x000000853000b986 */ /* 0x0013e2000c101904 */
[----:B------:R-:W-:Y:S05]  /*19260*/  @!P5 BRA `(.L_x_2242) ;  /* 0x000000000080d947 */ /* 0x000fea0003800000 */
[----:B-1----:R-:W0:Y:S01]  /*19270*/  LDC.64 R88, c[0x0][0x2b8] ;  /* 0x0000ae00ff587b82 */ /* 0x002e220000000a00 */
[--C-:B------:R-:W-:Y:S01]  /*19280*/  FADD.FTZ R48, R101, -R134.reuse ;  /* 0x8000008665307221 */ /* 0x100fe20000010000 */
[--C-:B------:R-:W-:Y:S01]  /*19290*/  FADD.FTZ R50, R100, -R134.reuse ;  /* 0x8000008664327221 */ /* 0x100fe20000010000 */
[--C-:B------:R-:W-:Y:S01]  /*192a0*/  FADD.FTZ R136, R109, -R134.reuse ;  /* 0x800000866d887221 */ /* 0x100fe20000010000 */
[--C-:B------:R-:W-:Y:S01]  /*192b0*/  FADD.FTZ R138, R108, -R134.reuse ;  /* 0x800000866c8a7221 */ /* 0x100fe20000010000 */
[--C-:B------:R-:W-:Y:S01]  /*192c0*/  FADD.FTZ R140, R118, -R134.reuse ;  /* 0x80000086768c7221 */ /* 0x100fe20000010000 */
[--C-:B------:R-:W-:Y:S01]  /*192d0*/  FADD.FTZ R142, R117, -R134.reuse ;  /* 0x80000086758e7221 */ /* 0x100fe20000010000 */
[--C-:B------:R-:W-:Y:S01]  /*192e0*/  FADD.FTZ R144, R124, -R134.reuse ;  /* 0x800000867c907221 */ /* 0x100fe20000010000 */
[----:B------:R-:W-:Y:S01]  /*192f0*/  FADD.FTZ R146, R125, -R134 ;  /* 0x800000867d927221 */ /* 0x000fe20000010000 */
[C---:B------:R-:W-:Y:S01]  /*19300*/  FMUL.FTZ R48, R133.reuse, R48 ;  /* 0x0000003085307220 */ /* 0x040fe20000410000 */
[C---:B------:R-:W-:Y:S01]  /*19310*/  FMUL.FTZ R50, R133.reuse, R50 ;  /* 0x0000003285327220 */ /* 0x040fe20000410000 */
[C---:B------:R-:W-:Y:S01]  /*19320*/  FMUL.FTZ R136, R133.reuse, R136 ;  /* 0x0000008885887220 */ /* 0x040fe20000410000 */
[C---:B------:R-:W-:Y:S01]  /*19330*/  FMUL.FTZ R138, R133.reuse, R138 ;  /* 0x0000008a858a7220 */ /* 0x040fe20000410000 */
        /* <DEDUP_REMOVED lines=8> */
[----:B------:R-:W-:Y:S01]  /*193c0*/  FFMA.FTZ R50, R90, R140, R77 ;  /* 0x0000008c5a327223 */ /* 0x000fe2000001004d */
[----:B------:R-:W-:Y:S01]  /*193d0*/  FFMA.FTZ R135, R56, R142, R27 ;  /* 0x0000008e38877223 */ /* 0x000fe2000001001b */
[----:B------:R-:W-:Y:S01]  /*193e0*/  FFMA.FTZ R144, R91, R144, R76 ;  /* 0x000000905b907223 */ /* 0x000fe2000001004c */
[----:B------:R-:W-:Y:S01]  /*193f0*/  FFMA.FTZ R137, R39, R146, R26 ;  /* 0x0000009227897223 */ /* 0x000fe2000001001a */
[----:B------:R-:W-:Y:S01]  /*19400*/  F2FP.BF16.F32.PACK_AB R48, R49, R48 ;  /* 0x000000303130723e */ /* 0x000fe200000010ff */
[----:B0-----:R-:W-:Y:S01]  /*19410*/  IMAD.WIDE.U32 R88, R132, 0x10, R88 ;  /* 0x0000001084587825 */ /* 0x001fe200078e0058 */
[----:B------:R-:W-:-:S02]  /*19420*/  F2FP.BF16.F32.PACK_AB R49, R51, R136 ;  /* 0x000000883331723e */ /* 0x000fc400000010ff */
[----:B------:R-:W-:Y:S02]  /*19430*/  F2FP.BF16.F32.PACK_AB R50, R135, R50 ;  /* 0x000000328732723e */ /* 0x000fe400000010ff */
[----:B------:R-:W-:Y:S02]  /*19440*/  F2FP.BF16.F32.PACK_AB R51, R137, R144 ;  /* 0x000000908933723e */ /* 0x000fe400000010ff */
[----:B------:R-:W-:-:S03]  /*19450*/  IADD3 R132, R132, 0x20, RZ ;  /* 0x0000002084847810 */ /* 0x000fc60007ffe0ff */
[----:B------:R0:W-:Y:S04]  /*19460*/  STG.E.128 desc[UR4][R88.64], R48 ;  /* 0x0000003058007986 */ /* 0x0001e8000c101d04 */
.L_x_2242:
[----:B------:R-:W-:Y:S05]  /*19470*/  BSYNC B1 ;  /* 0x0000000000017941 */ /* 0x000fea0003800000 */
.L_x_2241:
[----:B------:R-:W-:Y:S01]  /*19480*/  LOP3.LUT P0, RZ, R9, 0x100, RZ, 0xc0, !PT ;  /* 0x0000010009ff7812 */ /* 0x000fe2000780c0ff */
[----:B------:R-:W-:-:S12]  /*19490*/  BSSY B1, `(.L_x_2243) ;  /* 0x0000022000017945 */ /* 0x000fd80003800000 */
[----:B------:R-:W-:Y:S05]  /*194a0*/  @!P0 BRA `(.L_x_2244) ;  /* 0x0000000000808947 */ /* 0x000fea0003800000 */
[----:B01----:R-:W0:Y:S01]  /*194b0*/  LDC.64 R88, c[0x0][0x2b8] ;  /* 0x0000ae00ff587b82 */ /* 0x003e220000000a00 */
        /* <DEDUP_REMOVED lines=28> */
[----:B------:R-:W-:Y:S01]  /*19680*/  VIADD R132, R132, 0x20 ;  /* 0x0000002084847836 */ /* 0x000fe20000000000 */
[----:B------:R-:W-:-:S05]  /*19690*/  F2FP.BF16.F32.PACK_AB R51, R137, R144 ;  /* 0x000000908933723e */ /* 0x000fca00000010ff */
[----:B------:R2:W-:Y:S02]  /*196a0*/  STG.E.128 desc[UR4][R88.64], R48 ;  /* 0x0000003058007986 */ /* 0x0005e4000c101d04 */
.L_x_2244:
[----:B------:R-:W-:Y:S05]  /*196b0*/  BSYNC B1 ;  /* 0x0000000000017941 */ /* 0x000fea0003800000 */
.L_x_2243:
[----:B------:R-:W-:Y:S01]  /*196c0*/  LOP3.LUT P0, RZ, R9, 0x80, RZ, 0xc0, !PT ;  /* 0x0000008009ff7812 */ /* 0x000fe2000780c0ff */
[----:B------:R-:W-:-:S12]  /*196d0*/  BSSY B1, `(.L_x_2245) ;  /* 0x0000022000017945 */ /* 0x000fd80003800000 */
[----:B------:R-:W-:Y:S05]  /*196e0*/  @!P0 BRA `(.L_x_2246) ;  /* 0x0000000000808947 */ /* 0x000fea0003800000 */
[----:B012---:R-:W0:Y:S01]  /*196f0*/  LDC.64 R88, c[0x0][0x2b8] ;  /* 0x0000ae00ff587b82 */ /* 0x007e220000000a00 */
        /* <DEDUP_REMOVED lines=31> */
.L_x_2246:
[----:B------:R-:W-:Y:S05]  /*198f0*/  BSYNC B1 ;  /* 0x0000000000017941 */ /* 0x000fea0003800000 */
.L_x_2245:
[----:B------:R-:W-:Y:S01]  /*19900*/  LOP3.LUT P0, RZ, R9, 0x40, RZ, 0xc0, !PT ;  /* 0x0000004009ff7812 */ /* 0x000fe2000780c0ff */
[----:B------:R-:W-:-:S12]  /*19910*/  BSSY B1, `(.L_x_2247) ;  /* 0x0000021000017945 */ /* 0x000fd80003800000 */
[----:B------:R-:W-:Y:S05]  /*19920*/  @!P0 BRA `(.L_x_2248) ;  /* 0x00000000007c8947 */ /* 0x000fea0003800000 */
[----:B0123--:R-:W0:Y:S01]  /*19930*/  LDC.64 R48, c[0x0][0x2b8] ;  /* 0x0000ae00ff307b82 */ /* 0x00fe220000000a00 */
        /* <DEDUP_REMOVED lines=24> */
[----:B0-----:R-:W-:Y:S01]  /*19ac0*/  IMAD.WIDE.U32 R132, R132, 0x10, R48 ;  /* 0x0000001084847825 */ /* 0x001fe200078e0030 */
[----:B------:R-:W-:-:S02]  /*19ad0*/  F2FP.BF16.F32.PACK_AB R51, R139, R144 ;  /* 0x000000908b33723e */ /* 0x000fc400000010ff */
[----:B------:R-:W-:Y:S02]  /*19ae0*/  F2FP.BF16.F32.PACK_AB R50, R137, R50 ;  /* 0x000000328932723e */ /* 0x000fe400000010ff */
[----:B------:R-:W-:Y:S02]  /*19af0*/  F2FP.BF16.F32.PACK_AB R49, R135, R136 ;  /* 0x000000888731723e */ /* 0x000fe400000010ff */
[----:B------:R-:W-:-:S05]  /*19b00*/  F2FP.BF16.F32.PACK_AB R48, R89, R88 ;  /* 0x000000585930723e */ /* 0x000fca00000010ff */
[----:B------:R4:W-:Y:S02]  /*19b10*/  STG.E.128 desc[UR4][R132.64], R48 ;  /* 0x0000003084007986 */ /* 0x0009e4000c101d04 */
.L_x_2248:
[----:B------:R-:W-:Y:S05]  /*19b20*/  BSYNC B1 ;  /* 0x0000000000017941 */ /* 0x000fea0003800000 */
.L_x_2247:
[----:B01234-:R-:W0:Y:S02]  /*19b30*/  LDC.64 R48, c[0x0][0x210] ;  /* 0x00008400ff307b82 */ /* 0x01fe240000000a00 */
[----:B0-----:R-:W-:-:S04]  /*19b40*/  LEA R94, R48, R94, 0x2 ;  /* 0x0000005e305e7211 */ /* 0x001fc800078e10ff */
[----:B------:R-:W-:-:S13]  /*19b50*/  ISETP.GE.AND P0, PT, R94, R49, PT ;  /* 0x000000315e00720c */ /* 0x000fda0003f06270 */
[----:B------:R-:W-:Y:S05]  /*19b60*/  @!P0 BRA `(.L_x_2249) ;  /* 0xfffffe7400748947 */ /* 0x000fea000383ffff */
[----:B------:R-:W-:Y:S05]  /*19b70*/  BSYNC B0 ;  /* 0x0000000000007941 */ /* 0x000fea0003800000 */
.L_x_1716:
[----:B------:R-:W-:Y:S05]  /*19b80*/  EXIT ;  /* 0x000000000000794d */ /* 0x000fea0003800000 */
.L_x_2240:
[----:B------:R-:W-:Y:S01]  /*19b90*/  HFMA2.MMA R140, -RZ, RZ, 0, 1.847743988037109375e-06 ;  /* 0x0000001fff8c7435 */ /* 0x000fe200000001ff */
[----:B------:R-:W-:Y:S01]  /*19ba0*/  BSSY B1, `(.L_x_2250) ;  /* 0x0000007000017945 */ /* 0x000fe20003800000 */
[----:B------:R-:W-:Y:S02]  /*19bb0*/  IMAD.MOV.U32 R138, RZ, RZ, R49 ;  /* 0x000000ffff8a7224 */ /* 0x000fe400078e0031 */
[----:B------:R-:W-:Y:S02]  /*19bc0*/  IMAD.MOV.U32 R137, RZ, RZ, 0x1 ;  /* 0x00000001ff897424 */ /* 0x000fe400078e00ff */
[----:B------:R-:W-:-:S07]  /*19bd0*/  IMAD.MOV.U32 R135, RZ, RZ, -0x1 ;  /* 0xffffffffff877424 */ /* 0x000fce00078e00ff */
[----:B------:R-:W-:Y:S05]  /*19be0*/  WARPSYNC.COLLECTIVE R135, `(.L_x_2251) ;  /* 0x0000000087087348 */ /* 0x000fea0003c00000 */
[----:B------:R0:W1:Y:S02]  /*19bf0*/  SHFL.BFLY P4, R136, R138, R137, R140 ;  /* 0x0c0000898a887389 */ /* 0x000064000008008c */
[----:B01----:R-:W-:Y:S01]  /*19c00*/  ENDCOLLECTIVE ;  /* 0x000000000000791b */ /* 0x003fe20003800000 */
.L_x_2251:
[----:B------:R-:W-:Y:S05]  /*19c10*/  BSYNC B1 ;  /* 0x0000000000017941 */ /* 0x000fea0003800000 */
.L_x_2250:
[----:B------:R-:W-:Y:S01]  /*19c20*/  IMAD.MOV.U32 R48, RZ, RZ, R136 ;  /* 0x000000ffff307224 */ /* 0x000fe200078e0088 */
[----:B------:R-:W-:Y:S01]  /*19c30*/  MOV R135, 0xffffffff ;  /* 0xffffffff00877802 */ /* 0x000fe20000000f00 */
[----:B------:R-:W-:Y:S01]  /*19c40*/  IMAD.MOV.U32 R137, RZ, RZ, 0x2 ;  /* 0x00000002ff897424 */ /* 0x000fe200078e00ff */
[----:B------:R-:W0:Y:S01]  /*19c50*/  LDC R88, c[0x0][0x290] ;  /* 0x0000a400ff587b82 */ /* 0x000e220000000800 */
[----:B------:R-:W-:Y:S01]  /*19c60*/  FADD.FTZ R50, R49, R48 ;  /* 0x0000003031327221 */ /* 0x000fe20000010000 */
[----:B------:R-:W-:-:S04]  /*19c70*/  IMAD.MOV.U32 R140, RZ, RZ, 0x1f ;  /* 0x0000001fff8c7424 */ /* 0x000fc800078e00ff */
[----:B------:R-:W-:-:S07]  /*19c80*/  MOV R138, R50 ;  /* 0x00000032008a7202 */ /* 0x000fce0000000f00 */
[----:B0-----:R-:W-:Y:S05]  /*19c90*/  WARPSYNC.COLLECTIVE R135, `(.L_x_2252) ;  /* 0x0000000087087348 */ /* 0x001fea0003c00000 */
[----:B------:R1:W2:Y:S02]  /*19ca0*/  SHFL.BFLY P4, R136, R138, R137, R140 ;  /* 0x0c0000898a887389 */ /* 0x0002a4000008008c */
[----:B012---:R-:W-:Y:S01]  /*19cb0*/  ENDCOLLECTIVE ;  /* 0x000000000000791b */ /* 0x007fe20003800000 */
.L_x_2252:
[----:B------:R-:W-:Y:S01]  /*19cc0*/  HFMA2.MMA R137, -RZ, RZ, 0, 2.384185791015625e-07 ;  /* 0x00000004ff897435 */ /* 0x000fe200000001ff */
[----:B------:R-:W-:-:S04]  /*19cd0*/  IMAD.MOV.U32 R51, RZ, RZ, R136 ;  /* 0x000000ffff337224 */ /* 0x000fc800078e0088 */
[----:B------:R-:W-:-:S04]  /*19ce0*/  FADD.FTZ R51, R50, R51 ;  /* 0x0000003332337221 */ /* 0x000fc80000010000 */
[----:B------:R-:W-:-:S07]  /*19cf0*/  IMAD.MOV.U32 R138, RZ, RZ, R51 ;  /* 0x000000ffff8a7224 */ /* 0x000fce00078e0033 */
[----:B------:R-:W-:Y:S05]  /*19d00*/  WARPSYNC.COLLECTIVE R135, `(.L_x_2253) ;  /* 0x0000000087087348 */ /* 0x000fea0003c00000 */
[----:B------:R0:W1:Y:S02]  /*19d10*/  SHFL.BFLY P4, R136, R138, R137, R140 ;  /* 0x0c0000898a887389 */ /* 0x000064000008008c */
[----:B01----:R-:W-:Y:S01]  /*19d20*/  ENDCOLLECTIVE ;  /* 0x000000000000791b */ /* 0x003fe20003800000 */
.L_x_2253:
[----:B------:R-:W-:Y:S01]  /*19d30*/  MOV R137, 0x8 ;  /* 0x0000000800897802 */ /* 0x000fe20000000f00 */
[----:B------:R-:W-:-:S04]  /*19d40*/  IMAD.MOV.U32 R48, RZ, RZ, R136 ;  /* 0x000000ffff307224 */ /* 0x000fc800078e0088 */
[----:B------:R-:W-:-:S04]  /*19d50*/  FADD.FTZ R133, R51, R48 ;  /* 0x0000003033857221 */ /* 0x000fc80000010000 */
[----:B------:R-:W-:-:S07]  /*19d60*/  IMAD.MOV.U32 R138, RZ, RZ, R133 ;  /* 0x000000ffff8a7224 */ /* 0x000fce00078e0085 */
[----:B------:R-:W-:Y:S05]  /*19d70*/  WARPSYNC.COLLECTIVE R135, `(.L_x_2254) ;  /* 0x0000000087087348 */ /* 0x000fea0003c00000 */
[----:B------:R0:W1:Y:S02]  /*19d80*/  SHFL.BFLY P4, R136, R138, R137, R140 ;  /* 0x0c0000898a887389 */ /* 0x000064000008008c */
[----:B01----:R-:W-:Y:S01]  /*19d90*/  ENDCOLLECTIVE ;  /* 0x000000000000791b */ /* 0x003fe20003800000 */
.L_x_2254:
[----:B------:R-:W-:Y:S01]  /*19da0*/  HFMA2.MMA R137, -RZ, RZ, 0, 9.5367431640625e-07 ;  /* 0x00000010ff897435 */ /* 0x000fe200000001ff */
[----:B------:R-:W-:-:S04]  /*19db0*/  IMAD.MOV.U32 R48, RZ, RZ, R136 ;  /* 0x000000ffff307224 */ /* 0x000fc800078e0088 */
[----:B------:R-:W-:-:S04]  /*19dc0*/  FADD.FTZ R134, R133, R48 ;  /* 0x0000003085867221 */ /* 0x000fc80000010000 */
[----:B------:R-:W-:-:S07]  /*19dd0*/  IMAD.MOV.U32 R138, RZ, RZ, R134 ;  /* 0x000000ffff8a7224 */ /* 0x000fce00078e0086 */
[----:B------:R-:W-:Y:S05]  /*19de0*/  WARPSYNC.COLLECTIVE R135, `(.L_x_2255) ;  /* 0x0000000087087348 */ /* 0x000fea0003c00000 */
[----:B------:R0:W1:Y:S02]  /*19df0*/  SHFL.BFLY P4, R136, R138, R137, R140 ;  /* 0x0c0000898a887389 */ /* 0x000064000008008c */
[----:B01----:R-:W-:Y:S01]  /*19e00*/  ENDCOLLECTIVE ;  /* 0x000000000000791b */ /* 0x003fe20003800000 */
.L_x_2255:
[----:B------:R-:W-:Y:S01]  /*19e10*/  MOV R137, 0x1 ;  /* 0x0000000100897802 */ /* 0x000fe20000000f00 */
[----:B------:R-:W-:-:S04]  /*19e20*/  IMAD.MOV.U32 R89, RZ, RZ, R136 ;  /* 0x000000ffff597224 */ /* 0x000fc800078e0088 */
        /* <DEDUP_REMOVED lines=66> */
[----:B------:R-:W-:-:S04]  /*1a250*/  @P2 FFMA.FTZ R48, R50, R50, R49 ;  /* 0x0000003232302223 */ /* 0x000fc80000010031 */
[----:B------:R-:W-:-:S07]  /*1a260*/  IMAD.MOV.U32 R138, RZ, RZ, R48 ;  /* 0x000000ffff8a7224 */ /* 0x000fce00078e0030 */
[----:B------:R-:W-:Y:S05]  /*1a270*/  WARPSYNC.COLLECTIVE R135, `(.L_x_2256) ;  /* 0x0000000087087348 */ /* 0x000fea0003c00000 */
[----:B------:R0:W1:Y:S02]  /*1a280*/  SHFL.BFLY P4, R136, R138, R137, R140 ;  /* 0x0c0000898a887389 */ /* 0x000064000008008c */
[----:B01----:R-:W-:Y:S01]  /*1a290*/  ENDCOLLECTIVE ;  /* 0x000000000000791b */ /* 0x003fe20003800000 */
.L_x_2256:
[----:B------:R-:W-:Y:S01]  /*1a2a0*/  HFMA2.MMA R137, -RZ, RZ, 0, 1.1920928955078125e-07 ;  /* 0x00000002ff897435 */ /* 0x000fe200000001ff */
[----:B------:R-:W-:-:S04]  /*1a2b0*/  IMAD.MOV.U32 R49, RZ, RZ, R136 ;  /* 0x000000ffff317224 */ /* 0x000fc800078e0088 */
[----:B------:R-:W-:-:S04]  /*1a2c0*/  FADD.FTZ R49, R48, R49 ;  /* 0x0000003130317221 */ /* 0x000fc80000010000 */
[----:B------:R-:W-:-:S07]  /*1a2d0*/  IMAD.MOV.U32 R138, RZ, RZ, R49 ;  /* 0x000000ffff8a7224 */ /* 0x000fce00078e0031 */
[----:B------:R-:W-:Y:S05]  /*1a2e0*/  WARPSYNC.COLLECTIVE R135, `(.L_x_2257) ;  /* 0x0000000087087348 */ /* 0x000fea0003c00000 */
[----:B------:R0:W1:Y:S02]  /*1a2f0*/  SHFL.BFLY P4, R136, R138, R137, R140 ;  /* 0x0c0000898a887389 */ /* 0x000064000008008c */
[----:B01----:R-:W-:Y:S01]  /*1a300*/  ENDCOLLECTIVE ;  /* 0x000000000000791b */ /* 0x003fe20003800000 */
.L_x_2257:
[----:B------:R-:W-:Y:S01]  /*1a310*/  MOV R137, 0x4 ;  /* 0x0000000400897802 */ /* 0x000fe20000000f00 */
[----:B------:R-:W-:-:S04]  /*1a320*/  IMAD.MOV.U32 R50, RZ, RZ, R136 ;  /* 0x000000ffff327224 */ /* 0x000fc800078e0088 */
[----:B------:R-:W-:-:S04]  /*1a330*/  FADD.FTZ R50, R49, R50 ;  /* 0x0000003231327221 */ /* 0x000fc80000010000 */
[----:B------:R-:W-:-:S07]  /*1a340*/  IMAD.MOV.U32 R138, RZ, RZ, R50 ;  /* 0x000000ffff8a7224 */ /* 0x000fce00078e0032 */
[----:B------:R-:W-:Y:S05]  /*1a350*/  WARPSYNC.COLLECTIVE R135, `(.L_x_2258) ;  /* 0x0000000087087348 */ /* 0x000fea0003c00000 */
[----:B------:R0:W1:Y:S02]  /*1a360*/  SHFL.BFLY P4, R136, R138, R137, R140 ;  /* 0x0c0000898a887389 */ /* 0x000064000008008c */
[----:B01----:R-:W-:Y:S01]  /*1a370*/  ENDCOLLECTIVE ;  /* 0x000000000000791b */ /* 0x003fe20003800000 */
.L_x_2258:
[----:B------:R-:W-:Y:S01]  /*1a380*/  HFMA2.MMA R137, -RZ, RZ, 0, 4.76837158203125e-07 ;  /* 0x00000008ff897435 */ /* 0x000fe200000001ff */
[----:B------:R-:W-:-:S04]  /*1a390*/  IMAD.MOV.U32 R51, RZ, RZ, R136 ;  /* 0x000000ffff337224 */ /* 0x000fc800078e0088 */
[----:B------:R-:W-:-:S04]  /*1a3a0*/  FADD.FTZ R51, R50, R51 ;  /* 0x0000003332337221 */ /* 0x000fc80000010000 */
[----:B------:R-:W-:-:S07]  /*1a3b0*/  IMAD.MOV.U32 R138, RZ, RZ, R51 ;  /* 0x000000ffff8a7224 */ /* 0x000fce00078e0033 */
[----:B------:R-:W-:Y:S05]  /*1a3c0*/  WARPSYNC.COLLECTIVE R135, `(.L_x_2259) ;  /* 0x0000000087087348 */ /* 0x000fea0003c00000 */
[----:B------:R0:W1:Y:S02]  /*1a3d0*/  SHFL.BFLY P4, R136, R138, R137, R140 ;  /* 0x0c0000898a887389 */ /* 0x000064000008008c */
[----:B01----:R-:W-:Y:S01]  /*1a3e0*/  ENDCOLLECTIVE ;  /* 0x000000000000791b */ /* 0x003fe20003800000 */
.L_x_2259:
[----:B------:R-:W-:Y:S01]  /*1a3f0*/  MOV R137, 0x10 ;  /* 0x0000001000897802 */ /* 0x000fe20000000f00 */
[----:B------:R-:W-:-:S04]  /*1a400*/  IMAD.MOV.U32 R134, RZ, RZ, R136 ;  /* 0x000000ffff867224 */ /* 0x000fc800078e0088 */
[----:B------:R-:W-:-:S04]  /*1a410*/  FADD.FTZ R134, R51, R134 ;  /* 0x0000008633867221 */ /* 0x000fc80000010000 */
[----:B------:R-:W-:-:S07]  /*1a420*/  IMAD.MOV.U32 R138, RZ, RZ, R134 ;  /* 0x000000ffff8a7224 */ /* 0x000fce00078e0086 */
[----:B------:R-:W-:Y:S05]  /*1a430*/  WARPSYNC.COLLECTIVE R135, `(.L_x_2260) ;  /* 0x0000000087087348 */ /* 0x000fea0003c00000 */
[----:B------:R0:W1:Y:S02]  /*1a440*/  SHFL.BFLY P4, R136, R138, R137, R140 ;  /* 0x0c0000898a887389 */ /* 0x000064000008008c */
[----:B01----:R-:W-:Y:S01]  /*1a450*/  ENDCOLLECTIVE ;  /* 0x000000000000791b */ /* 0x003fe20003800000 */
.L_x_2260:
[----:B------:R-:W-:Y:S01]  /*1a460*/  IMAD.MOV.U32 R133, RZ, RZ, R136 ;  /* 0x000000ffff857224 */ /* 0x000fe200078e0088 */
[----:B------:R-:W-:Y:S06]  /*1a470*/  BRA `(.L_x_2261) ;  /* 0xffffffec00387947 */ /* 0x000fec000383ffff */
.L_x_2262:
        /* <DEDUP_REMOVED lines=16> */
.L_x_27156:


//--------------------- .text._ZN10layer_norm31ln_parallel_residual_fwd_kernelINS_13Kernel_traitsI13__nv_bfloat16S2_S2_S2_fjLj1024ELj1ELj4ELj1ELj16ENS_18Kernel_traits_baseILj1024ES2_S2_S2_S2_fjLj128EEEEELb1ELb1ELb1EEEvNS_9FwdParamsE --------------------------
	.section	.text._ZN10layer_norm31ln_parallel_residual_fwd_kernelINS_13Kernel_traitsI13__nv_bfloat16S2_S2_S2_fjLj1024ELj1ELj4ELj1ELj16ENS_18Kernel_traits_baseILj1024ES2_S2_S2_S2_fjLj128EEEEELb1ELb1ELb1EEEvNS_9FwdParamsE,"ax",@progbits
	.align	128
        .global         _ZN10layer_norm31ln_parallel_residual_fwd_kernelINS_13Kernel_traitsI13__nv_bfloat16S2_S2_S2_fjLj1024ELj1ELj4ELj1ELj16ENS_18Kernel_traits_baseILj1024ES2_S2_S2_S2_fjLj128EEEEELb1ELb1ELb1EEEvNS_9FwdParamsE
        .type           _ZN10layer_norm31ln_parallel_residual_fwd_kernelINS_13Kernel_traitsI13__nv_bfloat16S2_S2_S2_fjLj1024ELj1ELj4ELj1ELj16ENS_18Kernel_traits_baseILj1024ES2_S2_S2_S2_fjLj128EEEEELb1ELb1ELb1EEEvNS_9FwdParamsE,@function
        .size           _ZN10layer_norm31ln_parallel_residual_fwd_kernelINS_13Kernel_traitsI13__nv_bfloat16S2_S2_S2_fjLj1024ELj1ELj4ELj1ELj16ENS_18Kernel_traits_baseILj1024ES2_S2_S2_S2_fjLj128EEEEELb1ELb1ELb1EEEvNS_9FwdParamsE,(.L_x_27157 - _ZN10layer_norm31ln_parallel_residual_fwd_kernelINS_13Kernel_traitsI13__nv_bfloat16S2_S2_S2_fjLj1024ELj1ELj4ELj1ELj16ENS_18Kernel_traits_baseILj1024ES2_S2_S2_S2_fjLj128EEEEELb1ELb1ELb1EEEvNS_9FwdParamsE)
        .other          _ZN10layer_norm31ln_parallel_residual_fwd_kernelINS_13Kernel_traitsI13__nv_bfloat16S2_S2_S2_fjLj1024ELj1ELj4ELj1ELj16ENS_18Kernel_traits_baseILj1024ES2_S2_S2_S2_fjLj128EEEEELb1ELb1ELb1EEEvNS_9FwdParamsE,@"STO_CUDA_ENTRY STV_DEFAULT"
_ZN10layer_norm31ln_parallel_residual_fwd_kernelINS_13Kernel_traitsI13__nv_bfloat16S2_S2_S2_fjLj1024ELj1ELj4ELj1ELj16ENS_18Kernel_traits_baseILj1024ES2_S2_S2_S2_fjLj128EEEEELb1ELb1ELb1EEEvNS_9FwdParamsE:
.text._ZN10layer_norm31ln_parallel_residual_fwd_kernelINS_13Kernel_traitsI13__nv_bfloat16S2_S2_S2_fjLj1024ELj1ELj4ELj1ELj16ENS_18Kernel_traits_baseILj1024ES2_S2_S2_S2_fjLj128EEEEELb1ELb1ELb1EEEvNS_9FwdParamsE:
[----:B------:R-:W-:Y:S08]  /*0000*/  LDC R1, c[0x0][0x28] ;  /* 0x00000a00ff017b82 */ /* 0x000ff00000000800 */
[----:B------:R-:W0:Y:S01]  /*0010*/  LDC R36, c[0x0][0x2e8] ;  /* 0x0000ba00ff247b82 */ /* 0x000e220000000800 */
[----:B------:R-:W-:Y:S01]  /*0020*/  ULDC.U8 UR4, c[0x0][0x2f4] ;  /* 0x0000bd0000047ab9 */ /* 0x000fe20000000000 */
[----:B------:R-:W-:Y:S01]  /*0030*/  ULDC.64 UR6, c[0x0][0x2e0] ;  /* 0x0000b80000067ab9 */ /* 0x000fe20000000a00 */
[----:B------:R-:W-:Y:S01]  /*0040*/  ISETP.NE.AND P0, PT, RZ, UR4, PT ;  /* 0x00000004ff007c0c */ /* 0x000fe2000bf05270 */
[----:B------:R-:W-:Y:S01]  /*0050*/  IMAD.U32 R2, RZ, RZ, UR6 ;  /* 0x00000006ff027e24 */ /* 0x000fe2000f8e00ff */
[----:B------:R-:W-:Y:S01]  /*0060*/  ULDC.64 UR4, c[0x0][0x208] ;  /* 0x0000820000047ab9 */ /* 0x000fe20000000a00 */
[----:B------:R-:W-:-:S02]  /*0070*/  IMAD.U32 R3, RZ, RZ, UR7 ;  /* 0x00000007ff037e24 */ /* 0x000fc4000f8e00ff */
[----:B------:R-:W1:Y:S01]  /*0080*/  LDC R7, c[0x0][0x2ec] ;  /* 0x0000bb00ff077b82 */ /* 0x000e620000000800 */
[----:B------:R-:W2:Y:S01]  /*0090*/  S2R R61, SR_TID.X ;  /* 0x00000000003d7919 */ /* 0x000ea20000002100 */
[----:B------:R-:W2:Y:S01]  /*00a0*/  S2R R26, SR_CTAID.X ;  /* 0x00000000001a7919 */ /* 0x000ea20000002500 */
[----:B------:R-:W-:Y:S01]  /*00b0*/  ULDC UR8, c[0x0][0x0] ;  /* 0x0000000000087ab9 */ /* 0x000fe20000000800 */
[----:B------:R-:W-:-:S04]  /*00c0*/  ULDC UR10, c[0x0][0x214] ;  /* 0x00008500000a7ab9 */ /* 0x000fc80000000800 */
[----:B------:R-:W3:Y:S01]  /*00d0*/  @P0 LDC R9, c[0x0][0x2f0] ;  /* 0x0000bc00ff090b82 */ /* 0x000ee20000000800 */
[----:B------:R-:W4:Y:S01]  /*00e0*/  @P0 LDG.E.64 R2, desc[UR4][R2.64] ;  /* 0x0000000402020981 */ /* 0x000f22000c1e1b00 */
[----:B0-----:R-:W-:Y:S01]  /*00f0*/  @P0 MOV R4, R36 ;  /* 0x0000002400040202 */ /* 0x001fe20000000f00 */
[----:B-1----:R-:W-:-:S06]  /*0100*/  @P0 IMAD.MOV.U32 R5, RZ, RZ, R7 ;  /* 0x000000ffff050224 */ /* 0x002fcc00078e0007 */
[----:B------:R-:W3:Y:S01]  /*0110*/  @P0 LDG.E.64 R4, desc[UR4][R4.64] ;  /* 0x0000000404040981 */ /* 0x000ee2000c1e1b00 */
[----:B--2---:R-:W-:Y:S01]  /*0120*/  IMAD R38, R26, UR8, R61 ;  /* 0x000000081a267c24 */ /* 0x004fe2000f8e023d */
[----:B------:R-:W-:Y:S01]  /*0130*/  ULDC.64 UR8, c[0x0][0x2c8] ;  /* 0x0000b20000087ab9 */ /* 0x000fe20000000a00 */
[----:B------:R-:W-:-:S04]  /*0140*/  SHF.L.U32 R0, R61, 0x4, RZ ;  /* 0x000000043d007819 */ /* 0x000fc800000006ff */
[----:B------:R-:W-:Y:S02]  /*0150*/  LOP3.LUT R40, R0, 0x1f0, RZ, 0xc0, !PT ;  /* 0x000001f000287812 */ /* 0x000fe400078ec0ff */
[----:B----4-:R-:W-:Y:S02]  /*0160*/  @P0 R2UR UR6, R2 ;  /* 0x00000000020602ca */ /* 0x010fe400000e0000 */
[----:B------:R-:W-:Y:S02]  /*0170*/  @P0 R2UR UR7, R3 ;  /* 0x00000000030702ca */ /* 0x000fe400000e0000 */
[----:B---3--:R-:W-:-:S05]  /*0180*/  @P0 IADD3 R36, P1, R4, R9, RZ ;  /* 0x0000000904240210 */ /* 0x008fca0007f3e0ff */
[----:B------:R-:W-:Y:S02]  /*0190*/  @P0 IMAD.X R7, RZ, RZ, R5, P1 ;  /* 0x000000ffff070224 */ /* 0x000fe400008e0605 */
[----:B------:R-:W-:-:S03]  /*01a0*/  IMAD.WIDE.U32 R4, R38, -0x326172a9, RZ ;  /* 0xcd9e8d5726047825 */ /* 0x000fc600078e00ff */
[--C-:B------:R-:W-:Y:S02]  /*01b0*/  SHF.R.U32.HI R60, RZ, 0x2, R7.reuse ;  /* 0x00000002ff3c7819 */ /* 0x100fe40000011607 */
[----:B------:R-:W-:Y:S02]  /*01c0*/  SHF.R.U64 R37, R36, 0x2, R7 ;  /* 0x0000000224257819 */ /* 0x000fe40000001207 */
[----:B------:R-:W-:Y:S01]  /*01d0*/  LOP3.LUT R6, R5, UR6, R60, 0x96, !PT ;  /* 0x0000000605067c12 */ /* 0x000fe2000f8e963c */
[----:B------:R-:W-:Y:S02]  /*01e0*/  UIADD3 UR19, UR7, -0x4498517b, URZ ;  /* 0xbb67ae8507137890 */ /* 0x000fe4000fffe03f */
[----:B------:R-:W-:-:S04]  /*01f0*/  IMAD.WIDE.U32 R2, R37, -0x2daee0ad, RZ ;  /* 0xd2511f5325027825 */ /* 0x000fc800078e00ff */
[----:B------:R-:W-:Y:S01]  /*0200*/  IMAD.WIDE.U32 R6, R6, -0x2daee0ad, RZ ;  /* 0xd2511f5306067825 */ /* 0x000fe200078e00ff */
[----:B------:R-:W-:-:S04]  /*0210*/  LOP3.LUT R8, R3, UR7, RZ, 0x3c, !PT ;  /* 0x0000000703087c12 */ /* 0x000fc8000f8e3cff */
[----:B------:R-:W-:Y:S01]  /*0220*/  LOP3.LUT R10, R7, UR19, R2, 0x96, !PT ;  /* 0x00000013070a7c12 */ /* 0x000fe2000f8e9602 */
[----:B------:R-:W-:Y:S01]  /*0230*/  UIADD3 UR18, UR6, -0x61c88647, URZ ;  /* 0x9e3779b906127890 */ /* 0x000fe2000fffe03f */
[----:B------:R-:W-:Y:S01]  /*0240*/  IMAD.WIDE.U32 R8, R8, -0x326172a9, RZ ;  /* 0xcd9e8d5708087825 */ /* 0x000fe200078e00ff */
[----:B------:R-:W-:-:S03]  /*0250*/  UIADD3 UR20, UR6, 0x3c6ef372, URZ ;  /* 0x3c6ef37206147890 */ /* 0x000fc6000fffe03f */
[----:B------:R-:W-:Y:S01]  /*0260*/  IMAD.WIDE.U32 R10, R10, -0x326172a9, RZ ;  /* 0xcd9e8d570a0a7825 */ /* 0x000fe200078e00ff */
[----:B------:R-:W-:-:S04]  /*0270*/  LOP3.LUT R4, R9, UR18, R4, 0x96, !PT ;  /* 0x0000001209047c12 */ /* 0x000fc8000f8e9604 */
[----:B------:R-:W-:Y:S01]  /*0280*/  LOP3.LUT R8, R11, UR20, R8, 0x96, !PT ;  /* 0x000000140b087c12 */ /* 0x000fe2000f8e9608 */
[----:B------:R-:W-:Y:S01]  /*0290*/  UIADD3 UR21, UR7, 0x76cf5d0a, URZ ;  /* 0x76cf5d0a07157890 */ /* 0x000fe2000fffe03f */
[----:B------:R-:W-:Y:S01]  /*02a0*/  IMAD.WIDE.U32 R4, R4, -0x2daee0ad, RZ ;  /* 0xd2511f5304047825 */ /* 0x000fe200078e00ff */
[----:B------:R-:W-:-:S03]  /*02b0*/  UIADD3 UR23, UR7, 0x32370b8f, URZ ;  /* 0x32370b8f07177890 */ /* 0x000fc6000fffe03f */
[----:B------:R-:W-:Y:S01]  /*02c0*/  IMAD.WIDE.U32 R8, R8, -0x2daee0ad, RZ ;  /* 0xd2511f5308087825 */ /* 0x000fe200078e00ff */
[----:B------:R-:W-:-:S04]  /*02d0*/  LOP3.LUT R12, R5, UR21, R6, 0x96, !PT ;  /* 0x00000015050c7c12 */ /* 0x000fc8000f8e9606 */
[----:B------:R-:W-:Y:S01]  /*02e0*/  LOP3.LUT R14, R9, UR23, R4, 0x96, !PT ;  /* 0x00000017090e7c12 */ /* 0x000fe2000f8e9604 */
[----:B------:R-:W-:Y:S01]  /*02f0*/  UIADD3 UR22, UR6, -0x255992d5, URZ ;  /* 0xdaa66d2b06167890 */ /* 0x000fe2000fffe03f */
[----:B------:R-:W-:Y:S01]  /*0300*/  IMAD.WIDE.U32 R12, R12, -0x326172a9, RZ ;  /* 0xcd9e8d570c0c7825 */ /* 0x000fe200078e00ff */
[----:B------:R-:W-:-:S03]  /*0310*/  UIADD3 UR24, UR6, 0x78dde6e4, URZ ;  /* 0x78dde6e406187890 */ /* 0x000fc6000fffe03f */
[----:B------:R-:W-:Y:S01]  /*0320*/  IMAD.WIDE.U32 R14, R14, -0x326172a9, RZ ;  /* 0xcd9e8d570e0e7825 */ /* 0x000fe200078e00ff */
[----:B------:R-:W-:-:S04]  /*0330*/  LOP3.LUT R10, R13, UR22, R10, 0x96, !PT ;  /* 0x000000160d0a7c12 */ /* 0x000fc8000f8e960a */
[----:B------:R-:W-:Y:S01]  /*0340*/  LOP3.LUT R12, R15, UR24, R12, 0x96, !PT ;  /* 0x000000180f0c7c12 */ /* 0x000fe2000f8e960c */
[----:B------:R-:W-:Y:S01]  /*0350*/  UIADD3 UR25, UR7, -0x126145ec, URZ ;  /* 0xed9eba1407197890 */ /* 0x000fe2000fffe03f */
[----:B------:R-:W-:Y:S01]  /*0360*/  IMAD.WIDE.U32 R10, R10, -0x2daee0ad, RZ ;  /* 0xd2511f530a0a7825 */ /* 0x000fe200078e00ff */
[----:B------:R-:W-:-:S03]  /*0370*/  UIADD3 UR27, UR7, -0x56f99767, URZ ;  /* 0xa9066899071b7890 */ /* 0x000fc6000fffe03f */
[----:B------:R-:W-:Y:S01]  /*0380*/  IMAD.WIDE.U32 R12, R12, -0x2daee0ad, RZ ;  /* 0xd2511f530c0c7825 */ /* 0x000fe200078e00ff */
[----:B------:R-:W-:-:S04]  /*0390*/  LOP3.LUT R16, R11, UR25, R8, 0x96, !PT ;  /* 0x000000190b107c12 */ /* 0x000fc8000f8e9608 */
[----:B------:R-:W-:Y:S01]  /*03a0*/  LOP3.LUT R20, R13, UR27, R10, 0x96, !PT ;  /* 0x0000001b0d147c12 */ /* 0x000fe2000f8e960a */
[----:B------:R-:W-:Y:S01]  /*03b0*/  UIADD3 UR26, UR6, 0x1715609d, URZ ;  /* 0x1715609d061a7890 */ /* 0x000fe2000fffe03f */
[----:B------:R-:W-:Y:S01]  /*03c0*/  ISETP.NE.U32.AND P0, PT, RZ, UR8, PT ;  /* 0x00000008ff007c0c */ /* 0x000fe2000bf05070 */
[----:B------:R-:W-:Y:S01]  /*03d0*/  UIADD3 UR28, UR6, -0x4ab325aa, URZ ;  /* 0xb54cda56061c7890 */ /* 0x000fe2000fffe03f */
[----:B------:R-:W-:-:S04]  /*03e0*/  IMAD.WIDE.U32 R16, R16, -0x326172a9, RZ ;  /* 0xcd9e8d5710107825 */ /* 0x000fc800078e00ff */
[----:B------:R-:W-:Y:S01]  /*03f0*/  IMAD.WIDE.U32 R20, R20, -0x326172a9, RZ ;  /* 0xcd9e8d5714147825 */ /* 0x000fe200078e00ff */
[----:B------:R-:W-:Y:S02]  /*0400*/  ISETP.NE.AND.EX P0, PT, RZ, UR9, PT, P0 ;  /* 0x00000009ff007c0c */ /* 0x000fe4000bf05300 */
[----:B------:R-:W-:Y:S02]  /*0410*/  LOP3.LUT R18, R17, UR26, R14, 0x96, !PT ;  /* 0x0000001a11127c12 */ /* 0x000fe4000f8e960e */
[----:B------:R-:W-:Y:S02]  /*0420*/  LOP3.LUT R22, R21, UR28, R16, 0x96, !PT ;  /* 0x0000001c15167c12 */ /* 0x000fe4000f8e9610 */
[----:B------:R-:W-:Y:S01]  /*0430*/  IADD3 R2, P1, R40, UR8, RZ ;  /* 0x0000000828027c10 */ /* 0x000fe2000ff3e0ff */
[----:B------:R-:W-:Y:S01]  /*0440*/  UIADD3 UR29, UR7, 0x646e171e, URZ ;  /* 0x646e171e071d7890 */ /* 0x000fe2000fffe03f */
[----:B------:R-:W-:Y:S01]  /*0450*/  IMAD.WIDE.U32 R18, R18, -0x2daee0ad, RZ ;  /* 0xd2511f5312127825 */ /* 0x000fe200078e00ff */
[----:B------:R-:W-:-:S03]  /*0460*/  UIADD3 UR31, UR7, 0x1fd5c5a3, URZ ;  /* 0x1fd5c5a3071f7890 */ /* 0x000fc6000fffe03f */
[----:B------:R-:W-:-:S04]  /*0470*/  IMAD.WIDE.U32 R22, R22, -0x2daee0ad, RZ ;  /* 0xd2511f5316167825 */ /* 0x000fc800078e00ff */
[----:B------:R-:W-:Y:S01]  /*0480*/  IMAD.X R3, RZ, RZ, UR9, P1 ;  /* 0x00000009ff037e24 */ /* 0x000fe200088e06ff */
[----:B------:R-:W-:Y:S02]  /*0490*/  LOP3.LUT R24, R19, UR29, R12, 0x96, !PT ;  /* 0x0000001d13187c12 */ /* 0x000fe4000f8e960c */
[----:B------:R-:W-:Y:S01]  /*04a0*/  SHF.R.U32.HI R0, RZ, 0x5, R61 ;  /* 0x00000005ff007819 */ /* 0x000fe2000001163d */
[----:B------:R-:W-:Y:S01]  /*04b0*/  UIADD3 UR30, UR6, 0x5384540f, URZ ;  /* 0x5384540f061e7890 */ /* 0x000fe2000fffe03f */
[----:B------:R-:W-:Y:S01]  /*04c0*/  LOP3.LUT R105, R23, UR31, R18, 0x96, !PT ;  /* 0x0000001f17697c12 */ /* 0x000fe2000f8e9612 */
[----:B------:R0:W5:Y:S01]  /*04d0*/  @P0 LDG.E.128 R4, desc[UR4][R2.64] ;  /* 0x0000000402040981 */ /* 0x000162000c1e1d00 */
[----:B------:R-:W-:-:S03]  /*04e0*/  ULDC.64 UR8, c[0x0][0x260] ;  /* 0x0000980000087ab9 */ /* 0x000fc60000000a00 */
[----:B------:R0:W5:Y:S04]  /*04f0*/  @P0 LDG.E.128 R8, desc[UR4][R2.64+0x200] ;  /* 0x0002000402080981 */ /* 0x000168000c1e1d00 */
[----:B------:R0:W5:Y:S04]  /*0500*/  @P0 LDG.E.128 R12, desc[UR4][R2.64+0x400] ;  /* 0x00040004020c0981 */ /* 0x000168000c1e1d00 */
[----:B------:R0:W5:Y:S01]  /*0510*/  @P0 LDG.E.128 R16, desc[UR4][R2.64+0x600] ;  /* 0x0006000402100981 */ /* 0x000162000c1e1d00 */
[----:B------:R-:W-:Y:S02]  /*0520*/  IMAD R0, R26, 0x4, R0 ;  /* 0x000000041a007824 */ /* 0x000fe400078e0200 */
[----:B------:R-:W-:-:S03]  /*0530*/  IMAD.WIDE.U32 R24, R24, -0x326172a9, RZ ;  /* 0xcd9e8d5718187825 */ /* 0x000fc600078e00ff */
[----:B------:R-:W-:Y:S02]  /*0540*/  ISETP.GE.AND P1, PT, R0, UR10, PT ;  /* 0x0000000a00007c0c */ /* 0x000fe4000bf26270 */
[----:B------:R-:W-:Y:S01]  /*0550*/  LOP3.LUT R113, R25, UR30, R20, 0x96, !PT ;  /* 0x0000001e19717c12 */ /* 0x000fe2000f8e9614 */
[----:B------:R-:W-:Y:S01]  /*0560*/  UIADD3 UR32, UR6, -0xe443238, URZ ;  /* 0xf1bbcdc806207890 */ /* 0x000fe2000fffe03f */
[----:B------:R-:W-:Y:S01]  /*0570*/  IADD3 R40, P2, R40, UR8, RZ ;  /* 0x0000000828287c10 */ /* 0x000fe2000ff5e0ff */
[----:B------:R-:W-:Y:S01]  /*0580*/  UIADD3 UR33, UR7, -0x24c28bd8, URZ ;  /* 0xdb3d742807217890 */ /* 0x000fe2000fffe03f */
[----:B------:R-:W-:Y:S02]  /*0590*/  IMAD.HI.U32 R23, R105, -0x326172a9, RZ ;  /* 0xcd9e8d5769177827 */ /* 0x000fe400078e00ff */
[----:B------:R-:W-:Y:S02]  /*05a0*/  IADD3.X R41, RZ, UR9, RZ, P2, !PT ;  /* 0x00000009ff297c10 */ /* 0x000fe400097fe4ff */
[----:B------:R-:W-:Y:S01]  /*05b0*/  IMAD.HI.U32 R21, R113, -0x2daee0ad, RZ ;  /* 0xd2511f5371157827 */ /* 0x000fe200078e00ff */
[----:B------:R-:W-:-:S04]  /*05c0*/  LOP3.LUT R114, R23, UR32, R24, 0x96, !PT ;  /* 0x0000002017727c12 */ /* 0x000fc8000f8e9618 */
[----:B------:R-:W-:Y:S01]  /*05d0*/  LOP3.LUT R112, R21, UR33, R22, 0x96, !PT ;  /* 0x0000002115707c12 */ /* 0x000fe2000f8e9616 */
[----:B0-----:R-:W-:Y:S06]  /*05e0*/  @P1 EXIT ;  /* 0x000000000000194d */ /* 0x001fec0003800000 */
        /* <DEDUP_REMOVED lines=10> */
[C---:B------:R-:W-:Y:S01]  /*0690*/  PRMT R63, R4.reuse, 0x7632, R63 ;  /* 0x00007632043f7816 */ /* 0x040fe2000000003f */
[----:B------:R-:W-:Y:S01]  /*06a0*/  IMAD.U32 R2, R4, 0x10000, RZ ;  /* 0x0001000004027824 */ /* 0x000fe200078e00ff */
[C---:B------:R-:W-:Y:S01]  /*06b0*/  PRMT R64, R5.reuse, 0x7632, R64 ;  /* 0x0000763205407816 */ /* 0x040fe20000000040 */
[----:B------:R-:W-:Y:S01]  /*06c0*/  IMAD.U32 R3, R5, 0x10000, RZ ;  /* 0x0001000005037824 */ /* 0x000fe200078e00ff */
[----:B------:R-:W-:-:S02]  /*06d0*/  @!P0 CS2R R16, SRZ ;  /* 0x0000000000108805 */ /* 0x000fc4000001ff00 */
[C---:B------:R-:W-:Y:S01]  /*06e0*/  PRMT R65, R6.reuse, 0x7632, R65 ;  /* 0x0000763206417816 */ /* 0x040fe20000000041 */
[C---:B------:R-:W-:Y:S01]  /*06f0*/  IMAD.U32 R5, R7.reuse, 0x10000, RZ ;  /* 0x0001000007057824 */ /* 0x040fe200078e00ff */
[----:B------:R-:W-:Y:S02]  /*0700*/  SHF.L.U32 R4, R6, 0x10, RZ ;  /* 0x0000001006047819 */ /* 0x000fe400000006ff */
[----:B------:R-:W-:Y:S02]  /*0710*/  @!P0 CS2R R18, SRZ ;  /* 0x0000000000128805 */ /* 0x000fe4000001ff00 */
[----:B------:R-:W-:Y:S01]  /*0720*/  PRMT R66, R7, 0x7632, R66 ;  /* 0x0000763207427816 */ /* 0x000fe20000000042 */
[C---:B------:R-:W-:Y:S01]  /*0730*/  IMAD.U32 R6, R8.reuse, 0x10000, RZ ;  /* 0x0001000008067824 */ /* 0x040fe200078e00ff */
[----:B------:R-:W-:Y:S01]  /*0740*/  PRMT R67, R8, 0x7632, R67 ;  /* 0x0000763208437816 */ /* 0x000fe20000000043 */
[C---:B------:R-:W-:Y:S01]  /*0750*/  IMAD.U32 R8, R10.reuse, 0x10000, RZ ;  /* 0x000100000a087824 */ /* 0x040fe200078e00ff */
[C---:B------:R-:W-:Y:S01]  /*0760*/  PRMT R68, R9.reuse, 0x7632, R68 ;  /* 0x0000763209447816 */ /* 0x040fe20000000044 */
[----:B------:R-:W-:Y:S01]  /*0770*/  UIADD3 UR34, UR6, -0x700cb87f, URZ ;  /* 0x8ff3478106227890 */ /* 0x000fe2000fffe03f */
[----:B------:R-:W-:Y:S01]  /*0780*/  SHF.L.U32 R7, R9, 0x10, RZ ;  /* 0x0000001009077819 */ /* 0x000fe200000006ff */
[C---:B------:R-:W-:Y:S01]  /*0790*/  IMAD.U32 R9, R11.reuse, 0x10000, RZ ;  /* 0x000100000b097824 */ /* 0x040fe200078e00ff */
[----:B------:R-:W-:Y:S01]  /*07a0*/  PRMT R69, R10, 0x7632, R69 ;  /* 0x000076320a457816 */ /* 0x000fe20000000045 */
[----:B------:R-:W-:Y:S01]  /*07b0*/  UIADD3 UR35, UR7, -0x695add53, URZ ;  /* 0x96a522ad07237890 */ /* 0x000fe2000fffe03f */
[----:B------:R-:W-:Y:S01]  /*07c0*/  PRMT R70, R11, 0x7632, R70 ;  /* 0x000076320b467816 */ /* 0x000fe20000000046 */
[----:B------:R-:W-:Y:S01]  /*07d0*/  IMAD.U32 R11, R13, 0x10000, RZ ;  /* 0x000100000d0b7824 */ /* 0x000fe200078e00ff */
[C---:B------:R-:W-:Y:S01]  /*07e0*/  PRMT R71, R12.reuse, 0x7632, R71 ;  /* 0x000076320c477816 */ /* 0x040fe20000000047 */
[----:B------:R-:W-:Y:S01]  /*07f0*/  IMAD R113, R113, -0x2daee0ad, RZ ;  /* 0xd2511f5371717824 */ /* 0x000fe200078e02ff */
[----:B------:R-:W-:Y:S01]  /*0800*/  SHF.L.U32 R10, R12, 0x10, RZ ;  /* 0x000000100c0a7819 */ /* 0x000fe200000006ff */
[C---:B------:R-:W-:Y:S01]  /*0810*/  IMAD.U32 R12, R14.reuse, 0x10000, RZ ;  /* 0x000100000e0c7824 */ /* 0x040fe200078e00ff */
[----:B------:R-:W-:Y:S01]  /*0820*/  PRMT R72, R13, 0x7632, R72 ;  /* 0x000076320d487816 */ /* 0x000fe20000000048 */
[----:B------:R-:W-:Y:S01]  /*0830*/  IMAD R105, R105, -0x326172a9, RZ ;  /* 0xcd9e8d5769697824 */ /* 0x000fe200078e02ff */
[----:B------:R-:W-:Y:S01]  /*0840*/  PRMT R73, R14, 0x7632, R73 ;  /* 0x000076320e497816 */ /* 0x000fe20000000049 */
[----:B------:R-:W-:Y:S01]  /*0850*/  IMAD.U32 R14, R16, 0x10000, RZ ;  /* 0x00010000100e7824 */ /* 0x000fe200078e00ff */
[C---:B------:R-:W-:Y:S01]  /*0860*/  PRMT R74, R15.reuse, 0x7632, R74 ;  /* 0x000076320f4a7816 */ /* 0x040fe2000000004a */
[----:B------:R-:W-:Y:S01]  /*0870*/  IMAD.HI.U32 R42, R112, -0x326172a9, RZ ;  /* 0xcd9e8d57702a7827 */ /* 0x000fe200078e00ff */
[----:B------:R-:W-:Y:S01]  /*0880*/  SHF.L.U32 R13, R15, 0x10, RZ ;  /* 0x000000100f0d7819 */ /* 0x000fe200000006ff */
[----:B------:R-:W-:Y:S01]  /*0890*/  ULDC.64 UR8, c[0x0][0x228] ;  /* 0x00008a0000087ab9 */ /* 0x000fe20000000a00 */
[----:B------:R-:W-:Y:S01]  /*08a0*/  PRMT R75, R16, 0x7632, R75 ;  /* 0x00007632104b7816 */ /* 0x000fe2000000004b */
[C---:B------:R-:W-:Y:S01]  /*08b0*/  IMAD.U32 R15, R17.reuse, 0x10000, RZ ;  /* 0x00010000110f7824 */ /* 0x040fe200078e00ff */
[----:B------:R-:W-:Y:S01]  /*08c0*/  PRMT R76, R17, 0x7632, R76 ;  /* 0x00007632114c7816 */ /* 0x000fe2000000004c */
[C---:B------:R-:W-:Y:S01]  /*08d0*/  IMAD.U32 R17, R19.reuse, 0x10000, RZ ;  /* 0x0001000013117824 */ /* 0x040fe200078e00ff */
[----:B------:R-:W-:Y:S01]  /*08e0*/  PRMT R77, R18, 0x7632, R77 ;  /* 0x00007632124d7816 */ /* 0x000fe2000000004d */
[----:B0-----:R-:W-:Y:S01]  /*08f0*/  IMAD.HI.U32 R40, R114, -0x2daee0ad, RZ ;  /* 0xd2511f5372287827 */ /* 0x001fe200078e00ff */
[----:B------:R-:W-:Y:S01]  /*0900*/  SHF.L.U32 R16, R18, 0x10, RZ ;  /* 0x0000001012107819 */ /* 0x000fe200000006ff */
[----:B------:R-:W-:Y:S01]  /*0910*/  UISETP.NE.U32.AND UP0, UPT, UR8, URZ, UPT ;  /* 0x0000003f0800728c */ /* 0x000fe2000bf05070 */
[----:B------:R-:W-:Y:S01]  /*0920*/  PRMT R78, R19, 0x7632, R78 ;  /* 0x00007632134e7816 */ /* 0x000fe2000000004e */
[----:B------:R-:W-:Y:S01]  /*0930*/  BSSY B0, `(.L_x_2263) ;  /* 0x0001824000007945 */ /* 0x000fe20003800000 */
[----:B------:R-:W-:Y:S01]  /*0940*/  LOP3.LUT R105, R42, UR34, R105, 0x96, !PT ;  /* 0x000000222a697c12 */ /* 0x000fe2000f8e9669 */
[----:B------:R-:W-:Y:S01]  /*0950*/  ULDC.U8 UR10, c[0x0][0x2a0] ;  /* 0x0000a800000a7ab9 */ /* 0x000fe20000000000 */
[----:B------:R-:W-:Y:S01]  /*0960*/  LOP3.LUT R113, R40, UR35, R113, 0x96, !PT ;  /* 0x0000002328717c12 */ /* 0x000fe2000f8e9671 */
[----:B------:R-:W-:Y:S01]  /*0970*/  IMAD R112, R112, -0x326172a9, RZ ;  /* 0xcd9e8d5770707824 */ /* 0x000fe200078e02ff */
[----:B------:R-:W-:Y:S01]  /*0980*/  LOP3.LUT R145, R36, 0x3, RZ, 0xc0, !PT ;  /* 0x0000000324917812 */ /* 0x000fe200078ec0ff */
[----:B------:R-:W-:Y:S01]  /*0990*/  IMAD R114, R114, -0x2daee0ad, RZ ;  /* 0xd2511f5372727824 */ /* 0x000fe200078e02ff */
[----:B------:R-:W-:Y:S01]  /*09a0*/  LOP3.LUT R61, R61, 0x1f, RZ, 0xc0, !PT ;  /* 0x0000001f3d3d7812 */ /* 0x000fe200078ec0ff */
        /* <DEDUP_REMOVED lines=13> */
[----:B------:R-:W-:Y:S01]  /*0a80*/  UISETP.NE.AND.EX UP0, UPT, UR9, URZ, UPT, UP0 ;  /* 0x0000003f0900728c */ /* 0x000fe2000bf05300 */
[----:B------:R-:W-:Y:S01]  /*0a90*/  IMAD.U32 R73, R73, 0x10000, RZ ;  /* 0x0001000049497824 */ /* 0x000fe200078e00ff */
[----:B------:R-:W-:Y:S01]  /*0aa0*/  UISETP.NE.AND UP1, UPT, UR10, URZ, UPT ;  /* 0x0000003f0a00728c */ /* 0x000fe2000bf25270 */
[----:B------:R-:W-:Y:S01]  /*0ab0*/  IMAD.U32 R74, R74, 0x10000, RZ ;  /* 0x000100004a4a7824 */ /* 0x000fe200078e00ff */
[----:B------:R-:W-:Y:S01]  /*0ac0*/  ULDC UR14, c[0x0][0x218] ;  /* 0x00008600000e7ab9 */ /* 0x000fe20000000800 */
[----:B------:R-:W-:Y:S01]  /*0ad0*/  IMAD.U32 R76, R76, 0x10000, RZ ;  /* 0x000100004c4c7824 */ /* 0x000fe200078e00ff */
[----:B------:R-:W-:Y:S01]  /*0ae0*/  ULDC UR15, c[0x0][0x2d8] ;  /* 0x0000b600000f7ab9 */ /* 0x000fe20000000800 */
[----:B------:R-:W-:Y:S01]  /*0af0*/  IMAD.U32 R77, R77, 0x10000, RZ ;  /* 0x000100004d4d7824 */ /* 0x000fe200078e00ff */
[----:B------:R-:W-:Y:S01]  /*0b00*/  ULDC.64 UR8, c[0x0][0x228] ;  /* 0x00008a0000087ab9 */ /* 0x000fe20000000a00 */
[----:B------:R-:W-:Y:S01]  /*0b10*/  ULDC.64 UR10, c[0x0][0x230] ;  /* 0x00008c00000a7ab9 */ /* 0x000fe20000000a00 */
[----:B------:R-:W-:Y:S01]  /*0b20*/  ULDC.64 UR12, c[0x0][0x2b8] ;  /* 0x0000ae00000c7ab9 */ /* 0x000fe20000000a00 */
[C---:B--2---:R-:W-:Y:S01]  /*0b30*/  PRMT R80, R20.reuse, 0x7632, R80 ;  /* 0x0000763214507816 */ /* 0x044fe20000000050 */
[----:B------:R-:W-:Y:S01]  /*0b40*/  IMAD.U32 R19, R20, 0x10000, RZ ;  /* 0x0001000014137824 */ /* 0x000fe200078e00ff */
[----:B------:R-:W-:Y:S01]  /*0b50*/  PRMT R79, R21, 0x7632, R79 ;  /* 0x00007632154f7816 */ /* 0x000fe2000000004f */
[----:B------:R-:W-:Y:S01]  /*0b60*/  IMAD.U32 R20, R23, 0x10000, RZ ;  /* 0x0001000017147824 */ /* 0x000fe200078e00ff */
[----:B------:R-:W-:Y:S01]  /*0b70*/  SHF.L.U32 R18, R21, 0x10, RZ ;  /* 0x0000001015127819 */ /* 0x000fe200000006ff */
[C---:B------:R-:W-:Y:S01]  /*0b80*/  IMAD.U32 R21, R22.reuse, 0x10000, RZ ;  /* 0x0001000016157824 */ /* 0x040fe200078e00ff */
[----:B------:R-:W-:Y:S01]  /*0b90*/  PRMT R82, R22, 0x7632, R82 ;  /* 0x0000763216527816 */ /* 0x000fe20000000052 */
[----:B---3--:R-:W-:Y:S01]  /*0ba0*/  IMAD.U32 R22, R25, 0x10000, RZ ;  /* 0x0001000019167824 */ /* 0x008fe200078e00ff */
[----:B------:R-:W-:Y:S01]  /*0bb0*/  PRMT R81, R23, 0x7632, R81 ;  /* 0x0000763217517816 */ /* 0x000fe20000000051 */
[----:B------:R-:W-:Y:S01]  /*0bc0*/  IMAD.U32 R80, R80, 0x10000, RZ ;  /* 0x0001000050507824 */ /* 0x000fe200078e00ff */
[C---:B------:R-:W-:Y:S01]  /*0bd0*/  PRMT R84, R24.reuse, 0x7632, R84 ;  /* 0x0000763218547816 */ /* 0x040fe20000000054 */
[----:B------:R-:W-:Y:S01]  /*0be0*/  IMAD.U32 R79, R79, 0x10000, RZ ;  /* 0x000100004f4f7824 */ /* 0x000fe200078e00ff */
[----:B------:R-:W-:Y:S01]  /*0bf0*/  SHF.L.U32 R23, R24, 0x10, RZ ;  /* 0x0000001018177819 */ /* 0x000fe200000006ff */
[----:B------:R-:W-:Y:S01]  /*0c00*/  IMAD.U32 R81, R81, 0x10000, RZ ;  /* 0x0001000051517824 */ /* 0x000fe200078e00ff */
[----:B------:R-:W-:Y:S01]  /*0c10*/  PRMT R83, R25, 0x7632, R83 ;  /* 0x0000763219537816 */ /* 0x000fe20000000053 */
[C---:B------:R-:W-:Y:S01]  /*0c20*/  IMAD.U32 R25, R26.reuse, 0x10000, RZ ;  /* 0x000100001a197824 */ /* 0x040fe200078e00ff */
[----:B------:R-:W-:Y:S01]  /*0c30*/  PRMT R86, R26, 0x7632, R86 ;  /* 0x000076321a567816 */ /* 0x000fe20000000056 */
[----:B----4-:R-:W-:Y:S01]  /*0c40*/  IMAD.U32 R26, R29, 0x10000, RZ ;  /* 0x000100001d1a7824 */ /* 0x010fe200078e00ff */
        /* <DEDUP_REMOVED lines=21> */
[----:B------:R-:W-:Y:S01]  /*0da0*/  IMAD.MOV.U32 R35, RZ, RZ, R37 ;  /* 0x000000ffff237224 */ /* 0x000fe200078e0025 */
[----:B------:R-:W-:Y:S01]  /*0db0*/  SHF.L.U32 R30, R33, 0x10, RZ ;  /* 0x00000010211e7819 */ /* 0x000fe200000006ff */
[----:B------:R-:W-:Y:S01]  /*0dc0*/  IMAD.U32 R33, R34, 0x10000, RZ ;  /* 0x0001000022217824 */ /* 0x000fe200078e00ff */
[----:B------:R-:W-:Y:S01]  /*0dd0*/  MOV R34, R38 ;  /* 0x0000002600227202 */ /* 0x000fe20000000f00 */
[----:B------:R-:W-:Y:S01]  /*0de0*/  IMAD.U32 R91, R91, 0x10000, RZ ;  /* 0x000100005b5b7824 */ /* 0x000fe200078e00ff */
[----:B------:R-:W-:Y:S01]  /*0df0*/  SHF.L.U32 R82, R82, 0x10, RZ ;  /* 0x0000001052527819 */ /* 0x000fe200000006ff */
[----:B------:R-:W-:Y:S01]  /*0e00*/  IMAD.U32 R93, R93, 0x10000, RZ ;  /* 0x000100005d5d7824 */ /* 0x000fe200078e00ff */
[----:B------:R-:W-:-:S02]  /*0e10*/  SHF.L.U32 R83, R83, 0x10, RZ ;  /* 0x0000001053537819 */ /* 0x000fc400000006ff */
[----:B------:R-:W-:Y:S02]  /*0e20*/  SHF.L.U32 R88, R88, 0x10, RZ ;  /* 0x0000001058587819 */ /* 0x000fe400000006ff */
[----:B------:R-:W-:Y:S02]  /*0e30*/  SHF.L.U32 R89, R89, 0x10, RZ ;  /* 0x0000001059597819 */ /* 0x000fe400000006ff */
[----:B------:R-:W-:-:S07]  /*0e40*/  SHF.L.U32 R94, R94, 0x10, RZ ;  /* 0x000000105e5e7819 */ /* 0x000fce00000006ff */
.L_x_2781:
[----:B------:R-:W-:Y:S01]  /*0e50*/  ISETP.NE.U32.AND P0, PT, RZ, UR10, PT ;  /* 0x0000000aff007c0c */ /* 0x000fe2000bf05070 */
[----:B0-----:R-:W0:Y:S01]  /*0e60*/  LDC.64 R52, c[0x0][0x220] ;  /* 0x00008800ff347b82 */ /* 0x001e220000000a00 */
[----:B------:R-:W-:Y:S01]  /*0e70*/  IMAD R44, R0, UR14, RZ ;  /* 0x0000000e002c7c24 */ /* 0x000fe2000f8e02ff */
[----:B------:R-:W-:Y:S01]  /*0e80*/  PLOP3.LUT P1, PT, PT, PT, UP0, 0x80, 0x0 ;  /* 0x000000000000781c */ /* 0x000fe20003f2f008 */
[----:B------:R-:W-:Y:S01]  /*0e90*/  IMAD.MOV.U32 R50, RZ, RZ, 0x10 ;  /* 0x00000010ff327424 */ /* 0x000fe200078e00ff */
[----:B------:R-:W-:Y:S01]  /*0ea0*/  ISETP.NE.AND.EX P0, PT, RZ, UR11, PT, P0 ;  /* 0x0000000bff007c0c */ /* 0x000fe2000bf05300 */
[----:B------:R-:W-:Y:S01]  /*0eb0*/  @UP0 ULDC.64 UR16, c[0x0][0x228] ;  /* 0x00008a0000100ab9 */ /* 0x000fe20000000a00 */
[----:B------:R-:W-:Y:S02]  /*0ec0*/  SHF.R.S32.HI R45, RZ, 0x1f, R44 ;  /* 0x0000001fff2d7819 */ /* 0x000fe4000001142c */
[----:B------:R-:W-:Y:S02]  /*0ed0*/  PLOP3.LUT P2, PT, PT, PT, UP0, 0x80, 0x0 ;  /* 0x000000000000781c */ /* 0x000fe40003f4f008 */
[----:B------:R-:W-:-:S04]  /*0ee0*/  LEA.HI R44, R45, R44, RZ, 0x3 ;  /* 0x0000002c2d2c7211 */ /* 0x000fc800078f18ff */
[----:B------:R-:W-:-:S03]  /*0ef0*/  LEA.HI.SX32 R57, R44, R61, 0x1d ;  /* 0x0000003d2c397211 */ /* 0x000fc600078feaff */
[----:B------:R-:W1:Y:S02]  /*0f00*/  @P0 LDC.64 R48, c[0x0][0x230] ;  /* 0x00008c00ff300b82 */ /* 0x000e640000000a00 */
[----:B------:R-:W-:-:S04]  /*0f10*/  @P1 IMAD.WIDE.U32 R50, R57, R50, UR16 ;  /* 0x0000001039321e25 */ /* 0x000fc8000f8e0032 */
[C---:B0-----:R-:W-:Y:S01]  /*0f20*/  IMAD.WIDE.U32 R44, R57.reuse, 0x10, R52 ;  /* 0x00000010392c7825 */ /* 0x041fe200078e0034 */
[----:B------:R0:W5:Y:S05]  /*0f30*/  @P2 LDG.E.128 R36, desc[UR4][R50.64] ;  /* 0x0000000432242981 */ /* 0x00016a000c1e1d00 */
[----:B------:R-:W5:Y:S01]  /*0f40*/  LDG.E.128 R44, desc[UR4][R44.64] ;  /* 0x000000042c2c7981 */ /* 0x000f62000c1e1d00 */
[----:B-1----:R-:W-:-:S05]  /*0f50*/  @P0 IMAD.WIDE.U32 R48, R57, 0x10, R48 ;  /* 0x0000001039300825 */ /* 0x002fca00078e0030 */
        /* <DEDUP_REMOVED lines=13> */
.L_x_2265:
[----:B------:R-:W-:-:S07]  /*1030*/  IMAD.MOV.U32 R56, RZ, RZ, R112 ;  /* 0x000000ffff387224 */ /* 0x000fce00078e0070 */
.L_x_2266:
[----:B------:R-:W-:Y:S05]  /*1040*/  BSYNC B1 ;  /* 0x0000000000017941 */ /* 0x000fea0003800000 */
.L_x_2264:
        /* <DEDUP_REMOVED lines=16> */
.L_x_2270:
[----:B------:R-:W-:Y:S05]  /*1150*/  BSYNC B2 ;  /* 0x0000000000027941 */ /* 0x000fea0003800000 */
.L_x_2269:
        /* <DEDUP_REMOVED lines=31> */
[----:B------:R-:W-:Y:S01]  /*1350*/  LOP3.LUT R48, R55, UR30, R48, 0x96, !PT ;  /* 0x0000001e37307c12 */ /* 0x000fe2000f8e9630 */
[----:B------:R-:W-:-:S03]  /*1360*/  HFMA2.MMA R55, -RZ, RZ, 0, 0 ;  /* 0x00000000ff377435 */ /* 0x000fc600000001ff */
        /* <DEDUP_REMOVED lines=8> */
[----:B------:R-:W-:-:S07]  /*13f0*/  LOP3.LUT R113, R115, UR35, R48, 0x96, !PT ;  /* 0x0000002373717c12 */ /* 0x000fce000f8e9630 */
.L_x_2268:
[----:B------:R-:W-:Y:S05]  /*1400*/  BSYNC B1 ;  /* 0x0000000000017941 */ /* 0x000fea0003800000 */
.L_x_2267:
[----:B------:R-:W0:Y:S01]  /*1410*/  LDC R110, c[0x0][0x298] ;  /* 0x0000a600ff6e7b82 */ /* 0x000e220000000800 */
[----:B------:R-:W-:Y:S01]  /*1420*/  ISETP.NE.U32.AND P1, PT, RZ, UR8, PT ;  /* 0x00000008ff007c0c */ /* 0x000fe2000bf25070 */
[----:B------:R-:W-:Y:S01]  /*1430*/  IMAD.MOV.U32 R108, RZ, RZ, 0x2f800000 ;  /* 0x2f800000ff6c7424 */ /* 0x000fe200078e00ff */
[----:B------:R-:W-:Y:S02]  /*1440*/  I2FP.F32.U32 R49, R56 ;  /* 0x0000003800317245 */ /* 0x000fe40000201000 */
[----:B------:R-:W-:-:S03]  /*1450*/  ISETP.NE.AND.EX P1, PT, RZ, UR9, PT, P1 ;  /* 0x00000009ff007c0c */ /* 0x000fc6000bf25310 */
[----:B------:R-:W1:Y:S01]  /*1460*/  LDC R111, c[0x0][0x294] ;  /* 0x0000a500ff6f7b82 */ /* 0x000e620000000800 */
[----:B------:R-:W-:Y:S01]  /*1470*/  FFMA.FTZ R48, R49, R108, 1.1641532182693481445e-10 ;  /* 0x2f00000031307423 */ /* 0x000fe2000001006c */
[C---:B-----5:R-:W-:Y:S01]  /*1480*/  IMAD.U32 R49, R44.reuse, 0x10000, RZ ;  /* 0x000100002c317824 */ /* 0x060fe200078e00ff */
[----:B------:R-:W-:-:S03]  /*1490*/  PRMT R44, R44, 0x7632, R44 ;  /* 0x000076322c2c7816 */ /* 0x000fc6000000002c */
[----:B0-----:R-:W-:Y:S01]  /*14a0*/  FMUL.FTZ R49, R49, R110 ;  /* 0x0000006e31317220 */ /* 0x001fe20000410000 */
[----:B-1----:R-:W-:-:S04]  /*14b0*/  FSETP.GTU.FTZ.AND P2, PT, R48, R111, PT ;  /* 0x0000006f3000720b */ /* 0x002fc80003f5c000 */
[----:B------:R-:W-:Y:S02]  /*14c0*/  P2R R54, PR, RZ, 0x4 ;  /* 0x00000004ff367803 */ /* 0x000fe40000000000 */
        /* <DEDUP_REMOVED lines=8> */
.L_x_2271:
        /* <DEDUP_REMOVED lines=12> */
.L_x_2274:
[----:B------:R-:W-:-:S07]  /*1610*/  IMAD.MOV.U32 R56, RZ, RZ, R112 ;  /* 0x000000ffff387224 */ /* 0x000fce00078e0070 */
.L_x_2275:
[----:B------:R-:W-:Y:S05]  /*1620*/  BSYNC B1 ;  /* 0x0000000000017941 */ /* 0x000fea0003800000 */
.L_x_2273:
        /* <DEDUP_REMOVED lines=16> */
.L_x_2279:
[----:B------:R-:W-:Y:S05]  /*1730*/  BSYNC B2 ;  /* 0x0000000000027941 */ /* 0x000fea0003800000 */
.L_x_2278:
        /* <DEDUP_REMOVED lines=41> */
[----:B------:R-:W-:-:S11]  /*19d0*/  HFMA2.MMA R48, -RZ, RZ, 0, 0 ;  /* 0x00000000ff307435 */ /* 0x000fd600000001ff */
.L_x_2277:
[----:B------:R-:W-:Y:S05]  /*19e0*/  BSYNC B1 ;  /* 0x0000000000017941 */ /* 0x000fea0003800000 */
.L_x_2276:
        /* <DEDUP_REMOVED lines=10> */
.L_x_2272:
        /* <DEDUP_REMOVED lines=12> */
.L_x_2281:
[----:B------:R-:W-:-:S07]  /*1b50*/  IMAD.MOV.U32 R55, RZ, RZ, R112 ;  /* 0x000000ffff377224 */ /* 0x000fce00078e0070 */
.L_x_2282:
[----:B------:R-:W-:Y:S05]  /*1b60*/  BSYNC B1 ;  /* 0x0000000000017941 */ /* 0x000fea0003800000 */
.L_x_2280:
        /* <DEDUP_REMOVED lines=16> */
.L_x_2286:
[----:B------:R-:W-:Y:S05]  /*1c70*/  BSYNC B2 ;  /* 0x0000000000027941 */ /* 0x000fea0003800000 */
.L_x_2285:
        /* <DEDUP_REMOVED lines=41> */
[----:B------:R-:W-:-:S07]  /*1f10*/  LOP3.LUT R113, R115, UR35, R48, 0x96, !PT ;  /* 0x0000002373717c12 */ /* 0x000fce000f8e9630 */
.L_x_2284:
[----:B------:R-:W-:Y:S05]  /*1f20*/  BSYNC B1 ;  /* 0x0000000000017941 */ /* 0x000fea0003800000 */
.L_x_2283:
[----:B------:R-:W-:-:S05]  /*1f30*/  I2FP.F32.U32 R51, R55 ;  /* 0x0000003700337245 */ /* 0x000fca0000201000 */
[----:B------:R-:W-:Y:S01]  /*1f40*/  FFMA.FTZ R48, R51, R108, 1.1641532182693481445e-10 ;  /* 0x2f00000033307423 */ /* 0x000fe2000001006c */
[----:B------:R-:W-:-:S04]  /*1f50*/  IMAD.U32 R51, R44, 0x10000, RZ ;  /* 0x000100002c337824 */ /* 0x000fc800078e00ff */
[----:B------:R-:W-:Y:S01]  /*1f60*/  FMUL.FTZ R51, R51, R110 ;  /* 0x0000006e33337220 */ /* 0x000fe20000410000 */
        /* <DEDUP_REMOVED lines=11> */
.L_x_2287:
        /* <DEDUP_REMOVED lines=12> */
.L_x_2290:
[----:B------:R-:W-:-:S07]  /*20e0*/  MOV R58, R112 ;  /* 0x00000070003a7202 */ /* 0x000fce0000000f00 */
.L_x_2291:
[----:B------:R-:W-:Y:S05]  /*20f0*/  BSYNC B1 ;  /* 0x0000000000017941 */ /* 0x000fea0003800000 */
.L_x_2289:
        /* <DEDUP_REMOVED lines=16> */
.L_x_2295:
[----:B------:R-:W-:Y:S05]  /*2200*/  BSYNC B2 ;  /* 0x0000000000027941 */ /* 0x000fea0003800000 */
.L_x_2294:
        /* <DEDUP_REMOVED lines=42> */
.L_x_2293:
[----:B------:R-:W-:Y:S05]  /*24b0*/  BSYNC B1 ;  /* 0x0000000000017941 */ /* 0x000fea0003800000 */
.L_x_2292:
        /* <DEDUP_REMOVED lines=12> */
.L_x_2288:
        /* <DEDUP_REMOVED lines=12> */
.L_x_2297:
[----:B------:R-:W-:-:S07]  /*2640*/  MOV R58, R112 ;  /* 0x00000070003a7202 */ /* 0x000fce0000000f00 */
.L_x_2298:
[----:B------:R-:W-:Y:S05]  /*2650*/  BSYNC B1 ;  /* 0x0000000000017941 */ /* 0x000fea0003800000 */
.L_x_2296:
        /* <DEDUP_REMOVED lines=16> */
.L_x_2302:
[----:B------:R-:W-:Y:S05]  /*2760*/  BSYNC B2 ;  /* 0x0000000000027941 */ /* 0x000fea0003800000 */
.L_x_2301:
        /* <DEDUP_REMOVED lines=41> */
[----:B------:R-:W-:-:S07]  /*2a00*/  IMAD.MOV.U32 R48, RZ, RZ, RZ ;  /* 0x000000ffff307224 */ /* 0x000fce00078e00ff */
.L_x_2300:
[----:B------:R-:W-:Y:S05]  /*2a10*/  BSYNC B1 ;  /* 0x0000000000017941 */ /* 0x000fea0003800000 */
.L_x_2299:
[----:B------:R-:W-:Y:S02]  /*2a20*/  I2FP.F32.U32 R49, R58 ;  /* 0x0000003a00317245 */ /* 0x000fe40000201000 */
[----:B------:R-:W-:-:S03]  /*2a30*/  PRMT R58, R45, 0x7632, R58 ;  /* 0x000076322d3a7816 */ /* 0x000fc6000000003a */
[----:B------:R-:W-:Y:S01]  /*2a40*/  FFMA.FTZ R44, R49, R108, 1.1641532182693481445e-10 ;  /* 0x2f000000312c7423 */ /* 0x000fe2000001006c */
[----:B------:R-:W-:-:S04]  /*2a50*/  SHF.L.U32 R49, R45, 0x10, RZ ;  /* 0x000000102d317819 */ /* 0x000fc800000006ff */
[----:B------:R-:W-:Y:S01]  /*2a60*/  FSETP.GTU.FTZ.AND P2, PT, R44, R111, PT ;  /* 0x0000006f2c00720b */ /* 0x000fe20003f5c000 */
[----:B------:R-:W-:-:S03]  /*2a70*/  FMUL.FTZ R49, R49, R110 ;  /* 0x0000006e31317220 */ /* 0x000fc60000410000 */
        /* <DEDUP_REMOVED lines=9> */
.L_x_2303:
        /* <DEDUP_REMOVED lines=12> */
.L_x_2306:
[----:B------:R-:W-:-:S07]  /*2bd0*/  IMAD.MOV.U32 R96, RZ, RZ, R112 ;  /* 0x000000ffff607224 */ /* 0x000fce00078e0070 */
.L_x_2307:
[----:B------:R-:W-:Y:S05]  /*2be0*/  BSYNC B1 ;  /* 0x0000000000017941 */ /* 0x000fea0003800000 */
.L_x_2305:
        /* <DEDUP_REMOVED lines=16> */
.L_x_2311:
[----:B------:R-:W-:Y:S05]  /*2cf0*/  BSYNC B2 ;  /* 0x0000000000027941 */ /* 0x000fea0003800000 */
.L_x_2310:
        /* <DEDUP_REMOVED lines=42> */
.L_x_2309:
[----:B------:R-:W-:Y:S05]  /*2fa0*/  BSYNC B1 ;  /* 0x0000000000017941 */ /* 0x000fea0003800000 */
.L_x_2308:
        /* <DEDUP_REMOVED lines=10> */
.L_x_2304:
        /* <DEDUP_REMOVED lines=12> */
.L_x_2313:
[----:B------:R-:W-:-:S07]  /*3110*/  IMAD.MOV.U32 R96, RZ, RZ, R112 ;  /* 0x000000ffff607224 */ /* 0x000fce00078e0070 */
.L_x_2314:
[----:B------:R-:W-:Y:S05]  /*3120*/  BSYNC B1 ;  /* 0x0000000000017941 */ /* 0x000fea0003800000 */
.L_x_2312:
        /* <DEDUP_REMOVED lines=16> */
.L_x_2318:
[----:B------:R-:W-:Y:S05]  /*3230*/  BSYNC B2 ;  /* 0x0000000000027941 */ /* 0x000fea0003800000 */
.L_x_2317:
        /* <DEDUP_REMOVED lines=36> */
[----:B------:R-:W-:Y:S01]  /*3480*/  IMAD.MOV.U32 R45, RZ, RZ, RZ ;  /* 0x000000ffff2d7224 */ /* 0x000fe200078e00ff */
[----:B------:R-:W-:Y:S01]  /*3490*/  LOP3.LUT R114, R49, UR32, R50, 0x96, !PT ;  /* 0x0000002031727c12 */ /* 0x000fe2000f8e9632 */
[----:B------:R-:W-:-:S04]  /*34a0*/  IMAD.WIDE.U32 R112, R112, -0x326172a9, RZ ;  /* 0xcd9e8d5770707825 */ /* 0x000fc800078e00ff */
[----:B------:R-:W-:Y:S01]  /*34b0*/  IMAD.WIDE.U32 R114, R114, -0x2daee0ad, RZ ;  /* 0xd2511f5372727825 */ /* 0x000fe200078e00ff */
[----:B------:R-:W-:-:S04]  /*34c0*/  LOP3.LUT R105, R113, UR34, R48, 0x96, !PT ;  /* 0x0000002271697c12 */ /* 0x000fc8000f8e9630 */
[----:B------:R-:W-:-:S07]  /*34d0*/  LOP3.LUT R113, R115, UR35, R44, 0x96, !PT ;  /* 0x0000002373717c12 */ /* 0x000fce000f8e962c */
.L_x_2316:
[----:B------:R-:W-:Y:S05]  /*34e0*/  BSYNC B1 ;  /* 0x0000000000017941 */ /* 0x000fea0003800000 */
.L_x_2315:
        /* <DEDUP_REMOVED lines=15> */
.L_x_2319:
        /* <DEDUP_REMOVED lines=12> */
.L_x_2322:
[----:B------:R-:W-:-:S07]  /*36a0*/  IMAD.MOV.U32 R96, RZ, RZ, R112 ;  /* 0x000000ffff607224 */ /* 0x000fce00078e0070 */
.L_x_2323:
[----:B------:R-:W-:Y:S05]  /*36b0*/  BSYNC B1 ;  /* 0x0000000000017941 */ /* 0x000fea0003800000 */
.L_x_2321:
        /* <DEDUP_REMOVED lines=16> */
.L_x_2327:
[----:B------:R-:W-:Y:S05]  /*37c0*/  BSYNC B2 ;  /* 0x0000000000027941 */ /* 0x000fea0003800000 */
.L_x_2326:
        /* <DEDUP_REMOVED lines=42> */
.L_x_2325:
[----:B------:R-:W-:Y:S05]  /*3a70*/  BSYNC B1 ;  /* 0x0000000000017941 */ /* 0x000fea0003800000 */
.L_x_2324:
        /* <DEDUP_REMOVED lines=12> */
.L_x_2320:
        /* <DEDUP_REMOVED lines=12> */
.L_x_2329:
[----:B------:R-:W-:-:S07]  /*3c00*/  IMAD.MOV.U32 R96, RZ, RZ, R112 ;  /* 0x000000ffff607224 */ /* 0x000fce00078e0070 */
.L_x_2330:
[----:B------:R-:W-:Y:S05]  /*3c10*/  BSYNC B1 ;  /* 0x0000000000017941 */ /* 0x000fea0003800000 */
.L_x_2328:
        /* <DEDUP_REMOVED lines=16> */
.L_x_2334:
[----:B------:R-:W-:Y:S05]  /*3d20*/  BSYNC B2 ;  /* 0x0000000000027941 */ /* 0x000fea0003800000 */
.L_x_2333:
        /* <DEDUP_REMOVED lines=42> */
.L_x_2332:
[----:B------:R-:W-:Y:S05]  /*3fd0*/  BSYNC B1 ;  /* 0x0000000000017941 */ /* 0x000fea0003800000 */
.L_x_2331:
[----:B------:R-:W-:-:S05]  /*3fe0*/  I2FP.F32.U32 R49, R96 ;  /* 0x0000006000317245 */ /* 0x000fca0000201000 */
[----:B------:R-:W-:Y:S01]  /*3ff0*/  FFMA.FTZ R44, R49, R108, 1.1641532182693481445e-10 ;  /* 0x2f000000312c7423 */ /* 0x000fe2000001006c */
[C---:B------:R-:W-:Y:S01]  /*4000*/  IMAD.U32 R49, R46.reuse, 0x10000, RZ ;  /* 0x000100002e317824 */ /* 0x040fe200078e00ff */
[----:B------:R-:W-:-:S03]  /*4010*/  PRMT R46, R46, 0x7632, R46 ;  /* 0x000076322e2e7816 */ /* 0x000fc6000000002e */
[----:B------:R-:W-:Y:S01]  /*4020*/  FMUL.FTZ R49, R49, R110 ;  /* 0x0000006e31317220 */ /* 0x000fe20000410000 */
        /* <DEDUP_REMOVED lines=9> */
.L_x_2335:
        /* <DEDUP_REMOVED lines=12> */
.L_x_2338:
[----:B------:R-:W-:-:S07]  /*4180*/  MOV R96, R112 ;  /* 0x0000007000607202 */ /* 0x000fce0000000f00 */
.L_x_2339:
[----:B------:R-:W-:Y:S05]  /*4190*/  BSYNC B1 ;  /* 0x0000000000017941 */ /* 0x000fea0003800000 */
.L_x_2337:
        /* <DEDUP_REMOVED lines=16> */
.L_x_2343:
[----:B------:R-:W-:Y:S05]  /*42a0*/  BSYNC B2 ;  /* 0x0000000000027941 */ /* 0x000fea0003800000 */
.L_x_2342:
        /* <DEDUP_REMOVED lines=42> */
.L_x_2341:
[----:B------:R-:W-:Y:S05]  /*4550*/  BSYNC B1 ;  /* 0x0000000000017941 */ /* 0x000fea0003800000 */
.L_x_2340:
        /* <DEDUP_REMOVED lines=10> */
.L_x_2336:
        /* <DEDUP_REMOVED lines=12> */
.L_x_2345:
[----:B------:R-:W-:-:S07]  /*46c0*/  MOV R96, R112 ;  /* 0x0000007000607202 */ /* 0x000fce0000000f00 */
.L_x_2346:
[----:B------:R-:W-:Y:S05]  /*46d0*/  BSYNC B1 ;  /* 0x0000000000017941 */ /* 0x000fea0003800000 */
.L_x_2344:
        /* <DEDUP_REMOVED lines=16> */
.L_x_2350:
[----:B------:R-:W-:Y:S05]  /*47e0*/  BSYNC B2 ;  /* 0x0000000000027941 */ /* 0x000fea0003800000 */
.L_x_2349:
        /* <DEDUP_REMOVED lines=42> */
.L_x_2348:
[----:B------:R-:W-:Y:S05]  /*4a90*/  BSYNC B1 ;  /* 0x0000000000017941 */ /* 0x000fea0003800000 */
.L_x_2347:
        /* <DEDUP_REMOVED lines=14> */
.L_x_2351:
        /* <DEDUP_REMOVED lines=12> */
.L_x_2354:
[----:B------:R-:W-:-:S07]  /*4c40*/  IMAD.MOV.U32 R46, RZ, RZ, R112 ;  /* 0x000000ffff2e7224 */ /* 0x000fce00078e0070 */
.L_x_2355:
[----:B------:R-:W-:Y:S05]  /*4c50*/  BSYNC B1 ;  /* 0x0000000000017941 */ /* 0x000fea0003800000 */
.L_x_2353:
        /* <DEDUP_REMOVED lines=16> */
.L_x_2359:
[----:B------:R-:W-:Y:S05]  /*4d60*/  BSYNC B2 ;  /* 0x0000000000027941 */ /* 0x000fea0003800000 */
.L_x_2358:
        /* <DEDUP_REMOVED lines=42> */
.L_x_2357:
[----:B------:R-:W-:Y:S05]  /*5010*/  BSYNC B1 ;  /* 0x0000000000017941 */ /* 0x000fea0003800000 */
.L_x_2356:
        /* <DEDUP_REMOVED lines=12> */
.L_x_2352:
        /* <DEDUP_REMOVED lines=12> */
.L_x_2361:
[----:B------:R-:W-:-:S07]  /*51a0*/  IMAD.MOV.U32 R46, RZ, RZ, R112 ;  /* 0x000000ffff2e7224 */ /* 0x000fce00078e0070 */
.L_x_2362:
[----:B------:R-:W-:Y:S05]  /*51b0*/  BSYNC B1 ;  /* 0x0000000000017941 */ /* 0x000fea0003800000 */
.L_x_2360:
        /* <DEDUP_REMOVED lines=16> */
.L_x_2366:
[----:B------:R-:W-:Y:S05]  /*52c0*/  BSYNC B2 ;  /* 0x0000000000027941 */ /* 0x000fea0003800000 */
.L_x_2365:
        /* <DEDUP_REMOVED lines=42> */
.L_x_2364:
[----:B------:R-:W-:Y:S05]  /*5570*/  BSYNC B1 ;  /* 0x0000000000017941 */ /* 0x000fea0003800000 */
.L_x_2363:
        /* <DEDUP_REMOVED lines=14> */
.L_x_2367:
        /* <DEDUP_REMOVED lines=12> */
.L_x_2370:
[----:B------:R-:W-:-:S07]  /*5720*/  IMAD.MOV.U32 R103, RZ, RZ, R112 ;  /* 0x000000ffff677224 */ /* 0x000fce00078e0070 */
.L_x_2371:
[----:B------:R-:W-:Y:S05]  /*5730*/  BSYNC B1 ;  /* 0x0000000000017941 */ /* 0x000fea0003800000 */
.L_x_2369:
        /* <DEDUP_REMOVED lines=16> */
.L_x_2375:
[----:B------:R-:W-:Y:S05]  /*5840*/  BSYNC B2 ;  /* 0x0000000000027941 */ /* 0x000fea0003800000 */
.L_x_2374:
        /* <DEDUP_REMOVED lines=42> */
.L_x_2373:
[----:B------:R-:W-:Y:S05]  /*5af0*/  BSYNC B1 ;  /* 0x0000000000017941 */ /* 0x000fea0003800000 */
.L_x_2372:
        /* <DEDUP_REMOVED lines=10> */
.L_x_2368:
        /* <DEDUP_REMOVED lines=12> */
.L_x_2377:
[----:B------:R-:W-:-:S07]  /*5c60*/  IMAD.MOV.U32 R118, RZ, RZ, R112 ;  /* 0x000000ffff767224 */ /* 0x000fce00078e0070 */
.L_x_2378:
[----:B------:R-:W-:Y:S05]  /*5c70*/  BSYNC B1 ;  /* 0x0000000000017941 */ /* 0x000fea0003800000 */
.L_x_2376:
        /* <DEDUP_REMOVED lines=16> */
.L_x_2382:
[----:B------:R-:W-:Y:S05]  /*5d80*/  BSYNC B2 ;  /* 0x0000000000027941 */ /* 0x000fea0003800000 */
.L_x_2381:
        /* <DEDUP_REMOVED lines=42> */
.L_x_2380:
[----:B------:R-:W-:Y:S05]  /*6030*/  BSYNC B1 ;  /* 0x0000000000017941 */ /* 0x000fea0003800000 */
.L_x_2379:
        /* <DEDUP_REMOVED lines=14> */
.L_x_2383:
        /* <DEDUP_REMOVED lines=12> */
.L_x_2386:
[----:B------:R-:W-:-:S07]  /*61e0*/  MOV R104, R112 ;  /* 0x0000007000687202 */ /* 0x000fce0000000f00 */
.L_x_2387:
[----:B------:R-:W-:Y:S05]  /*61f0*/  BSYNC B1 ;  /* 0x0000000000017941 */ /* 0x000fea0003800000 */
.L_x_2385:
        /* <DEDUP_REMOVED lines=18> */
.L_x_2391:
[----:B------:R-:W-:Y:S05]  /*6320*/  BSYNC B2 ;  /* 0x0000000000027941 */ /* 0x000fea0003800000 */
.L_x_2390:
        /* <DEDUP_REMOVED lines=42> */
.L_x_2389:
[----:B------:R-:W-:Y:S05]  /*65d0*/  BSYNC B1 ;  /* 0x0000000000017941 */ /* 0x000fea0003800000 */
.L_x_2388:
        /* <DEDUP_REMOVED lines=12> */
.L_x_2384:
[----:B------:R-:W0:Y:S01]  /*66a0*/  LDC.64 R50, c[0x0][0x238] ;  /* 0x00008e00ff327b82 */ /* 0x000e220000000a00 */
[----:B------:R-:W-:Y:S01]  /*66b0*/  SEL R47, RZ, 0x1000000, P5 ;  /* 0x01000000ff2f7807 */ /* 0x000fe20002800000 */
[----:B------:R-:W-:Y:S01]  /*66c0*/  HFMA2.MMA R118, -RZ, RZ, 0, 9.5367431640625e-07 ;  /* 0x00000010ff767435 */ /* 0x000fe200000001ff */
[----:B------:R-:W-:Y:S01]  /*66d0*/  SEL R45, RZ, 0x10000, P4 ;  /* 0x00010000ff2d7807 */ /* 0x000fe20002000000 */
[----:B------:R-:W-:Y:S01]  /*66e0*/  @UP0 ULDC.64 UR16, c[0x0][0x228] ;  /* 0x00008a0000100ab9 */ /* 0x000fe20000000a00 */
[----:B------:R-:W-:Y:S02]  /*66f0*/  SEL R46, RZ, 0x100, P3 ;  /* 0x00000100ff2e7807 */ /* 0x000fe40001800000 */
[----:B------:R-:W-:Y:S01]  /*6700*/  ISETP.NE.AND P5, PT, R55, RZ, PT ;  /* 0x000000ff3700720c */ /* 0x000fe20003fa5270 */
[----:B------:R-:W1:Y:S01]  /*6710*/  LDC.64 R48, c[0x0][0x240] ;  /* 0x00009000ff307b82 */ /* 0x000e620000000a00 */
[----:B------:R-:W-:Y:S02]  /*6720*/  ISETP.NE.AND P4, PT, R116, RZ, PT ;  /* 0x000000ff7400720c */ /* 0x000fe40003f85270 */
[----:B------:R-:W-:-:S02]  /*6730*/  ISETP.NE.AND P3, PT, R117, RZ, PT ;  /* 0x000000ff7500720c */ /* 0x000fc40003f65270 */
[----:B------:R-:W-:Y:S02]  /*6740*/  SEL R116, RZ, 0x1, P4 ;  /* 0x00000001ff747807 */ /* 0x000fe40002000000 */
[----:B------:R-:W-:Y:S02]  /*6750*/  SEL R44, RZ, 0x1, P3 ;  /* 0x00000001ff2c7807 */ /* 0x000fe40001800000 */
[----:B------:R-:W-:Y:S01]  /*6760*/  SEL R122, RZ, 0x1, P5 ;  /* 0x00000001ff7a7807 */ /* 0x000fe20002800000 */
[----:B------:R-:W-:Y:S01]  /*6770*/  IMAD.WIDE.U32 R116, R116, 0x10000, RZ ;  /* 0x0001000074747825 */ /* 0x000fe200078e00ff */
[----:B------:R-:W-:Y:S02]  /*6780*/  LOP3.LUT R46, R46, R47, R45, 0xfe, !PT ;  /* 0x0000002f2e2e7212 */ /* 0x000fe400078efe2d */
[----:B------:R-:W-:Y:S01]  /*6790*/  ISETP.NE.AND P6, PT, R54, RZ, PT ;  /* 0x000000ff3600720c */ /* 0x000fe20003fc5270 */
[----:B------:R-:W-:Y:S01]  /*67a0*/  IMAD.WIDE.U32 R44, R44, 0x1000000, RZ ;  /* 0x010000002c2c7825 */ /* 0x000fe200078e00ff */
[----:B------:R-:W-:Y:S01]  /*67b0*/  SEL R121, RZ, 0x1, P2 ;  /* 0x00000001ff797807 */ /* 0x000fe20001000000 */
[----:B------:R-:W2:Y:S01]  /*67c0*/  @P0 LDC.64 R54, c[0x0][0x230] ;  /* 0x00008c00ff360b82 */ /* 0x000ea20000000a00 */
[----:B------:R-:W-:Y:S01]  /*67d0*/  SEL R119, RZ, 0x1, P6 ;  /* 0x00000001ff777807 */ /* 0x000fe20003000000 */
[----:B------:R-:W-:Y:S01]  /*67e0*/  IMAD.WIDE.U32 R122, R122, 0x100, RZ ;  /* 0x000001007a7a7825 */ /* 0x000fe200078e00ff */
[----:B------:R-:W-:-:S02]  /*67f0*/  LOP3.LUT R121, R45, R46, R121, 0xfe, !PT ;  /* 0x0000002e2d797212 */ /* 0x000fc400078efe79 */
[----:B------:R-:W-:Y:S01]  /*6800*/  F2FP.BF16.F32.PACK_AB R47, R106, R109 ;  /* 0x0000006d6a2f723e */ /* 0x000fe200000010ff */
[C---:B0-----:R-:W-:Y:S01]  /*6810*/  IMAD.WIDE.U32 R126, R57.reuse, 0x10, R50 ;  /* 0x00000010397e7825 */ /* 0x041fe200078e0032 */
[----:B------:R-:W-:Y:S02]  /*6820*/  LOP3.LUT R116, R122, R44, R116, 0xfe, !PT ;  /* 0x0000002c7a747212 */ /* 0x000fe400078efe74 */
[----:B------:R-:W-:Y:S01]  /*6830*/  F2FP.BF16.F32.PACK_AB R46, R96, R107 ;  /* 0x0000006b602e723e */ /* 0x000fe200000010ff */
[----:B-1----:R-:W-:Y:S01]  /*6840*/  IMAD.WIDE.U32 R124, R57, 0x8, R48 ;  /* 0x00000008397c7825 */ /* 0x002fe200078e0030 */
[----:B------:R-:W-:Y:S02]  /*6850*/  F2FP.BF16.F32.PACK_AB R45, R58, R97 ;  /* 0x000000613a2d723e */ /* 0x000fe400000010ff */
[----:B------:R-:W-:Y:S02]  /*6860*/  F2FP.BF16.F32.PACK_AB R44, R56, R59 ;  /* 0x0000003b382c723e */ /* 0x000fe400000010ff */
[----:B------:R-:W-:Y:S01]  /*6870*/  LOP3.LUT R123, R123, R121, R117, 0xfe, !PT ;  /* 0x000000797b7b7212 */ /* 0x000fe200078efe75 */
[----:B------:R-:W-:Y:S01]  /*6880*/  VIADD R117, R57, 0x20 ;  /* 0x0000002039757836 */ /* 0x000fe20000000000 */
[----:B------:R-:W-:Y:S01]  /*6890*/  LOP3.LUT R122, R116, R119, RZ, 0xfc, !PT ;  /* 0x00000077747a7212 */ /* 0x000fe200078efcff */
[----:B------:R0:W-:Y:S01]  /*68a0*/  STG.E.128 desc[UR4][R126.64], R44 ;  /* 0x0000002c7e007986 */ /* 0x0001e2000c101d04 */
[----:B------:R-:W-:Y:S01]  /*68b0*/  PLOP3.LUT P3, PT, PT, PT, UP0, 0x80, 0x0 ;  /* 0x000000000000781c */ /* 0x000fe20003f6f008 */
[C---:B------:R-:W-:Y:S01]  /*68c0*/  IMAD.WIDE.U32 R120, R117.reuse, 0x10, R52 ;  /* 0x0000001075787825 */ /* 0x040fe200078e0034 */
[----:B------:R-:W-:Y:S01]  /*68d0*/  PLOP3.LUT P2, PT, PT, PT, UP0, 0x40, 0x0 ;  /* 0x000000000000781c */ /* 0x000fe20003f4e808 */
[----:B------:R0:W-:Y:S01]  /*68e0*/  STG.E.64 desc[UR4][R124.64], R122 ;  /* 0x0000007a7c007986 */ /* 0x0001e2000c101b04 */
[----:B------:R-:W-:Y:S01]  /*68f0*/  PLOP3.LUT P4, PT, PT, PT, UP0, 0x80, 0x0 ;  /* 0x000000000000781c */ /* 0x000fe20003f8f008 */
[----:B--2---:R-:W-:-:S08]  /*6900*/  @P0 IMAD.WIDE.U32 R54, R117, 0x10, R54 ;  /* 0x0000001075360825 */ /* 0x004fd000078e0036 */
[----:B------:R-:W-:Y:S02]  /*6910*/  @P3 IMAD.WIDE.U32 R118, R117, R118, UR16 ;  /* 0x0000001075763e25 */ /* 0x000fe4000f8e0076 */
[----:B------:R-:W-:Y:S05]  /*6920*/  @P2 BRA `(.L_x_2392) ;  /* 0x0000000000502947 */ /* 0x000fea0003800000 */
[----:B0-----:R-:W-:Y:S01]  /*6930*/  IMAD.U32 R47, R103, 0x10000, RZ ;  /* 0x00010000672f7824 */ /* 0x001fe200078e00ff */
[----:B------:R-:W0:Y:S01]  /*6940*/  LDC.64 R44, c[0x0][0x248] ;  /* 0x00009200ff2c7b82 */ /* 0x000e220000000a00 */
[----:B------:R-:W-:Y:S02]  /*6950*/  LOP3.LUT R46, R104, 0xffff, RZ, 0xc0, !PT ;  /* 0x0000ffff682e7812 */ /* 0x000fe400078ec0ff */
[----:B------:R-:W-:Y:S02]  /*6960*/  LOP3.LUT R124, R100, 0xff, RZ, 0xc0, !PT ;  /* 0x000000ff647c7812 */ /* 0x000fe400078ec0ff */
[----:B------:R-:W-:Y:S02]  /*6970*/  LOP3.LUT R123, R47, 0xff0000, RZ, 0xc0, !PT ;  /* 0x00ff00002f7b7812 */ /* 0x000fe400078ec0ff */
[----:B------:R-:W-:Y:S01]  /*6980*/  PRMT R47, R102, 0x7104, RZ ;  /* 0x00007104662f7816 */ /* 0x000fe200000000ff */
[----:B------:R-:W-:Y:S01]  /*6990*/  IMAD.WIDE.U32 R124, R124, 0x1000000, RZ ;  /* 0x010000007c7c7825 */ /* 0x000fe200078e00ff */
[----:B------:R-:W-:-:S02]  /*69a0*/  PRMT R116, R123, 0x4210, R46 ;  /* 0x000042107b747816 */ /* 0x000fc4000000002e */
[----:B------:R-:W-:Y:S02]  /*69b0*/  LOP3.LUT R122, R99, 0xff, RZ, 0xc0, !PT ;  /* 0x000000ff637a7812 */ /* 0x000fe400078ec0ff */
        /* <DEDUP_REMOVED lines=11> */
.L_x_2392:
[----:B------:R2:W5:Y:S04]  /*6a70*/  @P4 LDG.E.128 R36, desc[UR4][R118.64] ;  /* 0x0000000476244981 */ /* 0x000568000c1e1d00 */
[----:B------:R2:W5:Y:S04]  /*6a80*/  @P0 LDG.E.128 R40, desc[UR4][R54.64] ;  /* 0x0000000436280981 */ /* 0x000568000c1e1d00 */
[----:B01----:R2:W5:Y:S01]  /*6a90*/  LDG.E.128 R44, desc[UR4][R120.64] ;  /* 0x00000004782c7981 */ /* 0x003562000c1e1d00 */
[C---:B------:R-:W-:Y:S01]  /*6aa0*/  ISETP.NE.AND P2, PT, R115.reuse, 0x1, PT ;  /* 0x000000017300780c */ /* 0x040fe20003f45270 */
[----:B------:R-:W-:Y:S01]  /*6ab0*/  BSSY B1, `(.L_x_2393) ;  /* 0x000000c000017945 */ /* 0x000fe20003800000 */
[----:B------:R-:W-:-:S11]  /*6ac0*/  VIADD R122, R115, 0x1 ;  /* 0x00000001737a7836 */ /* 0x000fd60000000000 */
[----:B--2---:R-:W-:Y:S05]  /*6ad0*/  @!P2 BRA `(.L_x_2394) ;  /* 0x000000000020a947 */ /* 0x004fea0003800000 */
        /* <DEDUP_REMOVED lines=8> */
.L_x_2394:
[----:B------:R-:W-:-:S07]  /*6b60*/  MOV R116, R112 ;  /* 0x0000007000747202 */ /* 0x000fce0000000f00 */
.L_x_2395:
[----:B------:R-:W-:Y:S05]  /*6b70*/  BSYNC B1 ;  /* 0x0000000000017941 */ /* 0x000fea0003800000 */
.L_x_2393:
        /* <DEDUP_REMOVED lines=16> */
.L_x_2399:
[----:B------:R-:W-:Y:S05]  /*6c80*/  BSYNC B2 ;  /* 0x0000000000027941 */ /* 0x000fea0003800000 */
.L_x_2398:
        /* <DEDUP_REMOVED lines=42> */
.L_x_2397:
[----:B------:R-:W-:Y:S05]  /*6f30*/  BSYNC B1 ;  /* 0x0000000000017941 */ /* 0x000fea0003800000 */
.L_x_2396:
[----:B------:R-:W-:-:S05]  /*6f40*/  I2FP.F32.U32 R55, R116 ;  /* 0x0000007400377245 */ /* 0x000fca0000201000 */
[----:B------:R-:W-:Y:S01]  /*6f50*/  FFMA.FTZ R54, R55, R108, 1.1641532182693481445e-10 ;  /* 0x2f00000037367423 */ /* 0x000fe2000001006c */
[C---:B-----5:R-:W-:Y:S02]  /*6f60*/  SHF.L.U32 R55, R44.reuse, 0x10, RZ ;  /* 0x000000102c377819 */ /* 0x060fe400000006ff */
[----:B------:R-:W-:Y:S02]  /*6f70*/  PRMT R44, R44, 0x7632, R44 ;  /* 0x000076322c2c7816 */ /* 0x000fe4000000002c */
        /* <DEDUP_REMOVED lines=11> */
.L_x_2400:
        /* <DEDUP_REMOVED lines=12> */
.L_x_2403:
[----:B------:R-:W-:-:S07]  /*70f0*/  IMAD.MOV.U32 R95, RZ, RZ, R112 ;  /* 0x000000ffff5f7224 */ /* 0x000fce00078e0070 */
.L_x_2404:
[----:B------:R-:W-:Y:S05]  /*7100*/  BSYNC B1 ;  /* 0x0000000000017941 */ /* 0x000fea0003800000 */
.L_x_2402:
        /* <DEDUP_REMOVED lines=16> */
.L_x_2408:
[----:B------:R-:W-:Y:S05]  /*7210*/  BSYNC B2 ;  /* 0x0000000000027941 */ /* 0x000fea0003800000 */
.L_x_2407:
        /* <DEDUP_REMOVED lines=42> */
.L_x_2406:
[----:B------:R-:W-:Y:S05]  /*74c0*/  BSYNC B1 ;  /* 0x0000000000017941 */ /* 0x000fea0003800000 */
.L_x_2405:
        /* <DEDUP_REMOVED lines=10> */
.L_x_2401:
        /* <DEDUP_REMOVED lines=12> */
.L_x_2410:
[----:B------:R-:W-:-:S07]  /*7630*/  IMAD.MOV.U32 R116, RZ, RZ, R112 ;  /* 0x000000ffff747224 */ /* 0x000fce00078e0070 */
.L_x_2411:
[----:B------:R-:W-:Y:S05]  /*7640*/  BSYNC B1 ;  /* 0x0000000000017941 */ /* 0x000fea0003800000 */
.L_x_2409:
        /* <DEDUP_REMOVED lines=16> */
.L_x_2415:
[----:B------:R-:W-:Y:S05]  /*7750*/  BSYNC B2 ;  /* 0x0000000000027941 */ /* 0x000fea0003800000 */
.L_x_2414:
        /* <DEDUP_REMOVED lines=42> */
.L_x_2413:
[----:B------:R-:W-:Y:S05]  /*7a00*/  BSYNC B1 ;  /* 0x0000000000017941 */ /* 0x000fea0003800000 */
.L_x_2412:
        /* <DEDUP_REMOVED lines=15> */
.L_x_2416:
        /* <DEDUP_REMOVED lines=12> */
.L_x_2419:
[----:B------:R-:W-:-:S07]  /*7bc0*/  IMAD.MOV.U32 R44, RZ, RZ, R112 ;  /* 0x000000ffff2c7224 */ /* 0x000fce00078e0070 */
.L_x_2420:
[----:B------:R-:W-:Y:S05]  /*7bd0*/  BSYNC B1 ;  /* 0x0000000000017941 */ /* 0x000fea0003800000 */
.L_x_2418:
        /* <DEDUP_REMOVED lines=16> */
.L_x_2424:
[----:B------:R-:W-:Y:S05]  /*7ce0*/  BSYNC B2 ;  /* 0x0000000000027941 */ /* 0x000fea0003800000 */
.L_x_2423:
        /* <DEDUP_REMOVED lines=42> */
.L_x_2422:
[----:B------:R-:W-:Y:S05]  /*7f90*/  BSYNC B1 ;  /* 0x0000000000017941 */ /* 0x000fea0003800000 */
.L_x_2421:
[----:B------:R-:W-:Y:S02]  /*7fa0*/  I2FP.F32.U32 R55, R44 ;  /* 0x0000002c00377245 */ /* 0x000fe40000201000 */
[----:B------:R-:W-:-:S05]  /*7fb0*/  PRMT R44, R36, 0x7632, R44 ;  /* 0x00007632242c7816 */ /* 0x000fca000000002c */
[----:B------:R-:W-:Y:S02]  /*7fc0*/  IMAD.U32 R115, R44, 0x10000, RZ ;  /* 0x000100002c737824 */ /* 0x000fe400078e00ff */
[----:B------:R-:W-:Y:S02]  /*7fd0*/  FFMA.FTZ R44, R55, R108, 1.1641532182693481445e-10 ;  /* 0x2f000000372c7423 */ /* 0x000fe4000001006c */
[----:B------:R-:W-:-:S03]  /*7fe0*/  FMUL.FTZ R115, R115, R110 ;  /* 0x0000006e73737220 */ /* 0x000fc60000410000 */
[----:B------:R-:W-:Y:S02]  /*7ff0*/  FSETP.GTU.FTZ.AND P2, PT, R44, R111, PT ;  /* 0x0000006f2c00720b */ /* 0x000fe40003f5c000 */
[----:B------:R-:W-:Y:S02]  /*8000*/  @P0 PRMT R44, R40, 0x7632, R44 ;  /* 0x00007632282c0816 */ /* 0x000fe4000000002c */
[----:B------:R-:W-:Y:S02]  /*8010*/  FSEL R115, R115, RZ, !P2 ;  /* 0x000000ff73737208 */ /* 0x000fe40005000000 */
[----:B------:R-:W-:Y:S01]  /*8020*/  SEL R98, RZ, 0x1, P2 ;  /* 0x00000001ff627807 */ /* 0x000fe20001000000 */
[----:B------:R-:W-:Y:S02]  /*8030*/  @P0 IMAD.U32 R55, R44, 0x10000, RZ ;  /* 0x000100002c370824 */ /* 0x000fe400078e00ff */
[----:B------:R-:W-:-:S04]  /*8040*/  FADD.FTZ R116, R116, R115 ;  /* 0x0000007374747221 */ /* 0x000fc80000010000 */
[----:B------:R-:W-:-:S07]  /*8050*/  @P0 FADD.FTZ R116, R116, R55 ;  /* 0x0000003774740221 */ /* 0x000fce0000010000 */
.L_x_2417:
        /* <DEDUP_REMOVED lines=12> */
.L_x_2426:
[----:B------:R-:W-:-:S07]  /*8120*/  IMAD.MOV.U32 R44, RZ, RZ, R112 ;  /* 0x000000ffff2c7224 */ /* 0x000fce00078e0070 */
.L_x_2427:
[----:B------:R-:W-:Y:S05]  /*8130*/  BSYNC B1 ;  /* 0x0000000000017941 */ /* 0x000fea0003800000 */
.L_x_2425:
        /* <DEDUP_REMOVED lines=16> */
.L_x_2431:
[----:B------:R-:W-:Y:S05]  /*8240*/  BSYNC B2 ;  /* 0x0000000000027941 */ /* 0x000fea0003800000 */
.L_x_2430:
        /* <DEDUP_REMOVED lines=42> */
.L_x_2429:
[----:B------:R-:W-:Y:S05]  /*84f0*/  BSYNC B1 ;  /* 0x0000000000017941 */ /* 0x000fea0003800000 */
.L_x_2428:
[----:B------:R-:W-:Y:S02]  /*8500*/  I2FP.F32.U32 R115, R44 ;  /* 0x0000002c00737245 */ /* 0x000fe40000201000 */
[----:B------:R-:W-:-:S03]  /*8510*/  PRMT R118, R45, 0x7632, R118 ;  /* 0x000076322d767816 */ /* 0x000fc60000000076 */
        /* <DEDUP_REMOVED lines=13> */
.L_x_2432:
        /* <DEDUP_REMOVED lines=12> */
.L_x_2435:
[----:B------:R-:W-:-:S07]  /*86b0*/  MOV R99, R112 ;  /* 0x0000007000637202 */ /* 0x000fce0000000f00 */
.L_x_2436:
[----:B------:R-:W-:Y:S05]  /*86c0*/  BSYNC B1 ;  /* 0x0000000000017941 */ /* 0x000fea0003800000 */
.L_x_2434:
        /* <DEDUP_REMOVED lines=16> */
.L_x_2440:
[----:B------:R-:W-:Y:S05]  /*87d0*/  BSYNC B2 ;  /* 0x0000000000027941 */ /* 0x000fea0003800000 */
.L_x_2439:
        /* <DEDUP_REMOVED lines=42> */
.L_x_2438:
[----:B------:R-:W-:Y:S05]  /*8a80*/  BSYNC B1 ;  /* 0x0000000000017941 */ /* 0x000fea0003800000 */
.L_x_2437:
        /* <DEDUP_REMOVED lines=10> */
.L_x_2433:
        /* <DEDUP_REMOVED lines=12> */
.L_x_2442:
[----:B------:R-:W-:-:S07]  /*8bf0*/  MOV R120, R112 ;  /* 0x0000007000787202 */ /* 0x000fce0000000f00 */
.L_x_2443:
[----:B------:R-:W-:Y:S05]  /*8c00*/  BSYNC B1 ;  /* 0x0000000000017941 */ /* 0x000fea0003800000 */
.L_x_2441:
        /* <DEDUP_REMOVED lines=16> */
.L_x_2447:
[----:B------:R-:W-:Y:S05]  /*8d10*/  BSYNC B2 ;  /* 0x0000000000027941 */ /* 0x000fea0003800000 */
.L_x_2446:
        /* <DEDUP_REMOVED lines=42> */
.L_x_2445:
[----:B------:R-:W-:Y:S05]  /*8fc0*/  BSYNC B1 ;  /* 0x0000000000017941 */ /* 0x000fea0003800000 */
.L_x_2444:
[----:B------:R-:W-:-:S05]  /*8fd0*/  I2FP.F32.U32 R55, R120 ;  /* 0x0000007800377245 */ /* 0x000fca0000201000 */
        /* <DEDUP_REMOVED lines=14> */
.L_x_2448:
        /* <DEDUP_REMOVED lines=12> */
.L_x_2451:
[----:B------:R-:W-:-:S07]  /*9180*/  IMAD.MOV.U32 R100, RZ, RZ, R112 ;  /* 0x000000ffff647224 */ /* 0x000fce00078e0070 */
.L_x_2452:
[----:B------:R-:W-:Y:S05]  /*9190*/  BSYNC B1 ;  /* 0x0000000000017941 */ /* 0x000fea0003800000 */
.L_x_2450:
        /* <DEDUP_REMOVED lines=16> */
.L_x_2456:
[----:B------:R-:W-:Y:S05]  /*92a0*/  BSYNC B2 ;  /* 0x0000000000027941 */ /* 0x000fea0003800000 */
.L_x_2455:
        /* <DEDUP_REMOVED lines=42> */
.L_x_2454:
[----:B------:R-:W-:Y:S05]  /*9550*/  BSYNC B1 ;  /* 0x0000000000017941 */ /* 0x000fea0003800000 */
.L_x_2453:
        /* <DEDUP_REMOVED lines=12> */
.L_x_2449:
        /* <DEDUP_REMOVED lines=12> */
.L_x_2458:
[----:B------:R-:W-:-:S07]  /*96e0*/  IMAD.MOV.U32 R120, RZ, RZ, R112 ;  /* 0x000000ffff787224 */ /* 0x000fce00078e0070 */
.L_x_2459:
[----:B------:R-:W-:Y:S05]  /*96f0*/  BSYNC B1 ;  /* 0x0000000000017941 */ /* 0x000fea0003800000 */
.L_x_2457:
        /* <DEDUP_REMOVED lines=16> */
.L_x_2463:
[----:B------:R-:W-:Y:S05]  /*9800*/  BSYNC B2 ;  /* 0x0000000000027941 */ /* 0x000fea0003800000 */
.L_x_2462:
        /* <DEDUP_REMOVED lines=42> */
.L_x_2461:
[----:B------:R-:W-:Y:S05]  /*9ab0*/  BSYNC B1 ;  /* 0x0000000000017941 */ /* 0x000fea0003800000 */
.L_x_2460:
        /* <DEDUP_REMOVED lines=14> */
.L_x_2464:
        /* <DEDUP_REMOVED lines=12> */
.L_x_2467:
[----:B------:R-:W-:-:S07]  /*9c60*/  IMAD.MOV.U32 R101, RZ, RZ, R112 ;  /* 0x000000ffff657224 */ /* 0x000fce00078e0070 */
.L_x_2468:
[----:B------:R-:W-:Y:S05]  /*9c70*/  BSYNC B1 ;  /* 0x0000000000017941 */ /* 0x000fea0003800000 */
.L_x_2466:
        /* <DEDUP_REMOVED lines=16> */
.L_x_2472:
[----:B------:R-:W-:Y:S05]  /*9d80*/  BSYNC B2 ;  /* 0x0000000000027941 */ /* 0x000fea0003800000 */
.L_x_2471:
        /* <DEDUP_REMOVED lines=42> */
.L_x_2470:
[----:B------:R-:W-:Y:S05]  /*a030*/  BSYNC B1 ;  /* 0x0000000000017941 */ /* 0x000fea0003800000 */
.L_x_2469:
        /* <DEDUP_REMOVED lines=10> */
.L_x_2465:
        /* <DEDUP_REMOVED lines=12> */
.L_x_2474:
[----:B------:R-:W-:-:S07]  /*a1a0*/  IMAD.MOV.U32 R120, RZ, RZ, R112 ;  /* 0x000000ffff787224 */ /* 0x000fce00078e0070 */
.L_x_2475:
[----:B------:R-:W-:Y:S05]  /*a1b0*/  BSYNC B1 ;  /* 0x0000000000017941 */ /* 0x000fea0003800000 */
.L_x_2473:
        /* <DEDUP_REMOVED lines=16> */
.L_x_2479:
[----:B------:R-:W-:Y:S05]  /*a2c0*/  BSYNC B2 ;  /* 0x0000000000027941 */ /* 0x000fea0003800000 */
.L_x_2478:
        /* <DEDUP_REMOVED lines=42> */
.L_x_2477:
[----:B------:R-:W-:Y:S05]  /*a570*/  BSYNC B1 ;  /* 0x0000000000017941 */ /* 0x000fea0003800000 */
.L_x_2476:
        /* <DEDUP_REMOVED lines=14> */
.L_x_2480:
        /* <DEDUP_REMOVED lines=12> */
.L_x_2483:
[----:B------:R-:W-:-:S07]  /*a720*/  MOV R46, R112 ;  /* 0x00000070002e7202 */ /* 0x000fce0000000f00 */
.L_x_2484:
[----:B------:R-:W-:Y:S05]  /*a730*/  BSYNC B1 ;  /* 0x0000000000017941 */ /* 0x000fea0003800000 */
.L_x_2482:
        /* <DEDUP_REMOVED lines=16> */
.L_x_2488:
[----:B------:R-:W-:Y:S05]  /*a840*/  BSYNC B2 ;  /* 0x0000000000027941 */ /* 0x000fea0003800000 */
.L_x_2487:
        /* <DEDUP_REMOVED lines=42> */
.L_x_2486:
[----:B------:R-:W-:Y:S05]  /*aaf0*/  BSYNC B1 ;  /* 0x0000000000017941 */ /* 0x000fea0003800000 */
.L_x_2485:
        /* <DEDUP_REMOVED lines=12> */
.L_x_2481:
        /* <DEDUP_REMOVED lines=12> */
.L_x_2490:
[----:B------:R-:W-:-:S07]  /*ac80*/  MOV R46, R112 ;  /* 0x00000070002e7202 */ /* 0x000fce0000000f00 */
.L_x_2491:
[----:B------:R-:W-:Y:S05]  /*ac90*/  BSYNC B1 ;  /* 0x0000000000017941 */ /* 0x000fea0003800000 */
.L_x_2489:
        /* <DEDUP_REMOVED lines=16> */
.L_x_2495:
[----:B------:R-:W-:Y:S05]  /*ada0*/  BSYNC B2 ;  /* 0x0000000000027941 */ /* 0x000fea0003800000 */
.L_x_2494:
        /* <DEDUP_REMOVED lines=42> */
.L_x_2493:
[----:B------:R-:W-:Y:S05]  /*b050*/  BSYNC B1 ;  /* 0x0000000000017941 */ /* 0x000fea0003800000 */
.L_x_2492:
        /* <DEDUP_REMOVED lines=14> */
.L_x_2496:
        /* <DEDUP_REMOVED lines=12> */
.L_x_2499:
[----:B------:R-:W-:-:S07]  /*b200*/  IMAD.MOV.U32 R103, RZ, RZ, R112 ;  /* 0x000000ffff677224 */ /* 0x000fce00078e0070 */
.L_x_2500:
[----:B------:R-:W-:Y:S05]  /*b210*/  BSYNC B1 ;  /* 0x0000000000017941 */ /* 0x000fea0003800000 */
.L_x_2498:
        /* <DEDUP_REMOVED lines=16> */
.L_x_2504:
[----:B------:R-:W-:Y:S05]  /*b320*/  BSYNC B2 ;  /* 0x0000000000027941 */ /* 0x000fea0003800000 */
.L_x_2503:
        /* <DEDUP_REMOVED lines=42> */
.L_x_2502:
[----:B------:R-:W-:Y:S05]  /*b5d0*/  BSYNC B1 ;  /* 0x0000000000017941 */ /* 0x000fea0003800000 */
.L_x_2501:
        /* <DEDUP_REMOVED lines=10> */
.L_x_2497:
        /* <DEDUP_REMOVED lines=12> */
.L_x_2506:
[----:B------:R-:W-:-:S07]  /*b740*/  IMAD.MOV.U32 R129, RZ, RZ, R112 ;  /* 0x000000ffff817224 */ /* 0x000fce00078e0070 */
.L_x_2507:
[----:B------:R-:W-:Y:S05]  /*b750*/  BSYNC B1 ;  /* 0x0000000000017941 */ /* 0x000fea0003800000 */
.L_x_2505:
        /* <DEDUP_REMOVED lines=16> */
.L_x_2511:
[----:B------:R-:W-:Y:S05]  /*b860*/  BSYNC B2 ;  /* 0x0000000000027941 */ /* 0x000fea0003800000 */
.L_x_2510:
        /* <DEDUP_REMOVED lines=42> */
.L_x_2509:
[----:B------:R-:W-:Y:S05]  /*bb10*/  BSYNC B1 ;  /* 0x0000000000017941 */ /* 0x000fea0003800000 */
.L_x_2508:
        /* <DEDUP_REMOVED lines=14> */
.L_x_2512:
        /* <DEDUP_REMOVED lines=12> */
.L_x_2515:
[----:B------:R-:W-:-:S07]  /*bcc0*/  IMAD.MOV.U32 R129, RZ, RZ, R112 ;  /* 0x000000ffff817224 */ /* 0x000fce00078e0070 */
.L_x_2516:
[----:B------:R-:W-:Y:S05]  /*bcd0*/  BSYNC B1 ;  /* 0x0000000000017941 */ /* 0x000fea0003800000 */
.L_x_2514:
        /* <DEDUP_REMOVED lines=18> */
.L_x_2520:
[----:B------:R-:W-:Y:S05]  /*be00*/  BSYNC B2 ;  /* 0x0000000000027941 */ /* 0x000fea0003800000 */
.L_x_2519:
        /* <DEDUP_REMOVED lines=42> */
.L_x_2518:
[----:B------:R-:W-:Y:S05]  /*c0b0*/  BSYNC B1 ;  /* 0x0000000000017941 */ /* 0x000fea0003800000 */
.L_x_2517:
        /* <DEDUP_REMOVED lines=12> */
.L_x_2513:
[----:B------:R-:W-:Y:S01]  /*c180*/  SEL R44, RZ, 0x100, P3 ;  /* 0x00000100ff2c7807 */ /* 0x000fe20001800000 */
[----:B------:R-:W-:Y:S01]  /*c190*/  IMAD.WIDE.U32 R136, R117, 0x10, R50 ;  /* 0x0000001075887825 */ /* 0x000fe200078e0032 */
[----:B------:R-:W-:Y:S01]  /*c1a0*/  SEL R46, RZ, 0x1000000, P5 ;  /* 0x01000000ff2e7807 */ /* 0x000fe20002800000 */
[----:B------:R-:W0:Y:S01]  /*c1b0*/  @P0 LDC.64 R130, c[0x0][0x230] ;  /* 0x00008c00ff820b82 */ /* 0x000e220000000a00 */
[----:B------:R-:W-:Y:S01]  /*c1c0*/  SEL R45, RZ, 0x10000, P4 ;  /* 0x00010000ff2d7807 */ /* 0x000fe20002000000 */
[----:B------:R-:W-:Y:S01]  /*c1d0*/  IMAD.MOV.U32 R132, RZ, RZ, 0x10 ;  /* 0x00000010ff847424 */ /* 0x000fe200078e00ff */
[----:B------:R-:W-:Y:S01]  /*c1e0*/  ISETP.NE.AND P3, PT, R128, RZ, PT ;  /* 0x000000ff8000720c */ /* 0x000fe20003f65270 */
[----:B------:R-:W-:Y:S01]  /*c1f0*/  @UP0 ULDC.64 UR16, c[0x0][0x228] ;  /* 0x00008a0000100ab9 */ /* 0x000fe20000000a00 */
[----:B------:R-:W-:Y:S02]  /*c200*/  ISETP.NE.AND P5, PT, R124, RZ, PT ;  /* 0x000000ff7c00720c */ /* 0x000fe40003fa5270 */
[----:B------:R-:W-:-:S02]  /*c210*/  ISETP.NE.AND P4, PT, R127, RZ, PT ;  /* 0x000000ff7f00720c */ /* 0x000fc40003f85270 */
[----:B------:R-:W-:Y:S02]  /*c220*/  ISETP.NE.AND P6, PT, R126, RZ, PT ;  /* 0x000000ff7e00720c */ /* 0x000fe40003fc5270 */
[----:B------:R-:W-:Y:S02]  /*c230*/  SEL R128, RZ, 0x1, P3 ;  /* 0x00000001ff807807 */ /* 0x000fe40001800000 */
[----:B------:R-:W-:Y:S02]  /*c240*/  SEL R126, RZ, 0x1, P4 ;  /* 0x00000001ff7e7807 */ /* 0x000fe40002000000 */
[----:B------:R-:W-:Y:S01]  /*c250*/  SEL R54, RZ, 0x1, P5 ;  /* 0x00000001ff367807 */ /* 0x000fe20002800000 */
[----:B------:R-:W-:Y:S01]  /*c260*/  IMAD.WIDE.U32 R128, R128, 0x1000000, RZ ;  /* 0x0100000080807825 */ /* 0x000fe200078e00ff */
[----:B------:R-:W-:Y:S02]  /*c270*/  SEL R133, RZ, 0x1, P2 ;  /* 0x00000001ff857807 */ /* 0x000fe40001000000 */
[----:B------:R-:W-:Y:S01]  /*c280*/  LOP3.LUT R44, R44, R46, R45, 0xfe, !PT ;  /* 0x0000002e2c2c7212 */ /* 0x000fe200078efe2d */
[----:B------:R-:W-:Y:S01]  /*c290*/  IMAD.WIDE.U32 R126, R126, 0x10000, RZ ;  /* 0x000100007e7e7825 */ /* 0x000fe200078e00ff */
[----:B------:R-:W-:-:S02]  /*c2a0*/  F2FP.BF16.F32.PACK_AB R47, R122, R125 ;  /* 0x0000007d7a2f723e */ /* 0x000fc400000010ff */
[----:B------:R-:W-:Y:S01]  /*c2b0*/  LOP3.LUT R133, R129, R44, R133, 0xfe, !PT ;  /* 0x0000002c81857212 */ /* 0x000fe200078efe85 */
[----:B------:R-:W-:Y:S01]  /*c2c0*/  IMAD.WIDE.U32 R54, R54, 0x100, RZ ;  /* 0x0000010036367825 */ /* 0x000fe200078e00ff */
[----:B------:R-:W-:Y:S02]  /*c2d0*/  SEL R129, RZ, 0x1, P6 ;  /* 0x00000001ff817807 */ /* 0x000fe40003000000 */
[----:B------:R-:W-:Y:S02]  /*c2e0*/  F2FP.BF16.F32.PACK_AB R46, R120, R123 ;  /* 0x0000007b782e723e */ /* 0x000fe400000010ff */
[----:B------:R-:W-:Y:S02]  /*c2f0*/  LOP3.LUT R128, R54, R128, R126, 0xfe, !PT ;  /* 0x0000008036807212 */ /* 0x000fe400078efe7e */
[----:B------:R-:W-:Y:S02]  /*c300*/  F2FP.BF16.F32.PACK_AB R45, R118, R121 ;  /* 0x00000079762d723e */ /* 0x000fe400000010ff */
[----:B------:R-:W-:-:S02]  /*c310*/  F2FP.BF16.F32.PACK_AB R44, R116, R119 ;  /* 0x00000077742c723e */ /* 0x000fc400000010ff */
[----:B------:R-:W-:Y:S01]  /*c320*/  LOP3.LUT R54, R128, R129, RZ, 0xfc, !PT ;  /* 0x0000008180367212 */ /* 0x000fe200078efcff */
[----:B------:R-:W-:Y:S01]  /*c330*/  IMAD.WIDE.U32 R128, R117, 0x8, R48 ;  /* 0x0000000875807825 */ /* 0x000fe200078e0030 */
[----:B------:R-:W-:Y:S01]  /*c340*/  LOP3.LUT R55, R55, R133, R127, 0xfe, !PT ;  /* 0x0000008537377212 */ /* 0x000fe200078efe7f */
[----:B------:R1:W-:Y:S01]  /*c350*/  STG.E.128 desc[UR4][R136.64], R44 ;  /* 0x0000002c88007986 */ /* 0x0003e2000c101d04 */
[----:B------:R-:W-:Y:S02]  /*c360*/  PLOP3.LUT P3, PT, PT, PT, UP0, 0x80, 0x0 ;  /* 0x000000000000781c */ /* 0x000fe40003f6f008 */
[----:B------:R-:W-:Y:S01]  /*c370*/  PLOP3.LUT P2, PT, PT, PT, UP0, 0x40, 0x0 ;  /* 0x000000000000781c */ /* 0x000fe20003f4e808 */
[----:B------:R1:W-:Y:S01]  /*c380*/  STG.E.64 desc[UR4][R128.64], R54 ;  /* 0x0000003680007986 */ /* 0x0003e2000c101b04 */
[----:B------:R-:W-:Y:S02]  /*c390*/  IADD3 R127, R57, 0x40, RZ ;  /* 0x00000040397f7810 */ /* 0x000fe40007ffe0ff */
[----:B------:R-:W-:-:S03]  /*c3a0*/  PLOP3.LUT P4, PT, PT, PT, UP0, 0x80, 0x0 ;  /* 0x000000000000781c */ /* 0x000fc60003f8f008 */
[----:B------:R-:W-:-:S04]  /*c3b0*/  IMAD.WIDE.U32 R134, R127, 0x10, R52 ;  /* 0x000000107f867825 */ /* 0x000fc800078e0034 */
[----:B------:R-:W-:-:S04]  /*c3c0*/  @P3 IMAD.WIDE.U32 R132, R127, R132, UR16 ;  /* 0x000000107f843e25 */ /* 0x000fc8000f8e0084 */
[----:B0-----:R-:W-:Y:S01]  /*c3d0*/  @P0 IMAD.WIDE.U32 R130, R127, 0x10, R130 ;  /* 0x000000107f820825 */ /* 0x001fe200078e0082 */
[----:B-1----:R-:W-:Y:S06]  /*c3e0*/  @P2 BRA `(.L_x_2521) ;  /* 0x0000000000502947 */ /* 0x002fec0003800000 */
[----:B------:R-:W-:Y:S01]  /*c3f0*/  IMAD.U32 R47, R103, 0x10000, RZ ;  /* 0x00010000672f7824 */ /* 0x000fe200078e00ff */
        /* <DEDUP_REMOVED lines=19> */
.L_x_2521:
[----:B------:R1:W5:Y:S04]  /*c530*/  @P4 LDG.E.128 R36, desc[UR4][R132.64] ;  /* 0x0000000484244981 */ /* 0x000368000c1e1d00 */
[----:B------:R1:W5:Y:S04]  /*c540*/  @P0 LDG.E.128 R40, desc[UR4][R130.64] ;  /* 0x0000000482280981 */ /* 0x000368000c1e1d00 */
[----:B0-----:R1:W5:Y:S01]  /*c550*/  LDG.E.128 R44, desc[UR4][R134.64] ;  /* 0x00000004862c7981 */ /* 0x001362000c1e1d00 */
[C---:B------:R-:W-:Y:S01]  /*c560*/  ISETP.NE.AND P2, PT, R115.reuse, 0x1, PT ;  /* 0x000000017300780c */ /* 0x040fe20003f45270 */
[----:B------:R-:W-:Y:S01]  /*c570*/  BSSY B1, `(.L_x_2522) ;  /* 0x000000c000017945 */ /* 0x000fe20003800000 */
[----:B------:R-:W-:-:S11]  /*c580*/  IADD3 R54, R115, 0x1, RZ ;  /* 0x0000000173367810 */ /* 0x000fd60007ffe0ff */
[----:B-1----:R-:W-:Y:S05]  /*c590*/  @!P2 BRA `(.L_x_2523) ;  /* 0x000000000020a947 */ /* 0x002fea0003800000 */
        /* <DEDUP_REMOVED lines=8> */
.L_x_2523:
[----:B------:R-:W-:-:S07]  /*c620*/  IMAD.MOV.U32 R124, RZ, RZ, R112 ;  /* 0x000000ffff7c7224 */ /* 0x000fce00078e0070 */
.L_x_2524:
[----:B------:R-:W-:Y:S05]  /*c630*/  BSYNC B1 ;  /* 0x0000000000017941 */ /* 0x000fea0003800000 */
.L_x_2522:
        /* <DEDUP_REMOVED lines=16> */
.L_x_2528:
[----:B------:R-:W-:Y:S05]  /*c740*/  BSYNC B2 ;  /* 0x0000000000027941 */ /* 0x000fea0003800000 */
.L_x_2527:
        /* <DEDUP_REMOVED lines=42> */
.L_x_2526:
[----:B------:R-:W-:Y:S05]  /*c9f0*/  BSYNC B1 ;  /* 0x0000000000017941 */ /* 0x000fea0003800000 */
.L_x_2525:
[----:B------:R-:W-:-:S05]  /*ca00*/  I2FP.F32.U32 R55, R124 ;  /* 0x0000007c00377245 */ /* 0x000fca0000201000 */
[----:B------:R-:W-:Y:S01]  /*ca10*/  FFMA.FTZ R124, R55, R108, 1.1641532182693481445e-10 ;  /* 0x2f000000377c7423 */ /* 0x000fe2000001006c */
[C---:B-----5:R-:W-:Y:S01]  /*ca20*/  IMAD.U32 R55, R44.reuse, 0x10000, RZ ;  /* 0x000100002c377824 */ /* 0x060fe200078e00ff */
[----:B------:R-:W-:-:S03]  /*ca30*/  PRMT R44, R44, 0x7632, R44 ;  /* 0x000076322c2c7816 */ /* 0x000fc6000000002c */
        /* <DEDUP_REMOVED lines=11> */
.L_x_2529:
        /* <DEDUP_REMOVED lines=12> */
.L_x_2532:
[----:B------:R-:W-:-:S07]  /*cbb0*/  MOV R95, R112 ;  /* 0x00000070005f7202 */ /* 0x000fce0000000f00 */
.L_x_2533:
[----:B------:R-:W-:Y:S05]  /*cbc0*/  BSYNC B1 ;  /* 0x0000000000017941 */ /* 0x000fea0003800000 */
.L_x_2531:
        /* <DEDUP_REMOVED lines=16> */
.L_x_2537:
[----:B------:R-:W-:Y:S05]  /*ccd0*/  BSYNC B2 ;  /* 0x0000000000027941 */ /* 0x000fea0003800000 */
.L_x_2536:
        /* <DEDUP_REMOVED lines=42> */
.L_x_2535:
[----:B------:R-:W-:Y:S05]  /*cf80*/  BSYNC B1 ;  /* 0x0000000000017941 */ /* 0x000fea0003800000 */
.L_x_2534:
        /* <DEDUP_REMOVED lines=10> */
.L_x_2530:
        /* <DEDUP_REMOVED lines=12> */
.L_x_2539:
[----:B------:R-:W-:-:S07]  /*d0f0*/  MOV R124, R112 ;  /* 0x00000070007c7202 */ /* 0x000fce0000000f00 */
.L_x_2540:
[----:B------:R-:W-:Y:S05]  /*d100*/  BSYNC B1 ;  /* 0x0000000000017941 */ /* 0x000fea0003800000 */
.L_x_2538:
        /* <DEDUP_REMOVED lines=16> */
.L_x_2544:
[----:B------:R-:W-:Y:S05]  /*d210*/  BSYNC B2 ;  /* 0x0000000000027941 */ /* 0x000fea0003800000 */
.L_x_2543:
        /* <DEDUP_REMOVED lines=42> */
.L_x_2542:
[----:B------:R-:W-:Y:S05]  /*d4c0*/  BSYNC B1 ;  /* 0x0000000000017941 */ /* 0x000fea0003800000 */
.L_x_2541:
        /* <DEDUP_REMOVED lines=15> */
.L_x_2545:
        /* <DEDUP_REMOVED lines=12> */
.L_x_2548:
[----:B------:R-:W-:-:S07]  /*d680*/  IMAD.MOV.U32 R44, RZ, RZ, R112 ;  /* 0x000000ffff2c7224 */ /* 0x000fce00078e0070 */
.L_x_2549:
[----:B------:R-:W-:Y:S05]  /*d690*/  BSYNC B1 ;  /* 0x0000000000017941 */ /* 0x000fea0003800000 */
.L_x_2547:
        /* <DEDUP_REMOVED lines=16> */
.L_x_2553:
[----:B------:R-:W-:Y:S05]  /*d7a0*/  BSYNC B2 ;  /* 0x0000000000027941 */ /* 0x000fea0003800000 */
.L_x_2552:
        /* <DEDUP_REMOVED lines=42> */
.L_x_2551:
[----:B------:R-:W-:Y:S05]  /*da50*/  BSYNC B1 ;  /* 0x0000000000017941 */ /* 0x000fea0003800000 */
.L_x_2550:
        /* <DEDUP_REMOVED lines=12> */
.L_x_2546:
        /* <DEDUP_REMOVED lines=12> */
.L_x_2555:
[----:B------:R-:W-:-:S07]  /*dbe0*/  IMAD.MOV.U32 R44, RZ, RZ, R112 ;  /* 0x000000ffff2c7224 */ /* 0x000fce00078e0070 */
.L_x_2556:
[----:B------:R-:W-:Y:S05]  /*dbf0*/  BSYNC B1 ;  /* 0x0000000000017941 */ /* 0x000fea0003800000 */
.L_x_2554:
        /* <DEDUP_REMOVED lines=16> */
.L_x_2560:
[----:B------:R-:W-:Y:S05]  /*dd00*/  BSYNC B2 ;  /* 0x0000000000027941 */ /* 0x000fea0003800000 */
.L_x_2559:
        /* <DEDUP_REMOVED lines=42> */
.L_x_2558:
[----:B------:R-:W-:Y:S05]  /*dfb0*/  BSYNC B1 ;  /* 0x0000000000017941 */ /* 0x000fea0003800000 */
.L_x_2557:
        /* <DEDUP_REMOVED lines=15> */
.L_x_2561:
        /* <DEDUP_REMOVED lines=12> */
.L_x_2564:
[----:B------:R-:W-:-:S07]  /*e170*/  IMAD.MOV.U32 R99, RZ, RZ, R112 ;  /* 0x000000ffff637224 */ /* 0x000fce00078e0070 */
.L_x_2565:
[----:B------:R-:W-:Y:S05]  /*e180*/  BSYNC B1 ;  /* 0x0000000000017941 */ /* 0x000fea0003800000 */
.L_x_2563:
        /* <DEDUP_REMOVED lines=16> */
.L_x_2569:
[----:B------:R-:W-:Y:S05]  /*e290*/  BSYNC B2 ;  /* 0x0000000000027941 */ /* 0x000fea0003800000 */
.L_x_2568:
        /* <DEDUP_REMOVED lines=42> */
.L_x_2567:
[----:B------:R-:W-:Y:S05]  /*e540*/  BSYNC B1 ;  /* 0x0000000000017941 */ /* 0x000fea0003800000 */
.L_x_2566:
        /* <DEDUP_REMOVED lines=10> */
.L_x_2562:
        /* <DEDUP_REMOVED lines=12> */
.L_x_2571:
[----:B------:R-:W-:-:S07]  /*e6b0*/  IMAD.MOV.U32 R128, RZ, RZ, R112 ;  /* 0x000000ffff807224 */ /* 0x000fce00078e0070 */
.L_x_2572:
[----:B------:R-:W-:Y:S05]  /*e6c0*/  BSYNC B1 ;  /* 0x0000000000017941 */ /* 0x000fea0003800000 */
.L_x_2570:
        /* <DEDUP_REMOVED lines=16> */
.L_x_2576:
[----:B------:R-:W-:Y:S05]  /*e7d0*/  BSYNC B2 ;  /* 0x0000000000027941 */ /* 0x000fea0003800000 */
.L_x_2575:
        /* <DEDUP_REMOVED lines=42> */
.L_x_2574:
[----:B------:R-:W-:Y:S05]  /*ea80*/  BSYNC B1 ;  /* 0x0000000000017941 */ /* 0x000fea0003800000 */
.L_x_2573:
        /* <DEDUP_REMOVED lines=15> */
.L_x_2577:
        /* <DEDUP_REMOVED lines=12> */
.L_x_2580:
[----:B------:R-:W-:-:S07]  /*ec40*/  MOV R100, R112 ;  /* 0x0000007000647202 */ /* 0x000fce0000000f00 */
.L_x_2581:
[----:B------:R-:W-:Y:S05]  /*ec50*/  BSYNC B1 ;  /* 0x0000000000017941 */ /* 0x000fea0003800000 */
.L_x_2579:
        /* <DEDUP_REMOVED lines=16> */
.L_x_2585:
[----:B------:R-:W-:Y:S05]  /*ed60*/  BSYNC B2 ;  /* 0x0000000000027941 */ /* 0x000fea0003800000 */
.L_x_2584:
        /* <DEDUP_REMOVED lines=42> */
.L_x_2583:
[----:B------:R-:W-:Y:S05]  /*f010*/  BSYNC B1 ;  /* 0x0000000000017941 */ /* 0x000fea0003800000 */
.L_x_2582:
        /* <DEDUP_REMOVED lines=12> */
.L_x_2578:
        /* <DEDUP_REMOVED lines=12> */
.L_x_2587:
[----:B------:R-:W-:-:S07]  /*f1a0*/  MOV R128, R112 ;  /* 0x0000007000807202 */ /* 0x000fce0000000f00 */
.L_x_2588:
[----:B------:R-:W-:Y:S05]  /*f1b0*/  BSYNC B1 ;  /* 0x0000000000017941 */ /* 0x000fea0003800000 */
.L_x_2586:
        /* <DEDUP_REMOVED lines=16> */
.L_x_2592:
[----:B------:R-:W-:Y:S05]  /*f2c0*/  BSYNC B2 ;  /* 0x0000000000027941 */ /* 0x000fea0003800000 */
.L_x_2591:
        /* <DEDUP_REMOVED lines=42> */
.L_x_2590:
[----:B------:R-:W-:Y:S05]  /*f570*/  BSYNC B1 ;  /* 0x0000000000017941 */ /* 0x000fea0003800000 */
.L_x_2589:
[----:B------:R-:W-:-:S05]  /*f580*/  I2FP.F32.U32 R55, R128 ;  /* 0x0000008000377245 */ /* 0x000fca0000201000 */
[----:B------:R-:W-:Y:S01]  /*f590*/  FFMA.FTZ R44, R55, R108, 1.1641532182693481445e-10 ;  /* 0x2f000000372c7423 */ /* 0x000fe2000001006c */
[C---:B------:R-:W-:Y:S02]  /*f5a0*/  SHF.L.U32 R55, R46.reuse, 0x10, RZ ;  /* 0x000000102e377819 */ /* 0x040fe400000006ff */
[----:B------:R-:W-:Y:S02]  /*f5b0*/  PRMT R46, R46, 0x7632, R46 ;  /* 0x000076322e2e7816 */ /* 0x000fe4000000002e */
[----:B------:R-:W-:Y:S01]  /*f5c0*/  FSETP.GTU.FTZ.AND P2, PT, R44, R111, PT ;  /* 0x0000006f2c00720b */ /* 0x000fe20003f5c000 */
[----:B------:R-:W-:-:S05]  /*f5d0*/  FMUL.FTZ R55, R55, R110 ;  /* 0x0000006e37377220 */ /* 0x000fca0000410000 */
        /* <DEDUP_REMOVED lines=8> */
.L_x_2593:
        /* <DEDUP_REMOVED lines=12> */
.L_x_2596:
[----:B------:R-:W-:-:S07]  /*f720*/  IMAD.MOV.U32 R101, RZ, RZ, R112 ;  /* 0x000000ffff657224 */ /* 0x000fce00078e0070 */
.L_x_2597:
[----:B------:R-:W-:Y:S05]  /*f730*/  BSYNC B1 ;  /* 0x0000000000017941 */ /* 0x000fea0003800000 */
.L_x_2595:
        /* <DEDUP_REMOVED lines=16> */
.L_x_2601:
[----:B------:R-:W-:Y:S05]  /*f840*/  BSYNC B2 ;  /* 0x0000000000027941 */ /* 0x000fea0003800000 */
.L_x_2600:
        /* <DEDUP_REMOVED lines=42> */
.L_x_2599:
[----:B------:R-:W-:Y:S05]  /*faf0*/  BSYNC B1 ;  /* 0x0000000000017941 */ /* 0x000fea0003800000 */
.L_x_2598:
        /* <DEDUP_REMOVED lines=10> */
.L_x_2594:
        /* <DEDUP_REMOVED lines=12> */
.L_x_2603:
[----:B------:R-:W-:-:S07]  /*fc60*/  IMAD.MOV.U32 R128, RZ, RZ, R112 ;  /* 0x000000ffff807224 */ /* 0x000fce00078e0070 */
.L_x_2604:
[----:B------:R-:W-:Y:S05]  /*fc70*/  BSYNC B1 ;  /* 0x0000000000017941 */ /* 0x000fea0003800000 */
.L_x_2602:
        /* <DEDUP_REMOVED lines=16> */
.L_x_2608:
[----:B------:R-:W-:Y:S05]  /*fd80*/  BSYNC B2 ;  /* 0x0000000000027941 */ /* 0x000fea0003800000 */
.L_x_2607:
        /* <DEDUP_REMOVED lines=42> */
.L_x_2606:
[----:B------:R-:W-:Y:S05]  /*10030*/  BSYNC B1 ;  /* 0x0000000000017941 */ /* 0x000fea0003800000 */
.L_x_2605:
        /* <DEDUP_REMOVED lines=14> */
.L_x_2609:
        /* <DEDUP_REMOVED lines=12> */
.L_x_2612:
[----:B------:R-:W-:-:S07]  /*101e0*/  IMAD.MOV.U32 R46, RZ, RZ, R112 ;  /* 0x000000ffff2e7224 */ /* 0x000fce00078e0070 */
.L_x_2613:
[----:B------:R-:W-:Y:S05]  /*101f0*/  BSYNC B1 ;  /* 0x0000000000017941 */ /* 0x000fea0003800000 */
.L_x_2611:
        /* <DEDUP_REMOVED lines=16> */
.L_x_2617:
[----:B------:R-:W-:Y:S05]  /*10300*/  BSYNC B2 ;  /* 0x0000000000027941 */ /* 0x000fea0003800000 */
.L_x_2616:
        /* <DEDUP_REMOVED lines=42> */
.L_x_2615:
[----:B------:R-:W-:Y:S05]  /*105b0*/  BSYNC B1 ;  /* 0x0000000000017941 */ /* 0x000fea0003800000 */
.L_x_2614:
        /* <DEDUP_REMOVED lines=12> */
.L_x_2610:
        /* <DEDUP_REMOVED lines=12> */
.L_x_2619:
[----:B------:R-:W-:-:S07]  /*10740*/  IMAD.MOV.U32 R46, RZ, RZ, R112 ;  /* 0x000000ffff2e7224 */ /* 0x000fce00078e0070 */
.L_x_2620:
[----:B------:R-:W-:Y:S05]  /*10750*/  BSYNC B1 ;  /* 0x0000000000017941 */ /* 0x000fea0003800000 */
.L_x_2618:
        /* <DEDUP_REMOVED lines=16> */
.L_x_2624:
[----:B------:R-:W-:Y:S05]  /*10860*/  BSYNC B2 ;  /* 0x0000000000027941 */ /* 0x000fea0003800000 */
.L_x_2623:
        /* <DEDUP_REMOVED lines=42> */
.L_x_2622:
[----:B------:R-:W-:Y:S05]  /*10b10*/  BSYNC B1 ;  /* 0x0000000000017941 */ /* 0x000fea0003800000 */
.L_x_2621:
        /* <DEDUP_REMOVED lines=14> */
.L_x_2625:
        /* <DEDUP_REMOVED lines=12> */
.L_x_2628:
[----:B------:R-:W-:-:S07]  /*10cc0*/  MOV R103, R112 ;  /* 0x0000007000677202 */ /* 0x000fce0000000f00 */
.L_x_2629:
[----:B------:R-:W-:Y:S05]  /*10cd0*/  BSYNC B1 ;  /* 0x0000000000017941 */ /* 0x000fea0003800000 */
.L_x_2627:
        /* <DEDUP_REMOVED lines=16> */
.L_x_2633:
[----:B------:R-:W-:Y:S05]  /*10de0*/  BSYNC B2 ;  /* 0x0000000000027941 */ /* 0x000fea0003800000 */
.L_x_2632:
        /* <DEDUP_REMOVED lines=42> */
.L_x_2631:
[----:B------:R-:W-:Y:S05]  /*11090*/  BSYNC B1 ;  /* 0x0000000000017941 */ /* 0x000fea0003800000 */
.L_x_2630:
        /* <DEDUP_REMOVED lines=10> */
.L_x_2626:
        /* <DEDUP_REMOVED lines=12> */
.L_x_2635:
[----:B------:R-:W-:-:S07]  /*11200*/  MOV R132, R112 ;  /* 0x0000007000847202 */ /* 0x000fce0000000f00 */
.L_x_2636:
[----:B------:R-:W-:Y:S05]  /*11210*/  BSYNC B1 ;  /* 0x0000000000017941 */ /* 0x000fea0003800000 */
.L_x_2634:
        /* <DEDUP_REMOVED lines=16> */
.L_x_2640:
[----:B------:R-:W-:Y:S05]  /*11320*/  BSYNC B2 ;  /* 0x0000000000027941 */ /* 0x000fea0003800000 */
.L_x_2639:
        /* <DEDUP_REMOVED lines=42> */
.L_x_2638:
[----:B------:R-:W-:Y:S05]  /*115d0*/  BSYNC B1 ;  /* 0x0000000000017941 */ /* 0x000fea0003800000 */
.L_x_2637:
        /* <DEDUP_REMOVED lines=14> */
.L_x_2641:
        /* <DEDUP_REMOVED lines=12> */
.L_x_2644:
[----:B------:R-:W-:-:S07]  /*11780*/  IMAD.MOV.U32 R139, RZ, RZ, R112 ;  /* 0x000000ffff8b7224 */ /* 0x000fce00078e0070 */
.L_x_2645:
[----:B------:R-:W-:Y:S05]  /*11790*/  BSYNC B1 ;  /* 0x0000000000017941 */ /* 0x000fea0003800000 */
.L_x_2643:
        /* <DEDUP_REMOVED lines=8> */
[----:B------:R-:W-:Y:S01]  /*11820*/  VIADD R60, R60, 0x1 ;  /* 0x000000013c3c7836 */ /* 0x000fe20000000000 */
[----:B------:R-:W-:-:S04]  /*11830*/  P2R R44, PR, RZ, 0x1 ;  /* 0x00000001ff2c7803 */ /* 0x000fc80000000000 */
[----:B------:R-:W-:-:S13]  /*11840*/  ISETP.NE.AND P6, PT, R60, RZ, PT ;  /* 0x000000ff3c00720c */ /* 0x000fda0003fc5270 */
[----:B------:R-:W-:Y:S01]  /*11850*/  @!P6 VIADD R34, R34, 0x1 ;  /* 0x000000012222e836 */ /* 0x000fe20000000000 */
[----:B------:R-:W-:Y:S01]  /*11860*/  @!P6 IADD3 R45, R62, 0x1, RZ ;  /* 0x000000013e2de810 */ /* 0x000fe20007ffe0ff */
[----:B------:R-:W-:-:S03]  /*11870*/  @!P6 IMAD.MOV.U32 R60, RZ, RZ, RZ ;  /* 0x000000ffff3ce224 */ /* 0x000fc600078e00ff */
[----:B------:R-:W-:-:S13]  /*11880*/  ISETP.NE.AND P0, PT, R34, RZ, !P6 ;  /* 0x000000ff2200720c */ /* 0x000fda0007705270 */
[----:B------:R-:W-:Y:S01]  /*11890*/  @P0 IMAD.MOV R45, RZ, RZ, R62 ;  /* 0x000000ffff2d0224 */ /* 0x000fe200078e023e */
[----:B------:R-:W-:-:S04]  /*118a0*/  ISETP.NE.AND P0, PT, R44, RZ, PT ;  /* 0x000000ff2c00720c */ /* 0x000fc80003f05270 */
[----:B------:R-:W-:-:S09]  /*118b0*/  @!P6 MOV R62, R45 ;  /* 0x0000002d003ee202 */ /* 0x000fd20000000f00 */
.L_x_2649:
[----:B------:R-:W-:Y:S05]  /*118c0*/  BSYNC B2 ;  /* 0x0000000000027941 */ /* 0x000fea0003800000 */
.L_x_2648:
        /* <DEDUP_REMOVED lines=42> */
.L_x_2647:
[----:B------:R-:W-:Y:S05]  /*11b70*/  BSYNC B1 ;  /* 0x0000000000017941 */ /* 0x000fea0003800000 */
.L_x_2646:
        /* <DEDUP_REMOVED lines=12> */
.L_x_2642:
[----:B------:R-:W-:Y:S01]  /*11c40*/  SEL R46, RZ, 0x1000000, P5 ;  /* 0x01000000ff2e7807 */ /* 0x000fe20002800000 */
[C---:B------:R-:W-:Y:S01]  /*11c50*/  IMAD.WIDE.U32 R144, R127.reuse, 0x10, R50 ;  /* 0x000000107f907825 */ /* 0x040fe200078e0032 */
[----:B------:R-:W-:Y:S01]  /*11c60*/  SEL R47, RZ, 0x10000, P4 ;  /* 0x00010000ff2f7807 */ /* 0x000fe20002000000 */
[----:B------:R-:W-:Y:S01]  /*11c70*/  @UP0 ULDC.64 UR16, c[0x0][0x228] ;  /* 0x00008a0000100ab9 */ /* 0x000fe20000000a00 */
[----:B------:R-:W-:Y:S01]  /*11c80*/  SEL R44, RZ, 0x100, P3 ;  /* 0x00000100ff2c7807 */ /* 0x000fe20001800000 */
[----:B------:R-:W-:Y:S01]  /*11c90*/  IMAD.WIDE.U32 R142, R127, 0x8, R48 ;  /* 0x000000087f8e7825 */ /* 0x000fe200078e0030 */
[----:B------:R-:W-:Y:S02]  /*11ca0*/  ISETP.NE.AND P5, PT, R134, RZ, PT ;  /* 0x000000ff8600720c */ /* 0x000fe40003fa5270 */
[----:B------:R-:W-:Y:S02]  /*11cb0*/  ISETP.NE.AND P4, PT, R137, RZ, PT ;  /* 0x000000ff8900720c */ /* 0x000fe40003f85270 */
[----:B------:R-:W-:-:S02]  /*11cc0*/  ISETP.NE.AND P3, PT, R138, RZ, PT ;  /* 0x000000ff8a00720c */ /* 0x000fc40003f65270 */
[----:B------:R-:W-:Y:S02]  /*11cd0*/  SEL R138, RZ, 0x1, P4 ;  /* 0x00000001ff8a7807 */ /* 0x000fe40002000000 */
[----:B------:R-:W-:Y:S02]  /*11ce0*/  SEL R140, RZ, 0x1, P3 ;  /* 0x00000001ff8c7807 */ /* 0x000fe40001800000 */
[----:B------:R-:W-:Y:S01]  /*11cf0*/  SEL R54, RZ, 0x1, P5 ;  /* 0x00000001ff367807 */ /* 0x000fe20002800000 */
[----:B------:R-:W-:Y:S01]  /*11d00*/  IMAD.WIDE.U32 R138, R138, 0x10000, RZ ;  /* 0x000100008a8a7825 */ /* 0x000fe200078e00ff */
[----:B------:R-:W-:Y:S02]  /*11d10*/  ISETP.NE.AND P6, PT, R136, RZ, PT ;  /* 0x000000ff8800720c */ /* 0x000fe40003fc5270 */
[----:B------:R-:W-:Y:S01]  /*11d20*/  SEL R45, RZ, 0x1, P2 ;  /* 0x00000001ff2d7807 */ /* 0x000fe20001000000 */
[----:B------:R-:W-:Y:S01]  /*11d30*/  IMAD.WIDE.U32 R140, R140, 0x1000000, RZ ;  /* 0x010000008c8c7825 */ /* 0x000fe200078e00ff */
[----:B------:R-:W-:Y:S01]  /*11d40*/  LOP3.LUT R44, R44, R46, R47, 0xfe, !PT ;  /* 0x0000002e2c2c7212 */ /* 0x000fe200078efe2f */
[----:B------:R-:W0:Y:S01]  /*11d50*/  @P0 LDC.64 R136, c[0x0][0x230] ;  /* 0x00008c00ff880b82 */ /* 0x000e220000000a00 */
[----:B------:R-:W-:Y:S01]  /*11d60*/  SEL R115, RZ, 0x1, P6 ;  /* 0x00000001ff737807 */ /* 0x000fe20003000000 */
[----:B------:R-:W-:Y:S01]  /*11d70*/  IMAD.WIDE.U32 R54, R54, 0x100, RZ ;  /* 0x0000010036367825 */ /* 0x000fe200078e00ff */
[----:B------:R-:W-:-:S02]  /*11d80*/  LOP3.LUT R141, R141, R44, R45, 0xfe, !PT ;  /* 0x0000002c8d8d7212 */ /* 0x000fc400078efe2d */
[----:B------:R-:W-:Y:S02]  /*11d90*/  F2FP.BF16.F32.PACK_AB R47, R130, R135 ;  /* 0x00000087822f723e */ /* 0x000fe400000010ff */
[----:B------:R-:W-:Y:S01]  /*11da0*/  LOP3.LUT R140, R54, R140, R138, 0xfe, !PT ;  /* 0x0000008c368c7212 */ /* 0x000fe200078efe8a */
[----:B------:R-:W-:Y:S01]  /*11db0*/  IMAD.MOV.U32 R138, RZ, RZ, 0x10 ;  /* 0x00000010ff8a7424 */ /* 0x000fe200078e00ff */
[----:B------:R-:W-:Y:S02]  /*11dc0*/  F2FP.BF16.F32.PACK_AB R46, R128, R133 ;  /* 0x00000085802e723e */ /* 0x000fe400000010ff */
[----:B------:R-:W-:Y:S02]  /*11dd0*/  F2FP.BF16.F32.PACK_AB R45, R126, R131 ;  /* 0x000000837e2d723e */ /* 0x000fe400000010ff */
[----:B------:R-:W-:Y:S02]  /*11de0*/  F2FP.BF16.F32.PACK_AB R44, R124, R129 ;  /* 0x000000817c2c723e */ /* 0x000fe400000010ff */
[----:B------:R-:W-:-:S02]  /*11df0*/  LOP3.LUT R55, R55, R141, R139, 0xfe, !PT ;  /* 0x0000008d37377212 */ /* 0x000fc400078efe8b */
[----:B------:R-:W-:Y:S01]  /*11e00*/  LOP3.LUT R54, R140, R115, RZ, 0xfc, !PT ;  /* 0x000000738c367212 */ /* 0x000fe200078efcff */
[----:B------:R1:W-:Y:S01]  /*11e10*/  STG.E.128 desc[UR4][R144.64], R44 ;  /* 0x0000002c90007986 */ /* 0x0003e2000c101d04 */
[----:B------:R-:W-:Y:S01]  /*11e20*/  PLOP3.LUT P3, PT, PT, PT, UP0, 0x80, 0x0 ;  /* 0x000000000000781c */ /* 0x000fe20003f6f008 */
[----:B------:R-:W-:Y:S01]  /*11e30*/  VIADD R115, R57, 0x60 ;  /* 0x0000006039737836 */ /* 0x000fe20000000000 */
[----:B------:R-:W-:Y:S01]  /*11e40*/  PLOP3.LUT P2, PT, PT, PT, UP0, 0x40, 0x0 ;  /* 0x000000000000781c */ /* 0x000fe20003f4e808 */
[----:B------:R1:W-:Y:S01]  /*11e50*/  STG.E.64 desc[UR4][R142.64], R54 ;  /* 0x000000368e007986 */ /* 0x0003e2000c101b04 */
[----:B------:R-:W-:Y:S01]  /*11e60*/  PLOP3.LUT P4, PT, PT, PT, UP0, 0x80, 0x0 ;  /* 0x000000000000781c */ /* 0x000fe20003f8f008 */
[----:B------:R-:W-:-:S04]  /*11e70*/  IMAD.WIDE.U32 R140, R115, 0x10, R52 ;  /* 0x00000010738c7825 */ /* 0x000fc800078e0034 */
[----:B0-----:R-:W-:-:S04]  /*11e80*/  @P0 IMAD.WIDE.U32 R136, R115, 0x10, R136 ;  /* 0x0000001073880825 */ /* 0x001fc800078e0088 */
[----:B------:R-:W-:Y:S02]  /*11e90*/  @P3 IMAD.WIDE.U32 R138, R115, R138, UR16 ;  /* 0x00000010738a3e25 */ /* 0x000fe4000f8e008a */
[----:B-1----:R-:W-:Y:S05]  /*11ea0*/  @P2 BRA `(.L_x_2650) ;  /* 0x0000000000502947 */ /* 0x002fea0003800000 */
[----:B------:R-:W-:Y:S01]  /*11eb0*/  SHF.L.U32 R47, R103, 0x10, RZ ;  /* 0x00000010672f7819 */ /* 0x000fe200000006ff */
        /* <DEDUP_REMOVED lines=19> */
.L_x_2650:
[----:B------:R1:W5:Y:S04]  /*11ff0*/  @P4 LDG.E.128 R36, desc[UR4][R138.64] ;  /* 0x000000048a244981 */ /* 0x000368000c1e1d00 */
[----:B------:R1:W5:Y:S04]  /*12000*/  @P0 LDG.E.128 R40, desc[UR4][R136.64] ;  /* 0x0000000488280981 */ /* 0x000368000c1e1d00 */
[----:B0-----:R1:W5:Y:S01]  /*12010*/  LDG.E.128 R44, desc[UR4][R140.64] ;  /* 0x000000048c2c7981 */ /* 0x001362000c1e1d00 */
[C---:B------:R-:W-:Y:S01]  /*12020*/  ISETP.NE.AND P2, PT, R132.reuse, 0x1, PT ;  /* 0x000000018400780c */ /* 0x040fe20003f45270 */
[----:B------:R-:W-:Y:S01]  /*12030*/  BSSY B1, `(.L_x_2651) ;  /* 0x000000c000017945 */ /* 0x000fe20003800000 */
[----:B------:R-:W-:-:S11]  /*12040*/  VIADD R52, R132, 0x1 ;  /* 0x0000000184347836 */ /* 0x000fd60000000000 */
[----:B-1----:R-:W-:Y:S05]  /*12050*/  @!P2 BRA `(.L_x_2652) ;  /* 0x000000000020a947 */ /* 0x002fea0003800000 */
        /* <DEDUP_REMOVED lines=8> */
.L_x_2652:
[----:B------:R-:W-:-:S07]  /*120e0*/  IMAD.MOV.U32 R134, RZ, RZ, R112 ;  /* 0x000000ffff867224 */ /* 0x000fce00078e0070 */
.L_x_2653:
[----:B------:R-:W-:Y:S05]  /*120f0*/  BSYNC B1 ;  /* 0x0000000000017941 */ /* 0x000fea0003800000 */
.L_x_2651:
        /* <DEDUP_REMOVED lines=16> */
.L_x_2657:
[----:B------:R-:W-:Y:S05]  /*12200*/  BSYNC B2 ;  /* 0x0000000000027941 */ /* 0x000fea0003800000 */
.L_x_2656:
        /* <DEDUP_REMOVED lines=42> */
[----:B------:R-:W-:-:S07]  /*124b0*/  IMAD.MOV.U32 R52, RZ, RZ, RZ ;  /* 0x000000ffff347224 */ /* 0x000fce00078e00ff */
.L_x_2655:
[----:B------:R-:W-:Y:S05]  /*124c0*/  BSYNC B1 ;  /* 0x0000000000017941 */ /* 0x000fea0003800000 */
.L_x_2654:
[----:B------:R-:W-:Y:S02]  /*124d0*/  I2FP.F32.U32 R53, R134 ;  /* 0x0000008600357245 */ /* 0x000fe40000201000 */
[----:B-----5:R-:W-:-:S03]  /*124e0*/  PRMT R132, R44, 0x7632, R132 ;  /* 0x000076322c847816 */ /* 0x020fc60000000084 */
        /* <DEDUP_REMOVED lines=13> */
.L_x_2658:
        /* <DEDUP_REMOVED lines=12> */
.L_x_2661:
[----:B------:R-:W-:-:S07]  /*12680*/  IMAD.MOV.U32 R44, RZ, RZ, R112 ;  /* 0x000000ffff2c7224 */ /* 0x000fce00078e0070 */
.L_x_2662:
[----:B------:R-:W-:Y:S05]  /*12690*/  BSYNC B1 ;  /* 0x0000000000017941 */ /* 0x000fea0003800000 */
.L_x_2660:
        /* <DEDUP_REMOVED lines=16> */
.L_x_2666:
[----:B------:R-:W-:Y:S05]  /*127a0*/  BSYNC B2 ;  /* 0x0000000000027941 */ /* 0x000fea0003800000 */
.L_x_2665:
        /* <DEDUP_REMOVED lines=43> */
.L_x_2664:
[----:B------:R-:W-:Y:S05]  /*12a60*/  BSYNC B1 ;  /* 0x0000000000017941 */ /* 0x000fea0003800000 */
.L_x_2663:
        /* <DEDUP_REMOVED lines=10> */
.L_x_2659:
        /* <DEDUP_REMOVED lines=12> */
.L_x_2668:
[----:B------:R-:W-:-:S07]  /*12bd0*/  MOV R44, R112 ;  /* 0x00000070002c7202 */ /* 0x000fce0000000f00 */
.L_x_2669:
[----:B------:R-:W-:Y:S05]  /*12be0*/  BSYNC B1 ;  /* 0x0000000000017941 */ /* 0x000fea0003800000 */
.L_x_2667:
        /* <DEDUP_REMOVED lines=16> */
.L_x_2673:
[----:B------:R-:W-:Y:S05]  /*12cf0*/  BSYNC B2 ;  /* 0x0000000000027941 */ /* 0x000fea0003800000 */
.L_x_2672:
        /* <DEDUP_REMOVED lines=42> */
[----:B------:R-:W-:-:S10]  /*12fa0*/  LOP3.LUT R113, R53, UR35, R54, 0x96, !PT ;  /* 0x0000002335717c12 */ /* 0x000fd4000f8e9636 */
.L_x_2671:
[----:B------:R-:W-:Y:S05]  /*12fb0*/  BSYNC B1 ;  /* 0x0000000000017941 */ /* 0x000fea0003800000 */
.L_x_2670:
        /* <DEDUP_REMOVED lines=10> */
[----:B------:R-:W-:Y:S02]  /*13060*/  PRMT R44, R40, 0x7632, R44 ;  /* 0x00007632282c7816 */ /* 0x000fe4000000002c */
[----:B------:R-:W-:-:S03]  /*13070*/  MOV R53, R52 ;  /* 0x0000003400357202 */ /* 0x000fc60000000f00 */
[----:B------:R-:W-:-:S04]  /*13080*/  IMAD.U32 R55, R44, 0x10000, RZ ;  /* 0x000100002c377824 */ /* 0x000fc800078e00ff */
[----:B------:R-:W-:Y:S01]  /*13090*/  FADD.FTZ R132, R132, R55 ;  /* 0x0000003784847221 */ /* 0x000fe20000010000 */
[----:B------:R-:W-:Y:S06]  /*130a0*/  BRA `(.L_x_2675) ;  /* 0x00000004005c7947 */ /* 0x000fec0003800000 */
.L_x_2674:
        /* <DEDUP_REMOVED lines=12> */
.L_x_2677:
[----:B------:R-:W-:-:S07]  /*13170*/  IMAD.MOV.U32 R44, RZ, RZ, R112 ;  /* 0x000000ffff2c7224 */ /* 0x000fce00078e0070 */
.L_x_2678:
[----:B------:R-:W-:Y:S05]  /*13180*/  BSYNC B1 ;  /* 0x0000000000017941 */ /* 0x000fea0003800000 */
.L_x_2676:
        /* <DEDUP_REMOVED lines=16> */
.L_x_2682:
[----:B------:R-:W-:Y:S05]  /*13290*/  BSYNC B2 ;  /* 0x0000000000027941 */ /* 0x000fea0003800000 */
.L_x_2681:
        /* <DEDUP_REMOVED lines=42> */
[----:B------:R-:W-:-:S11]  /*13540*/  HFMA2.MMA R53, -RZ, RZ, 0, 0 ;  /* 0x00000000ff357435 */ /* 0x000fd600000001ff */
.L_x_2680:
[----:B------:R-:W-:Y:S05]  /*13550*/  BSYNC B1 ;  /* 0x0000000000017941 */ /* 0x000fea0003800000 */
.L_x_2679:
        /* <DEDUP_REMOVED lines=12> */
.L_x_2675:
        /* <DEDUP_REMOVED lines=12> */
.L_x_2684:
[----:B------:R-:W-:-:S07]  /*136e0*/  IMAD.MOV.U32 R44, RZ, RZ, R112 ;  /* 0x000000ffff2c7224 */ /* 0x000fce00078e0070 */
.L_x_2685:
[----:B------:R-:W-:Y:S05]  /*136f0*/  BSYNC B1 ;  /* 0x0000000000017941 */ /* 0x000fea0003800000 */
.L_x_2683:
        /* <DEDUP_REMOVED lines=16> */
.L_x_2689:
[----:B------:R-:W-:Y:S05]  /*13800*/  BSYNC B2 ;  /* 0x0000000000027941 */ /* 0x000fea0003800000 */
.L_x_2688:
        /* <DEDUP_REMOVED lines=43> */
.L_x_2687:
[----:B------:R-:W-:Y:S05]  /*13ac0*/  BSYNC B1 ;  /* 0x0000000000017941 */ /* 0x000fea0003800000 */
.L_x_2686:
        /* <DEDUP_REMOVED lines=11> */
[----:B------:R-:W-:Y:S01]  /*13b80*/  IMAD.U32 R54, R41, 0x10000, RZ ;  /* 0x0001000029367824 */ /* 0x000fe200078e00ff */
[----:B------:R-:W-:-:S03]  /*13b90*/  MOV R44, R52 ;  /* 0x00000034002c7202 */ /* 0x000fc60000000f00 */
[----:B------:R-:W-:Y:S01]  /*13ba0*/  FADD.FTZ R139, R54, R139 ;  /* 0x0000008b368b7221 */ /* 0x000fe20000010000 */
[----:B------:R-:W-:Y:S06]  /*13bb0*/  BRA `(.L_x_2691) ;  /* 0x0000000400547947 */ /* 0x000fec0003800000 */
.L_x_2690:
        /* <DEDUP_REMOVED lines=12> */
.L_x_2693:
[----:B------:R-:W-:-:S07]  /*13c80*/  IMAD.MOV.U32 R99, RZ, RZ, R112 ;  /* 0x000000ffff637224 */ /* 0x000fce00078e0070 */
.L_x_2694:
[----:B------:R-:W-:Y:S05]  /*13c90*/  BSYNC B1 ;  /* 0x0000000000017941 */ /* 0x000fea0003800000 */
.L_x_2692:
        /* <DEDUP_REMOVED lines=16> */
.L_x_2698:
[----:B------:R-:W-:Y:S05]  /*13da0*/  BSYNC B2 ;  /* 0x0000000000027941 */ /* 0x000fea0003800000 */
.L_x_2697:
        /* <DEDUP_REMOVED lines=43> */
.L_x_2696:
[----:B------:R-:W-:Y:S05]  /*14060*/  BSYNC B1 ;  /* 0x0000000000017941 */ /* 0x000fea0003800000 */
.L_x_2695:
        /* <DEDUP_REMOVED lines=10> */
.L_x_2691:
        /* <DEDUP_REMOVED lines=12> */
.L_x_2700:
[----:B------:R-:W-:-:S07]  /*141d0*/  IMAD.MOV.U32 R136, RZ, RZ, R112 ;  /* 0x000000ffff887224 */ /* 0x000fce00078e0070 */
.L_x_2701:
[----:B------:R-:W-:Y:S05]  /*141e0*/  BSYNC B1 ;  /* 0x0000000000017941 */ /* 0x000fea0003800000 */
.L_x_2699:
        /* <DEDUP_REMOVED lines=16> */
.L_x_2705:
[----:B------:R-:W-:Y:S05]  /*142f0*/  BSYNC B2 ;  /* 0x0000000000027941 */ /* 0x000fea0003800000 */
.L_x_2704:
        /* <DEDUP_REMOVED lines=43> */
.L_x_2703:
[----:B------:R-:W-:Y:S05]  /*145b0*/  BSYNC B1 ;  /* 0x0000000000017941 */ /* 0x000fea0003800000 */
.L_x_2702:
        /* <DEDUP_REMOVED lines=15> */
.L_x_2706:
        /* <DEDUP_REMOVED lines=12> */
.L_x_2709:
[----:B------:R-:W-:-:S07]  /*14770*/  IMAD.MOV.U32 R100, RZ, RZ, R112 ;  /* 0x000000ffff647224 */ /* 0x000fce00078e0070 */
.L_x_2710:
[----:B------:R-:W-:Y:S05]  /*14780*/  BSYNC B1 ;  /* 0x0000000000017941 */ /* 0x000fea0003800000 */
.L_x_2708:
        /* <DEDUP_REMOVED lines=11> */
[----:B------:R-:W-:Y:S01]  /*14840*/  @!P2 VIADD R44, R62, 0x1 ;  /* 0x000000013e2ca836 */ /* 0x000fe20000000000 */
[----:B------:R-:W-:Y:S02]  /*14850*/  @!P2 MOV R60, RZ ;  /* 0x000000ff003ca202 */ /* 0x000fe40000000f00 */
[----:B------:R-:W-:-:S13]  /*14860*/  ISETP.NE.AND P3, PT, R34, RZ, !P2 ;  /* 0x000000ff2200720c */ /* 0x000fda0005765270 */
[----:B------:R-:W-:-:S05]  /*14870*/  @P3 IADD3 R44, R62, RZ, RZ ;  /* 0x000000ff3e2c3210 */ /* 0x000fca0007ffe0ff */
[----:B------:R-:W-:-:S07]  /*14880*/  @!P2 IMAD.MOV.U32 R62, RZ, RZ, R44 ;  /* 0x000000ffff3ea224 */ /* 0x000fce00078e002c */
.L_x_2714:
[----:B------:R-:W-:Y:S05]  /*14890*/  BSYNC B2 ;  /* 0x0000000000027941 */ /* 0x000fea0003800000 */
.L_x_2713:
        /* <DEDUP_REMOVED lines=43> */
.L_x_2712:
[----:B------:R-:W-:Y:S05]  /*14b50*/  BSYNC B1 ;  /* 0x0000000000017941 */ /* 0x000fea0003800000 */
.L_x_2711:
        /* <DEDUP_REMOVED lines=12> */
.L_x_2707:
        /* <DEDUP_REMOVED lines=12> */
.L_x_2716:
[----:B------:R-:W-:-:S07]  /*14ce0*/  IMAD.MOV.U32 R136, RZ, RZ, R112 ;  /* 0x000000ffff887224 */ /* 0x000fce00078e0070 */
.L_x_2717:
[----:B------:R-:W-:Y:S05]  /*14cf0*/  BSYNC B1 ;  /* 0x0000000000017941 */ /* 0x000fea0003800000 */
.L_x_2715:
        /* <DEDUP_REMOVED lines=16> */
.L_x_2721:
[----:B------:R-:W-:Y:S05]  /*14e00*/  BSYNC B2 ;  /* 0x0000000000027941 */ /* 0x000fea0003800000 */
.L_x_2720:
        /* <DEDUP_REMOVED lines=43> */
.L_x_2719:
[----:B------:R-:W-:Y:S05]  /*150c0*/  BSYNC B1 ;  /* 0x0000000000017941 */ /* 0x000fea0003800000 */
.L_x_2718:
        /* <DEDUP_REMOVED lines=14> */
.L_x_2722:
        /* <DEDUP_REMOVED lines=12> */
.L_x_2725:
[----:B------:R-:W-:-:S07]  /*15270*/  IMAD.MOV.U32 R101, RZ, RZ, R112 ;  /* 0x000000ffff657224 */ /* 0x000fce00078e0070 */
.L_x_2726:
[----:B------:R-:W-:Y:S05]  /*15280*/  BSYNC B1 ;  /* 0x0000000000017941 */ /* 0x000fea0003800000 */
.L_x_2724:
        /* <DEDUP_REMOVED lines=16> */
.L_x_2730:
[----:B------:R-:W-:Y:S05]  /*15390*/  BSYNC B2 ;  /* 0x0000000000027941 */ /* 0x000fea0003800000 */
.L_x_2729:
        /* <DEDUP_REMOVED lines=43> */
.L_x_2728:
[----:B------:R-:W-:Y:S05]  /*15650*/  BSYNC B1 ;  /* 0x0000000000017941 */ /* 0x000fea0003800000 */
.L_x_2727:
        /* <DEDUP_REMOVED lines=10> */
.L_x_2723:
        /* <DEDUP_REMOVED lines=12> */
.L_x_2732:
[----:B------:R-:W-:-:S07]  /*157c0*/  IMAD.MOV.U32 R136, RZ, RZ, R112 ;  /* 0x000000ffff887224 */ /* 0x000fce00078e0070 */
.L_x_2733:
[----:B------:R-:W-:Y:S05]  /*157d0*/  BSYNC B1 ;  /* 0x0000000000017941 */ /* 0x000fea0003800000 */
.L_x_2731:
        /* <DEDUP_REMOVED lines=16> */
.L_x_2737:
[----:B------:R-:W-:Y:S05]  /*158e0*/  BSYNC B2 ;  /* 0x0000000000027941 */ /* 0x000fea0003800000 */
.L_x_2736:
        /* <DEDUP_REMOVED lines=43> */
.L_x_2735:
[----:B------:R-:W-:Y:S05]  /*15ba0*/  BSYNC B1 ;  /* 0x0000000000017941 */ /* 0x000fea0003800000 */
.L_x_2734:
        /* <DEDUP_REMOVED lines=14> */
.L_x_2738:
        /* <DEDUP_REMOVED lines=12> */
.L_x_2741:
[----:B------:R-:W-:-:S07]  /*15d50*/  IMAD.MOV.U32 R46, RZ, RZ, R112 ;  /* 0x000000ffff2e7224 */ /* 0x000fce00078e0070 */
.L_x_2742:
[----:B------:R-:W-:Y:S05]  /*15d60*/  BSYNC B1 ;  /* 0x0000000000017941 */ /* 0x000fea0003800000 */
.L_x_2740:
        /* <DEDUP_REMOVED lines=16> */
.L_x_2746:
[----:B------:R-:W-:Y:S05]  /*15e70*/  BSYNC B2 ;  /* 0x0000000000027941 */ /* 0x000fea0003800000 */
.L_x_2745:
        /* <DEDUP_REMOVED lines=43> */
.L_x_2744:
[----:B------:R-:W-:Y:S05]  /*16130*/  BSYNC B1 ;  /* 0x0000000000017941 */ /* 0x000fea0003800000 */
.L_x_2743:
        /* <DEDUP_REMOVED lines=12> */
.L_x_2739:
        /* <DEDUP_REMOVED lines=12> */
.L_x_2748:
[----:B------:R-:W-:-:S07]  /*162c0*/  IMAD.MOV.U32 R46, RZ, RZ, R112 ;  /* 0x000000ffff2e7224 */ /* 0x000fce00078e0070 */
.L_x_2749:
[----:B------:R-:W-:Y:S05]  /*162d0*/  BSYNC B1 ;  /* 0x0000000000017941 */ /* 0x000fea0003800000 */
.L_x_2747:
        /* <DEDUP_REMOVED lines=16> */
.L_x_2753:
[----:B------:R-:W-:Y:S05]  /*163e0*/  BSYNC B2 ;  /* 0x0000000000027941 */ /* 0x000fea0003800000 */
.L_x_2752:
        /* <DEDUP_REMOVED lines=43> */
.L_x_2751:
[----:B------:R-:W-:Y:S05]  /*166a0*/  BSYNC B1 ;  /* 0x0000000000017941 */ /* 0x000fea0003800000 */
.L_x_2750:
        /* <DEDUP_REMOVED lines=14> */
.L_x_2754:
        /* <DEDUP_REMOVED lines=12> */
.L_x_2757:
[----:B------:R-:W-:-:S07]  /*16850*/  IMAD.MOV.U32 R103, RZ, RZ, R112 ;  /* 0x000000ffff677224 */ /* 0x000fce00078e0070 */
.L_x_2758:
[----:B------:R-:W-:Y:S05]  /*16860*/  BSYNC B1 ;  /* 0x0000000000017941 */ /* 0x000fea0003800000 */
.L_x_2756:
        /* <DEDUP_REMOVED lines=16> */
.L_x_2762:
[----:B------:R-:W-:Y:S05]  /*16970*/  BSYNC B2 ;  /* 0x0000000000027941 */ /* 0x000fea0003800000 */
.L_x_2761:
        /* <DEDUP_REMOVED lines=43> */
.L_x_2760:
[----:B------:R-:W-:Y:S05]  /*16c30*/  BSYNC B1 ;  /* 0x0000000000017941 */ /* 0x000fea0003800000 */
.L_x_2759:
        /* <DEDUP_REMOVED lines=10> */
.L_x_2755:
        /* <DEDUP_REMOVED lines=12> */
.L_x_2764:
[----:B------:R-:W-:-:S07]  /*16da0*/  IMAD.MOV.U32 R146, RZ, RZ, R112 ;  /* 0x000000ffff927224 */ /* 0x000fce00078e0070 */
.L_x_2765:
[----:B------:R-:W-:Y:S05]  /*16db0*/  BSYNC B1 ;  /* 0x0000000000017941 */ /* 0x000fea0003800000 */
.L_x_2763:
        /* <DEDUP_REMOVED lines=16> */
.L_x_2769:
[----:B------:R-:W-:Y:S05]  /*16ec0*/  BSYNC B2 ;  /* 0x0000000000027941 */ /* 0x000fea0003800000 */
.L_x_2768:
        /* <DEDUP_REMOVED lines=44> */
.L_x_2767:
[----:B------:R-:W-:Y:S05]  /*17190*/  BSYNC B1 ;  /* 0x0000000000017941 */ /* 0x000fea0003800000 */
.L_x_2766:
        /* <DEDUP_REMOVED lines=14> */
.L_x_2770:
        /* <DEDUP_REMOVED lines=12> */
.L_x_2773:
[----:B------:R-:W-:-:S07]  /*17340*/  MOV R104, R112 ;  /* 0x0000007000687202 */ /* 0x000fce0000000f00 */
.L_x_2774:
[----:B------:R-:W-:Y:S05]  /*17350*/  BSYNC B1 ;  /* 0x0000000000017941 */ /* 0x000fea0003800000 */
.L_x_2772:
        /* <DEDUP_REMOVED lines=16> */
.L_x_2778:
[----:B------:R-:W-:Y:S05]  /*17460*/  BSYNC B2 ;  /* 0x0000000000027941 */ /* 0x000fea0003800000 */
.L_x_2777:
        /* <DEDUP_REMOVED lines=41> */
[----:B------:R-:W-:Y:S02]  /*17700*/  LOP3.LUT R113, R45, UR35, R46, 0x96, !PT ;  /* 0x000000232d717c12 */ /* 0x000fe4000f8e962e */
[----:B------:R-:W-:-:S07]  /*17710*/  MOV R114, R44 ;  /* 0x0000002c00727202 */ /* 0x000fce0000000f00 */
.L_x_2776:
[----:B------:R-:W-:Y:S05]  /*17720*/  BSYNC B1 ;  /* 0x0000000000017941 */ /* 0x000fea0003800000 */
.L_x_2775:
        /* <DEDUP_REMOVED lines=12> */
.L_x_2771:
[----:B------:R-:W-:Y:S01]  /*177f0*/  FADD.FTZ R45, RZ, R59 ;  /* 0x0000003bff2d7221 */ /* 0x000fe20000010000 */
[----:B------:R-:W-:Y:S01]  /*17800*/  SEL R52, RZ, 0x1000000, P5 ;  /* 0x01000000ff347807 */ /* 0x000fe20002800000 */
[----:B------:R-:W-:Y:S01]  /*17810*/  IMAD.WIDE.U32 R50, R115, 0x10, R50 ;  /* 0x0000001073327825 */ /* 0x000fe200078e0032 */
[----:B------:R-:W-:-:S03]  /*17820*/  ISETP.NE.AND P5, PT, R144, RZ, PT ;  /* 0x000000ff9000720c */ /* 0x000fc60003fa5270 */
[----:B------:R-:W-:Y:S01]  /*17830*/  FADD.FTZ R44, R45, R56 ;  /* 0x000000382d2c7221 */ /* 0x000fe20000010000 */
[----:B------:R-:W-:Y:S01]  /*17840*/  SEL R47, RZ, 0x10000, P4 ;  /* 0x00010000ff2f7807 */ /* 0x000fe20002000000 */
[----:B------:R-:W-:Y:S01]  /*17850*/  IMAD.WIDE.U32 R48, R115, 0x8, R48 ;  /* 0x0000000873307825 */ /* 0x000fe200078e0030 */
[----:B------:R-:W-:-:S03]  /*17860*/  SEL R108, RZ, 0x100, P3 ;  /* 0x00000100ff6c7807 */ /* 0x000fc60001800000 */
[----:B------:R-:W-:Y:S01]  /*17870*/  FADD.FTZ R45, R44, R97 ;  /* 0x000000612c2d7221 */ /* 0x000fe20000010000 */
[----:B------:R-:W-:Y:S02]  /*17880*/  ISETP.NE.AND P6, PT, R143, RZ, PT ;  /* 0x000000ff8f00720c */ /* 0x000fe40003fc5270 */
[----:B------:R-:W-:Y:S01]  /*17890*/  ISETP.NE.AND P1, PT, R140, RZ, PT ;  /* 0x000000ff8c00720c */ /* 0x000fe20003f25270 */
[----:B------:R-:W-:Y:S01]  /*178a0*/  FADD.FTZ R44, R45, R58 ;  /* 0x0000003a2d2c7221 */ /* 0x000fe20000010000 */
[----:B------:R-:W-:Y:S02]  /*178b0*/  SEL R46, RZ, 0x1, P5 ;  /* 0x00000001ff2e7807 */ /* 0x000fe40002800000 */
[----:B------:R-:W-:Y:S01]  /*178c0*/  LOP3.LUT R108, R108, R52, R47, 0xfe, !PT ;  /* 0x000000346c6c7212 */ /* 0x000fe200078efe2f */
[----:B------:R-:W-:Y:S01]  /*178d0*/  FADD.FTZ R45, R44, R107 ;  /* 0x0000006b2c2d7221 */ /* 0x000fe20000010000 */
[----:B------:R-:W-:Y:S01]  /*178e0*/  SEL R52, RZ, 0x1, P1 ;  /* 0x00000001ff347807 */ /* 0x000fe20000800000 */
[----:B------:R-:W-:Y:S01]  /*178f0*/  IMAD.WIDE.U32 R46, R46, 0x1000000, RZ ;  /* 0x010000002e2e7825 */ /* 0x000fe200078e00ff */
[----:B------:R-:W-:-:S03]  /*17900*/  SEL R111, RZ, 0x1, P2 ;  /* 0x00000001ff6f7807 */ /* 0x000fc60001000000 */
[----:B------:R-:W-:Y:S01]  /*17910*/  FADD.FTZ R44, R45, R96 ;  /* 0x000000602d2c7221 */ /* 0x000fe20000010000 */
[----:B------:R-:W-:Y:S01]  /*17920*/  ISETP.NE.AND P0, PT, R142, RZ, PT ;  /* 0x000000ff8e00720c */ /* 0x000fe20003f05270 */
[----:B------:R-:W-:Y:S01]  /*17930*/  IMAD.WIDE.U32 R52, R52, 0x100, RZ ;  /* 0x0000010034347825 */ /* 0x000fe200078e00ff */
[----:B------:R-:W-:-:S03]  /*17940*/  LOP3.LUT R47, R47, R108, R111, 0xfe, !PT ;  /* 0x0000006c2f2f7212 */ /* 0x000fc600078efe6f */
[----:B------:R-:W-:Y:S01]  /*17950*/  FADD.FTZ R45, R44, R109 ;  /* 0x0000006d2c2d7221 */ /* 0x000fe20000010000 */
[----:B------:R-:W-:Y:S02]  /*17960*/  SEL R111, RZ, 0x1, P0 ;  /* 0x00000001ff6f7807 */ /* 0x000fe40000000000 */
[----:B------:R-:W-:Y:S01]  /*17970*/  PLOP3.LUT P1, PT, PT, PT, UP0, 0x40, 0x0 ;  /* 0x000000000000781c */ /* 0x000fe20003f2e808 */
[----:B------:R-:W-:Y:S01]  /*17980*/  FADD.FTZ R44, R45, R106 ;  /* 0x0000006a2d2c7221 */ /* 0x000fe20000010000 */
[----:B------:R-:W-:-:S03]  /*17990*/  ISETP.NE.AND P0, PT, R61, RZ, PT ;  /* 0x000000ff3d00720c */ /* 0x000fc60003f05270 */
        /* <DEDUP_REMOVED lines=34> */
[----:B------:R-:W-:Y:S06]  /*17bc0*/  @P1 BRA `(.L_x_2779) ;  /* 0x0000000000501947 */ /* 0x000fec0003800000 */
        /* <DEDUP_REMOVED lines=20> */
.L_x_2779:
        /* <DEDUP_REMOVED lines=88> */
.L_x_2793:
[C---:B------:R-:W-:Y:S01]  /*18290*/  FMUL.FTZ R44, R51.reuse, R51 ;  /* 0x00000033332c7220 */ /* 0x040fe20000410000 */
[----:B------:R-:W-:Y:S01]  /*182a0*/  PLOP3.LUT P1, PT, PT, PT, UP1, 0x40, 0x0 ;  /* 0x000000000000781c */ /* 0x000fe20003f2e818 */
[----:B01----:R-:W-:Y:S01]  /*182b0*/  FADD.FTZ R48, R48, R53 ;  /* 0x0000003530307221 */ /* 0x003fe20000010000 */
[----:B------:R-:W-:Y:S01]  /*182c0*/  PLOP3.LUT P2, PT, PT, PT, UP1, 0x40, 0x0 ;  /* 0x000000000000781c */ /* 0x000fe20003f4e818 */
[----:B------:R-:W0:Y:S01]  /*182d0*/  @!P0 LDC.64 R46, c[0x0][0x250] ;  /* 0x00009400ff2e8b82 */ /* 0x000e220000000a00 */
[----:B------:R-:W-:Y:S01]  /*182e0*/  FSEL R44, R44, RZ, !P1 ;  /* 0x000000ff2c2c7208 */ /* 0x000fe20004800000 */
[----:B------:R-:W-:Y:S01]  /*182f0*/  FFMA.FTZ R45, R48, R45, UR15 ;  /* 0x0000000f302d7e23 */ /* 0x000fe2000801002d */
[----:B------:R-:W-:-:S03]  /*18300*/  FSEL R48, R51, RZ, P2 ;  /* 0x000000ff33307208 */ /* 0x000fc60001000000 */
[----:B------:R-:W-:Y:S02]  /*18310*/  FADD.FTZ R53, R45, R44 ;  /* 0x0000002c2d357221 */ /* 0x000fe40000010000 */
[----:B------:R-:W1:Y:S01]  /*18320*/  @!P0 LDC.64 R44, c[0x0][0x258] ;  /* 0x00009600ff2c8b82 */ /* 0x000e620000000a00 */
        /* <DEDUP_REMOVED lines=32> */
[----:B------:R-:W2:Y:S01]  /*18530*/  MUFU.RSQ R53, R53 ;  /* 0x0000003500357308 */ /* 0x000ea20000001400 */
[----:B------:R-:W3:Y:S01]  /*18540*/  LDC.64 R48, c[0x0][0x2b8] ;  /* 0x0000ae00ff307b82 */ /* 0x000ee20000000a00 */
[----:B0-----:R-:W-:-:S04]  /*18550*/  @!P0 IMAD.WIDE R46, R0, 0x4, R46 ;  /* 0x00000004002e8825 */ /* 0x001fc800078e022e */
[----:B-1----:R-:W-:Y:S01]  /*18560*/  @!P0 IMAD.WIDE R44, R0, 0x4, R44 ;  /* 0x00000004002c8825 */ /* 0x002fe200078e022c */
[----:B------:R0:W-:Y:S03]  /*18570*/  @!P0 STG.E desc[UR4][R46.64], R51 ;  /* 0x000000332e008986 */ /* 0x0001e6000c101904 */
[C---:B--2---:R-:W-:Y:S01]  /*18580*/  FMUL.FTZ R135, R53.reuse, R58 ;  /* 0x0000003a35877220 */ /* 0x044fe20000410000 */
[C---:B------:R-:W-:Y:S01]  /*18590*/  FMUL.FTZ R58, R53.reuse, R50 ;  /* 0x00000032353a7220 */ /* 0x040fe20000410000 */
[C---:B------:R-:W-:Y:S01]  /*185a0*/  FMUL.FTZ R137, R53.reuse, R106 ;  /* 0x0000006a35897220 */ /* 0x040fe20000410000 */
[C---:B------:R-:W-:Y:S01]  /*185b0*/  FMUL.FTZ R107, R53.reuse, R107 ;  /* 0x0000006b356b7220 */ /* 0x040fe20000410000 */
[C---:B------:R-:W-:Y:S01]  /*185c0*/  FMUL.FTZ R111, R53.reuse, R54 ;  /* 0x00000036356f7220 */ /* 0x040fe20000410000 */
[C---:B------:R-:W-:Y:S01]  /*185d0*/  FMUL.FTZ R59, R53.reuse, R59 ;  /* 0x0000003b353b7220 */ /* 0x040fe20000410000 */
[----:B------:R-:W-:Y:S01]  /*185e0*/  FMUL.FTZ R56, R53, R56 ;  /* 0x0000003835387220 */ /* 0x000fe20000410000 */
[----:B0-----:R-:W-:Y:S01]  /*185f0*/  FFMA.FTZ R47, R58, R20, R5 ;  /* 0x000000143a2f7223 */ /* 0x001fe20000010005 */
[----:B------:R-:W-:Y:S01]  /*18600*/  FFMA.FTZ R54, R137, R81, R66 ;  /* 0x0000005189367223 */ /* 0x000fe20000010042 */
[C---:B------:R-:W-:Y:S01]  /*18610*/  FMUL.FTZ R51, R53.reuse, R142 ;  /* 0x0000008e35337220 */ /* 0x040fe20000410000 */
[C---:B------:R-:W-:Y:S01]  /*18620*/  FMUL.FTZ R52, R53.reuse, R52 ;  /* 0x0000003435347220 */ /* 0x040fe20000410000 */
[----:B------:R-:W-:Y:S01]  /*18630*/  FMUL.FTZ R55, R53, R118 ;  /* 0x0000007635377220 */ /* 0x000fe20000410000 */
[----:B------:R-:W-:Y:S01]  /*18640*/  FFMA.FTZ R46, R107, R21, R4 ;  /* 0x000000156b2e7223 */ /* 0x000fe20000010004 */
[C---:B------:R-:W-:Y:S01]  /*18650*/  FMUL.FTZ R50, R53.reuse, R116 ;  /* 0x0000007435327220 */ /* 0x040fe20000410000 */
[C---:B------:R-:W-:Y:S01]  /*18660*/  FMUL.FTZ R108, R53.reuse, R108 ;  /* 0x0000006c356c7220 */ /* 0x040fe20000410000 */
[----:B------:R-:W-:Y:S01]  /*18670*/  FMUL.FTZ R129, R53, R122 ;  /* 0x0000007a35817220 */ /* 0x000fe20000410000 */
[----:B---3--:R-:W-:Y:S01]  /*18680*/  IMAD.WIDE.U32 R106, R117, 0x10, R48 ;  /* 0x00000010756a7825 */ /* 0x008fe200078e0030 */
[----:B------:R0:W-:Y:S01]  /*18690*/  @!P0 STG.E desc[UR4][R44.64], R53 ;  /* 0x000000352c008986 */ /* 0x0001e2000c101904 */
[----:B------:R-:W-:-:S02]  /*186a0*/  F2FP.BF16.F32.PACK_AB R47, R54, R47 ;  /* 0x0000002f362f723e */ /* 0x000fc400000010ff */
[----:B------:R-:W-:Y:S01]  /*186b0*/  FFMA.FTZ R52, R52, R22, R7 ;  /* 0x0000001634347223 */ /* 0x000fe20000010007 */
[----:B------:R-:W-:-:S04]  /*186c0*/  IMAD.WIDE.U32 R116, R127, 0x10, R48 ;  /* 0x000000107f747825 */ /* 0x000fc800078e0030 */
[----:B------:R-:W-:Y:S01]  /*186d0*/  FFMA.FTZ R49, R56, R80, R63 ;  /* 0x0000005038317223 */ /* 0x000fe2000001003f */
[----:B------:R-:W-:Y:S01]  /*186e0*/  FFMA.FTZ R48, R51, R23, R6 ;  /* 0x0000001733307223 */ /* 0x000fe20000010006 */
[----:B------:R-:W-:Y:S01]  /*186f0*/  FFMA.FTZ R55, R55, R83, R68 ;  /* 0x0000005337377223 */ /* 0x000fe20000010044 */
[----:B------:R-:W-:Y:S01]  /*18700*/  FMUL.FTZ R156, R53, R97 ;  /* 0x00000061359c7220 */ /* 0x000fe20000410000 */
[----:B------:R-:W-:Y:S01]  /*18710*/  FFMA.FTZ R51, R108, R24, R9 ;  /* 0x000000186c337223 */ /* 0x000fe20000010009 */
[----:B------:R-:W-:Y:S01]  /*18720*/  FFMA.FTZ R54, R129, R85, R70 ;  /* 0x0000005581367223 */ /* 0x000fe20000010046 */
[C---:B------:R-:W-:Y:S01]  /*18730*/  FMUL.FTZ R97, R53.reuse, R140 ;  /* 0x0000008c35617220 */ /* 0x040fe20000410000 */
[----:B------:R-:W-:Y:S01]  /*18740*/  FMUL.FTZ R125, R53, R148 ;  /* 0x00000094357d7220 */ /* 0x000fe20000410000 */
[----:B0-----:R-:W-:Y:S01]  /*18750*/  FFMA.FTZ R44, R59, R19, R2 ;  /* 0x000000133b2c7223 */ /* 0x001fe20000010002 */
[C---:B------:R-:W-:Y:S01]  /*18760*/  FMUL.FTZ R150, R53.reuse, R150 ;  /* 0x0000009635967220 */ /* 0x040fe20000410000 */
[----:B------:R-:W-:Y:S01]  /*18770*/  F2FP.BF16.F32.PACK_AB R51, R54, R51 ;  /* 0x000000333633723e */ /* 0x000fe200000010ff */
[----:B------:R-:W-:Y:S01]  /*18780*/  FMUL.FTZ R96, R53, R96 ;  /* 0x0000006035607220 */ /* 0x000fe20000410000 */
[----:B------:R-:W-:Y:S01]  /*18790*/  FFMA.FTZ R54, R125, R29, R12 ;  /* 0x0000001d7d367223 */ /* 0x000fe2000001000c */
[----:B------:R-:W-:Y:S01]  /*187a0*/  F2FP.BF16.F32.PACK_AB R44, R49, R44 ;  /* 0x0000002c312c723e */ /* 0x000fe200000010ff */
[----:B------:R-:W-:Y:S01]  /*187b0*/  FMUL.FTZ R120, R53, R120 ;  /* 0x0000007835787220 */ /* 0x000fe20000410000 */
[----:B------:R-:W-:Y:S01]  /*187c0*/  F2FP.BF16.F32.PACK_AB R49, R55, R52 ;  /* 0x000000343731723e */ /* 0x000fe200000010ff */
[----:B------:R-:W-:Y:S01]  /*187d0*/  FFMA.FTZ R52, R97, R27, R10 ;  /* 0x0000001b61347223 */ /* 0x000fe2000001000a */
[----:B------:R-:W-:Y:S01]  /*187e0*/  FFMA.FTZ R97, R150, R90, R73 ;  /* 0x0000005a96617223 */ /* 0x000fe20000010049 */
[C---:B------:R-:W-:Y:S01]  /*187f0*/  FMUL.FTZ R124, R53.reuse, R124 ;  /* 0x0000007c357c7220 */ /* 0x040fe20000410000 */
        /* <DEDUP_REMOVED lines=13> */
[----:B------:R-:W-:Y:S01]  /*188d0*/  F2FP.BF16.F32.PACK_AB R54, R97, R54 ;  /* 0x000000366136723e */ /* 0x000fe200000010ff */
[----:B------:R-:W-:Y:S01]  /*188e0*/  FFMA.FTZ R53, R50, R84, R67 ;  /* 0x0000005432357223 */ /* 0x000fe20000010043 */
[----:B------:R-:W0:Y:S01]  /*188f0*/  LDC.64 R96, c[0x0][0x210] ;  /* 0x00008400ff607b82 */ /* 0x000e220000000a00 */
[----:B------:R-:W-:Y:S01]  /*18900*/  FFMA.FTZ R56, R121, R87, R72 ;  /* 0x0000005779387223 */ /* 0x000fe20000010048 */
[----:B------:R-:W-:Y:S01]  /*18910*/  FFMA.FTZ R55, R144, R28, R13 ;  /* 0x0000001c90377223 */ /* 0x000fe2000001000d */
[----:B------:R-:W-:Y:S01]  /*18920*/  FFMA.FTZ R58, R131, R89, R74 ;  /* 0x00000059833a7223 */ /* 0x000fe2000001004a */
[----:B------:R-:W-:Y:S01]  /*18930*/  F2FP.BF16.F32.PACK_AB R48, R53, R48 ;  /* 0x000000303530723e */ /* 0x000fe200000010ff */
[----:B------:R-:W-:Y:S01]  /*18940*/  FFMA.FTZ R53, R110, R26, R11 ;  /* 0x0000001a6e357223 */ /* 0x000fe2000001000b */
[----:B------:R-:W-:Y:S01]  /*18950*/  FFMA.FTZ R111, R111, R25, R8 ;  /* 0x000000196f6f7223 */ /* 0x000fe20000010008 */
[----:B------:R-:W-:Y:S01]  /*18960*/  FFMA.FTZ R120, R120, R86, R69 ;  /* 0x0000005678787223 */ /* 0x000fe20000010045 */
[----:B------:R-:W-:Y:S01]  /*18970*/  FFMA.FTZ R156, R156, R18, R3 ;  /* 0x000000129c9c7223 */ /* 0x000fe20000010003 */
[----:B------:R-:W-:Y:S01]  /*18980*/  FFMA.FTZ R135, R135, R79, R64 ;  /* 0x0000004f87877223 */ /* 0x000fe20000010040 */
[----:B------:R-:W-:Y:S01]  /*18990*/  F2FP.BF16.F32.PACK_AB R53, R56, R53 ;  /* 0x000000353835723e */ /* 0x000fe200000010ff */
[----:B------:R-:W-:Y:S01]  /*189a0*/  FFMA.FTZ R56, R109, R31, R14 ;  /* 0x0000001f6d387223 */ /* 0x000fe2000001000e */
[----:B------:R-:W-:Y:S01]  /*189b0*/  LEA R110, P0, R57, UR12, 0x4 ;  /* 0x0000000c396e7c11 */ /* 0x000fe2000f8020ff */
[----:B------:R-:W-:Y:S01]  /*189c0*/  FFMA.FTZ R59, R124, R88, R71 ;  /* 0x000000587c3b7223 */ /* 0x000fe20000010047 */
[----:B------:R-:W-:Y:S01]  /*189d0*/  F2FP.BF16.F32.PACK_AB R55, R58, R55 ;  /* 0x000000373a37723e */ /* 0x000fe200000010ff */
[----:B------:R-:W-:Y:S01]  /*189e0*/  FFMA.FTZ R109, R132, R92, R75 ;  /* 0x0000005c846d7223 */ /* 0x000fe2000001004b */
[----:B------:R-:W-:Y:S01]  /*189f0*/  FFMA.FTZ R138, R138, R32, R17 ;  /* 0x000000208a8a7223 */ /* 0x000fe20000010011 */
[----:B------:R-:W-:Y:S01]  /*18a00*/  FFMA.FTZ R133, R133, R93, R78 ;  /* 0x0000005d85857223 */ /* 0x000fe2000001004e */
[----:B------:R-:W-:Y:S01]  /*18a10*/  FFMA.FTZ R128, R128, R30, R15 ;  /* 0x0000001e80807223 */ /* 0x000fe2000001000f */
[----:B------:R-:W-:Y:S01]  /*18a20*/  FFMA.FTZ R58, R123, R33, R16 ;  /* 0x000000217b3a7223 */ /* 0x000fe20000010010 */
[----:B------:R-:W-:Y:S01]  /*18a30*/  FFMA.FTZ R121, R136, R94, R77 ;  /* 0x0000005e88797223 */ /* 0x000fe2000001004d */
[----:B------:R-:W-:Y:S01]  /*18a40*/  FFMA.FTZ R119, R119, R91, R76 ;  /* 0x0000005b77777223 */ /* 0x000fe2000001004c */
[----:B------:R-:W-:-:S02]  /*18a50*/  F2FP.BF16.F32.PACK_AB R50, R120, R111 ;  /* 0x0000006f7832723e */ /* 0x000fc400000010ff */
[----:B------:R-:W-:Y:S01]  /*18a60*/  LEA R108, P1, R115, UR12, 0x4 ;  /* 0x0000000c736c7c11 */ /* 0x000fe2000f8220ff */
[----:B0-----:R-:W-:Y:S01]  /*18a70*/  IMAD R0, R96, 0x4, R0 ;  /* 0x0000000460007824 */ /* 0x001fe200078e0200 */
[----:B------:R-:W-:Y:S02]  /*18a80*/  F2FP.BF16.F32.PACK_AB R46, R137, R46 ;  /* 0x0000002e892e723e */ /* 0x000fe400000010ff */
[----:B------:R-:W-:Y:S02]  /*18a90*/  F2FP.BF16.F32.PACK_AB R45, R135, R156 ;  /* 0x0000009c872d723e */ /* 0x000fe400000010ff */
[----:B------:R-:W-:Y:S02]  /*18aa0*/  LEA.HI.X R111, R57, UR13, RZ, 0x4, P0 ;  /* 0x0000000d396f7c11 */ /* 0x000fe400080f24ff */
[----:B------:R-:W-:Y:S02]  /*18ab0*/  F2FP.BF16.F32.PACK_AB R52, R59, R52 ;  /* 0x000000343b34723e */ /* 0x000fe400000010ff */
[----:B------:R-:W-:Y:S01]  /*18ac0*/  F2FP.BF16.F32.PACK_AB R56, R109, R56 ;  /* 0x000000386d38723e */ /* 0x000fe200000010ff */
[----:B------:R0:W-:Y:S01]  /*18ad0*/  STG.E.128 desc[UR4][R110.64], R44 ;  /* 0x0000002c6e007986 */ /* 0x0001e2000c101d04 */
[----:B------:R-:W-:-:S02]  /*18ae0*/  F2FP.BF16.F32.PACK_AB R59, R133, R138 ;  /* 0x0000008a853b723e */ /* 0x000fc400000010ff */
[----:B------:R-:W-:Y:S01]  /*18af0*/  F2FP.BF16.F32.PACK_AB R58, R121, R58 ;  /* 0x0000003a793a723e */ /* 0x000fe200000010ff */
[----:B------:R0:W-:Y:S01]  /*18b00*/  STG.E.128 desc[UR4][R106.64], R48 ;  /* 0x000000306a007986 */ /* 0x0001e2000c101d04 */
[----:B------:R-:W-:Y:S02]  /*18b10*/  F2FP.BF16.F32.PACK_AB R57, R119, R128 ;  /* 0x000000807739723e */ /* 0x000fe400000010ff */
[----:B------:R-:W-:Y:S01]  /*18b20*/  LEA.HI.X R109, R115, UR13, RZ, 0x4, P1 ;  /* 0x0000000d736d7c11 */ /* 0x000fe200088f24ff */
[----:B------:R0:W-:Y:S01]  /*18b30*/  STG.E.128 desc[UR4][R116.64], R52 ;  /* 0x0000003474007986 */ /* 0x0001e2000c101d04 */
[----:B------:R-:W-:-:S03]  /*18b40*/  ISETP.GE.AND P0, PT, R0, R97, PT ;  /* 0x000000610000720c */ /* 0x000fc60003f06270 */
[----:B------:R0:W-:Y:S10]  /*18b50*/  STG.E.128 desc[UR4][R108.64], R56 ;  /* 0x000000386c007986 */ /* 0x0001f4000c101d04 */
[----:B------:R-:W-:Y:S05]  /*18b60*/  @!P0 BRA `(.L_x_2781) ;  /* 0xfffffe8000b88947 */ /* 0x000fea000383ffff */
[----:B------:R-:W-:Y:S05]  /*18b70*/  BSYNC B0 ;  /* 0x0000000000007941 */ /* 0x000fea0003800000 */
.L_x_2263:
[----:B------:R-:W-:Y:S05]  /*18b80*/  EXIT ;  /* 0x000000000000794d */ /* 0x000fea0003800000 */
.L_x_2780:
        /* <DEDUP_REMOVED lines=8> */
.L_x_2783:
[----:B------:R-:W-:Y:S05]  /*18c10*/  BSYNC B1 ;  /* 0x0000000000017941 */ /* 0x000fea0003800000 */
.L_x_2782:
        /* <DEDUP_REMOVED lines=9> */
.L_x_2784:
[----:B------:R-:W-:Y:S02]  /*18cb0*/  IMAD.MOV.U32 R52, RZ, RZ, 0x4 ;  /* 0x00000004ff347424 */ /* 0x000fe400078e00ff */
[----:B------:R-:W-:-:S04]  /*18cc0*/  IMAD.MOV.U32 R45, RZ, RZ, R53 ;  /* 0x000000ffff2d7224 */ /* 0x000fc800078e0035 */
[----:B------:R-:W-:-:S05]  /*18cd0*/  FADD.FTZ R47, R46, R45 ;  /* 0x0000002d2e2f7221 */ /* 0x000fca0000010000 */
[----:B------:R-:W-:-:S07]  /*18ce0*/  MOV R55, R47 ;  /* 0x0000002f00377202 */ /* 0x000fce0000000f00 */
[----:B------:R-:W-:Y:S05]  /*18cf0*/  WARPSYNC.COLLECTIVE R50, `(.L_x_2785) ;  /* 0x0000000032087348 */ /* 0x000fea0003c00000 */
[----:B------:R0:W1:Y:S02]  /*18d00*/  SHFL.BFLY P1, R53, R55, R52, R111 ;  /* 0x0c00003437357389 */ /* 0x000064000002006f */
[----:B01----:R-:W-:Y:S01]  /*18d10*/  ENDCOLLECTIVE ;  /* 0x000000000000791b */ /* 0x003fe20003800000 */
.L_x_2785:
[----:B------:R-:W-:Y:S01]  /*18d20*/  HFMA2.MMA R52, -RZ, RZ, 0, 4.76837158203125e-07 ;  /* 0x00000008ff347435 */ /* 0x000fe200000001ff */
[----:B------:R-:W-:-:S05]  /*18d30*/  MOV R44, R53 ;  /* 0x00000035002c7202 */ /* 0x000fca0000000f00 */
[----:B------:R-:W-:-:S04]  /*18d40*/  FADD.FTZ R48, R47, R44 ;  /* 0x0000002c2f307221 */ /* 0x000fc80000010000 */
[----:B------:R-:W-:-:S07]  /*18d50*/  IMAD.MOV.U32 R55, RZ, RZ, R48 ;  /* 0x000000ffff377224 */ /* 0x000fce00078e0030 */
[----:B------:R-:W-:Y:S05]  /*18d60*/  WARPSYNC.COLLECTIVE R50, `(.L_x_2786) ;  /* 0x0000000032087348 */ /* 0x000fea0003c00000 */
[----:B------:R0:W1:Y:S02]  /*18d70*/  SHFL.BFLY P1, R53, R55, R52, R111 ;  /* 0x0c00003437357389 */ /* 0x000064000002006f */
[----:B01----:R-:W-:Y:S01]  /*18d80*/  ENDCOLLECTIVE ;  /* 0x000000000000791b */ /* 0x003fe20003800000 */
.L_x_2786:
        /* <DEDUP_REMOVED lines=8> */
.L_x_2787:
[----:B------:R-:W-:Y:S01]  /*18e10*/  HFMA2.MMA R52, -RZ, RZ, 0, 5.9604644775390625e-08 ;  /* 0x00000001ff347435 */ /* 0x000fe200000001ff */
[----:B------:R-:W-:-:S05]  /*18e20*/  MOV R44, R53 ;  /* 0x00000035002c7202 */ /* 0x000fca0000000f00 */
[----:B------:R-:W-:-:S04]  /*18e30*/  FADD.FTZ R44, R49, R44 ;  /* 0x0000002c312c7221 */ /* 0x000fc80000010000 */
[----:B------:R-:W-:-:S04]  /*18e40*/  FMUL.FTZ R51, R44, R45 ;  /* 0x0000002d2c337220 */ /* 0x000fc80000410000 */
        /* <DEDUP_REMOVED lines=63> */
[----:B------:R-:W-:-:S04]  /*19240*/  FFMA.FTZ R44, R47, R47, R44 ;  /* 0x0000002f2f2c7223 */ /* 0x000fc8000001002c */
[----:B------:R-:W-:-:S07]  /*19250*/  IMAD.MOV.U32 R55, RZ, RZ, R44 ;  /* 0x000000ffff377224 */ /* 0x000fce00078e002c */
[----:B------:R-:W-:Y:S05]  /*19260*/  WARPSYNC.COLLECTIVE R50, `(.L_x_2788) ;  /* 0x0000000032087348 */ /* 0x000fea0003c00000 */
[----:B------:R0:W1:Y:S02]  /*19270*/  SHFL.BFLY P1, R53, R55, R52, R111 ;  /* 0x0c00003437357389 */ /* 0x000064000002006f */
[----:B01----:R-:W-:Y:S01]  /*19280*/  ENDCOLLECTIVE ;  /* 0x000000000000791b */ /* 0x003fe20003800000 */
.L_x_2788:
[----:B------:R-:W-:Y:S02]  /*19290*/  IMAD.MOV.U32 R52, RZ, RZ, 0x2 ;  /* 0x00000002ff347424 */ /* 0x000fe400078e00ff */
[----:B------:R-:W-:-:S04]  /*192a0*/  IMAD.MOV.U32 R47, RZ, RZ, R53 ;  /* 0x000000ffff2f7224 */ /* 0x000fc800078e0035 */
[----:B------:R-:W-:-:S05]  /*192b0*/  FADD.FTZ R47, R44, R47 ;  /* 0x0000002f2c2f7221 */ /* 0x000fca0000010000 */
[----:B------:R-:W-:-:S07]  /*192c0*/  MOV R55, R47 ;  /* 0x0000002f00377202 */ /* 0x000fce0000000f00 */
[----:B------:R-:W-:Y:S05]  /*192d0*/  WARPSYNC.COLLECTIVE R50, `(.L_x_2789) ;  /* 0x0000000032087348 */ /* 0x000fea0003c00000 */
[----:B------:R0:W1:Y:S02]  /*192e0*/  SHFL.BFLY P1, R53, R55, R52, R111 ;  /* 0x0c00003437357389 */ /* 0x000064000002006f */
[----:B01----:R-:W-:Y:S01]  /*192f0*/  ENDCOLLECTIVE ;  /* 0x000000000000791b */ /* 0x003fe20003800000 */
.L_x_2789:
[----:B------:R-:W-:Y:S01]  /*19300*/  HFMA2.MMA R52, -RZ, RZ, 0, 2.384185791015625e-07 ;  /* 0x00000004ff347435 */ /* 0x000fe200000001ff */
[----:B------:R-:W-:-:S05]  /*19310*/  MOV R46, R53 ;  /* 0x00000035002e7202 */ /* 0x000fca0000000f00 */
[----:B------:R-:W-:-:S04]  /*19320*/  FADD.FTZ R46, R47, R46 ;  /* 0x0000002e2f2e7221 */ /* 0x000fc80000010000 */
[----:B------:R-:W-:-:S07]  /*19330*/  IMAD.MOV.U32 R55, RZ, RZ, R46 ;  /* 0x000000ffff377224 */ /* 0x000fce00078e002e */
[----:B------:R-:W-:Y:S05]  /*19340*/  WARPSYNC.COLLECTIVE R50, `(.L_x_2790) ;  /* 0x0000000032087348 */ /* 0x000fea0003c00000 */
[----:B------:R0:W1:Y:S02]  /*19350*/  SHFL.BFLY P1, R53, R55, R52, R111 ;  /* 0x0c00003437357389 */ /* 0x000064000002006f */
[----:B01----:R-:W-:Y:S01]  /*19360*/  ENDCOLLECTIVE ;  /* 0x000000000000791b */ /* 0x003fe20003800000 */
.L_x_2790:
[----:B------:R-:W-:Y:S02]  /*19370*/  IMAD.MOV.U32 R52, RZ, RZ, 0x8 ;  /* 0x00000008ff347424 */ /* 0x000fe400078e00ff */
[----:B------:R-:W-:-:S04]  /*19380*/  IMAD.MOV.U32 R49, RZ, RZ, R53 ;  /* 0x000000ffff317224 */ /* 0x000fc800078e0035 */
[----:B------:R-:W-:-:S05]  /*19390*/  FADD.FTZ R49, R46, R49 ;  /* 0x000000312e317221 */ /* 0x000fca0000010000 */
[----:B------:R-:W-:-:S07]  /*193a0*/  MOV R55, R49 ;  /* 0x0000003100377202 */ /* 0x000fce0000000f00 */
[----:B------:R-:W-:Y:S05]  /*193b0*/  WARPSYNC.COLLECTIVE R50, `(.L_x_2791) ;  /* 0x0000000032087348 */ /* 0x000fea0003c00000 */
[----:B------:R0:W1:Y:S02]  /*193c0*/  SHFL.BFLY P1, R53, R55, R52, R111 ;  /* 0x0c00003437357389 */ /* 0x000064000002006f */
[----:B01----:R-:W-:Y:S01]  /*193d0*/  ENDCOLLECTIVE ;  /* 0x000000000000791b */ /* 0x003fe20003800000 */
.L_x_2791:
[----:B------:R-:W-:Y:S01]  /*193e0*/  HFMA2.MMA R52, -RZ, RZ, 0, 9.5367431640625e-07 ;  /* 0x00000010ff347435 */ /* 0x000fe200000001ff */
[----:B------:R-:W-:-:S05]  /*193f0*/  MOV R48, R53 ;  /* 0x0000003500307202 */ /* 0x000fca0000000f00 */
[----:B------:R-:W-:-:S04]  /*19400*/  FADD.FTZ R48, R49, R48 ;  /* 0x0000003031307221 */ /* 0x000fc80000010000 */
[----:B------:R-:W-:-:S07]  /*19410*/  IMAD.MOV.U32 R55, RZ, RZ, R48 ;  /* 0x000000ffff377224 */ /* 0x000fce00078e0030 */
[----:B------:R-:W-:Y:S05]  /*19420*/  WARPSYNC.COLLECTIVE R50, `(.L_x_2792) ;  /* 0x0000000032087348 */ /* 0x000fea0003c00000 */
[----:B------:R0:W1:Y:S02]  /*19430*/  SHFL.BFLY P1, R53, R55, R52, R111 ;  /* 0x0c00003437357389 */ /* 0x000064000002006f */
[----:B01----:R-:W-:Y:S01]  /*19440*/  ENDCOLLECTIVE ;  /* 0x000000000000791b */ /* 0x003fe20003800000 */
.L_x_2792:
[----:B------:R-:W-:Y:S05]  /*19450*/  BRA `(.L_x_2793) ;  /* 0xffffffec008c7947 */ /* 0x000fea000383ffff */
.L_x_2794:
        /* <DEDUP_REMOVED lines=10> */
.L_x_27157:


//--------------------- .text._ZN10layer_norm31ln_parallel_residual_fwd_kernelINS_13Kernel_traitsI6__halfS2_S2_S2_fjLj1024ELj1ELj4ELj1ELj16ENS_18Kernel_traits_baseILj1024ES2_S2_S2_S2_fjLj128EEEEELb0ELb0ELb0EEEvNS_9FwdParamsE --------------------------
	.section	.text._ZN10layer_norm31ln_parallel_residual_fwd_kernelINS_13Kernel_traitsI6__halfS2_S2_S2_fjLj1024ELj1ELj4ELj1ELj16ENS_18Kernel_traits_baseILj1024ES2_S2_S2_S2_fjLj128EEEEELb0ELb0ELb0EEEvNS_9FwdParamsE,"ax",@progbits
	.align	128
        .global         _ZN10layer_norm31ln_parallel_residual_fwd_kernelINS_13Kernel_traitsI6__halfS2_S2_S2_fjLj1024ELj1ELj4ELj1ELj16ENS_18Kernel_traits_baseILj1024ES2_S2_S2_S2_fjLj128EEEEELb0ELb0ELb0EEEvNS_9FwdParamsE
        .type           _ZN10layer_norm31ln_parallel_residual_fwd_kernelINS_13Kernel_traitsI6__halfS2_S2_S2_fjLj1024ELj1ELj4ELj1ELj16ENS_18Kernel_traits_baseILj1024ES2_S2_S2_S2_fjLj128EEEEELb0ELb0ELb0EEEvNS_9FwdParamsE,@function
        .size           _ZN10layer_norm31ln_parallel_residual_fwd_kernelINS_13Kernel_traitsI6__halfS2_S2_S2_fjLj1024ELj1ELj4ELj1ELj16ENS_18Kernel_traits_baseILj1024ES2_S2_S2_S2_fjLj128EEEEELb0ELb0ELb0EEEvNS_9FwdParamsE,(.L_x_27158 - _ZN10layer_norm31ln_parallel_residual_fwd_kernelINS_13Kernel_traitsI6__halfS2_S2_S2_fjLj1024ELj1ELj4ELj1ELj16ENS_18Kernel_traits_baseILj1024ES2_S2_S2_S2_fjLj128EEEEELb0ELb0ELb0EEEvNS_9FwdParamsE)
        .other          _ZN10layer_norm31ln_parallel_residual_fwd_kernelINS_13Kernel_traitsI6__halfS2_S2_S2_fjLj1024ELj1ELj4ELj1ELj16ENS_18Kernel_traits_baseILj1024ES2_S2_S2_S2_fjLj128EEEEELb0ELb0ELb0EEEvNS_9FwdParamsE,@"STO_CUDA_ENTRY STV_DEFAULT"
_ZN10layer_norm31ln_parallel_residual_fwd_kernelINS_13Kernel_traitsI6__halfS2_S2_S2_fjLj1024ELj1ELj4ELj1ELj16ENS_18Kernel_traits_baseILj1024ES2_S2_S2_S2_fjLj128EEEEELb0ELb0ELb0EEEvNS_9FwdParamsE:
.text._ZN10layer_norm31ln_parallel_residual_fwd_kernelINS_13Kernel_traitsI6__halfS2_S2_S2_fjLj1024ELj1ELj4ELj1ELj16ENS_18Kernel_traits_baseILj1024ES2_S2_S2_S2_fjLj128EEEEELb0ELb0ELb0EEEvNS_9FwdParamsE:
        /* <DEDUP_REMOVED lines=13> */
[C---:B------:R-:W-:Y:S02]  /*00d0*/  ISETP.GE.U32.AND P6, PT, R51.reuse, 0x40, PT ;  /* 0x000000403300780c */ /* 0x040fe40003fc6070 */
[C---:B------:R-:W-:Y:S02]  /*00e0*/  ISETP.GE.U32.AND P5, PT, R51.reuse, 0x60, PT ;  /* 0x000000603300780c */ /* 0x040fe40003fa6070 */
[----:B------:R-:W-:-:S02]  /*00f0*/  ISETP.GE.U32.AND P4, PT, R51, 0x80, PT ;  /* 0x000000803300780c */ /* 0x000fc40003f86070 */
[----:B------:R-:W-:Y:S02]  /*0100*/  LOP3.LUT R50, R50, 0x1f, RZ, 0xc0, !PT ;  /* 0x0000001f32327812 */ /* 0x000fe400078ec0ff */
[----:B------:R-:W-:Y:S02]  /*0110*/  P2R R2, PR, RZ, 0x40 ;  /* 0x00000040ff027803 */ /* 0x000fe40000000000 */
[----:B--2---:R-:W-:Y:S02]  /*0120*/  LEA R156, R3, R0, 0x2 ;  /* 0x00000000039c7211 */ /* 0x004fe400078e10ff */
[----:B------:R-:W-:Y:S02]  /*0130*/  P2R R2, PR, RZ, 0x20 ;  /* 0x00000020ff027803 */ /* 0x000fe40000000000 */
[----:B------:R-:W-:Y:S02]  /*0140*/  P2R R0, PR, RZ, 0x10 ;  /* 0x00000010ff007803 */ /* 0x000fe40000000000 */
[----:B------:R-:W-:Y:S01]  /*0150*/  MOV R19, R50 ;  /* 0x0000003200137202 */ /* 0x000fe20000000f00 */
[----:B---3--:R-:W-:Y:S06]  /*0160*/  @!P0 BRA `(.L_x_2796) ;  /* 0x0000000000688947 */ /* 0x008fec0003800000 */
[----:B------:R-:W-:Y:S01]  /*0170*/  ULDC.64 UR6, c[0x0][0x2c8] ;  /* 0x0000b20000067ab9 */ /* 0x000fe20000000a00 */
[----:B------:R-:W-:Y:S01]  /*0180*/  ULDC.64 UR8, c[0x0][0x2d0] ;  /* 0x0000b40000087ab9 */ /* 0x000fe20000000a00 */
[----:B------:R-:W-:Y:S01]  /*0190*/  ISETP.NE.U32.AND P1, PT, RZ, UR6, PT ;  /* 0x00000006ff007c0c */ /* 0x000fe2000bf25070 */
[----:B------:R-:W0:Y:S01]  /*01a0*/  LDC.64 R2, c[0x0][0x260] ;  /* 0x00009800ff027b82 */ /* 0x000e220000000a00 */
[----:B------:R-:W-:Y:S02]  /*01b0*/  ISETP.NE.U32.AND P2, PT, RZ, UR8, PT ;  /* 0x00000008ff007c0c */ /* 0x000fe4000bf45070 */
[----:B------:R-:W-:Y:S02]  /*01c0*/  ISETP.NE.AND.EX P1, PT, RZ, UR7, PT, P1 ;  /* 0x00000007ff007c0c */ /* 0x000fe4000bf25310 */
[----:B------:R-:W-:Y:S02]  /*01d0*/  ISETP.NE.AND.EX P2, PT, RZ, UR9, PT, P2 ;  /* 0x00000009ff007c0c */ /* 0x000fe4000bf45320 */
[----:B------:R-:W-:-:S02]  /*01e0*/  SHF.L.U32 R24, R19, 0x4, RZ ;  /* 0x0000000413187819 */ /* 0x000fc400000006ff */
[----:B------:R-:W-:-:S07]  /*01f0*/  SHF.L.U64.HI R0, R19, 0x4, RZ ;  /* 0x0000000413007819 */ /* 0x000fce00000102ff */
[----:B------:R-:W-:-:S04]  /*0200*/  @P1 LEA R8, P3, R19, UR6, 0x4 ;  /* 0x0000000613081c11 */ /* 0x000fc8000f8620ff */
[C---:B------:R-:W-:Y:S01]  /*0210*/  @P1 LEA.HI.X R9, R19.reuse, UR7, RZ, 0x4, P3 ;  /* 0x0000000713091c11 */ /* 0x040fe200098f24ff */
[----:B------:R-:W-:Y:S01]  /*0220*/  ULDC.64 UR6, c[0x0][0x268] ;  /* 0x00009a0000067ab9 */ /* 0x000fe20000000a00 */
[----:B------:R-:W-:Y:S01]  /*0230*/  @P2 IADD3 R6, P3, R24, UR8, RZ ;  /* 0x0000000818062c10 */ /* 0x000fe2000ff7e0ff */
[C---:B0-----:R-:W-:Y:S02]  /*0240*/  IMAD.WIDE.U32 R2, R19.reuse, 0x10, R2 ;  /* 0x0000001013027825 */ /* 0x041fe400078e0002 */
[----:B------:R0:W5:Y:S01]  /*0250*/  @P1 LDG.E.128 R12, desc[UR4][R8.64] ;  /* 0x00000004080c1981 */ /* 0x000162000c1e1d00 */
[----:B------:R-:W-:Y:S02]  /*0260*/  @P2 IADD3.X R7, R0, UR9, RZ, P3, !PT ;  /* 0x0000000900072c10 */ /* 0x000fe40009ffe4ff */
[----:B------:R-:W-:Y:S01]  /*0270*/  IADD3 R24, P3, R24, UR6, RZ ;  /* 0x0000000618187c10 */ /* 0x000fe2000ff7e0ff */
[----:B------:R0:W5:Y:S03]  /*0280*/  LDG.E.128 R40, desc[UR4][R2.64] ;  /* 0x0000000402287981 */ /* 0x000166000c1e1d00 */
[----:B------:R-:W-:Y:S01]  /*0290*/  IADD3.X R25, R0, UR7, RZ, P3, !PT ;  /* 0x0000000700197c10 */ /* 0x000fe20009ffe4ff */
[----:B------:R-:W5:Y:S05]  /*02a0*/  @P2 LDG.E.128 R4, desc[UR4][R6.64] ;  /* 0x0000000406042981 */ /* 0x000f6a000c1e1d00 */
[----:B------:R-:W5:Y:S01]  /*02b0*/  LDG.E.128 R24, desc[UR4][R24.64] ;  /* 0x0000000418187981 */ /* 0x000f62000c1e1d00 */
[----:B------:R-:W-:-:S02]  /*02c0*/  LOP3.LUT R19, R19, 0x20, RZ, 0xfc, !PT ;  /* 0x0000002013137812 */ /* 0x000fc400078efcff */
[----:B------:R-:W-:Y:S02]  /*02d0*/  @!P1 CS2R R12, SRZ ;  /* 0x00000000000c9805 */ /* 0x000fe4000001ff00 */
[----:B------:R-:W-:Y:S02]  /*02e0*/  @!P1 CS2R R14, SRZ ;  /* 0x00000000000e9805 */ /* 0x000fe4000001ff00 */
[----:B------:R-:W-:Y:S02]  /*02f0*/  @!P2 CS2R R4, SRZ ;  /* 0x000000000004a805 */ /* 0x000fe4000001ff00 */
[----:B0-----:R-:W-:-:S07]  /*0300*/  @!P2 CS2R R6, SRZ ;  /* 0x000000000006a805 */ /* 0x001fce000001ff00 */
.L_x_2796:
[----:B------:R-:W-:Y:S05]  /*0310*/  BSYNC B0 ;  /* 0x0000000000007941 */ /* 0x000fea0003800000 */
.L_x_2795:
[----:B------:R-:W-:Y:S04]  /*0320*/  BSSY B0, `(.L_x_2797) ;  /* 0x000001c000007945 */ /* 0x000fe80003800000 */
[----:B------:R-:W-:Y:S05]  /*0330*/  @!P6 BRA `(.L_x_2798) ;  /* 0x000000000068e947 */ /* 0x000fea0003800000 */
        /* <DEDUP_REMOVED lines=17> */
[----:B------:R-:W5:Y:S03]  /*0450*/  LDG.E.128 R8, desc[UR4][R8.64] ;  /* 0x0000000408087981 */ /* 0x000f66000c1e1d00 */
[----:B------:R-:W-:Y:S01]  /*0460*/  IADD3.X R53, R0, UR7, RZ, P3, !PT ;  /* 0x0000000700357c10 */ /* 0x000fe20009ffe4ff */
[----:B------:R-:W5:Y:S05]  /*0470*/  @P2 LDG.E.128 R88, desc[UR4][R90.64] ;  /* 0x000000045a582981 */ /* 0x000f6a000c1e1d00 */
[----:B------:R-:W5:Y:S01]  /*0480*/  LDG.E.128 R52, desc[UR4][R52.64] ;  /* 0x0000000434347981 */ /* 0x000f62000c1e1d00 */
[----:B------:R-:W-:-:S02]  /*0490*/  IADD3 R19, R19, 0x20, RZ ;  /* 0x0000002013137810 */ /* 0x000fc40007ffe0ff */
[----:B------:R-:W-:Y:S02]  /*04a0*/  @!P1 CS2R R92, SRZ ;  /* 0x00000000005c9805 */ /* 0x000fe4000001ff00 */
[----:B------:R-:W-:Y:S02]  /*04b0*/  @!P1 CS2R R94, SRZ ;  /* 0x00000000005e9805 */ /* 0x000fe4000001ff00 */
[----:B------:R-:W-:Y:S02]  /*04c0*/  @!P2 CS2R R88, SRZ ;  /* 0x000000000058a805 */ /* 0x000fe4000001ff00 */
[----:B0-----:R-:W-:-:S07]  /*04d0*/  @!P2 CS2R R90, SRZ ;  /* 0x00000000005aa805 */ /* 0x001fce000001ff00 */
.L_x_2798:
[----:B------:R-:W-:Y:S05]  /*04e0*/  BSYNC B0 ;  /* 0x0000000000007941 */ /* 0x000fea0003800000 */
.L_x_2797:
        /* <DEDUP_REMOVED lines=28> */
.L_x_2800:
[----:B------:R-:W-:Y:S05]  /*06b0*/  BSYNC B0 ;  /* 0x0000000000007941 */ /* 0x000fea0003800000 */
.L_x_2799:
        /* <DEDUP_REMOVED lines=10> */
[----:B------:R-:W-:-:S07]  /*0760*/  SHF.R.U32.HI R0, RZ, 0x1c, R19 ;  /* 0x0000001cff007819 */ /* 0x000fce0000011613 */
        /* <DEDUP_REMOVED lines=16> */
.L_x_2802:
[----:B------:R-:W-:Y:S05]  /*0870*/  BSYNC B0 ;  /* 0x0000000000007941 */ /* 0x000fea0003800000 */
.L_x_2801:
[----:B------:R-:W-:Y:S02]  /*0880*/  ULDC UR6, c[0x0][0x214] ;  /* 0x0000850000067ab9 */ /* 0x000fe40000000800 */
[----:B------:R-:W-:Y:S01]  /*0890*/  ISETP.GE.AND P2, PT, R156, UR6, PT ;  /* 0x000000069c007c0c */ /* 0x000fe2000bf46270 */
[----:B------:R-:W-:Y:S02]  /*08a0*/  ULDC.64 UR6, c[0x0][0x230] ;  /* 0x00008c0000067ab9 */ /* 0x000fe40000000a00 */
[----:B------:R-:W-:-:S04]  /*08b0*/  LOP3.LUT P1, RZ, R20, UR6, RZ, 0xfc, !PT ;  /* 0x0000000614ff7c12 */ /* 0x000fc8000f82fcff */
[----:B------:R-:W-:-:S06]  /*08c0*/  LOP3.LUT P1, RZ, R21, UR7, RZ, 0xfc, P1 ;  /* 0x0000000715ff7c12 */ /* 0x000fcc000882fcff */
[----:B------:R-:W-:Y:S07]  /*08d0*/  @P2 EXIT ;  /* 0x000000000000294d */ /* 0x000fee0003800000 */
[--C-:B-----5:R-:W-:Y:S01]  /*08e0*/  HADD2.F32 R37, -RZ, R14.reuse.H0_H0 ;  /* 0x2000000eff257230 */ /* 0x120fe20000004100 */
[----:B------:R-:W-:Y:S01]  /*08f0*/  ULDC.U8 UR6, c[0x0][0x2a0] ;  /* 0x0000a80000067ab9 */ /* 0x000fe20000000000 */
[----:B------:R-:W-:Y:S01]  /*0900*/  HADD2.F32 R36, -RZ, R14.H1_H1 ;  /* 0x3000000eff247230 */ /* 0x000fe20000004100 */
[----:B------:R-:W-:Y:S01]  /*0910*/  ISETP.NE.AND P2, PT, RZ, UR6, PT ;  /* 0x00000006ff007c0c */ /* 0x000fe2000bf45270 */
[--C-:B------:R-:W-:Y:S01]  /*0920*/  HADD2.F32 R35, -RZ, R15.reuse.H0_H0 ;  /* 0x2000000fff237230 */ /* 0x100fe20000004100 */
[----:B------:R-:W-:Y:S01]  /*0930*/  ULDC UR7, c[0x0][0x218] ;  /* 0x0000860000077ab9 */ /* 0x000fe20000000800 */
[----:B------:R-:W-:Y:S01]  /*0940*/  HADD2.F32 R34, -RZ, R15.H1_H1 ;  /* 0x3000000fff227230 */ /* 0x000fe20000004100 */
[----:B------:R-:W-:Y:S01]  /*0950*/  P2R R154, PR, RZ, 0x4 ;  /* 0x00000004ff9a7803 */ /* 0x000fe20000000000 */
[--C-:B------:R-:W-:Y:S01]  /*0960*/  HADD2.F32 R16, -RZ, R8.reuse.H0_H0 ;  /* 0x20000008ff107230 */ /* 0x100fe20000004100 */
[----:B------:R-:W-:Y:S01]  /*0970*/  ULDC UR6, c[0x0][0x2d8] ;  /* 0x0000b60000067ab9 */ /* 0x000fe20000000800 */
[----:B------:R-:W-:Y:S01]  /*0980*/  HADD2.F32 R17, -RZ, R8.H1_H1 ;  /* 0x30000008ff117230 */ /* 0x000fe20000004100 */
[----:B------:R-:W-:Y:S01]  /*0990*/  ULDC.64 UR8, c[0x0][0x228] ;  /* 0x00008a0000087ab9 */ /* 0x000fe20000000a00 */
[--C-:B------:R-:W-:Y:S01]  /*09a0*/  HADD2.F32 R14, -RZ, R9.reuse.H0_H0 ;  /* 0x20000009ff0e7230 */ /* 0x100fe20000004100 */
[----:B------:R-:W-:Y:S01]  /*09b0*/  ULDC.64 UR10, c[0x0][0x230] ;  /* 0x00008c00000a7ab9 */ /* 0x000fe20000000a00 */
[----:B------:R-:W-:-:S02]  /*09c0*/  HADD2.F32 R15, -RZ, R9.H1_H1 ;  /* 0x30000009ff0f7230 */ /* 0x000fc40000004100 */
[--C-:B------:R-:W-:Y:S02]  /*09d0*/  HADD2.F32 R32, -RZ, R24.reuse.H0_H0 ;  /* 0x20000018ff207230 */ /* 0x100fe40000004100 */
[----:B------:R-:W-:Y:S02]  /*09e0*/  HADD2.F32 R33, -RZ, R24.H1_H1 ;  /* 0x30000018ff217230 */ /* 0x000fe40000004100 */
[--C-:B------:R-:W-:Y:S02]  /*09f0*/  HADD2.F32 R30, -RZ, R25.reuse.H0_H0 ;  /* 0x20000019ff1e7230 */ /* 0x100fe40000004100 */
[----:B------:R-:W-:Y:S02]  /*0a00*/  HADD2.F32 R31, -RZ, R25.H1_H1 ;  /* 0x30000019ff1f7230 */ /* 0x000fe40000004100 */
[--C-:B------:R-:W-:Y:S02]  /*0a10*/  HADD2.F32 R21, -RZ, R6.reuse.H0_H0 ;  /* 0x20000006ff157230 */ /* 0x100fe40000004100 */
        /* <DEDUP_REMOVED lines=57> */
[----:B------:R-:W-:Y:S02]  /*0db0*/  HADD2.F32 R42, -RZ, R43.H0_H0 ;  /* 0x2000002bff2a7230 */ /* 0x000fe40000004100 */
[----:B------:R-:W-:Y:S02]  /*0dc0*/  HADD2.F32 R26, -RZ, R27.H0_H0 ;  /* 0x2000001bff1a7230 */ /* 0x000fe40000004100 */
[----:B------:R-:W-:Y:S02]  /*0dd0*/  HADD2.F32 R10, -RZ, R11.H0_H0 ;  /* 0x2000000bff0a7230 */ /* 0x000fe40000004100 */
[----:B------:R-:W-:-:S02]  /*0de0*/  HADD2.F32 R79, -RZ, R84.H0_H0 ;  /* 0x20000054ff4f7230 */ /* 0x000fc40000004100 */
[----:B------:R-:W-:Y:S02]  /*0df0*/  HADD2.F32 R105, -RZ, R85.H0_H0 ;  /* 0x20000055ff697230 */ /* 0x000fe40000004100 */
[--C-:B------:R-:W-:Y:S02]  /*0e00*/  HADD2.F32 R104, -RZ, R86.reuse.H0_H0 ;  /* 0x20000056ff687230 */ /* 0x100fe40000004100 */
[----:B------:R-:W-:Y:S02]  /*0e10*/  HADD2.F32 R109, -RZ, R86.H1_H1 ;  /* 0x30000056ff6d7230 */ /* 0x000fe40000004100 */
[--C-:B------:R-:W-:Y:S02]  /*0e20*/  HADD2.F32 R107, -RZ, R87.reuse.H0_H0 ;  /* 0x20000057ff6b7230 */ /* 0x100fe40000004100 */
[----:B------:R-:W-:Y:S02]  /*0e30*/  HADD2.F32 R106, -RZ, R87.H1_H1 ;  /* 0x30000057ff6a7230 */ /* 0x000fe40000004100 */
[----:B------:R-:W-:-:S02]  /*0e40*/  HADD2.F32 R81, -RZ, R82.H0_H0 ;  /* 0x20000052ff517230 */ /* 0x000fc40000004100 */
[--C-:B------:R-:W-:Y:S02]  /*0e50*/  HADD2.F32 R119, -RZ, R83.reuse.H0_H0 ;  /* 0x20000053ff777230 */ /* 0x100fe40000004100 */
[----:B------:R-:W-:Y:S02]  /*0e60*/  HADD2.F32 R121, -RZ, R83.H1_H1 ;  /* 0x30000053ff797230 */ /* 0x000fe40000004100 */
[----:B------:R-:W-:Y:S02]  /*0e70*/  HADD2.F32 R43, -RZ, R43.H1_H1 ;  /* 0x3000002bff2b7230 */ /* 0x000fe40000004100 */
[----:B------:R-:W-:Y:S02]  /*0e80*/  HADD2.F32 R27, -RZ, R27.H1_H1 ;  /* 0x3000001bff1b7230 */ /* 0x000fe40000004100 */
[----:B------:R-:W-:Y:S02]  /*0e90*/  HADD2.F32 R11, -RZ, R11.H1_H1 ;  /* 0x3000000bff0b7230 */ /* 0x000fe40000004100 */
[----:B------:R-:W-:-:S02]  /*0ea0*/  HADD2.F32 R84, -RZ, R84.H1_H1 ;  /* 0x30000054ff547230 */ /* 0x000fc40000004100 */
[----:B------:R-:W-:Y:S02]  /*0eb0*/  HADD2.F32 R85, -RZ, R85.H1_H1 ;  /* 0x30000055ff557230 */ /* 0x000fe40000004100 */
[--C-:B------:R-:W-:Y:S02]  /*0ec0*/  HADD2.F32 R86, -RZ, R72.reuse.H0_H0 ;  /* 0x20000048ff567230 */ /* 0x100fe40000004100 */
[----:B------:R-:W-:Y:S02]  /*0ed0*/  HADD2.F32 R108, -RZ, R72.H1_H1 ;  /* 0x30000048ff6c7230 */ /* 0x000fe40000004100 */
[--C-:B------:R-:W-:Y:S02]  /*0ee0*/  HADD2.F32 R87, -RZ, R73.reuse.H0_H0 ;  /* 0x20000049ff577230 */ /* 0x100fe40000004100 */
[----:B------:R-:W-:Y:S02]  /*0ef0*/  HADD2.F32 R111, -RZ, R73.H1_H1 ;  /* 0x30000049ff6f7230 */ /* 0x000fe40000004100 */
[----:B------:R-:W-:-:S02]  /*0f00*/  HADD2.F32 R110, -RZ, R74.H0_H0 ;  /* 0x2000004aff6e7230 */ /* 0x000fc40000004100 */
[----:B------:R-:W-:Y:S02]  /*0f10*/  HADD2.F32 R113, -RZ, R74.H1_H1 ;  /* 0x3000004aff717230 */ /* 0x000fe40000004100 */
[--C-:B------:R-:W-:Y:S02]  /*0f20*/  HADD2.F32 R112, -RZ, R75.reuse.H0_H0 ;  /* 0x2000004bff707230 */ /* 0x100fe40000004100 */
[----:B------:R-:W-:Y:S02]  /*0f30*/  HADD2.F32 R114, -RZ, R75.H1_H1 ;  /* 0x3000004bff727230 */ /* 0x000fe40000004100 */
        /* <DEDUP_REMOVED lines=32> */
[----:B------:R-:W-:-:S07]  /*1140*/  HADD2.F32 R157, -RZ, R67.H1_H1 ;  /* 0x30000043ff9d7230 */ /* 0x000fce0000004100 */
.L_x_2948:
        /* <DEDUP_REMOVED lines=22> */
[----:B--2---:R-:W-:-:S12]  /*12b0*/  HADD2.F32 R155, -RZ, R68.H0_H0 ;  /* 0x20000044ff9b7230 */ /* 0x004fd80000004100 */
[----:B0-----:R-:W-:Y:S05]  /*12c0*/  @P3 BRA `(.L_x_2805) ;  /* 0x0000000000203947 */ /* 0x001fea0003800000 */
[----:B------:R-:W-:-:S04]  /*12d0*/  ISETP.NE.U32.AND P4, PT, RZ, UR10, PT ;  /* 0x0000000aff007c0c */ /* 0x000fc8000bf85070 */
[----:B------:R-:W-:-:S13]  /*12e0*/  ISETP.NE.AND.EX P4, PT, RZ, UR11, PT, P4 ;  /* 0x0000000bff007c0c */ /* 0x000fda000bf85340 */
[----:B------:R-:W-:Y:S05]  /*12f0*/  @P4 BRA `(.L_x_2806) ;  /* 0x0000000000084947 */ /* 0x000fea0003800000 */
[----:B------:R-:W-:Y:S05]  /*1300*/  @P1 BRA `(.L_x_2807) ;  /* 0x0000000000201947 */ /* 0x000fea0003800000 */
[----:B------:R-:W-:Y:S05]  /*1310*/  BRA `(.L_x_2808) ;  /* 0x0000000000247947 */ /* 0x000fea0003800000 */
.L_x_2806:
[----:B-----5:R-:W-:-:S05]  /*1320*/  HADD2.F32 R72, -RZ, R60.H0_H0 ;  /* 0x2000003cff487230 */ /* 0x020fca0000004100 */
[----:B------:R-:W-:Y:S01]  /*1330*/  FADD.FTZ R155, R72, R155 ;  /* 0x0000009b489b7221 */ /* 0x000fe20000010000 */
[----:B------:R-:W-:Y:S06]  /*1340*/  BRA `(.L_x_2807) ;  /* 0x0000000000107947 */ /* 0x000fec0003800000 */
.L_x_2805:
[----:B-----5:R-:W-:Y:S02]  /*1350*/  HADD2.F32 R72, -RZ, R56.H0_H0 ;  /* 0x20000038ff487230 */ /* 0x020fe40000004100 */
[----:B------:R-:W-:-:S03]  /*1360*/  @P2 HADD2.F32 R74, -RZ, R60.H0_H0 ;  /* 0x2000003cff4a2230 */ /* 0x000fc60000004100 */
[----:B------:R-:W-:-:S04]  /*1370*/  FADD.FTZ R155, R72, R155 ;  /* 0x0000009b489b7221 */ /* 0x000fc80000010000 */
[----:B------:R-:W-:-:S07]  /*1380*/  @P2 FADD.FTZ R155, R74, R155 ;  /* 0x0000009b4a9b2221 */ /* 0x000fce0000010000 */
.L_x_2807:
[----:B------:R-:W-:-:S04]  /*1390*/  F2FP.F16.F32.PACK_AB R72, RZ, R155 ;  /* 0x0000009bff48723e */ /* 0x000fc800000000ff */
[----:B------:R-:W-:-:S07]  /*13a0*/  PRMT R64, R72, 0x7610, R64 ;  /* 0x0000761048407816 */ /* 0x000fce0000000040 */
.L_x_2808:
[----:B------:R-:W-:Y:S01]  /*13b0*/  HADD2.F32 R164, -RZ, R68.H1_H1 ;  /* 0x30000044ffa47230 */ /* 0x000fe20000004100 */
[----:B------:R-:W-:Y:S06]  /*13c0*/  @P3 BRA `(.L_x_2809) ;  /* 0x0000000000203947 */ /* 0x000fec0003800000 */
[----:B------:R-:W-:-:S04]  /*13d0*/  ISETP.NE.U32.AND P4, PT, RZ, UR10, PT ;  /* 0x0000000aff007c0c */ /* 0x000fc8000bf85070 */
[----:B------:R-:W-:-:S13]  /*13e0*/  ISETP.NE.AND.EX P4, PT, RZ, UR11, PT, P4 ;  /* 0x0000000bff007c0c */ /* 0x000fda000bf85340 */
[----:B------:R-:W-:Y:S05]  /*13f0*/  @P4 BRA `(.L_x_2810) ;  /* 0x0000000000084947 */ /* 0x000fea0003800000 */
[----:B------:R-:W-:Y:S05]  /*1400*/  @P1 BRA `(.L_x_2811) ;  /* 0x0000000000201947 */ /* 0x000fea0003800000 */
[----:B------:R-:W-:Y:S05]  /*1410*/  BRA `(.L_x_2812) ;  /* 0x0000000000247947 */ /* 0x000fea0003800000 */
.L_x_2810:
[----:B-----5:R-:W-:-:S05]  /*1420*/  HADD2.F32 R73, -RZ, R60.H1_H1 ;  /* 0x3000003cff497230 */ /* 0x020fca0000004100 */
[----:B------:R-:W-:Y:S01]  /*1430*/  FADD.FTZ R164, R73, R164 ;  /* 0x000000a449a47221 */ /* 0x000fe20000010000 */
[----:B------:R-:W-:Y:S06]  /*1440*/  BRA `(.L_x_2811) ;  /* 0x0000000000107947 */ /* 0x000fec0003800000 */
.L_x_2809:
[----:B-----5:R-:W-:Y:S02]  /*1450*/  HADD2.F32 R73, -RZ, R56.H1_H1 ;  /* 0x30000038ff497230 */ /* 0x020fe40000004100 */
[----:B------:R-:W-:-:S03]  /*1460*/  @P2 HADD2.F32 R75, -RZ, R60.H1_H1 ;  /* 0x3000003cff4b2230 */ /* 0x000fc60000004100 */
[----:B------:R-:W-:-:S04]  /*1470*/  FADD.FTZ R164, R73, R164 ;  /* 0x000000a449a47221 */ /* 0x000fc80000010000 */
[----:B------:R-:W-:-:S07]  /*1480*/  @P2 FADD.FTZ R164, R75, R164 ;  /* 0x000000a44ba42221 */ /* 0x000fce0000010000 */
.L_x_2811:
[----:B------:R-:W-:-:S04]  /*1490*/  F2FP.F16.F32.PACK_AB R68, RZ, R164 ;  /* 0x000000a4ff44723e */ /* 0x000fc800000000ff */
[----:B------:R-:W-:-:S07]  /*14a0*/  PRMT R64, R64, 0x5410, R68 ;  /* 0x0000541040407816 */ /* 0x000fce0000000044 */
.L_x_2812:
[----:B------:R-:W-:Y:S01]  /*14b0*/  HADD2.F32 R163, -RZ, R69.H0_H0 ;  /* 0x20000045ffa37230 */ /* 0x000fe20000004100 */
[----:B------:R-:W-:Y:S06]  /*14c0*/  @P3 BRA `(.L_x_2813) ;  /* 0x0000000000203947 */ /* 0x000fec0003800000 */
[----:B------:R-:W-:-:S04]  /*14d0*/  ISETP.NE.U32.AND P4, PT, RZ, UR10, PT ;  /* 0x0000000aff007c0c */ /* 0x000fc8000bf85070 */
[----:B------:R-:W-:-:S13]  /*14e0*/  ISETP.NE.AND.EX P4, PT, RZ, UR11, PT, P4 ;  /* 0x0000000bff007c0c */ /* 0x000fda000bf85340 */
[----:B------:R-:W-:Y:S05]  /*14f0*/  @P4 BRA `(.L_x_2814) ;  /* 0x0000000000084947 */ /* 0x000fea0003800000 */
[----:B------:R-:W-:Y:S05]  /*1500*/  @P1 BRA `(.L_x_2815) ;  /* 0x0000000000201947 */ /* 0x000fea0003800000 */
[----:B------:R-:W-:Y:S05]  /*1510*/  BRA `(.L_x_2816) ;  /* 0x0000000000247947 */ /* 0x000fea0003800000 */
.L_x_2814:
[----:B-----5:R-:W-:-:S05]  /*1520*/  HADD2.F32 R68, -RZ, R61.H0_H0 ;  /* 0x2000003dff447230 */ /* 0x020fca0000004100 */
[----:B------:R-:W-:Y:S01]  /*1530*/  FADD.FTZ R163, R68, R163 ;  /* 0x000000a344a37221 */ /* 0x000fe20000010000 */
[----:B------:R-:W-:Y:S06]  /*1540*/  BRA `(.L_x_2815) ;  /* 0x0000000000107947 */ /* 0x000fec0003800000 */
.L_x_2813:
[----:B-----5:R-:W-:Y:S02]  /*1550*/  HADD2.F32 R68, -RZ, R57.H0_H0 ;  /* 0x20000039ff447230 */ /* 0x020fe40000004100 */
[----:B------:R-:W-:-:S03]  /*1560*/  @P2 HADD2.F32 R72, -RZ, R61.H0_H0 ;  /* 0x2000003dff482230 */ /* 0x000fc60000004100 */
[----:B------:R-:W-:-:S04]  /*1570*/  FADD.FTZ R163, R68, R163 ;  /* 0x000000a344a37221 */ /* 0x000fc80000010000 */
[----:B------:R-:W-:-:S07]  /*1580*/  @P2 FADD.FTZ R163, R72, R163 ;  /* 0x000000a348a32221 */ /* 0x000fce0000010000 */
.L_x_2815:
[----:B------:R-:W-:-:S04]  /*1590*/  F2FP.F16.F32.PACK_AB R68, RZ, R163 ;  /* 0x000000a3ff44723e */ /* 0x000fc800000000ff */
[----:B------:R-:W-:-:S07]  /*15a0*/  PRMT R65, R68, 0x7610, R65 ;  /* 0x0000761044417816 */ /* 0x000fce0000000041 */
.L_x_2816:
[----:B------:R-:W-:Y:S01]  /*15b0*/  HADD2.F32 R174, -RZ, R69.H1_H1 ;  /* 0x30000045ffae7230 */ /* 0x000fe20000004100 */
[----:B------:R-:W-:Y:S06]  /*15c0*/  @P3 BRA `(.L_x_2817) ;  /* 0x0000000000203947 */ /* 0x000fec0003800000 */
[----:B------:R-:W-:-:S04]  /*15d0*/  ISETP.NE.U32.AND P4, PT, RZ, UR10, PT ;  /* 0x0000000aff007c0c */ /* 0x000fc8000bf85070 */
[----:B------:R-:W-:-:S13]  /*15e0*/  ISETP.NE.AND.EX P4, PT, RZ, UR11, PT, P4 ;  /* 0x0000000bff007c0c */ /* 0x000fda000bf85340 */
[----:B------:R-:W-:Y:S05]  /*15f0*/  @P4 BRA `(.L_x_2818) ;  /* 0x0000000000084947 */ /* 0x000fea0003800000 */
[----:B------:R-:W-:Y:S05]  /*1600*/  @P1 BRA `(.L_x_2819) ;  /* 0x0000000000201947 */ /* 0x000fea0003800000 */
[----:B------:R-:W-:Y:S05]  /*1610*/  BRA `(.L_x_2820) ;  /* 0x0000000000247947 */ /* 0x000fea0003800000 */
.L_x_2818:
[----:B-----5:R-:W-:-:S05]  /*1620*/  HADD2.F32 R69, -RZ, R61.H1_H1 ;  /* 0x3000003dff457230 */ /* 0x020fca0000004100 */
[----:B------:R-:W-:Y:S01]  /*1630*/  FADD.FTZ R174, R69, R174 ;  /* 0x000000ae45ae7221 */ /* 0x000fe20000010000 */
[----:B------:R-:W-:Y:S06]  /*1640*/  BRA `(.L_x_2819) ;  /* 0x0000000000107947 */ /* 0x000fec0003800000 */
.L_x_2817:
[----:B-----5:R-:W-:Y:S02]  /*1650*/  HADD2.F32 R69, -RZ, R57.H1_H1 ;  /* 0x30000039ff457230 */ /* 0x020fe40000004100 */
[----:B------:R-:W-:-:S03]  /*1660*/  @P2 HADD2.F32 R73, -RZ, R61.H1_H1 ;  /* 0x3000003dff492230 */ /* 0x000fc60000004100 */
[----:B------:R-:W-:-:S04]  /*1670*/  FADD.FTZ R174, R69, R174 ;  /* 0x000000ae45ae7221 */ /* 0x000fc80000010000 */
[----:B------:R-:W-:-:S07]  /*1680*/  @P2 FADD.FTZ R174, R73, R174 ;  /* 0x000000ae49ae2221 */ /* 0x000fce0000010000 */
.L_x_2819:
[----:B------:R-:W-:-:S04]  /*1690*/  F2FP.F16.F32.PACK_AB R68, RZ, R174 ;  /* 0x000000aeff44723e */ /* 0x000fc800000000ff */
[----:B------:R-:W-:-:S07]  /*16a0*/  PRMT R65, R65, 0x5410, R68 ;  /* 0x0000541041417816 */ /* 0x000fce0000000044 */
.L_x_2820:
[----:B------:R-:W-:Y:S01]  /*16b0*/  HADD2.F32 R173, -RZ, R70.H0_H0 ;  /* 0x20000046ffad7230 */ /* 0x000fe20000004100 */
[----:B------:R-:W-:Y:S06]  /*16c0*/  @P3 BRA `(.L_x_2821) ;  /* 0x0000000000203947 */ /* 0x000fec0003800000 */
[----:B------:R-:W-:-:S04]  /*16d0*/  ISETP.NE.U32.AND P4, PT, RZ, UR10, PT ;  /* 0x0000000aff007c0c */ /* 0x000fc8000bf85070 */
[----:B------:R-:W-:-:S13]  /*16e0*/  ISETP.NE.AND.EX P4, PT, RZ, UR11, PT, P4 ;  /* 0x0000000bff007c0c */ /* 0x000fda000bf85340 */
[----:B------:R-:W-:Y:S05]  /*16f0*/  @P4 BRA `(.L_x_2822) ;  /* 0x0000000000084947 */ /* 0x000fea0003800000 */
[----:B------:R-:W-:Y:S05]  /*1700*/  @P1 BRA `(.L_x_2823) ;  /* 0x0000000000201947 */ /* 0x000fea0003800000 */
[----:B------:R-:W-:Y:S05]  /*1710*/  BRA `(.L_x_2824) ;  /* 0x0000000000247947 */ /* 0x000fea0003800000 */
.L_x_2822:
[----:B-----5:R-:W-:-:S05]  /*1720*/  HADD2.F32 R68, -RZ, R62.H0_H0 ;  /* 0x2000003eff447230 */ /* 0x020fca0000004100 */
[----:B------:R-:W-:Y:S01]  /*1730*/  FADD.FTZ R173, R68, R173 ;  /* 0x000000ad44ad7221 */ /* 0x000fe20000010000 */
[----:B------:R-:W-:Y:S06]  /*1740*/  BRA `(.L_x_2823) ;  /* 0x0000000000107947 */ /* 0x000fec0003800000 */
.L_x_2821:
[----:B-----5:R-:W-:Y:S02]  /*1750*/  HADD2.F32 R68, -RZ, R58.H0_H0 ;  /* 0x2000003aff447230 */ /* 0x020fe40000004100 */
[----:B------:R-:W-:-:S03]  /*1760*/  @P2 HADD2.F32 R72, -RZ, R62.H0_H0 ;  /* 0x2000003eff482230 */ /* 0x000fc60000004100 */
[----:B------:R-:W-:-:S04]  /*1770*/  FADD.FTZ R173, R68, R173 ;  /* 0x000000ad44ad7221 */ /* 0x000fc80000010000 */
[----:B------:R-:W-:-:S07]  /*1780*/  @P2 FADD.FTZ R173, R72, R173 ;  /* 0x000000ad48ad2221 */ /* 0x000fce0000010000 */
.L_x_2823:
[----:B------:R-:W-:-:S04]  /*1790*/  F2FP.F16.F32.PACK_AB R68, RZ, R173 ;  /* 0x000000adff44723e */ /* 0x000fc800000000ff */
[----:B------:R-:W-:-:S07]  /*17a0*/  PRMT R66, R68, 0x7610, R66 ;  /* 0x0000761044427816 */ /* 0x000fce0000000042 */
.L_x_2824:
[----:B------:R-:W-:Y:S01]  /*17b0*/  HADD2.F32 R184, -RZ, R70.H1_H1 ;  /* 0x30000046ffb87230 */ /* 0x000fe20000004100 */
[----:B------:R-:W-:Y:S06]  /*17c0*/  @P3 BRA `(.L_x_2825) ;  /* 0x0000000000203947 */ /* 0x000fec0003800000 */
[----:B------:R-:W-:-:S04]  /*17d0*/  ISETP.NE.U32.AND P4, PT, RZ, UR10, PT ;  /* 0x0000000aff007c0c */ /* 0x000fc8000bf85070 */
[----:B------:R-:W-:-:S13]  /*17e0*/  ISETP.NE.AND.EX P4, PT, RZ, UR11, PT, P4 ;  /* 0x0000000bff007c0c */ /* 0x000fda000bf85340 */
[----:B------:R-:W-:Y:S05]  /*17f0*/  @P4 BRA `(.L_x_2826) ;  /* 0x0000000000084947 */ /* 0x000fea0003800000 */
[----:B------:R-:W-:Y:S05]  /*1800*/  @P1 BRA `(.L_x_2827) ;  /* 0x0000000000201947 */ /* 0x000fea0003800000 */
[----:B------:R-:W-:Y:S05]  /*1810*/  BRA `(.L_x_2828) ;  /* 0x0000000000247947 */ /* 0x000fea0003800000 */
.L_x_2826:
[----:B-----5:R-:W-:-:S05]  /*1820*/  HADD2.F32 R69, -RZ, R62.H1_H1 ;  /* 0x3000003eff457230 */ /* 0x020fca0000004100 */
[----:B------:R-:W-:Y:S01]  /*1830*/  FADD.FTZ R184, R69, R184 ;  /* 0x000000b845b87221 */ /* 0x000fe20000010000 */
[----:B------:R-:W-:Y:S06]  /*1840*/  BRA `(.L_x_2827) ;  /* 0x0000000000107947 */ /* 0x000fec0003800000 */
.L_x_2825:
[----:B-----5:R-:W-:Y:S02]  /*1850*/  HADD2.F32 R69, -RZ, R58.H1_H1 ;  /* 0x3000003aff457230 */ /* 0x020fe40000004100 */
[----:B------:R-:W-:-:S03]  /*1860*/  @P2 HADD2.F32 R73, -RZ, R62.H1_H1 ;  /* 0x3000003eff492230 */ /* 0x000fc60000004100 */
[----:B------:R-:W-:-:S04]  /*1870*/  FADD.FTZ R184, R69, R184 ;  /* 0x000000b845b87221 */ /* 0x000fc80000010000 */
[----:B------:R-:W-:-:S07]  /*1880*/  @P2 FADD.FTZ R184, R73, R184 ;  /* 0x000000b849b82221 */ /* 0x000fce0000010000 */
.L_x_2827:
[----:B------:R-:W-:-:S04]  /*1890*/  F2FP.F16.F32.PACK_AB R68, RZ, R184 ;  /* 0x000000b8ff44723e */ /* 0x000fc800000000ff */
[----:B------:R-:W-:-:S07]  /*18a0*/  PRMT R66, R66, 0x5410, R68 ;  /* 0x0000541042427816 */ /* 0x000fce0000000044 */
.L_x_2828:
[----:B------:R-:W-:Y:S01]  /*18b0*/  HADD2.F32 R183, -RZ, R71.H0_H0 ;  /* 0x20000047ffb77230 */ /* 0x000fe20000004100 */
[----:B------:R-:W-:Y:S06]  /*18c0*/  @P3 BRA `(.L_x_2829) ;  /* 0x0000000000203947 */ /* 0x000fec0003800000 */
[----:B------:R-:W-:-:S04]  /*18d0*/  ISETP.NE.U32.AND P4, PT, RZ, UR10, PT ;  /* 0x0000000aff007c0c */ /* 0x000fc8000bf85070 */
[----:B------:R-:W-:-:S13]  /*18e0*/  ISETP.NE.AND.EX P4, PT, RZ, UR11, PT, P4 ;  /* 0x0000000bff007c0c */ /* 0x000fda000bf85340 */
[----:B------:R-:W-:Y:S05]  /*18f0*/  @P4 BRA `(.L_x_2830) ;  /* 0x0000000000084947 */ /* 0x000fea0003800000 */
[----:B------:R-:W-:Y:S05]  /*1900*/  @P1 BRA `(.L_x_2831) ;  /* 0x0000000000201947 */ /* 0x000fea0003800000 */
[----:B------:R-:W-:Y:S05]  /*1910*/  BRA `(.L_x_2832) ;  /* 0x0000000000247947 */ /* 0x000fea0003800000 */
.L_x_2830:
[----:B-----5:R-:W-:-:S05]  /*1920*/  HADD2.F32 R68, -RZ, R63.H0_H0 ;  /* 0x2000003fff447230 */ /* 0x020fca0000004100 */
[----:B------:R-:W-:Y:S01]  /*1930*/  FADD.FTZ R183, R68, R183 ;  /* 0x000000b744b77221 */ /* 0x000fe20000010000 */
[----:B------:R-:W-:Y:S06]  /*1940*/  BRA `(.L_x_2831) ;  /* 0x0000000000107947 */ /* 0x000fec0003800000 */
.L_x_2829:
[----:B-----5:R-:W-:Y:S02]  /*1950*/  HADD2.F32 R68, -RZ, R59.H0_H0 ;  /* 0x2000003bff447230 */ /* 0x020fe40000004100 */
[----:B------:R-:W-:-:S03]  /*1960*/  @P2 HADD2.F32 R70, -RZ, R63.H0_H0 ;  /* 0x2000003fff462230 */ /* 0x000fc60000004100 */
[----:B------:R-:W-:-:S04]  /*1970*/  FADD.FTZ R183, R68, R183 ;  /* 0x000000b744b77221 */ /* 0x000fc80000010000 */
[----:B------:R-:W-:-:S07]  /*1980*/  @P2 FADD.FTZ R183, R70, R183 ;  /* 0x000000b746b72221 */ /* 0x000fce0000010000 */
.L_x_2831:
[----:B------:R-:W-:-:S04]  /*1990*/  F2FP.F16.F32.PACK_AB R68, RZ, R183 ;  /* 0x000000b7ff44723e */ /* 0x000fc800000000ff */
[----:B------:R-:W-:-:S07]  /*19a0*/  PRMT R67, R68, 0x7610, R67 ;  /* 0x0000761044437816 */ /* 0x000fce0000000043 */
.L_x_2832:
[----:B------:R-:W-:Y:S01]  /*19b0*/  HADD2.F32 R185, -RZ, R71.H1_H1 ;  /* 0x30000047ffb97230 */ /* 0x000fe20000004100 */
[----:B------:R-:W-:Y:S06]  /*19c0*/  @P3 BRA `(.L_x_2833) ;  /* 0x0000000000203947 */ /* 0x000fec0003800000 */
[----:B------:R-:W-:-:S04]  /*19d0*/  ISETP.NE.U32.AND P2, PT, RZ, UR10, PT ;  /* 0x0000000aff007c0c */ /* 0x000fc8000bf45070 */
[----:B------:R-:W-:-:S13]  /*19e0*/  ISETP.NE.AND.EX P2, PT, RZ, UR11, PT, P2 ;  /* 0x0000000bff007c0c */ /* 0x000fda000bf45320 */
[----:B------:R-:W-:Y:S05]  /*19f0*/  @P2 BRA `(.L_x_2834) ;  /* 0x0000000000082947 */ /* 0x000fea0003800000 */
[----:B------:R-:W-:Y:S05]  /*1a00*/  @P1 BRA `(.L_x_2835) ;  /* 0x0000000000201947 */ /* 0x000fea0003800000 */
[----:B------:R-:W-:Y:S05]  /*1a10*/  BRA `(.L_x_2836) ;  /* 0x0000000000247947 */ /* 0x000fea0003800000 */
.L_x_2834:
[----:B-----5:R-:W-:-:S05]  /*1a20*/  HADD2.F32 R68, -RZ, R63.H1_H1 ;  /* 0x3000003fff447230 */ /* 0x020fca0000004100 */
[----:B------:R-:W-:Y:S01]  /*1a30*/  FADD.FTZ R185, R68, R185 ;  /* 0x000000b944b97221 */ /* 0x000fe20000010000 */
[----:B------:R-:W-:Y:S06]  /*1a40*/  BRA `(.L_x_2835) ;  /* 0x0000000000107947 */ /* 0x000fec0003800000 */
.L_x_2833:
[----:B-----5:R-:W-:Y:S02]  /*1a50*/  HADD2.F32 R68, -RZ, R59.H1_H1 ;  /* 0x3000003bff447230 */ /* 0x020fe40000004100 */
[----:B------:R-:W-:-:S03]  /*1a60*/  @P2 HADD2.F32 R70, -RZ, R63.H1_H1 ;  /* 0x3000003fff462230 */ /* 0x000fc60000004100 */
[----:B------:R-:W-:-:S04]  /*1a70*/  FADD.FTZ R185, R68, R185 ;  /* 0x000000b944b97221 */ /* 0x000fc80000010000 */
[----:B------:R-:W-:-:S07]  /*1a80*/  @P2 FADD.FTZ R185, R70, R185 ;  /* 0x000000b946b92221 */ /* 0x000fce0000010000 */
.L_x_2835:
[----:B------:R-:W-:-:S04]  /*1a90*/  F2FP.F16.F32.PACK_AB R68, RZ, R185 ;  /* 0x000000b9ff44723e */ /* 0x000fc800000000ff */
[----:B------:R-:W-:-:S07]  /*1aa0*/  PRMT R67, R67, 0x5410, R68 ;  /* 0x0000541043437816 */ /* 0x000fce0000000044 */
.L_x_2836:
[----:B------:R-:W0:Y:S01]  /*1ab0*/  @P1 LDC.64 R68, c[0x0][0x238] ;  /* 0x00008e00ff441b82 */ /* 0x000e220000000a00 */
[C---:B------:R-:W-:Y:S02]  /*1ac0*/  IADD3 R137, R189.reuse, 0x20, RZ ;  /* 0x00000020bd897810 */ /* 0x040fe40007ffe0ff */
[----:B0-----:R-:W-:-:S04]  /*1ad0*/  @P1 LEA R68, P2, R189, R68, 0x4 ;  /* 0x00000044bd441211 */ /* 0x001fc800078420ff */
[----:B------:R-:W-:-:S05]  /*1ae0*/  @P1 LEA.HI.X R69, R189, R69, RZ, 0x4, P2 ;  /* 0x00000045bd451211 */ /* 0x000fca00010f24ff */
[----:B------:R0:W-:Y:S04]  /*1af0*/  @P1 STG.E.128 desc[UR4][R68.64], R64 ;  /* 0x0000004044001986 */ /* 0x0001e8000c101d04 */
.L_x_2804:
[----:B------:R-:W-:Y:S05]  /*1b00*/  BSYNC B0 ;  /* 0x0000000000007941 */ /* 0x000fea0003800000 */
.L_x_2803:
        /* <DEDUP_REMOVED lines=25> */
.L_x_2840:
[----:B-----5:R-:W-:-:S05]  /*1ca0*/  HADD2.F32 R73, -RZ, R60.H0_H0 ;  /* 0x2000003cff497230 */ /* 0x020fca0000004100 */
[----:B------:R-:W-:Y:S01]  /*1cb0*/  FADD.FTZ R158, R73, R158 ;  /* 0x0000009e499e7221 */ /* 0x000fe20000010000 */
[----:B------:R-:W-:Y:S06]  /*1cc0*/  BRA `(.L_x_2841) ;  /* 0x0000000000107947 */ /* 0x000fec0003800000 */
.L_x_2839:
[----:B-----5:R-:W-:Y:S02]  /*1cd0*/  HADD2.F32 R73, -RZ, R56.H0_H0 ;  /* 0x20000038ff497230 */ /* 0x020fe40000004100 */
[----:B------:R-:W-:-:S03]  /*1ce0*/  @P2 HADD2.F32 R75, -RZ, R60.H0_H0 ;  /* 0x2000003cff4b2230 */ /* 0x000fc60000004100 */
[----:B------:R-:W-:-:S04]  /*1cf0*/  FADD.FTZ R158, R73, R158 ;  /* 0x0000009e499e7221 */ /* 0x000fc80000010000 */
[----:B------:R-:W-:-:S07]  /*1d00*/  @P2 FADD.FTZ R158, R75, R158 ;  /* 0x0000009e4b9e2221 */ /* 0x000fce0000010000 */
.L_x_2841:
[----:B------:R-:W-:-:S04]  /*1d10*/  F2FP.F16.F32.PACK_AB R72, RZ, R158 ;  /* 0x0000009eff48723e */ /* 0x000fc800000000ff */
[----:B------:R-:W-:-:S07]  /*1d20*/  PRMT R64, R72, 0x7610, R64 ;  /* 0x0000761048407816 */ /* 0x000fce0000000040 */
.L_x_2842:
[----:B------:R-:W-:Y:S01]  /*1d30*/  HADD2.F32 R162, -RZ, R68.H1_H1 ;  /* 0x30000044ffa27230 */ /* 0x000fe20000004100 */
[----:B------:R-:W-:Y:S06]  /*1d40*/  @P3 BRA `(.L_x_2843) ;  /* 0x0000000000203947 */ /* 0x000fec0003800000 */
[----:B------:R-:W-:-:S04]  /*1d50*/  ISETP.NE.U32.AND P4, PT, RZ, UR10, PT ;  /* 0x0000000aff007c0c */ /* 0x000fc8000bf85070 */
[----:B------:R-:W-:-:S13]  /*1d60*/  ISETP.NE.AND.EX P4, PT, RZ, UR11, PT, P4 ;  /* 0x0000000bff007c0c */ /* 0x000fda000bf85340 */
[----:B------:R-:W-:Y:S05]  /*1d70*/  @P4 BRA `(.L_x_2844) ;  /* 0x0000000000084947 */ /* 0x000fea0003800000 */
[----:B------:R-:W-:Y:S05]  /*1d80*/  @P1 BRA `(.L_x_2845) ;  /* 0x0000000000201947 */ /* 0x000fea0003800000 */
[----:B------:R-:W-:Y:S05]  /*1d90*/  BRA `(.L_x_2846) ;  /* 0x0000000000247947 */ /* 0x000fea0003800000 */
.L_x_2844:
[----:B-----5:R-:W-:-:S05]  /*1da0*/  HADD2.F32 R73, -RZ, R60.H1_H1 ;  /* 0x3000003cff497230 */ /* 0x020fca0000004100 */
[----:B------:R-:W-:Y:S01]  /*1db0*/  FADD.FTZ R162, R73, R162 ;  /* 0x000000a249a27221 */ /* 0x000fe20000010000 */
[----:B------:R-:W-:Y:S06]  /*1dc0*/  BRA `(.L_x_2845) ;  /* 0x0000000000107947 */ /* 0x000fec0003800000 */
.L_x_2843:
[----:B-----5:R-:W-:Y:S02]  /*1dd0*/  HADD2.F32 R73, -RZ, R56.H1_H1 ;  /* 0x30000038ff497230 */ /* 0x020fe40000004100 */
[----:B------:R-:W-:-:S03]  /*1de0*/  @P2 HADD2.F32 R75, -RZ, R60.H1_H1 ;  /* 0x3000003cff4b2230 */ /* 0x000fc60000004100 */
[----:B------:R-:W-:-:S04]  /*1df0*/  FADD.FTZ R162, R73, R162 ;  /* 0x000000a249a27221 */ /* 0x000fc80000010000 */
[----:B------:R-:W-:-:S07]  /*1e00*/  @P2 FADD.FTZ R162, R75, R162 ;  /* 0x000000a24ba22221 */ /* 0x000fce0000010000 */
.L_x_2845:
[----:B------:R-:W-:-:S04]  /*1e10*/  F2FP.F16.F32.PACK_AB R68, RZ, R162 ;  /* 0x000000a2ff44723e */ /* 0x000fc800000000ff */
[----:B------:R-:W-:-:S07]  /*1e20*/  PRMT R64, R64, 0x5410, R68 ;  /* 0x0000541040407816 */ /* 0x000fce0000000044 */
.L_x_2846:
[----:B------:R-:W-:Y:S01]  /*1e30*/  HADD2.F32 R161, -RZ, R69.H0_H0 ;  /* 0x20000045ffa17230 */ /* 0x000fe20000004100 */
[----:B------:R-:W-:Y:S06]  /*1e40*/  @P3 BRA `(.L_x_2847) ;  /* 0x0000000000203947 */ /* 0x000fec0003800000 */
[----:B------:R-:W-:-:S04]  /*1e50*/  ISETP.NE.U32.AND P4, PT, RZ, UR10, PT ;  /* 0x0000000aff007c0c */ /* 0x000fc8000bf85070 */
[----:B------:R-:W-:-:S13]  /*1e60*/  ISETP.NE.AND.EX P4, PT, RZ, UR11, PT, P4 ;  /* 0x0000000bff007c0c */ /* 0x000fda000bf85340 */
[----:B------:R-:W-:Y:S05]  /*1e70*/  @P4 BRA `(.L_x_2848) ;  /* 0x0000000000084947 */ /* 0x000fea0003800000 */
[----:B------:R-:W-:Y:S05]  /*1e80*/  @P1 BRA `(.L_x_2849) ;  /* 0x0000000000201947 */ /* 0x000fea0003800000 */
[----:B------:R-:W-:Y:S05]  /*1e90*/  BRA `(.L_x_2850) ;  /* 0x0000000000247947 */ /* 0x000fea0003800000 */
.L_x_2848:
[----:B-----5:R-:W-:-:S05]  /*1ea0*/  HADD2.F32 R68, -RZ, R61.H0_H0 ;  /* 0x2000003dff447230 */ /* 0x020fca0000004100 */
[----:B------:R-:W-:Y:S01]  /*1eb0*/  FADD.FTZ R161, R68, R161 ;  /* 0x000000a144a17221 */ /* 0x000fe20000010000 */
[----:B------:R-:W-:Y:S06]  /*1ec0*/  BRA `(.L_x_2849) ;  /* 0x0000000000107947 */ /* 0x000fec0003800000 */
.L_x_2847:
[----:B-----5:R-:W-:Y:S02]  /*1ed0*/  HADD2.F32 R68, -RZ, R57.H0_H0 ;  /* 0x20000039ff447230 */ /* 0x020fe40000004100 */
[----:B------:R-:W-:-:S03]  /*1ee0*/  @P2 HADD2.F32 R72, -RZ, R61.H0_H0 ;  /* 0x2000003dff482230 */ /* 0x000fc60000004100 */
[----:B------:R-:W-:-:S04]  /*1ef0*/  FADD.FTZ R161, R68, R161 ;  /* 0x000000a144a17221 */ /* 0x000fc80000010000 */
[----:B------:R-:W-:-:S07]  /*1f00*/  @P2 FADD.FTZ R161, R72, R161 ;  /* 0x000000a148a12221 */ /* 0x000fce0000010000 */
.L_x_2849:
[----:B------:R-:W-:-:S04]  /*1f10*/  F2FP.F16.F32.PACK_AB R68, RZ, R161 ;  /* 0x000000a1ff44723e */ /* 0x000fc800000000ff */
[----:B------:R-:W-:-:S07]  /*1f20*/  PRMT R65, R68, 0x7610, R65 ;  /* 0x0000761044417816 */ /* 0x000fce0000000041 */
.L_x_2850:
[----:B------:R-:W-:Y:S01]  /*1f30*/  HADD2.F32 R172, -RZ, R69.H1_H1 ;  /* 0x30000045ffac7230 */ /* 0x000fe20000004100 */
[----:B------:R-:W-:Y:S06]  /*1f40*/  @P3 BRA `(.L_x_2851) ;  /* 0x0000000000203947 */ /* 0x000fec0003800000 */
[----:B------:R-:W-:-:S04]  /*1f50*/  ISETP.NE.U32.AND P4, PT, RZ, UR10, PT ;  /* 0x0000000aff007c0c */ /* 0x000fc8000bf85070 */
[----:B------:R-:W-:-:S13]  /*1f60*/  ISETP.NE.AND.EX P4, PT, RZ, UR11, PT, P4 ;  /* 0x0000000bff007c0c */ /* 0x000fda000bf85340 */
[----:B------:R-:W-:Y:S05]  /*1f70*/  @P4 BRA `(.L_x_2852) ;  /* 0x0000000000084947 */ /* 0x000fea0003800000 */
[----:B------:R-:W-:Y:S05]  /*1f80*/  @P1 BRA `(.L_x_2853) ;  /* 0x0000000000201947 */ /* 0x000fea0003800000 */
[----:B------:R-:W-:Y:S05]  /*1f90*/  BRA `(.L_x_2854) ;  /* 0x0000000000247947 */ /* 0x000fea0003800000 */
.L_x_2852:
[----:B-----5:R-:W-:-:S05]  /*1fa0*/  HADD2.F32 R69, -RZ, R61.H1_H1 ;  /* 0x3000003dff457230 */ /* 0x020fca0000004100 */
[----:B------:R-:W-:Y:S01]  /*1fb0*/  FADD.FTZ R172, R69, R172 ;  /* 0x000000ac45ac7221 */ /* 0x000fe20000010000 */
[----:B------:R-:W-:Y:S06]  /*1fc0*/  BRA `(.L_x_2853) ;  /* 0x0000000000107947 */ /* 0x000fec0003800000 */
.L_x_2851:
[----:B-----5:R-:W-:Y:S02]  /*1fd0*/  HADD2.F32 R69, -RZ, R57.H1_H1 ;  /* 0x30000039ff457230 */ /* 0x020fe40000004100 */
[----:B------:R-:W-:-:S03]  /*1fe0*/  @P2 HADD2.F32 R73, -RZ, R61.H1_H1 ;  /* 0x3000003dff492230 */ /* 0x000fc60000004100 */
[----:B------:R-:W-:-:S04]  /*1ff0*/  FADD.FTZ R172, R69, R172 ;  /* 0x000000ac45ac7221 */ /* 0x000fc80000010000 */
[----:B------:R-:W-:-:S07]  /*2000*/  @P2 FADD.FTZ R172, R73, R172 ;  /* 0x000000ac49ac2221 */ /* 0x000fce0000010000 */
.L_x_2853:
[----:B------:R-:W-:-:S04]  /*2010*/  F2FP.F16.F32.PACK_AB R68, RZ, R172 ;  /* 0x000000acff44723e */ /* 0x000fc800000000ff */
[----:B------:R-:W-:-:S07]  /*2020*/  PRMT R65, R65, 0x5410, R68 ;  /* 0x0000541041417816 */ /* 0x000fce0000000044 */
.L_x_2854:
[----:B------:R-:W-:Y:S01]  /*2030*/  HADD2.F32 R171, -RZ, R70.H0_H0 ;  /* 0x20000046ffab7230 */ /* 0x000fe20000004100 */
[----:B------:R-:W-:Y:S06]  /*2040*/  @P3 BRA `(.L_x_2855) ;  /* 0x0000000000203947 */ /* 0x000fec0003800000 */
[----:B------:R-:W-:-:S04]  /*2050*/  ISETP.NE.U32.AND P4, PT, RZ, UR10, PT ;  /* 0x0000000aff007c0c */ /* 0x000fc8000bf85070 */
[----:B------:R-:W-:-:S13]  /*2060*/  ISETP.NE.AND.EX P4, PT, RZ, UR11, PT, P4 ;  /* 0x0000000bff007c0c */ /* 0x000fda000bf85340 */
[----:B------:R-:W-:Y:S05]  /*2070*/  @P4 BRA `(.L_x_2856) ;  /* 0x0000000000084947 */ /* 0x000fea0003800000 */
[----:B------:R-:W-:Y:S05]  /*2080*/  @P1 BRA `(.L_x_2857) ;  /* 0x0000000000201947 */ /* 0x000fea0003800000 */
[----:B------:R-:W-:Y:S05]  /*2090*/  BRA `(.L_x_2858) ;  /* 0x0000000000247947 */ /* 0x000fea0003800000 */
.L_x_2856:
[----:B-----5:R-:W-:-:S05]  /*20a0*/  HADD2.F32 R68, -RZ, R62.H0_H0 ;  /* 0x2000003eff447230 */ /* 0x020fca0000004100 */
[----:B------:R-:W-:Y:S01]  /*20b0*/  FADD.FTZ R171, R68, R171 ;  /* 0x000000ab44ab7221 */ /* 0x000fe20000010000 */
[----:B------:R-:W-:Y:S06]  /*20c0*/  BRA `(.L_x_2857) ;  /* 0x0000000000107947 */ /* 0x000fec0003800000 */
.L_x_2855:
[----:B-----5:R-:W-:Y:S02]  /*20d0*/  HADD2.F32 R68, -RZ, R58.H0_H0 ;  /* 0x2000003aff447230 */ /* 0x020fe40000004100 */
[----:B------:R-:W-:-:S03]  /*20e0*/  @P2 HADD2.F32 R72, -RZ, R62.H0_H0 ;  /* 0x2000003eff482230 */ /* 0x000fc60000004100 */
[----:B------:R-:W-:-:S04]  /*20f0*/  FADD.FTZ R171, R68, R171 ;  /* 0x000000ab44ab7221 */ /* 0x000fc80000010000 */
[----:B------:R-:W-:-:S07]  /*2100*/  @P2 FADD.FTZ R171, R72, R171 ;  /* 0x000000ab48ab2221 */ /* 0x000fce0000010000 */
.L_x_2857:
[----:B------:R-:W-:-:S04]  /*2110*/  F2FP.F16.F32.PACK_AB R68, RZ, R171 ;  /* 0x000000abff44723e */ /* 0x000fc800000000ff */
[----:B------:R-:W-:-:S07]  /*2120*/  PRMT R66, R68, 0x7610, R66 ;  /* 0x0000761044427816 */ /* 0x000fce0000000042 */
.L_x_2858:
[----:B------:R-:W-:Y:S01]  /*2130*/  HADD2.F32 R182, -RZ, R70.H1_H1 ;  /* 0x30000046ffb67230 */ /* 0x000fe20000004100 */
[----:B------:R-:W-:Y:S06]  /*2140*/  @P3 BRA `(.L_x_2859) ;  /* 0x0000000000203947 */ /* 0x000fec0003800000 */
[----:B------:R-:W-:-:S04]  /*2150*/  ISETP.NE.U32.AND P4, PT, RZ, UR10, PT ;  /* 0x0000000aff007c0c */ /* 0x000fc8000bf85070 */
[----:B------:R-:W-:-:S13]  /*2160*/  ISETP.NE.AND.EX P4, PT, RZ, UR11, PT, P4 ;  /* 0x0000000bff007c0c */ /* 0x000fda000bf85340 */
[----:B------:R-:W-:Y:S05]  /*2170*/  @P4 BRA `(.L_x_2860) ;  /* 0x0000000000084947 */ /* 0x000fea0003800000 */
[----:B------:R-:W-:Y:S05]  /*2180*/  @P1 BRA `(.L_x_2861) ;  /* 0x0000000000201947 */ /* 0x000fea0003800000 */
[----:B------:R-:W-:Y:S05]  /*2190*/  BRA `(.L_x_2862) ;  /* 0x0000000000247947 */ /* 0x000fea0003800000 */
.L_x_2860:
[----:B-----5:R-:W-:-:S05]  /*21a0*/  HADD2.F32 R69, -RZ, R62.H1_H1 ;  /* 0x3000003eff457230 */ /* 0x020fca0000004100 */
[----:B------:R-:W-:Y:S01]  /*21b0*/  FADD.FTZ R182, R69, R182 ;  /* 0x000000b645b67221 */ /* 0x000fe20000010000 */
[----:B------:R-:W-:Y:S06]  /*21c0*/  BRA `(.L_x_2861) ;  /* 0x0000000000107947 */ /* 0x000fec0003800000 */
.L_x_2859:
[----:B-----5:R-:W-:Y:S02]  /*21d0*/  HADD2.F32 R69, -RZ, R58.H1_H1 ;  /* 0x3000003aff457230 */ /* 0x020fe40000004100 */
[----:B------:R-:W-:-:S03]  /*21e0*/  @P2 HADD2.F32 R73, -RZ, R62.H1_H1 ;  /* 0x3000003eff492230 */ /* 0x000fc60000004100 */
[----:B------:R-:W-:-:S04]  /*21f0*/  FADD.FTZ R182, R69, R182 ;  /* 0x000000b645b67221 */ /* 0x000fc80000010000 */
[----:B------:R-:W-:-:S07]  /*2200*/  @P2 FADD.FTZ R182, R73, R182 ;  /* 0x000000b649b62221 */ /* 0x000fce0000010000 */
.L_x_2861:
[----:B------:R-:W-:-:S04]  /*2210*/  F2FP.F16.F32.PACK_AB R68, RZ, R182 ;  /* 0x000000b6ff44723e */ /* 0x000fc800000000ff */
[----:B------:R-:W-:-:S07]  /*2220*/  PRMT R66, R66, 0x5410, R68 ;  /* 0x0000541042427816 */ /* 0x000fce0000000044 */
.L_x_2862:
[----:B------:R-:W-:Y:S01]  /*2230*/  HADD2.F32 R181, -RZ, R71.H0_H0 ;  /* 0x20000047ffb57230 */ /* 0x000fe20000004100 */
[----:B------:R-:W-:Y:S06]  /*2240*/  @P3 BRA `(.L_x_2863) ;  /* 0x0000000000203947 */ /* 0x000fec0003800000 */
[----:B------:R-:W-:-:S04]  /*2250*/  ISETP.NE.U32.AND P4, PT, RZ, UR10, PT ;  /* 0x0000000aff007c0c */ /* 0x000fc8000bf85070 */
[----:B------:R-:W-:-:S13]  /*2260*/  ISETP.NE.AND.EX P4, PT, RZ, UR11, PT, P4 ;  /* 0x0000000bff007c0c */ /* 0x000fda000bf85340 */
[----:B------:R-:W-:Y:S05]  /*2270*/  @P4 BRA `(.L_x_2864) ;  /* 0x0000000000084947 */ /* 0x000fea0003800000 */
[----:B------:R-:W-:Y:S05]  /*2280*/  @P1 BRA `(.L_x_2865) ;  /* 0x0000000000201947 */ /* 0x000fea0003800000 */
[----:B------:R-:W-:Y:S05]  /*2290*/  BRA `(.L_x_2866) ;  /* 0x0000000000247947 */ /* 0x000fea0003800000 */
.L_x_2864:
[----:B-----5:R-:W-:-:S05]  /*22a0*/  HADD2.F32 R68, -RZ, R63.H0_H0 ;  /* 0x2000003fff447230 */ /* 0x020fca0000004100 */
[----:B------:R-:W-:Y:S01]  /*22b0*/  FADD.FTZ R181, R68, R181 ;  /* 0x000000b544b57221 */ /* 0x000fe20000010000 */
[----:B------:R-:W-:Y:S06]  /*22c0*/  BRA `(.L_x_2865) ;  /* 0x0000000000107947 */ /* 0x000fec0003800000 */
.L_x_2863:
[----:B-----5:R-:W-:Y:S02]  /*22d0*/  HADD2.F32 R68, -RZ, R59.H0_H0 ;  /* 0x2000003bff447230 */ /* 0x020fe40000004100 */
[----:B------:R-:W-:-:S03]  /*22e0*/  @P2 HADD2.F32 R70, -RZ, R63.H0_H0 ;  /* 0x2000003fff462230 */ /* 0x000fc60000004100 */
[----:B------:R-:W-:-:S04]  /*22f0*/  FADD.FTZ R181, R68, R181 ;  /* 0x000000b544b57221 */ /* 0x000fc80000010000 */
[----:B------:R-:W-:-:S07]  /*2300*/  @P2 FADD.FTZ R181, R70, R181 ;  /* 0x000000b546b52221 */ /* 0x000fce0000010000 */
.L_x_2865:
[----:B------:R-:W-:-:S04]  /*2310*/  F2FP.F16.F32.PACK_AB R68, RZ, R181 ;  /* 0x000000b5ff44723e */ /* 0x000fc800000000ff */
[----:B------:R-:W-:-:S07]  /*2320*/  PRMT R67, R68, 0x7610, R67 ;  /* 0x0000761044437816 */ /* 0x000fce0000000043 */
.L_x_2866:
[----:B------:R-:W-:Y:S01]  /*2330*/  HADD2.F32 R186, -RZ, R71.H1_H1 ;  /* 0x30000047ffba7230 */ /* 0x000fe20000004100 */
[----:B------:R-:W-:Y:S06]  /*2340*/  @P3 BRA `(.L_x_2867) ;  /* 0x0000000000203947 */ /* 0x000fec0003800000 */
[----:B------:R-:W-:-:S04]  /*2350*/  ISETP.NE.U32.AND P2, PT, RZ, UR10, PT ;  /* 0x0000000aff007c0c */ /* 0x000fc8000bf45070 */
[----:B------:R-:W-:-:S13]  /*2360*/  ISETP.NE.AND.EX P2, PT, RZ, UR11, PT, P2 ;  /* 0x0000000bff007c0c */ /* 0x000fda000bf45320 */
[----:B------:R-:W-:Y:S05]  /*2370*/  @P2 BRA `(.L_x_2868) ;  /* 0x0000000000082947 */ /* 0x000fea0003800000 */
[----:B------:R-:W-:Y:S05]  /*2380*/  @P1 BRA `(.L_x_2869) ;  /* 0x0000000000201947 */ /* 0x000fea0003800000 */
[----:B------:R-:W-:Y:S05]  /*2390*/  BRA `(.L_x_2870) ;  /* 0x0000000000247947 */ /* 0x000fea0003800000 */
.L_x_2868:
[----:B-----5:R-:W-:-:S05]  /*23a0*/  HADD2.F32 R69, -RZ, R63.H1_H1 ;  /* 0x3000003fff457230 */ /* 0x020fca0000004100 */
[----:B------:R-:W-:Y:S01]  /*23b0*/  FADD.FTZ R186, R69, R186 ;  /* 0x000000ba45ba7221 */ /* 0x000fe20000010000 */
[----:B------:R-:W-:Y:S06]  /*23c0*/  BRA `(.L_x_2869) ;  /* 0x0000000000107947 */ /* 0x000fec0003800000 */
.L_x_2867:
[----:B-----5:R-:W-:Y:S02]  /*23d0*/  HADD2.F32 R69, -RZ, R59.H1_H1 ;  /* 0x3000003bff457230 */ /* 0x020fe40000004100 */
[----:B------:R-:W-:-:S03]  /*23e0*/  @P2 HADD2.F32 R71, -RZ, R63.H1_H1 ;  /* 0x3000003fff472230 */ /* 0x000fc60000004100 */
[----:B------:R-:W-:-:S04]  /*23f0*/  FADD.FTZ R186, R69, R186 ;  /* 0x000000ba45ba7221 */ /* 0x000fc80000010000 */
[----:B------:R-:W-:-:S07]  /*2400*/  @P2 FADD.FTZ R186, R71, R186 ;  /* 0x000000ba47ba2221 */ /* 0x000fce0000010000 */
.L_x_2869:
[----:B------:R-:W-:-:S04]  /*2410*/  F2FP.F16.F32.PACK_AB R68, RZ, R186 ;  /* 0x000000baff44723e */ /* 0x000fc800000000ff */
[----:B------:R-:W-:-:S07]  /*2420*/  PRMT R67, R67, 0x5410, R68 ;  /* 0x0000541043437816 */ /* 0x000fce0000000044 */
.L_x_2870:
[----:B------:R-:W0:Y:S02]  /*2430*/  @P1 LDC.64 R68, c[0x0][0x238] ;  /* 0x00008e00ff441b82 */ /* 0x000e240000000a00 */
[----:B0-----:R-:W-:-:S04]  /*2440*/  @P1 LEA R68, P2, R137, R68, 0x4 ;  /* 0x0000004489441211 */ /* 0x001fc800078420ff */
[C---:B------:R-:W-:Y:S02]  /*2450*/  @P1 LEA.HI.X R69, R137.reuse, R69, RZ, 0x4, P2 ;  /* 0x0000004589451211 */ /* 0x040fe400010f24ff */
[----:B------:R-:W-:-:S03]  /*2460*/  IADD3 R137, R137, 0x20, RZ ;  /* 0x0000002089897810 */ /* 0x000fc60007ffe0ff */
[----:B------:R1:W-:Y:S04]  /*2470*/  @P1 STG.E.128 desc[UR4][R68.64], R64 ;  /* 0x0000004044001986 */ /* 0x0003e8000c101d04 */
.L_x_2838:
[----:B------:R-:W-:Y:S05]  /*2480*/  BSYNC B0 ;  /* 0x0000000000007941 */ /* 0x000fea0003800000 */
.L_x_2837:
        /* <DEDUP_REMOVED lines=25> */
.L_x_2874:
[----:B-----5:R-:W-:-:S05]  /*2620*/  HADD2.F32 R72, -RZ, R60.H0_H0 ;  /* 0x2000003cff487230 */ /* 0x020fca0000004100 */
[----:B------:R-:W-:Y:S01]  /*2630*/  FADD.FTZ R159, R72, R159 ;  /* 0x0000009f489f7221 */ /* 0x000fe20000010000 */
[----:B------:R-:W-:Y:S06]  /*2640*/  BRA `(.L_x_2875) ;  /* 0x0000000000107947 */ /* 0x000fec0003800000 */
.L_x_2873:
[----:B-----5:R-:W-:Y:S02]  /*2650*/  HADD2.F32 R72, -RZ, R56.H0_H0 ;  /* 0x20000038ff487230 */ /* 0x020fe40000004100 */
[----:B------:R-:W-:-:S03]  /*2660*/  @P2 HADD2.F32 R74, -RZ, R60.H0_H0 ;  /* 0x2000003cff4a2230 */ /* 0x000fc60000004100 */
[----:B------:R-:W-:-:S04]  /*2670*/  FADD.FTZ R159, R72, R159 ;  /* 0x0000009f489f7221 */ /* 0x000fc80000010000 */
[----:B------:R-:W-:-:S07]  /*2680*/  @P2 FADD.FTZ R159, R74, R159 ;  /* 0x0000009f4a9f2221 */ /* 0x000fce0000010000 */
.L_x_2875:
[----:B------:R-:W-:-:S04]  /*2690*/  F2FP.F16.F32.PACK_AB R72, RZ, R159 ;  /* 0x0000009fff48723e */ /* 0x000fc800000000ff */
[----:B------:R-:W-:-:S07]  /*26a0*/  PRMT R64, R72, 0x7610, R64 ;  /* 0x0000761048407816 */ /* 0x000fce0000000040 */
.L_x_2876:
[----:B------:R-:W-:Y:S01]  /*26b0*/  HADD2.F32 R165, -RZ, R68.H1_H1 ;  /* 0x30000044ffa57230 */ /* 0x000fe20000004100 */
[----:B------:R-:W-:Y:S06]  /*26c0*/  @P3 BRA `(.L_x_2877) ;  /* 0x0000000000203947 */ /* 0x000fec0003800000 */
[----:B------:R-:W-:-:S04]  /*26d0*/  ISETP.NE.U32.AND P4, PT, RZ, UR10, PT ;  /* 0x0000000aff007c0c */ /* 0x000fc8000bf85070 */
[----:B------:R-:W-:-:S13]  /*26e0*/  ISETP.NE.AND.EX P4, PT, RZ, UR11, PT, P4 ;  /* 0x0000000bff007c0c */ /* 0x000fda000bf85340 */
[----:B------:R-:W-:Y:S05]  /*26f0*/  @P4 BRA `(.L_x_2878) ;  /* 0x0000000000084947 */ /* 0x000fea0003800000 */
[----:B------:R-:W-:Y:S05]  /*2700*/  @P1 BRA `(.L_x_2879) ;  /* 0x0000000000201947 */ /* 0x000fea0003800000 */
[----:B------:R-:W-:Y:S05]  /*2710*/  BRA `(.L_x_2880) ;  /* 0x0000000000247947 */ /* 0x000fea0003800000 */
.L_x_2878:
[----:B-----5:R-:W-:-:S05]  /*2720*/  HADD2.F32 R68, -RZ, R60.H1_H1 ;  /* 0x3000003cff447230 */ /* 0x020fca0000004100 */
[----:B------:R-:W-:Y:S01]  /*2730*/  FADD.FTZ R165, R68, R165 ;  /* 0x000000a544a57221 */ /* 0x000fe20000010000 */
[----:B------:R-:W-:Y:S06]  /*2740*/  BRA `(.L_x_2879) ;  /* 0x0000000000107947 */ /* 0x000fec0003800000 */
.L_x_2877:
[----:B-----5:R-:W-:Y:S02]  /*2750*/  HADD2.F32 R68, -RZ, R56.H1_H1 ;  /* 0x30000038ff447230 */ /* 0x020fe40000004100 */
[----:B------:R-:W-:-:S03]  /*2760*/  @P2 HADD2.F32 R72, -RZ, R60.H1_H1 ;  /* 0x3000003cff482230 */ /* 0x000fc60000004100 */
[----:B------:R-:W-:-:S04]  /*2770*/  FADD.FTZ R165, R68, R165 ;  /* 0x000000a544a57221 */ /* 0x000fc80000010000 */
[----:B------:R-:W-:-:S07]  /*2780*/  @P2 FADD.FTZ R165, R72, R165 ;  /* 0x000000a548a52221 */ /* 0x000fce0000010000 */
.L_x_2879:
[----:B------:R-:W-:-:S04]  /*2790*/  F2FP.F16.F32.PACK_AB R68, RZ, R165 ;  /* 0x000000a5ff44723e */ /* 0x000fc800000000ff */
[----:B------:R-:W-:-:S07]  /*27a0*/  PRMT R64, R64, 0x5410, R68 ;  /* 0x0000541040407816 */ /* 0x000fce0000000044 */
.L_x_2880:
[----:B------:R-:W-:Y:S01]  /*27b0*/  HADD2.F32 R166, -RZ, R69.H0_H0 ;  /* 0x20000045ffa67230 */ /* 0x000fe20000004100 */
[----:B------:R-:W-:Y:S06]  /*27c0*/  @P3 BRA `(.L_x_2881) ;  /* 0x0000000000203947 */ /* 0x000fec0003800000 */
[----:B------:R-:W-:-:S04]  /*27d0*/  ISETP.NE.U32.AND P4, PT, RZ, UR10, PT ;  /* 0x0000000aff007c0c */ /* 0x000fc8000bf85070 */
[----:B------:R-:W-:-:S13]  /*27e0*/  ISETP.NE.AND.EX P4, PT, RZ, UR11, PT, P4 ;  /* 0x0000000bff007c0c */ /* 0x000fda000bf85340 */
[----:B------:R-:W-:Y:S05]  /*27f0*/  @P4 BRA `(.L_x_2882) ;  /* 0x0000000000084947 */ /* 0x000fea0003800000 */
[----:B------:R-:W-:Y:S05]  /*2800*/  @P1 BRA `(.L_x_2883) ;  /* 0x0000000000201947 */ /* 0x000fea0003800000 */
[----:B------:R-:W-:Y:S05]  /*2810*/  BRA `(.L_x_2884) ;  /* 0x0000000000247947 */ /* 0x000fea0003800000 */
.L_x_2882:
[----:B-----5:R-:W-:-:S05]  /*2820*/  HADD2.F32 R73, -RZ, R61.H0_H0 ;  /* 0x2000003dff497230 */ /* 0x020fca0000004100 */
[----:B------:R-:W-:Y:S01]  /*2830*/  FADD.FTZ R166, R73, R166 ;  /* 0x000000a649a67221 */ /* 0x000fe20000010000 */
[----:B------:R-:W-:Y:S06]  /*2840*/  BRA `(.L_x_2883) ;  /* 0x0000000000107947 */ /* 0x000fec0003800000 */
.L_x_2881:
[----:B-----5:R-:W-:Y:S02]  /*2850*/  HADD2.F32 R73, -RZ, R57.H0_H0 ;  /* 0x20000039ff497230 */ /* 0x020fe40000004100 */
[----:B------:R-:W-:-:S03]  /*2860*/  @P2 HADD2.F32 R75, -RZ, R61.H0_H0 ;  /* 0x2000003dff4b2230 */ /* 0x000fc60000004100 */
[----:B------:R-:W-:-:S04]  /*2870*/  FADD.FTZ R166, R73, R166 ;  /* 0x000000a649a67221 */ /* 0x000fc80000010000 */
[----:B------:R-:W-:-:S07]  /*2880*/  @P2 FADD.FTZ R166, R75, R166 ;  /* 0x000000a64ba62221 */ /* 0x000fce0000010000 */
.L_x_2883:
[----:B------:R-:W-:-:S04]  /*2890*/  F2FP.F16.F32.PACK_AB R68, RZ, R166 ;  /* 0x000000a6ff44723e */ /* 0x000fc800000000ff */
[----:B------:R-:W-:-:S07]  /*28a0*/  PRMT R65, R68, 0x7610, R65 ;  /* 0x0000761044417816 */ /* 0x000fce0000000041 */
.L_x_2884:
[----:B------:R-:W-:Y:S01]  /*28b0*/  HADD2.F32 R170, -RZ, R69.H1_H1 ;  /* 0x30000045ffaa7230 */ /* 0x000fe20000004100 */
[----:B------:R-:W-:Y:S06]  /*28c0*/  @P3 BRA `(.L_x_2885) ;  /* 0x0000000000203947 */ /* 0x000fec0003800000 */
[----:B------:R-:W-:-:S04]  /*28d0*/  ISETP.NE.U32.AND P4, PT, RZ, UR10, PT ;  /* 0x0000000aff007c0c */ /* 0x000fc8000bf85070 */
[----:B------:R-:W-:-:S13]  /*28e0*/  ISETP.NE.AND.EX P4, PT, RZ, UR11, PT, P4 ;  /* 0x0000000bff007c0c */ /* 0x000fda000bf85340 */
[----:B------:R-:W-:Y:S05]  /*28f0*/  @P4 BRA `(.L_x_2886) ;  /* 0x0000000000084947 */ /* 0x000fea0003800000 */
[----:B------:R-:W-:Y:S05]  /*2900*/  @P1 BRA `(.L_x_2887) ;  /* 0x0000000000201947 */ /* 0x000fea0003800000 */
[----:B------:R-:W-:Y:S05]  /*2910*/  BRA `(.L_x_2888) ;  /* 0x0000000000247947 */ /* 0x000fea0003800000 */
.L_x_2886:
[----:B-----5:R-:W-:-:S05]  /*2920*/  HADD2.F32 R69, -RZ, R61.H1_H1 ;  /* 0x3000003dff457230 */ /* 0x020fca0000004100 */
[----:B------:R-:W-:Y:S01]  /*2930*/  FADD.FTZ R170, R69, R170 ;  /* 0x000000aa45aa7221 */ /* 0x000fe20000010000 */
[----:B------:R-:W-:Y:S06]  /*2940*/  BRA `(.L_x_2887) ;  /* 0x0000000000107947 */ /* 0x000fec0003800000 */
.L_x_2885:
[----:B-----5:R-:W-:Y:S02]  /*2950*/  HADD2.F32 R69, -RZ, R57.H1_H1 ;  /* 0x30000039ff457230 */ /* 0x020fe40000004100 */
[----:B------:R-:W-:-:S03]  /*2960*/  @P2 HADD2.F32 R73, -RZ, R61.H1_H1 ;  /* 0x3000003dff492230 */ /* 0x000fc60000004100 */
[----:B------:R-:W-:-:S04]  /*2970*/  FADD.FTZ R170, R69, R170 ;  /* 0x000000aa45aa7221 */ /* 0x000fc80000010000 */
[----:B------:R-:W-:-:S07]  /*2980*/  @P2 FADD.FTZ R170, R73, R170 ;  /* 0x000000aa49aa2221 */ /* 0x000fce0000010000 */
.L_x_2887:
[----:B------:R-:W-:-:S04]  /*2990*/  F2FP.F16.F32.PACK_AB R68, RZ, R170 ;  /* 0x000000aaff44723e */ /* 0x000fc800000000ff */
[----:B------:R-:W-:-:S07]  /*29a0*/  PRMT R65, R65, 0x5410, R68 ;  /* 0x0000541041417816 */ /* 0x000fce0000000044 */
.L_x_2888:
[----:B------:R-:W-:Y:S01]  /*29b0*/  HADD2.F32 R169, -RZ, R70.H0_H0 ;  /* 0x20000046ffa97230 */ /* 0x000fe20000004100 */
[----:B------:R-:W-:Y:S06]  /*29c0*/  @P3 BRA `(.L_x_2889) ;  /* 0x0000000000203947 */ /* 0x000fec0003800000 */
[----:B------:R-:W-:-:S04]  /*29d0*/  ISETP.NE.U32.AND P4, PT, RZ, UR10, PT ;  /* 0x0000000aff007c0c */ /* 0x000fc8000bf85070 */
[----:B------:R-:W-:-:S13]  /*29e0*/  ISETP.NE.AND.EX P4, PT, RZ, UR11, PT, P4 ;  /* 0x0000000bff007c0c */ /* 0x000fda000bf85340 */
[----:B------:R-:W-:Y:S05]  /*29f0*/  @P4 BRA `(.L_x_2890) ;  /* 0x0000000000084947 */ /* 0x000fea0003800000 */
[----:B------:R-:W-:Y:S05]  /*2a00*/  @P1 BRA `(.L_x_2891) ;  /* 0x0000000000201947 */ /* 0x000fea0003800000 */
[----:B------:R-:W-:Y:S05]  /*2a10*/  BRA `(.L_x_2892) ;  /* 0x0000000000247947 */ /* 0x000fea0003800000 */
.L_x_2890:
[----:B-----5:R-:W-:-:S05]  /*2a20*/  HADD2.F32 R68, -RZ, R62.H0_H0 ;  /* 0x2000003eff447230 */ /* 0x020fca0000004100 */
[----:B------:R-:W-:Y:S01]  /*2a30*/  FADD.FTZ R169, R68, R169 ;  /* 0x000000a944a97221 */ /* 0x000fe20000010000 */
[----:B------:R-:W-:Y:S06]  /*2a40*/  BRA `(.L_x_2891) ;  /* 0x0000000000107947 */ /* 0x000fec0003800000 */
.L_x_2889:
[----:B-----5:R-:W-:Y:S02]  /*2a50*/  HADD2.F32 R68, -RZ, R58.H0_H0 ;  /* 0x2000003aff447230 */ /* 0x020fe40000004100 */
[----:B------:R-:W-:-:S03]  /*2a60*/  @P2 HADD2.F32 R72, -RZ, R62.H0_H0 ;  /* 0x2000003eff482230 */ /* 0x000fc60000004100 */
[----:B------:R-:W-:-:S04]  /*2a70*/  FADD.FTZ R169, R68, R169 ;  /* 0x000000a944a97221 */ /* 0x000fc80000010000 */
[----:B------:R-:W-:-:S07]  /*2a80*/  @P2 FADD.FTZ R169, R72, R169 ;  /* 0x000000a948a92221 */ /* 0x000fce0000010000 */
.L_x_2891:
[----:B------:R-:W-:-:S04]  /*2a90*/  F2FP.F16.F32.PACK_AB R68, RZ, R169 ;  /* 0x000000a9ff44723e */ /* 0x000fc800000000ff */
[----:B------:R-:W-:-:S07]  /*2aa0*/  PRMT R66, R68, 0x7610, R66 ;  /* 0x0000761044427816 */ /* 0x000fce0000000042 */
.L_x_2892:
[----:B------:R-:W-:Y:S01]  /*2ab0*/  HADD2.F32 R180, -RZ, R70.H1_H1 ;  /* 0x30000046ffb47230 */ /* 0x000fe20000004100 */
[----:B------:R-:W-:Y:S06]  /*2ac0*/  @P3 BRA `(.L_x_2893) ;  /* 0x0000000000203947 */ /* 0x000fec0003800000 */
[----:B------:R-:W-:-:S04]  /*2ad0*/  ISETP.NE.U32.AND P4, PT, RZ, UR10, PT ;  /* 0x0000000aff007c0c */ /* 0x000fc8000bf85070 */
[----:B------:R-:W-:-:S13]  /*2ae0*/  ISETP.NE.AND.EX P4, PT, RZ, UR11, PT, P4 ;  /* 0x0000000bff007c0c */ /* 0x000fda000bf85340 */
[----:B------:R-:W-:Y:S05]  /*2af0*/  @P4 BRA `(.L_x_2894) ;  /* 0x0000000000084947 */ /* 0x000fea0003800000 */
[----:B------:R-:W-:Y:S05]  /*2b00*/  @P1 BRA `(.L_x_2895) ;  /* 0x0000000000201947 */ /* 0x000fea0003800000 */
[----:B------:R-:W-:Y:S05]  /*2b10*/  BRA `(.L_x_2896) ;  /* 0x0000000000247947 */ /* 0x000fea0003800000 */
.L_x_2894:
[----:B-----5:R-:W-:-:S05]  /*2b20*/  HADD2.F32 R69, -RZ, R62.H1_H1 ;  /* 0x3000003eff457230 */ /* 0x020fca0000004100 */
[----:B------:R-:W-:Y:S01]  /*2b30*/  FADD.FTZ R180, R69, R180 ;  /* 0x000000b445b47221 */ /* 0x000fe20000010000 */
[----:B------:R-:W-:Y:S06]  /*2b40*/  BRA `(.L_x_2895) ;  /* 0x0000000000107947 */ /* 0x000fec0003800000 */
.L_x_2893:
[----:B-----5:R-:W-:Y:S02]  /*2b50*/  HADD2.F32 R69, -RZ, R58.H1_H1 ;  /* 0x3000003aff457230 */ /* 0x020fe40000004100 */
[----:B------:R-:W-:-:S03]  /*2b60*/  @P2 HADD2.F32 R73, -RZ, R62.H1_H1 ;  /* 0x3000003eff492230 */ /* 0x000fc60000004100 */
[----:B------:R-:W-:-:S04]  /*2b70*/  FADD.FTZ R180, R69, R180 ;  /* 0x000000b445b47221 */ /* 0x000fc80000010000 */
[----:B------:R-:W-:-:S07]  /*2b80*/  @P2 FADD.FTZ R180, R73, R180 ;  /* 0x000000b449b42221 */ /* 0x000fce0000010000 */
.L_x_2895:
[----:B------:R-:W-:-:S04]  /*2b90*/  F2FP.F16.F32.PACK_AB R68, RZ, R180 ;  /* 0x000000b4ff44723e */ /* 0x000fc800000000ff */
[----:B------:R-:W-:-:S07]  /*2ba0*/  PRMT R66, R66, 0x5410, R68 ;  /* 0x0000541042427816 */ /* 0x000fce0000000044 */
.L_x_2896:
[----:B------:R-:W-:Y:S01]  /*2bb0*/  HADD2.F32 R179, -RZ, R71.H0_H0 ;  /* 0x20000047ffb37230 */ /* 0x000fe20000004100 */
[----:B------:R-:W-:Y:S06]  /*2bc0*/  @P3 BRA `(.L_x_2897) ;  /* 0x0000000000203947 */ /* 0x000fec0003800000 */
[----:B------:R-:W-:-:S04]  /*2bd0*/  ISETP.NE.U32.AND P4, PT, RZ, UR10, PT ;  /* 0x0000000aff007c0c */ /* 0x000fc8000bf85070 */
[----:B------:R-:W-:-:S13]  /*2be0*/  ISETP.NE.AND.EX P4, PT, RZ, UR11, PT, P4 ;  /* 0x0000000bff007c0c */ /* 0x000fda000bf85340 */
[----:B------:R-:W-:Y:S05]  /*2bf0*/  @P4 BRA `(.L_x_2898) ;  /* 0x0000000000084947 */ /* 0x000fea0003800000 */
[----:B------:R-:W-:Y:S05]  /*2c00*/  @P1 BRA `(.L_x_2899) ;  /* 0x0000000000201947 */ /* 0x000fea0003800000 */
[----:B------:R-:W-:Y:S05]  /*2c10*/  BRA `(.L_x_2900) ;  /* 0x0000000000247947 */ /* 0x000fea0003800000 */
.L_x_2898:
[----:B-----5:R-:W-:-:S05]  /*2c20*/  HADD2.F32 R68, -RZ, R63.H0_H0 ;  /* 0x2000003fff447230 */ /* 0x020fca0000004100 */
[----:B------:R-:W-:Y:S01]  /*2c30*/  FADD.FTZ R179, R68, R179 ;  /* 0x000000b344b37221 */ /* 0x000fe20000010000 */
[----:B------:R-:W-:Y:S06]  /*2c40*/  BRA `(.L_x_2899) ;  /* 0x0000000000107947 */ /* 0x000fec0003800000 */
.L_x_2897:
[----:B-----5:R-:W-:Y:S02]  /*2c50*/  HADD2.F32 R68, -RZ, R59.H0_H0 ;  /* 0x2000003bff447230 */ /* 0x020fe40000004100 */
[----:B------:R-:W-:-:S03]  /*2c60*/  @P2 HADD2.F32 R70, -RZ, R63.H0_H0 ;  /* 0x2000003fff462230 */ /* 0x000fc60000004100 */
[----:B------:R-:W-:-:S04]  /*2c70*/  FADD.FTZ R179, R68, R179 ;  /* 0x000000b344b37221 */ /* 0x000fc80000010000 */
[----:B------:R-:W-:-:S07]  /*2c80*/  @P2 FADD.FTZ R179, R70, R179 ;  /* 0x000000b346b32221 */ /* 0x000fce0000010000 */
.L_x_2899:
[----:B------:R-:W-:-:S04]  /*2c90*/  F2FP.F16.F32.PACK_AB R68, RZ, R179 ;  /* 0x000000b3ff44723e */ /* 0x000fc800000000ff */
[----:B------:R-:W-:-:S07]  /*2ca0*/  PRMT R67, R68, 0x7610, R67 ;  /* 0x0000761044437816 */ /* 0x000fce0000000043 */
.L_x_2900:
[----:B------:R-:W-:Y:S01]  /*2cb0*/  HADD2.F32 R187, -RZ, R71.H1_H1 ;  /* 0x30000047ffbb7230 */ /* 0x000fe20000004100 */
[----:B------:R-:W-:Y:S06]  /*2cc0*/  @P3 BRA `(.L_x_2901) ;  /* 0x0000000000203947 */ /* 0x000fec0003800000 */
[----:B------:R-:W-:-:S04]  /*2cd0*/  ISETP.NE.U32.AND P2, PT, RZ, UR10, PT ;  /* 0x0000000aff007c0c */ /* 0x000fc8000bf45070 */
[----:B------:R-:W-:-:S13]  /*2ce0*/  ISETP.NE.AND.EX P2, PT, RZ, UR11, PT, P2 ;  /* 0x0000000bff007c0c */ /* 0x000fda000bf45320 */
[----:B------:R-:W-:Y:S05]  /*2cf0*/  @P2 BRA `(.L_x_2902) ;  /* 0x0000000000082947 */ /* 0x000fea0003800000 */
[----:B------:R-:W-:Y:S05]  /*2d00*/  @P1 BRA `(.L_x_2903) ;  /* 0x0000000000201947 */ /* 0x000fea0003800000 */
[----:B------:R-:W-:Y:S05]  /*2d10*/  BRA `(.L_x_2904) ;  /* 0x0000000000247947 */ /* 0x000fea0003800000 */
.L_x_2902:
[----:B-----5:R-:W-:-:S05]  /*2d20*/  HADD2.F32 R68, -RZ, R63.H1_H1 ;  /* 0x3000003fff447230 */ /* 0x020fca0000004100 */
[----:B------:R-:W-:Y:S01]  /*2d30*/  FADD.FTZ R187, R68, R187 ;  /* 0x000000bb44bb7221 */ /* 0x000fe20000010000 */
[----:B------:R-:W-:Y:S06]  /*2d40*/  BRA `(.L_x_2903) ;  /* 0x0000000000107947 */ /* 0x000fec0003800000 */
.L_x_2901:
[----:B-----5:R-:W-:Y:S02]  /*2d50*/  HADD2.F32 R68, -RZ, R59.H1_H1 ;  /* 0x3000003bff447230 */ /* 0x020fe40000004100 */
[----:B------:R-:W-:-:S03]  /*2d60*/  @P2 HADD2.F32 R70, -RZ, R63.H1_H1 ;  /* 0x3000003fff462230 */ /* 0x000fc60000004100 */
[----:B------:R-:W-:-:S04]  /*2d70*/  FADD.FTZ R187, R68, R187 ;  /* 0x000000bb44bb7221 */ /* 0x000fc80000010000 */
[----:B------:R-:W-:-:S07]  /*2d80*/  @P2 FADD.FTZ R187, R70, R187 ;  /* 0x000000bb46bb2221 */ /* 0x000fce0000010000 */
.L_x_2903:
[----:B------:R-:W-:-:S04]  /*2d90*/  F2FP.F16.F32.PACK_AB R68, RZ, R187 ;  /* 0x000000bbff44723e */ /* 0x000fc800000000ff */
[----:B------:R-:W-:-:S07]  /*2da0*/  PRMT R67, R67, 0x5410, R68 ;  /* 0x0000541043437816 */ /* 0x000fce0000000044 */
.L_x_2904:
[----:B------:R-:W0:Y:S02]  /*2db0*/  @P1 LDC.64 R68, c[0x0][0x238] ;  /* 0x00008e00ff441b82 */ /* 0x000e240000000a00 */
[----:B0-----:R-:W-:-:S04]  /*2dc0*/  @P1 LEA R68, P2, R137, R68, 0x4 ;  /* 0x0000004489441211 */ /* 0x001fc800078420ff */
[C---:B------:R-:W-:Y:S02]  /*2dd0*/  @P1 LEA.HI.X R69, R137.reuse, R69, RZ, 0x4, P2 ;  /* 0x0000004589451211 */ /* 0x040fe400010f24ff */
[----:B------:R-:W-:-:S03]  /*2de0*/  IADD3 R137, R137, 0x20, RZ ;  /* 0x0000002089897810 */ /* 0x000fc60007ffe0ff */
[----:B------:R2:W-:Y:S04]  /*2df0*/  @P1 STG.E.128 desc[UR4][R68.64], R64 ;  /* 0x0000004044001986 */ /* 0x0005e8000c101d04 */
.L_x_2872:
[----:B------:R-:W-:Y:S05]  /*2e00*/  BSYNC B0 ;  /* 0x0000000000007941 */ /* 0x000fea0003800000 */
.L_x_2871:
        /* <DEDUP_REMOVED lines=25> */
.L_x_2908:
[----:B-----5:R-:W-:-:S05]  /*2fa0*/  HADD2.F32 R73, -RZ, R60.H0_H0 ;  /* 0x2000003cff497230 */ /* 0x020fca0000004100 */
[----:B------:R-:W-:Y:S01]  /*2fb0*/  FADD.FTZ R160, R73, R160 ;  /* 0x000000a049a07221 */ /* 0x000fe20000010000 */
[----:B------:R-:W-:Y:S06]  /*2fc0*/  BRA `(.L_x_2909) ;  /* 0x0000000000107947 */ /* 0x000fec0003800000 */
.L_x_2907:
[----:B-----5:R-:W-:Y:S02]  /*2fd0*/  HADD2.F32 R73, -RZ, R56.H0_H0 ;  /* 0x20000038ff497230 */ /* 0x020fe40000004100 */
[----:B------:R-:W-:-:S03]  /*2fe0*/  @P2 HADD2.F32 R75, -RZ, R60.H0_H0 ;  /* 0x2000003cff4b2230 */ /* 0x000fc60000004100 */
[----:B------:R-:W-:-:S04]  /*2ff0*/  FADD.FTZ R160, R73, R160 ;  /* 0x000000a049a07221 */ /* 0x000fc80000010000 */
[----:B------:R-:W-:-:S07]  /*3000*/  @P2 FADD.FTZ R160, R75, R160 ;  /* 0x000000a04ba02221 */ /* 0x000fce0000010000 */
.L_x_2909:
[----:B------:R-:W-:-:S04]  /*3010*/  F2FP.F16.F32.PACK_AB R72, RZ, R160 ;  /* 0x000000a0ff48723e */ /* 0x000fc800000000ff */
[----:B------:R-:W-:-:S07]  /*3020*/  PRMT R64, R72, 0x7610, R64 ;  /* 0x0000761048407816 */ /* 0x000fce0000000040 */
.L_x_2910:
[----:B------:R-:W-:Y:S01]  /*3030*/  HADD2.F32 R167, -RZ, R68.H1_H1 ;  /* 0x30000044ffa77230 */ /* 0x000fe20000004100 */
[----:B------:R-:W-:Y:S06]  /*3040*/  @P3 BRA `(.L_x_2911) ;  /* 0x0000000000203947 */ /* 0x000fec0003800000 */
[----:B------:R-:W-:-:S04]  /*3050*/  ISETP.NE.U32.AND P4, PT, RZ, UR10, PT ;  /* 0x0000000aff007c0c */ /* 0x000fc8000bf85070 */
[----:B------:R-:W-:-:S13]  /*3060*/  ISETP.NE.AND.EX P4, PT, RZ, UR11, PT, P4 ;  /* 0x0000000bff007c0c */ /* 0x000fda000bf85340 */
[----:B------:R-:W-:Y:S05]  /*3070*/  @P4 BRA `(.L_x_2912) ;  /* 0x0000000000084947 */ /* 0x000fea0003800000 */
[----:B------:R-:W-:Y:S05]  /*3080*/  @P1 BRA `(.L_x_2913) ;  /* 0x0000000000201947 */ /* 0x000fea0003800000 */
[----:B------:R-:W-:Y:S05]  /*3090*/  BRA `(.L_x_2914) ;  /* 0x0000000000247947 */ /* 0x000fea0003800000 */
.L_x_2912:
[----:B-----5:R-:W-:-:S05]  /*30a0*/  HADD2.F32 R68, -RZ, R60.H1_H1 ;  /* 0x3000003cff447230 */ /* 0x020fca0000004100 */
[----:B------:R-:W-:Y:S01]  /*30b0*/  FADD.FTZ R167, R68, R167 ;  /* 0x000000a744a77221 */ /* 0x000fe20000010000 */
[----:B------:R-:W-:Y:S06]  /*30c0*/  BRA `(.L_x_2913) ;  /* 0x0000000000107947 */ /* 0x000fec0003800000 */
.L_x_2911:
[----:B-----5:R-:W-:Y:S02]  /*30d0*/  HADD2.F32 R68, -RZ, R56.H1_H1 ;  /* 0x30000038ff447230 */ /* 0x020fe40000004100 */
[----:B------:R-:W-:-:S03]  /*30e0*/  @P2 HADD2.F32 R72, -RZ, R60.H1_H1 ;  /* 0x3000003cff482230 */ /* 0x000fc60000004100 */
[----:B------:R-:W-:-:S04]  /*30f0*/  FADD.FTZ R167, R68, R167 ;  /* 0x000000a744a77221 */ /* 0x000fc80000010000 */
[----:B------:R-:W-:-:S07]  /*3100*/  @P2 FADD.FTZ R167, R72, R167 ;  /* 0x000000a748a72221 */ /* 0x000fce0000010000 */
.L_x_2913:
[----:B------:R-:W-:-:S04]  /*3110*/  F2FP.F16.F32.PACK_AB R68, RZ, R167 ;  /* 0x000000a7ff44723e */ /* 0x000fc800000000ff */
[----:B------:R-:W-:-:S07]  /*3120*/  PRMT R64, R64, 0x5410, R68 ;  /* 0x0000541040407816 */ /* 0x000fce0000000044 */
.L_x_2914:
[----:B------:R-:W-:Y:S01]  /*3130*/  HADD2.F32 R168, -RZ, R69.H0_H0 ;  /* 0x20000045ffa87230 */ /* 0x000fe20000004100 */
[----:B------:R-:W-:Y:S06]  /*3140*/  @P3 BRA `(.L_x_2915) ;  /* 0x0000000000203947 */ /* 0x000fec0003800000 */
[----:B------:R-:W-:-:S04]  /*3150*/  ISETP.NE.U32.AND P4, PT, RZ, UR10, PT ;  /* 0x0000000aff007c0c */ /* 0x000fc8000bf85070 */
[----:B------:R-:W-:-:S13]  /*3160*/  ISETP.NE.AND.EX P4, PT, RZ, UR11, PT, P4 ;  /* 0x0000000bff007c0c */ /* 0x000fda000bf85340 */
[----:B------:R-:W-:Y:S05]  /*3170*/  @P4 BRA `(.L_x_2916) ;  /* 0x0000000000084947 */ /* 0x000fea0003800000 */
[----:B------:R-:W-:Y:S05]  /*3180*/  @P1 BRA `(.L_x_2917) ;  /* 0x0000000000201947 */ /* 0x000fea0003800000 */
[----:B------:R-:W-:Y:S05]  /*3190*/  BRA `(.L_x_2918) ;  /* 0x0000000000247947 */ /* 0x000fea0003800000 */
.L_x_2916:
[----:B-----5:R-:W-:-:S05]  /*31a0*/  HADD2.F32 R73, -RZ, R61.H0_H0 ;  /* 0x2000003dff497230 */ /* 0x020fca0000004100 */
[----:B------:R-:W-:Y:S01]  /*31b0*/  FADD.FTZ R168, R73, R168 ;  /* 0x000000a849a87221 */ /* 0x000fe20000010000 */
[----:B------:R-:W-:Y:S06]  /*31c0*/  BRA `(.L_x_2917) ;  /* 0x0000000000107947 */ /* 0x000fec0003800000 */
.L_x_2915:
[----:B-----5:R-:W-:Y:S02]  /*31d0*/  HADD2.F32 R73, -RZ, R57.H0_H0 ;  /* 0x20000039ff497230 */ /* 0x020fe40000004100 */
[----:B------:R-:W-:-:S03]  /*31e0*/  @P2 HADD2.F32 R75, -RZ, R61.H0_H0 ;  /* 0x2000003dff4b2230 */ /* 0x000fc60000004100 */
[----:B------:R-:W-:-:S04]  /*31f0*/  FADD.FTZ R168, R73, R168 ;  /* 0x000000a849a87221 */ /* 0x000fc80000010000 */
[----:B------:R-:W-:-:S07]  /*3200*/  @P2 FADD.FTZ R168, R75, R168 ;  /* 0x000000a84ba82221 */ /* 0x000fce0000010000 */
.L_x_2917:
[----:B------:R-:W-:-:S04]  /*3210*/  F2FP.F16.F32.PACK_AB R68, RZ, R168 ;  /* 0x000000a8ff44723e */ /* 0x000fc800000000ff */
[----:B------:R-:W-:-:S07]  /*3220*/  PRMT R65, R68, 0x7610, R65 ;  /* 0x0000761044417816 */ /* 0x000fce0000000041 */
.L_x_2918:
[----:B------:R-:W-:Y:S01]  /*3230*/  HADD2.F32 R175, -RZ, R69.H1_H1 ;  /* 0x30000045ffaf7230 */ /* 0x000fe20000004100 */
[----:B------:R-:W-:Y:S06]  /*3240*/  @P3 BRA `(.L_x_2919) ;  /* 0x0000000000203947 */ /* 0x000fec0003800000 */
[----:B------:R-:W-:-:S04]  /*3250*/  ISETP.NE.U32.AND P4, PT, RZ, UR10, PT ;  /* 0x0000000aff007c0c */ /* 0x000fc8000bf85070 */
[----:B------:R-:W-:-:S13]  /*3260*/  ISETP.NE.AND.EX P4, PT, RZ, UR11, PT, P4 ;  /* 0x0000000bff007c0c */ /* 0x000fda000bf85340 */
[----:B------:R-:W-:Y:S05]  /*3270*/  @P4 BRA `(.L_x_2920) ;  /* 0x0000000000084947 */ /* 0x000fea0003800000 */
[----:B------:R-:W-:Y:S05]  /*3280*/  @P1 BRA `(.L_x_2921) ;  /* 0x0000000000201947 */ /* 0x000fea0003800000 */
[----:B------:R-:W-:Y:S05]  /*3290*/  BRA `(.L_x_2922) ;  /* 0x0000000000247947 */ /* 0x000fea0003800000 */
.L_x_2920:
[----:B-----5:R-:W-:-:S05]  /*32a0*/  HADD2.F32 R68, -RZ, R61.H1_H1 ;  /* 0x3000003dff447230 */ /* 0x020fca0000004100 */
[----:B------:R-:W-:Y:S01]  /*32b0*/  FADD.FTZ R175, R68, R175 ;  /* 0x000000af44af7221 */ /* 0x000fe20000010000 */
[----:B------:R-:W-:Y:S06]  /*32c0*/  BRA `(.L_x_2921) ;  /* 0x0000000000107947 */ /* 0x000fec0003800000 */
.L_x_2919:
[----:B-----5:R-:W-:Y:S02]  /*32d0*/  HADD2.F32 R68, -RZ, R57.H1_H1 ;  /* 0x30000039ff447230 */ /* 0x020fe40000004100 */
[----:B------:R-:W-:-:S03]  /*32e0*/  @P2 HADD2.F32 R72, -RZ, R61.H1_H1 ;  /* 0x3000003dff482230 */ /* 0x000fc60000004100 */
[----:B------:R-:W-:-:S04]  /*32f0*/  FADD.FTZ R175, R68, R175 ;  /* 0x000000af44af7221 */ /* 0x000fc80000010000 */
[----:B------:R-:W-:-:S07]  /*3300*/  @P2 FADD.FTZ R175, R72, R175 ;  /* 0x000000af48af2221 */ /* 0x000fce0000010000 */
.L_x_2921:
[----:B------:R-:W-:-:S04]  /*3310*/  F2FP.F16.F32.PACK_AB R68, RZ, R175 ;  /* 0x000000afff44723e */ /* 0x000fc800000000ff */
[----:B------:R-:W-:-:S07]  /*3320*/  PRMT R65, R65, 0x5410, R68 ;  /* 0x0000541041417816 */ /* 0x000fce0000000044 */
.L_x_2922:
[----:B------:R-:W-:Y:S01]  /*3330*/  HADD2.F32 R176, -RZ, R70.H0_H0 ;  /* 0x20000046ffb07230 */ /* 0x000fe20000004100 */
[----:B------:R-:W-:Y:S06]  /*3340*/  @P3 BRA `(.L_x_2923) ;  /* 0x0000000000203947 */ /* 0x000fec0003800000 */
[----:B------:R-:W-:-:S04]  /*3350*/  ISETP.NE.U32.AND P4, PT, RZ, UR10, PT ;  /* 0x0000000aff007c0c */ /* 0x000fc8000bf85070 */
[----:B------:R-:W-:-:S13]  /*3360*/  ISETP.NE.AND.EX P4, PT, RZ, UR11, PT, P4 ;  /* 0x0000000bff007c0c */ /* 0x000fda000bf85340 */
[----:B------:R-:W-:Y:S05]  /*3370*/  @P4 BRA `(.L_x_2924) ;  /* 0x0000000000084947 */ /* 0x000fea0003800000 */
[----:B------:R-:W-:Y:S05]  /*3380*/  @P1 BRA `(.L_x_2925) ;  /* 0x0000000000201947 */ /* 0x000fea0003800000 */
[----:B------:R-:W-:Y:S05]  /*3390*/  BRA `(.L_x_2926) ;  /* 0x0000000000247947 */ /* 0x000fea0003800000 */
.L_x_2924:
[----:B-----5:R-:W-:-:S05]  /*33a0*/  HADD2.F32 R69, -RZ, R62.H0_H0 ;  /* 0x2000003eff457230 */ /* 0x020fca0000004100 */
[----:B------:R-:W-:Y:S01]  /*33b0*/  FADD.FTZ R176, R69, R176 ;  /* 0x000000b045b07221 */ /* 0x000fe20000010000 */
[----:B------:R-:W-:Y:S06]  /*33c0*/  BRA `(.L_x_2925) ;  /* 0x0000000000107947 */ /* 0x000fec0003800000 */
.L_x_2923:
[----:B-----5:R-:W-:Y:S02]  /*33d0*/  HADD2.F32 R69, -RZ, R58.H0_H0 ;  /* 0x2000003aff457230 */ /* 0x020fe40000004100 */
[----:B------:R-:W-:-:S03]  /*33e0*/  @P2 HADD2.F32 R73, -RZ, R62.H0_H0 ;  /* 0x2000003eff492230 */ /* 0x000fc60000004100 */
[----:B------:R-:W-:-:S04]  /*33f0*/  FADD.FTZ R176, R69, R176 ;  /* 0x000000b045b07221 */ /* 0x000fc80000010000 */
[----:B------:R-:W-:-:S07]  /*3400*/  @P2 FADD.FTZ R176, R73, R176 ;  /* 0x000000b049b02221 */ /* 0x000fce0000010000 */
.L_x_2925:
[----:B------:R-:W-:-:S04]  /*3410*/  F2FP.F16.F32.PACK_AB R68, RZ, R176 ;  /* 0x000000b0ff44723e */ /* 0x000fc800000000ff */
[----:B------:R-:W-:-:S07]  /*3420*/  PRMT R66, R68, 0x7610, R66 ;  /* 0x0000761044427816 */ /* 0x000fce0000000042 */
.L_x_2926:
[----:B------:R-:W-:Y:S01]  /*3430*/  HADD2.F32 R178, -RZ, R70.H1_H1 ;  /* 0x30000046ffb27230 */ /* 0x000fe20000004100 */
[----:B------:R-:W-:Y:S06]  /*3440*/  @P3 BRA `(.L_x_2927) ;  /* 0x0000000000203947 */ /* 0x000fec0003800000 */
[----:B------:R-:W-:-:S04]  /*3450*/  ISETP.NE.U32.AND P4, PT, RZ, UR10, PT ;  /* 0x0000000aff007c0c */ /* 0x000fc8000bf85070 */
[----:B------:R-:W-:-:S13]  /*3460*/  ISETP.NE.AND.EX P4, PT, RZ, UR11, PT, P4 ;  /* 0x0000000bff007c0c */ /* 0x000fda000bf85340 */
[----:B------:R-:W-:Y:S05]  /*3470*/  @P4 BRA `(.L_x_2928) ;  /* 0x0000000000084947 */ /* 0x000fea0003800000 */
[----:B------:R-:W-:Y:S05]  /*3480*/  @P1 BRA `(.L_x_2929) ;  /* 0x0000000000201947 */ /* 0x000fea0003800000 */
[----:B------:R-:W-:Y:S05]  /*3490*/  BRA `(.L_x_2930) ;  /* 0x0000000000247947 */ /* 0x000fea0003800000 */
.L_x_2928:
[----:B-----5:R-:W-:-:S05]  /*34a0*/  HADD2.F32 R69, -RZ, R62.H1_H1 ;  /* 0x3000003eff457230 */ /* 0x020fca0000004100 */
[----:B------:R-:W-:Y:S01]  /*34b0*/  FADD.FTZ R178, R69, R178 ;  /* 0x000000b245b27221 */ /* 0x000fe20000010000 */
[----:B------:R-:W-:Y:S06]  /*34c0*/  BRA `(.L_x_2929) ;  /* 0x0000000000107947 */ /* 0x000fec0003800000 */
.L_x_2927:
[----:B-----5:R-:W-:Y:S02]  /*34d0*/  HADD2.F32 R69, -RZ, R58.H1_H1 ;  /* 0x3000003aff457230 */ /* 0x020fe40000004100 */
[----:B------:R-:W-:-:S03]  /*34e0*/  @P2 HADD2.F32 R73, -RZ, R62.H1_H1 ;  /* 0x3000003eff492230 */ /* 0x000fc60000004100 */
[----:B------:R-:W-:-:S04]  /*34f0*/  FADD.FTZ R178, R69, R178 ;  /* 0x000000b245b27221 */ /* 0x000fc80000010000 */
[----:B------:R-:W-:-:S07]  /*3500*/  @P2 FADD.FTZ R178, R73, R178 ;  /* 0x000000b249b22221 */ /* 0x000fce0000010000 */
.L_x_2929:
[----:B------:R-:W-:-:S04]  /*3510*/  F2FP.F16.F32.PACK_AB R68, RZ, R178 ;  /* 0x000000b2ff44723e */ /* 0x000fc800000000ff */
[----:B------:R-:W-:-:S07]  /*3520*/  PRMT R66, R66, 0x5410, R68 ;  /* 0x0000541042427816 */ /* 0x000fce0000000044 */
.L_x_2930:
[----:B------:R-:W-:Y:S01]  /*3530*/  HADD2.F32 R177, -RZ, R71.H0_H0 ;  /* 0x20000047ffb17230 */ /* 0x000fe20000004100 */
[----:B------:R-:W-:Y:S06]  /*3540*/  @P3 BRA `(.L_x_2931) ;  /* 0x0000000000203947 */ /* 0x000fec0003800000 */
[----:B------:R-:W-:-:S04]  /*3550*/  ISETP.NE.U32.AND P4, PT, RZ, UR10, PT ;  /* 0x0000000aff007c0c */ /* 0x000fc8000bf85070 */
[----:B------:R-:W-:-:S13]  /*3560*/  ISETP.NE.AND.EX P4, PT, RZ, UR11, PT, P4 ;  /* 0x0000000bff007c0c */ /* 0x000fda000bf85340 */
[----:B------:R-:W-:Y:S05]  /*3570*/  @P4 BRA `(.L_x_2932) ;  /* 0x0000000000084947 */ /* 0x000fea0003800000 */
[----:B------:R-:W-:Y:S05]  /*3580*/  @P1 BRA `(.L_x_2933) ;  /* 0x0000000000201947 */ /* 0x000fea0003800000 */
[----:B------:R-:W-:Y:S05]  /*3590*/  BRA `(.L_x_2934) ;  /* 0x0000000000247947 */ /* 0x000fea0003800000 */
.L_x_2932:
[----:B-----5:R-:W-:-:S05]  /*35a0*/  HADD2.F32 R68, -RZ, R63.H0_H0 ;  /* 0x2000003fff447230 */ /* 0x020fca0000004100 */
[----:B------:R-:W-:Y:S01]  /*35b0*/  FADD.FTZ R177, R68, R177 ;  /* 0x000000b144b17221 */ /* 0x000fe20000010000 */
[----:B------:R-:W-:Y:S06]  /*35c0*/  BRA `(.L_x_2933) ;  /* 0x0000000000107947 */ /* 0x000fec0003800000 */
.L_x_2931:
[----:B-----5:R-:W-:Y:S02]  /*35d0*/  HADD2.F32 R68, -RZ, R59.H0_H0 ;  /* 0x2000003bff447230 */ /* 0x020fe40000004100 */
[----:B------:R-:W-:-:S03]  /*35e0*/  @P2 HADD2.F32 R70, -RZ, R63.H0_H0 ;  /* 0x2000003fff462230 */ /* 0x000fc60000004100 */
[----:B------:R-:W-:-:S04]  /*35f0*/  FADD.FTZ R177, R68, R177 ;  /* 0x000000b144b17221 */ /* 0x000fc80000010000 */
[----:B------:R-:W-:-:S07]  /*3600*/  @P2 FADD.FTZ R177, R70, R177 ;  /* 0x000000b146b12221 */ /* 0x000fce0000010000 */
.L_x_2933:
[----:B------:R-:W-:-:S04]  /*3610*/  F2FP.F16.F32.PACK_AB R68, RZ, R177 ;  /* 0x000000b1ff44723e */ /* 0x000fc800000000ff */
[----:B------:R-:W-:-:S07]  /*3620*/  PRMT R67, R68, 0x7610, R67 ;  /* 0x0000761044437816 */ /* 0x000fce0000000043 */
.L_x_2934:
[----:B------:R-:W-:Y:S01]  /*3630*/  HADD2.F32 R188, -RZ, R71.H1_H1 ;  /* 0x30000047ffbc7230 */ /* 0x000fe20000004100 */
[----:B------:R-:W-:Y:S06]  /*3640*/  @P3 BRA `(.L_x_2935) ;  /* 0x0000000000203947 */ /* 0x000fec0003800000 */
[----:B------:R-:W-:-:S04]  /*3650*/  ISETP.NE.U32.AND P2, PT, RZ, UR10, PT ;  /* 0x0000000aff007c0c */ /* 0x000fc8000bf45070 */
[----:B------:R-:W-:-:S13]  /*3660*/  ISETP.NE.AND.EX P2, PT, RZ, UR11, PT, P2 ;  /* 0x0000000bff007c0c */ /* 0x000fda000bf45320 */
[----:B------:R-:W-:Y:S05]  /*3670*/  @P2 BRA `(.L_x_2936) ;  /* 0x0000000000082947 */ /* 0x000fea0003800000 */
[----:B------:R-:W-:Y:S05]  /*3680*/  @P1 BRA `(.L_x_2937) ;  /* 0x0000000000201947 */ /* 0x000fea0003800000 */
[----:B------:R-:W-:Y:S05]  /*3690*/  BRA `(.L_x_2938) ;  /* 0x0000000000247947 */ /* 0x000fea0003800000 */
.L_x_2936:
[----:B-----5:R-:W-:-:S05]  /*36a0*/  HADD2.F32 R69, -RZ, R63.H1_H1 ;  /* 0x3000003fff457230 */ /* 0x020fca0000004100 */
[----:B------:R-:W-:Y:S01]  /*36b0*/  FADD.FTZ R188, R69, R188 ;  /* 0x000000bc45bc7221 */ /* 0x000fe20000010000 */
[----:B------:R-:W-:Y:S06]  /*36c0*/  BRA `(.L_x_2937) ;  /* 0x0000000000107947 */ /* 0x000fec0003800000 */
.L_x_2935:
[----:B-----5:R-:W-:Y:S02]  /*36d0*/  HADD2.F32 R69, -RZ, R59.H1_H1 ;  /* 0x3000003bff457230 */ /* 0x020fe40000004100 */
[----:B------:R-:W-:-:S03]  /*36e0*/  @P2 HADD2.F32 R71, -RZ, R63.H1_H1 ;  /* 0x3000003fff472230 */ /* 0x000fc60000004100 */
[----:B------:R-:W-:-:S04]  /*36f0*/  FADD.FTZ R188, R69, R188 ;  /* 0x000000bc45bc7221 */ /* 0x000fc80000010000 */
[----:B------:R-:W-:-:S07]  /*3700*/  @P2 FADD.FTZ R188, R71, R188 ;  /* 0x000000bc47bc2221 */ /* 0x000fce0000010000 */
.L_x_2937:
[----:B------:R-:W-:-:S04]  /*3710*/  F2FP.F16.F32.PACK_AB R68, RZ, R188 ;  /* 0x000000bcff44723e */ /* 0x000fc800000000ff */
[----:B------:R-:W-:-:S07]  /*3720*/  PRMT R67, R67, 0x5410, R68 ;  /* 0x0000541043437816 */ /* 0x000fce0000000044 */
.L_x_2938:
[----:B------:R-:W0:Y:S02]  /*3730*/  @P1 LDC.64 R68, c[0x0][0x238] ;  /* 0x00008e00ff441b82 */ /* 0x000e240000000a00 */
[----:B0-----:R-:W-:-:S04]  /*3740*/  @P1 LEA R68, P2, R137, R68, 0x4 ;  /* 0x0000004489441211 */ /* 0x001fc800078420ff */
[----:B------:R-:W-:-:S05]  /*3750*/  @P1 LEA.HI.X R69, R137, R69, RZ, 0x4, P2 ;  /* 0x0000004589451211 */ /* 0x000fca00010f24ff */
[----:B------:R3:W-:Y:S04]  /*3760*/  @P1 STG.E.128 desc[UR4][R68.64], R64 ;  /* 0x0000004044001986 */ /* 0x0007e8000c101d04 */
.L_x_2906:
[----:B------:R-:W-:Y:S05]  /*3770*/  BSYNC B0 ;  /* 0x0000000000007941 */ /* 0x000fea0003800000 */
.L_x_2905:
[----:B0123--:R-:W-:Y:S01]  /*3780*/  FADD.FTZ R69, RZ, R155 ;  /* 0x0000009bff457221 */ /* 0x00ffe20000010000 */
[C---:B------:R-:W-:Y:S01]  /*3790*/  ISETP.GT.U32.AND P2, PT, R51.reuse, 0x3f, PT ;  /* 0x0000003f3300780c */ /* 0x040fe20003f44070 */
[----:B------:R-:W-:Y:S01]  /*37a0*/  UMOV UR12, 0xffffffff ;  /* 0xffffffff000c7882 */ /* 0x000fe20000000000 */
[C---:B------:R-:W-:Y:S01]  /*37b0*/  ISETP.GT.U32.AND P3, PT, R51.reuse, 0x5f, PT ;  /* 0x0000005f3300780c */ /* 0x040fe20003f64070 */
        /* <DEDUP_REMOVED lines=121> */
.L_x_2960:
        /* <DEDUP_REMOVED lines=38> */
[----:B------:R-:W-:Y:S01]  /*41b0*/  F2FP.F16.F32.PACK_AB R68, R69, R68 ;  /* 0x000000444544723e */ /* 0x000fe200000000ff */
[----:B------:R-:W-:Y:S01]  /*41c0*/  FMUL.FTZ R198, R191, R198 ;  /* 0x000000c6bfc67220 */ /* 0x000fe20000410000 */
[----:B------:R-:W-:Y:S01]  /*41d0*/  F2FP.F16.F32.PACK_AB R69, R193, R70 ;  /* 0x00000046c145723e */ /* 0x000fe200000000ff */
[----:B------:R-:W-:Y:S01]  /*41e0*/  FMUL.FTZ R193, R191, R192 ;  /* 0x000000c0bfc17220 */ /* 0x000fe20000410000 */
[----:B------:R-:W-:Y:S01]  /*41f0*/  F2FP.F16.F32.PACK_AB R70, R195, R72 ;  /* 0x00000048c346723e */ /* 0x000fe200000000ff */
        /* <DEDUP_REMOVED lines=10> */
[----:B------:R-:W-:Y:S01]  /*42a0*/  F2FP.F16.F32.PACK_AB R71, R200, R71 ;  /* 0x00000047c847723e */ /* 0x000fe200000000ff */
[----:B-1----:R-:W-:Y:S01]  /*42b0*/  IMAD.WIDE.U32 R136, R189, 0x10, R136 ;  /* 0x00000010bd887825 */ /* 0x002fe200078e0088 */
[----:B------:R-:W-:-:S02]  /*42c0*/  F2FP.F16.F32.PACK_AB R75, R199, R194 ;  /* 0x000000c2c74b723e */ /* 0x000fc400000000ff */
[----:B------:R-:W-:Y:S01]  /*42d0*/  F2FP.F16.F32.PACK_AB R74, R197, R74 ;  /* 0x0000004ac54a723e */ /* 0x000fe200000000ff */
[----:B0-----:R-:W-:Y:S01]  /*42e0*/  IMAD.WIDE.U32 R138, R189, 0x10, R138 ;  /* 0x00000010bd8a7825 */ /* 0x001fe200078e008a */
[----:B------:R-:W-:Y:S01]  /*42f0*/  F2FP.F16.F32.PACK_AB R73, R195, R192 ;  /* 0x000000c0c349723e */ /* 0x000fe200000000ff */
[----:B------:R1:W-:Y:S01]  /*4300*/  STG.E.128 desc[UR4][R136.64], R68 ;  /* 0x0000004488007986 */ /* 0x0003e2000c101d04 */
[----:B------:R-:W-:Y:S02]  /*4310*/  F2FP.F16.F32.PACK_AB R72, R193, R72 ;  /* 0x00000048c148723e */ /* 0x000fe400000000ff */
[----:B------:R-:W-:-:S03]  /*4320*/  IADD3 R189, R189, 0x20, RZ ;  /* 0x00000020bdbd7810 */ /* 0x000fc60007ffe0ff */
[----:B------:R1:W-:Y:S04]  /*4330*/  STG.E.128 desc[UR4][R138.64], R72 ;  /* 0x000000488a007986 */ /* 0x0003e8000c101d04 */
.L_x_2941:
[----:B------:R-:W-:Y:S05]  /*4340*/  BSYNC B0 ;  /* 0x0000000000007941 */ /* 0x000fea0003800000 */
.L_x_2940:
        /* <DEDUP_REMOVED lines=50> */
.L_x_2943:
[----:B------:R-:W-:Y:S05]  /*4670*/  BSYNC B0 ;  /* 0x0000000000007941 */ /* 0x000fea0003800000 */
.L_x_2942:
        /* <DEDUP_REMOVED lines=50> */
.L_x_2945:
[----:B------:R-:W-:Y:S05]  /*49a0*/  BSYNC B0 ;  /* 0x0000000000007941 */ /* 0x000fea0003800000 */
.L_x_2944:
        /* <DEDUP_REMOVED lines=27> */
[----:B------:R-:W-:Y:S01]  /*4b60*/  F2FP.F16.F32.PACK_AB R68, R69, R68 ;  /* 0x000000444544723e */ /* 0x000fe200000000ff */
[----:B------:R-:W-:Y:S01]  /*4b70*/  FFMA.FTZ R190, R140, R74, R149 ;  /* 0x0000004a8cbe7223 */ /* 0x000fe20000010095 */
[----:B------:R-:W-:Y:S01]  /*4b80*/  F2FP.F16.F32.PACK_AB R69, R75, R70 ;  /* 0x000000464b45723e */ /* 0x000fe200000000ff */
[----:B------:R-:W-:Y:S01]  /*4b90*/  FFMA.FTZ R74, R142, R194, R151 ;  /* 0x000000c28e4a7223 */ /* 0x000fe20000010097 */
[----:B------:R-:W-:Y:S01]  /*4ba0*/  F2FP.F16.F32.PACK_AB R70, R191, R72 ;  /* 0x00000048bf46723e */ /* 0x000fe200000000ff */
        /* <DEDUP_REMOVED lines=10> */
[----:B------:R-:W-:Y:S02]  /*4c50*/  F2FP.F16.F32.PACK_AB R71, R194, R71 ;  /* 0x00000047c247723e */ /* 0x000fe400000000ff */
[----:B------:R-:W-:Y:S02]  /*4c60*/  F2FP.F16.F32.PACK_AB R75, R198, R75 ;  /* 0x0000004bc64b723e */ /* 0x000fe400000000ff */
[----:B------:R-:W-:Y:S01]  /*4c70*/  F2FP.F16.F32.PACK_AB R74, R193, R74 ;  /* 0x0000004ac14a723e */ /* 0x000fe200000000ff */
[----:B------:R0:W-:Y:S01]  /*4c80*/  STG.E.128 desc[UR4][R138.64], R68 ;  /* 0x000000448a007986 */ /* 0x0001e2000c101d04 */
[----:B------:R-:W-:Y:S02]  /*4c90*/  F2FP.F16.F32.PACK_AB R73, R191, R190 ;  /* 0x000000bebf49723e */ /* 0x000fe400000000ff */
[----:B------:R-:W-:-:S05]  /*4ca0*/  F2FP.F16.F32.PACK_AB R72, R189, R72 ;  /* 0x00000048bd48723e */ /* 0x000fca00000000ff */
[----:B------:R0:W-:Y:S02]  /*4cb0*/  STG.E.128 desc[UR4][R136.64], R72 ;  /* 0x0000004888007986 */ /* 0x0001e4000c101d04 */
.L_x_2947:
[----:B------:R-:W-:Y:S05]  /*4cc0*/  BSYNC B0 ;  /* 0x0000000000007941 */ /* 0x000fea0003800000 */
.L_x_2946:
[----:B01234-:R-:W0:Y:S02]  /*4cd0*/  LDC.64 R68, c[0x0][0x210] ;  /* 0x00008400ff447b82 */ /* 0x01fe240000000a00 */
[----:B0-----:R-:W-:-:S04]  /*4ce0*/  LEA R156, R68, R156, 0x2 ;  /* 0x0000009c449c7211 */ /* 0x001fc800078e10ff */
[----:B------:R-:W-:-:S13]  /*4cf0*/  ISETP.GE.AND P2, PT, R156, R69, PT ;  /* 0x000000459c00720c */ /* 0x000fda0003f46270 */
[----:B------:R-:W-:Y:S05]  /*4d00*/  @!P2 BRA `(.L_x_2948) ;  /* 0xffffffc40010a947 */ /* 0x000fea000383ffff */
[----:B------:R-:W-:Y:S05]  /*4d10*/  EXIT ;  /* 0x000000000000794d */ /* 0x000fea0003800000 */
.L_x_2939:
[----:B------:R-:W-:Y:S01]  /*4d20*/  HFMA2.MMA R138, -RZ, RZ, 0, 5.9604644775390625e-08 ;  /* 0x00000001ff8a7435 */ /* 0x000fe200000001ff */
[----:B------:R-:W-:Y:S01]  /*4d30*/  BSSY B0, `(.L_x_2949) ;  /* 0x0000007000007945 */ /* 0x000fe20003800000 */
[----:B------:R-:W-:Y:S02]  /*4d40*/  MOV R139, R69 ;  /* 0x00000045008b7202 */ /* 0x000fe40000000f00 */
[----:B------:R-:W-:Y:S02]  /*4d50*/  MOV R191, 0x1f ;  /* 0x0000001f00bf7802 */ /* 0x000fe40000000f00 */
[----:B------:R-:W-:-:S07]  /*4d60*/  MOV R136, 0xffffffff ;  /* 0xffffffff00887802 */ /* 0x000fce0000000f00 */
[----:B-----5:R-:W-:Y:S05]  /*4d70*/  WARPSYNC.COLLECTIVE R136, `(.L_x_2950) ;  /* 0x0000000088087348 */ /* 0x020fea0003c00000 */
[----:B------:R0:W1:Y:S02]  /*4d80*/  SHFL.BFLY P6, R137, R139, R138, R191 ;  /* 0x0c00008a8b897389 */ /* 0x00006400000c00bf */
[----:B01---5:R-:W-:Y:S01]  /*4d90*/  ENDCOLLECTIVE ;  /* 0x000000000000791b */ /* 0x023fe20003800000 */
.L_x_2950:
[----:B------:R-:W-:Y:S05]  /*4da0*/  BSYNC B0 ;  /* 0x0000000000007941 */ /* 0x000fea0003800000 */
.L_x_2949:
[----:B------:R-:W-:Y:S01]  /*4db0*/  MOV R68, R137 ;  /* 0x0000008900447202 */ /* 0x000fe20000000f00 */
[----:B------:R-:W-:Y:S01]  /*4dc0*/  HFMA2.MMA R138, -RZ, RZ, 0, 1.1920928955078125e-07 ;  /* 0x00000002ff8a7435 */ /* 0x000fe200000001ff */
[----:B------:R-:W-:Y:S01]  /*4dd0*/  MOV R191, 0x1f ;  /* 0x0000001f00bf7802 */ /* 0x000fe20000000f00 */
[----:B------:R-:W0:Y:S01]  /*4de0*/  LDC R72, c[0x0][0x290] ;  /* 0x0000a400ff487b82 */ /* 0x000e220000000800 */
[----:B------:R-:W-:Y:S01]  /*4df0*/  MOV R136, 0xffffffff ;  /* 0xffffffff00887802 */ /* 0x000fe20000000f00 */
[----:B------:R-:W-:-:S05]  /*4e00*/  FADD.FTZ R70, R69, R68 ;  /* 0x0000004445467221 */ /* 0x000fca0000010000 */
[----:B------:R-:W-:-:S07]  /*4e10*/  MOV R139, R70 ;  /* 0x00000046008b7202 */ /* 0x000fce0000000f00 */
[----:B0-----:R-:W-:Y:S05]  /*4e20*/  WARPSYNC.COLLECTIVE R136, `(.L_x_2951) ;  /* 0x0000000088087348 */ /* 0x001fea0003c00000 */
[----:B------:R1:W2:Y:S02]  /*4e30*/  SHFL.BFLY P6, R137, R139, R138, R191 ;  /* 0x0c00008a8b897389 */ /* 0x0002a400000c00bf */
[----:B012---:R-:W-:Y:S01]  /*4e40*/  ENDCOLLECTIVE ;  /* 0x000000000000791b */ /* 0x007fe20003800000 */
.L_x_2951:
[----:B------:R-:W-:Y:S01]  /*4e50*/  HFMA2.MMA R138, -RZ, RZ, 0, 2.384185791015625e-07 ;  /* 0x00000004ff8a7435 */ /* 0x000fe200000001ff */
[----:B------:R-:W-:-:S05]  /*4e60*/  MOV R71, R137 ;  /* 0x0000008900477202 */ /* 0x000fca0000000f00 */
[----:B------:R-:W-:-:S05]  /*4e70*/  FADD.FTZ R71, R70, R71 ;  /* 0x0000004746477221 */ /* 0x000fca0000010000 */
[----:B------:R-:W-:-:S07]  /*4e80*/  MOV R139, R71 ;  /* 0x00000047008b7202 */ /* 0x000fce0000000f00 */
[----:B------:R-:W-:Y:S05]  /*4e90*/  WARPSYNC.COLLECTIVE R136, `(.L_x_2952) ;  /* 0x0000000088087348 */ /* 0x000fea0003c00000 */
[----:B------:R0:W1:Y:S02]  /*4ea0*/  SHFL.BFLY P6, R137, R139, R138, R191 ;  /* 0x0c00008a8b897389 */ /* 0x00006400000c00bf */
[----:B01----:R-:W-:Y:S01]  /*4eb0*/  ENDCOLLECTIVE ;  /* 0x000000000000791b */ /* 0x003fe20003800000 */
.L_x_2952:
[----:B------:R-:W-:Y:S01]  /*4ec0*/  HFMA2.MMA R138, -RZ, RZ, 0, 4.76837158203125e-07 ;  /* 0x00000008ff8a7435 */ /* 0x000fe200000001ff */
[----:B------:R-:W-:-:S05]  /*4ed0*/  MOV R68, R137 ;  /* 0x0000008900447202 */ /* 0x000fca0000000f00 */
[----:B------:R-:W-:-:S05]  /*4ee0*/  FADD.FTZ R74, R71, R68 ;  /* 0x00000044474a7221 */ /* 0x000fca0000010000 */
[----:B------:R-:W-:-:S07]  /*4ef0*/  MOV R139, R74 ;  /* 0x0000004a008b7202 */ /* 0x000fce0000000f00 */
[----:B------:R-:W-:Y:S05]  /*4f00*/  WARPSYNC.COLLECTIVE R136, `(.L_x_2953) ;  /* 0x0000000088087348 */ /* 0x000fea0003c00000 */
[----:B------:R0:W1:Y:S02]  /*4f10*/  SHFL.BFLY P6, R137, R139, R138, R191 ;  /* 0x0c00008a8b897389 */ /* 0x00006400000c00bf */
[----:B01----:R-:W-:Y:S01]  /*4f20*/  ENDCOLLECTIVE ;  /* 0x000000000000791b */ /* 0x003fe20003800000 */
.L_x_2953:
[----:B------:R-:W-:Y:S01]  /*4f30*/  HFMA2.MMA R138, -RZ, RZ, 0, 9.5367431640625e-07 ;  /* 0x00000010ff8a7435 */ /* 0x000fe200000001ff */
[----:B------:R-:W-:-:S05]  /*4f40*/  MOV R73, R137 ;  /* 0x0000008900497202 */ /* 0x000fca0000000f00 */
[----:B------:R-:W-:-:S05]  /*4f50*/  FADD.FTZ R75, R74, R73 ;  /* 0x000000494a4b7221 */ /* 0x000fca0000010000 */
[----:B------:R-:W-:-:S07]  /*4f60*/  MOV R139, R75 ;  /* 0x0000004b008b7202 */ /* 0x000fce0000000f00 */
[----:B------:R-:W-:Y:S05]  /*4f70*/  WARPSYNC.COLLECTIVE R136, `(.L_x_2954) ;  /* 0x0000000088087348 */ /* 0x000fea0003c00000 */
[----:B------:R0:W1:Y:S02]  /*4f80*/  SHFL.BFLY P6, R137, R139, R138, R191 ;  /* 0x0c00008a8b897389 */ /* 0x00006400000c00bf */
[----:B01----:R-:W-:Y:S01]  /*4f90*/  ENDCOLLECTIVE ;  /* 0x000000000000791b */ /* 0x003fe20003800000 */
.L_x_2954:
[----:B------:R-:W-:Y:S01]  /*4fa0*/  HFMA2.MMA R138, -RZ, RZ, 0, 5.9604644775390625e-08 ;  /* 0x00000001ff8a7435 */ /* 0x000fe200000001ff */
[----:B------:R-:W-:-:S05]  /*4fb0*/  MOV R68, R137 ;  /* 0x0000008900447202 */ /* 0x000fca0000000f00 */
        /* <DEDUP_REMOVED lines=71> */
.L_x_2955:
[----:B------:R-:W-:Y:S01]  /*5430*/  HFMA2.MMA R138, -RZ, RZ, 0, 1.1920928955078125e-07 ;  /* 0x00000002ff8a7435 */ /* 0x000fe200000001ff */
[----:B------:R-:W-:-:S05]  /*5440*/  MOV R69, R137 ;  /* 0x0000008900457202 */ /* 0x000fca0000000f00 */
[----:B------:R-:W-:-:S05]  /*5450*/  FADD.FTZ R69, R68, R69 ;  /* 0x0000004544457221 */ /* 0x000fca0000010000 */
[----:B------:R-:W-:-:S07]  /*5460*/  MOV R139, R69 ;  /* 0x00000045008b7202 */ /* 0x000fce0000000f00 */
[----:B------:R-:W-:Y:S05]  /*5470*/  WARPSYNC.COLLECTIVE R136, `(.L_x_2956) ;  /* 0x0000000088087348 */ /* 0x000fea0003c00000 */
[----:B------:R0:W1:Y:S02]  /*5480*/  SHFL.BFLY P6, R137, R139, R138, R191 ;  /* 0x0c00008a8b897389 */ /* 0x00006400000c00bf */
[----:B01----:R-:W-:Y:S01]  /*5490*/  ENDCOLLECTIVE ;  /* 0x000000000000791b */ /* 0x003fe20003800000 */
.L_x_2956:
[----:B------:R-:W-:Y:S01]  /*54a0*/  HFMA2.MMA R138, -RZ, RZ, 0, 2.384185791015625e-07 ;  /* 0x00000004ff8a7435 */ /* 0x000fe200000001ff */
[----:B------:R-:W-:-:S05]  /*54b0*/  MOV R70, R137 ;  /* 0x0000008900467202 */ /* 0x000fca0000000f00 */
[----:B------:R-:W-:-:S05]  /*54c0*/  FADD.FTZ R70, R69, R70 ;  /* 0x0000004645467221 */ /* 0x000fca0000010000 */
[----:B------:R-:W-:-:S07]  /*54d0*/  MOV R139, R70 ;  /* 0x00000046008b7202 */ /* 0x000fce0000000f00 */
[----:B------:R-:W-:Y:S05]  /*54e0*/  WARPSYNC.COLLECTIVE R136, `(.L_x_2957) ;  /* 0x0000000088087348 */ /* 0x000fea0003c00000 */
[----:B------:R0:W1:Y:S02]  /*54f0*/  SHFL.BFLY P6, R137, R139, R138, R191 ;  /* 0x0c00008a8b897389 */ /* 0x00006400000c00bf */
[----:B01----:R-:W-:Y:S01]  /*5500*/  ENDCOLLECTIVE ;  /* 0x000000000000791b */ /* 0x003fe20003800000 */
.L_x_2957:
[----:B------:R-:W-:Y:S01]  /*5510*/  HFMA2.MMA R138, -RZ, RZ, 0, 4.76837158203125e-07 ;  /* 0x00000008ff8a7435 */ /* 0x000fe200000001ff */
[----:B------:R-:W-:-:S05]  /*5520*/  MOV R71, R137 ;  /* 0x0000008900477202 */ /* 0x000fca0000000f00 */
[----:B------:R-:W-:-:S05]  /*5530*/  FADD.FTZ R71, R70, R71 ;  /* 0x0000004746477221 */ /* 0x000fca0000010000 */
[----:B------:R-:W-:-:S07]  /*5540*/  MOV R139, R71 ;  /* 0x00000047008b7202 */ /* 0x000fce0000000f00 */
[----:B------:R-:W-:Y:S05]  /*5550*/  WARPSYNC.COLLECTIVE R136, `(.L_x_2958) ;  /* 0x0000000088087348 */ /* 0x000fea0003c00000 */
[----:B------:R0:W1:Y:S02]  /*5560*/  SHFL.BFLY P6, R137, R139, R138, R191 ;  /* 0x0c00008a8b897389 */ /* 0x00006400000c00bf */
[----:B01----:R-:W-:Y:S01]  /*5570*/  ENDCOLLECTIVE ;  /* 0x000000000000791b */ /* 0x003fe20003800000 */
.L_x_2958:
[----:B------:R-:W-:Y:S01]  /*5580*/  HFMA2.MMA R138, -RZ, RZ, 0, 9.5367431640625e-07 ;  /* 0x00000010ff8a7435 */ /* 0x000fe200000001ff */
[----:B------:R-:W-:-:S05]  /*5590*/  MOV R74, R137 ;  /* 0x00000089004a7202 */ /* 0x000fca0000000f00 */
[----:B------:R-:W-:-:S05]  /*55a0*/  FADD.FTZ R74, R71, R74 ;  /* 0x0000004a474a7221 */ /* 0x000fca0000010000 */
[----:B------:R-:W-:-:S07]  /*55b0*/  MOV R139, R74 ;  /* 0x0000004a008b7202 */ /* 0x000fce0000000f00 */
[----:B------:R-:W-:Y:S05]  /*55c0*/  WARPSYNC.COLLECTIVE R136, `(.L_x_2959) ;  /* 0x0000000088087348 */ /* 0x000fea0003c00000 */
[----:B------:R0:W1:Y:S02]  /*55d0*/  SHFL.BFLY P6, R137, R139, R138, R191 ;  /* 0x0c00008a8b897389 */ /* 0x00006400000c00bf */
[----:B01----:R-:W-:Y:S01]  /*55e0*/  ENDCOLLECTIVE ;  /* 0x000000000000791b */ /* 0x003fe20003800000 */
.L_x_2959:
[----:B------:R-:W-:Y:S01]  /*55f0*/  MOV R75, R137 ;  /* 0x00000089004b7202 */ /* 0x000fe20000000f00 */
[----:B------:R-:W-:Y:S06]  /*5600*/  BRA `(.L_x_2960) ;  /* 0xffffffe800507947 */ /* 0x000fec000383ffff */
.L_x_2961:
        /* <DEDUP_REMOVED lines=15> */
.L_x_27158:


//--------------------- .text._ZN10layer_norm31ln_parallel_residual_fwd_kernelINS_13Kernel_traitsI6__halfS2_S2_S2_fjLj1024ELj1ELj4ELj1ELj16ENS_18Kernel_traits_baseILj1024ES2_S2_S2_S2_fjLj128EEEEELb0ELb0ELb1EEEvNS_9FwdParamsE --------------------------
	.section	.text._ZN10layer_norm31ln_parallel_residual_fwd_kernelINS_13Kernel_traitsI6__halfS2_S2_S2_fjLj1024ELj1ELj4ELj1ELj16ENS_18Kernel_traits_baseILj1024ES2_S2_S2_S2_fjLj128EEEEELb0ELb0ELb1EEEvNS_9FwdParamsE,"ax",@progbits
	.align	128
        .global         _ZN10layer_norm31ln_parallel_residual_fwd_kernelINS_13Kernel_traitsI6__halfS2_S2_S2_fjLj1024ELj1ELj4ELj1ELj16ENS_18Kernel_traits_baseILj1024ES2_S2_S2_S2_fjLj128EEEEELb0ELb0ELb1EEEvNS_9FwdParamsE
        .type           _ZN10layer_norm31ln_parallel_residual_fwd_kernelINS_13Kernel_traitsI6__halfS2_S2_S2_fjLj1024ELj1ELj4ELj1ELj16ENS_18Kernel_traits_baseILj1024ES2_S2_S2_S2_fjLj128EEEEELb0ELb0ELb1EEEvNS_9FwdParamsE,@function
        .size           _ZN10layer_norm31ln_parallel_residual_fwd_kernelINS_13Kernel_traitsI6__halfS2_S2_S2_fjLj1024ELj1ELj4ELj1ELj16ENS_18Kernel_traits_baseILj1024ES2_S2_S2_S2_fjLj128EEEEELb0ELb0ELb1EEEvNS_9FwdParamsE,(.L_x_27159 - _ZN10layer_norm31ln_parallel_residual_fwd_kernelINS_13Kernel_traitsI6__halfS2_S2_S2_fjLj1024ELj1ELj4ELj1ELj16ENS_18Kernel_traits_baseILj1024ES2_S2_S2_S2_fjLj128EEEEELb0ELb0ELb1EEEvNS_9FwdParamsE)
        .other          _ZN10layer_norm31ln_parallel_residual_fwd_kernelINS_13Kernel_traitsI6__halfS2_S2_S2_fjLj1024ELj1ELj4ELj1ELj16ENS_18Kernel_traits_baseILj1024ES2_S2_S2_S2_fjLj128EEEEELb0ELb0ELb1EEEvNS_9FwdParamsE,@"STO_CUDA_ENTRY STV_DEFAULT"
_ZN10layer_norm31ln_parallel_residual_fwd_kernelINS_13Kernel_traitsI6__halfS2_S2_S2_fjLj1024ELj1ELj4ELj1ELj16ENS_18Kernel_traits_baseILj1024ES2_S2_S2_S2_fjLj128EEEEELb0ELb0ELb1EEEvNS_9FwdParamsE:
.text._ZN10layer_norm31ln_parallel_residual_fwd_kernelINS_13Kernel_traitsI6__halfS2_S2_S2_fjLj1024ELj1ELj4ELj1ELj16ENS_18Kernel_traits_baseILj1024ES2_S2_S2_S2_fjLj128EEEEELb0ELb0ELb1EEEvNS_9FwdParamsE:
        /* <DEDUP_REMOVED lines=11> */
[C---:B0-----:R-:W-:Y:S02]  /*00b0*/  SHF.L.U32 R0, R8.reuse, 0x4, RZ ;  /* 0x0000000408007819 */ /* 0x041fe400000006ff */
[----:B------:R-:W-:Y:S02]  /*00c0*/  LOP3.LUT R26, R8, 0x1f, RZ, 0xc0, !PT ;  /* 0x0000001f081a7812 */ /* 0x000fe400078ec0ff */
[----:B------:R-:W-:Y:S02]  /*00d0*/  LOP3.LUT R17, R0, 0x1f0, RZ, 0xc0, !PT ;  /* 0x000001f000117812 */ /* 0x000fe400078ec0ff */
[----:B------:R-:W-:Y:S02]  /*00e0*/  SHF.L.U32 R16, R26, 0x4, RZ ;  /* 0x000000041a107819 */ /* 0x000fe400000006ff */
[----:B------:R-:W-:-:S04]  /*00f0*/  IADD3 R2, P0, R17, UR4, RZ ;  /* 0x0000000411027c10 */ /* 0x000fc8000ff1e0ff */
[----:B------:R-:W-:Y:S01]  /*0100*/  IADD3.X R3, RZ, UR5, RZ, P0, !PT ;  /* 0x00000005ff037c10 */ /* 0x000fe200087fe4ff */
[----:B------:R-:W-:Y:S01]  /*0110*/  ULDC.64 UR4, c[0x0][0x208] ;  /* 0x0000820000047ab9 */ /* 0x000fe20000000a00 */
[----:B------:R-:W-:Y:S02]  /*0120*/  IADD3 R10, P0, R16, UR6, RZ ;  /* 0x00000006100a7c10 */ /* 0x000fe4000ff1e0ff */
[----:B------:R-:W-:Y:S01]  /*0130*/  SHF.R.U32.HI R0, RZ, 0x5, R8 ;  /* 0x00000005ff007819 */ /* 0x000fe20000011608 */
[----:B------:R-:W5:Y:S01]  /*0140*/  @P1 LDG.E.128 R12, desc[UR4][R2.64] ;  /* 0x00000004020c1981 */ /* 0x000f62000c1e1d00 */
[----:B------:R-:W-:Y:S01]  /*0150*/  IADD3.X R11, RZ, UR7, RZ, P0, !PT ;  /* 0x00000007ff0b7c10 */ /* 0x000fe200087fe4ff */
[----:B------:R-:W-:Y:S02]  /*0160*/  ULDC.64 UR6, c[0x0][0x260] ;  /* 0x0000980000067ab9 */ /* 0x000fe40000000a00 */
[----:B------:R-:W5:Y:S04]  /*0170*/  @P1 LDG.E.128 R4, desc[UR4][R2.64+0x200] ;  /* 0x0002000402041981 */ /* 0x000f68000c1e1d00 */
[----:B------:R-:W5:Y:S04]  /*0180*/  @P2 LDG.E.128 R72, desc[UR4][R10.64] ;  /* 0x000000040a482981 */ /* 0x000f68000c1e1d00 */
[----:B------:R-:W5:Y:S04]  /*0190*/  @P2 LDG.E.128 R60, desc[UR4][R10.64+0x200] ;  /* 0x000200040a3c2981 */ /* 0x000f68000c1e1d00 */
[----:B------:R-:W5:Y:S04]  /*01a0*/  @P2 LDG.E.128 R56, desc[UR4][R10.64+0x400] ;  /* 0x000400040a382981 */ /* 0x000f68000c1e1d00 */
[----:B------:R-:W5:Y:S01]  /*01b0*/  @P2 LDG.E.128 R52, desc[UR4][R10.64+0x600] ;  /* 0x000600040a342981 */ /* 0x000f62000c1e1d00 */
[----:B-1----:R-:W-:-:S03]  /*01c0*/  LEA R122, R9, R0, 0x2 ;  /* 0x00000000097a7211 */ /* 0x002fc600078e10ff */
[----:B------:R-:W5:Y:S01]  /*01d0*/  @P1 LDG.E.128 R84, desc[UR4][R2.64+0x400] ;  /* 0x0004000402541981 */ /* 0x000f62000c1e1d00 */
[----:B------:R-:W-:Y:S01]  /*01e0*/  ISETP.GE.AND P3, PT, R122, UR8, PT ;  /* 0x000000087a007c0c */ /* 0x000fe2000bf66270 */
[----:B------:R-:W-:Y:S02]  /*01f0*/  ULDC.64 UR8, c[0x0][0x230] ;  /* 0x00008c0000087ab9 */ /* 0x000fe40000000a00 */
[----:B------:R0:W5:Y:S02]  /*0200*/  @P1 LDG.E.128 R76, desc[UR4][R2.64+0x600] ;  /* 0x00060004024c1981 */ /* 0x000164000c1e1d00 */
[----:B0-----:R-:W-:-:S04]  /*0210*/  IADD3 R2, P0, R17, UR6, RZ ;  /* 0x0000000611027c10 */ /* 0x001fc8000ff1e0ff */
[----:B------:R-:W-:Y:S01]  /*0220*/  IADD3.X R3, RZ, UR7, RZ, P0, !PT ;  /* 0x00000007ff037c10 */ /* 0x000fe200087fe4ff */
[----:B------:R-:W-:Y:S01]  /*0230*/  ULDC.64 UR6, c[0x0][0x268] ;  /* 0x00009a0000067ab9 */ /* 0x000fe20000000a00 */
[----:B--2---:R-:W-:Y:S02]  /*0240*/  LOP3.LUT P0, RZ, R80, UR8, RZ, 0xfc, !PT ;  /* 0x0000000850ff7c12 */ /* 0x004fe4000f80fcff */
[----:B------:R-:W-:Y:S02]  /*0250*/  IADD3 R8, P4, R16, UR6, RZ ;  /* 0x0000000610087c10 */ /* 0x000fe4000ff9e0ff */
[----:B------:R-:W-:Y:S02]  /*0260*/  LOP3.LUT P0, RZ, R81, UR9, RZ, 0xfc, P0 ;  /* 0x0000000951ff7c12 */ /* 0x000fe4000800fcff */
[----:B------:R-:W-:Y:S01]  /*0270*/  IADD3.X R9, RZ, UR7, RZ, P4, !PT ;  /* 0x00000007ff097c10 */ /* 0x000fe2000a7fe4ff */
[----:B------:R-:W-:Y:S10]  /*0280*/  @P3 EXIT ;  /* 0x000000000000394d */ /* 0x000ff40003800000 */
        /* <DEDUP_REMOVED lines=20> */
[----:B------:R-:W-:Y:S01]  /*03d0*/  ISETP.NE.U32.AND P3, PT, R80, RZ, PT ;  /* 0x000000ff5000720c */ /* 0x000fe20003f65070 */
[--C-:B------:R-:W-:Y:S01]  /*03e0*/  HADD2.F32 R25, -RZ, R12.reuse.H0_H0 ;  /* 0x2000000cff197230 */ /* 0x100fe20000004100 */
[----:B------:R-:W5:Y:S01]  /*03f0*/  LDG.E.128 R40, desc[UR4][R2.64] ;  /* 0x0000000402287981 */ /* 0x000f62000c1e1d00 */
[----:B------:R-:W-:Y:S01]  /*0400*/  HADD2.F32 R24, -RZ, R12.H1_H1 ;  /* 0x3000000cff187230 */ /* 0x000fe20000004100 */
[----:B------:R-:W-:Y:S01]  /*0410*/  ULDC.U8 UR6, c[0x0][0x2a0] ;  /* 0x0000a80000067ab9 */ /* 0x000fe20000000000 */
[--C-:B------:R-:W-:Y:S01]  /*0420*/  HADD2.F32 R23, -RZ, R13.reuse.H0_H0 ;  /* 0x2000000dff177230 */ /* 0x100fe20000004100 */
[----:B------:R-:W5:Y:S01]  /*0430*/  LDG.E.128 R36, desc[UR4][R2.64+0x200] ;  /* 0x0002000402247981 */ /* 0x000f62000c1e1d00 */
[----:B------:R-:W-:Y:S01]  /*0440*/  HADD2.F32 R22, -RZ, R13.H1_H1 ;  /* 0x3000000dff167230 */ /* 0x000fe20000004100 */
[----:B------:R-:W-:Y:S01]  /*0450*/  BSSY B0, `(.L_x_2962) ;  /* 0x000040c000007945 */ /* 0x000fe20003800000 */
[--C-:B------:R-:W-:Y:S01]  /*0460*/  HADD2.F32 R21, -RZ, R14.reuse.H0_H0 ;  /* 0x2000000eff157230 */ /* 0x100fe20000004100 */
[----:B------:R-:W5:Y:S01]  /*0470*/  LDG.E.128 R32, desc[UR4][R8.64] ;  /* 0x0000000408207981 */ /* 0x000f62000c1e1d00 */
[----:B------:R-:W-:Y:S01]  /*0480*/  HADD2.F32 R20, -RZ, R14.H1_H1 ;  /* 0x3000000eff147230 */ /* 0x000fe20000004100 */
[----:B------:R-:W-:Y:S01]  /*0490*/  ULDC UR7, c[0x0][0x218] ;  /* 0x0000860000077ab9 */ /* 0x000fe20000000800 */
[--C-:B------:R-:W-:Y:S01]  /*04a0*/  HADD2.F32 R19, -RZ, R15.reuse.H0_H0 ;  /* 0x2000000fff137230 */ /* 0x100fe20000004100 */
[----:B------:R0:W5:Y:S01]  /*04b0*/  LDG.E.128 R28, desc[UR4][R8.64+0x200] ;  /* 0x00020004081c7981 */ /* 0x000162000c1e1d00 */
[----:B------:R-:W-:Y:S01]  /*04c0*/  HADD2.F32 R18, -RZ, R15.H1_H1 ;  /* 0x3000000fff127230 */ /* 0x000fe20000004100 */
[----:B------:R-:W-:Y:S01]  /*04d0*/  ISETP.NE.AND.EX P1, PT, R81, RZ, PT, P3 ;  /* 0x000000ff5100720c */ /* 0x000fe20003f25330 */
[--C-:B------:R-:W-:Y:S01]  /*04e0*/  HADD2.F32 R17, -RZ, R4.reuse.H0_H0 ;  /* 0x20000004ff117230 */ /* 0x100fe20000004100 */
[----:B------:R-:W-:Y:S01]  /*04f0*/  ISETP.NE.AND P5, PT, RZ, UR6, PT ;  /* 0x00000006ff007c0c */ /* 0x000fe2000bfa5270 */
[----:B------:R-:W-:Y:S01]  /*0500*/  HADD2.F32 R16, -RZ, R4.H1_H1 ;  /* 0x30000004ff107230 */ /* 0x000fe20000004100 */
[----:B------:R-:W-:Y:S01]  /*0510*/  ULDC UR8, c[0x0][0x2d8] ;  /* 0x0000b60000087ab9 */ /* 0x000fe20000000800 */
[--C-:B------:R-:W-:Y:S01]  /*0520*/  HADD2.F32 R15, -RZ, R5.reuse.H0_H0 ;  /* 0x20000005ff0f7230 */ /* 0x100fe20000004100 */
[----:B------:R-:W-:Y:S01]  /*0530*/  ULDC.64 UR16, c[0x0][0x230] ;  /* 0x00008c0000107ab9 */ /* 0x000fe20000000a00 */
[----:B------:R-:W-:Y:S01]  /*0540*/  HADD2.F32 R14, -RZ, R5.H1_H1 ;  /* 0x30000005ff0e7230 */ /* 0x000fe20000004100 */
[----:B------:R-:W-:Y:S01]  /*0550*/  ULDC.64 UR14, c[0x0][0x228] ;  /* 0x00008a00000e7ab9 */ /* 0x000fe20000000a00 */
[--C-:B------:R-:W-:Y:S01]  /*0560*/  HADD2.F32 R13, -RZ, R6.reuse.H0_H0 ;  /* 0x20000006ff0d7230 */ /* 0x100fe20000004100 */
[----:B------:R-:W-:Y:S01]  /*0570*/  ULDC.64 UR10, c[0x0][0x2b8] ;  /* 0x0000ae00000a7ab9 */ /* 0x000fe20000000a00 */
[----:B------:R-:W-:Y:S01]  /*0580*/  HADD2.F32 R12, -RZ, R6.H1_H1 ;  /* 0x30000006ff0c7230 */ /* 0x000fe20000004100 */
[----:B------:R-:W-:Y:S01]  /*0590*/  ULDC.64 UR12, c[0x0][0x2c0] ;  /* 0x0000b000000c7ab9 */ /* 0x000fe20000000a00 */
[----:B------:R-:W-:-:S02]  /*05a0*/  HADD2.F32 R11, -RZ, R7.H0_H0 ;  /* 0x20000007ff0b7230 */ /* 0x000fc40000004100 */
[----:B------:R-:W-:Y:S02]  /*05b0*/  HADD2.F32 R10, -RZ, R7.H1_H1 ;  /* 0x30000007ff0a7230 */ /* 0x000fe40000004100 */
[--C-:B0-----:R-:W-:Y:S02]  /*05c0*/  HADD2.F32 R9, -RZ, R84.reuse.H0_H0 ;  /* 0x20000054ff097230 */ /* 0x101fe40000004100 */
[----:B------:R-:W-:Y:S02]  /*05d0*/  HADD2.F32 R8, -RZ, R84.H1_H1 ;  /* 0x30000054ff087230 */ /* 0x000fe40000004100 */
[--C-:B------:R-:W-:Y:S02]  /*05e0*/  HADD2.F32 R7, -RZ, R85.reuse.H0_H0 ;  /* 0x20000055ff077230 */ /* 0x100fe40000004100 */
[----:B------:R-:W-:Y:S02]  /*05f0*/  HADD2.F32 R6, -RZ, R85.H1_H1 ;  /* 0x30000055ff067230 */ /* 0x000fe40000004100 */
[----:B------:R-:W-:-:S02]  /*0600*/  HADD2.F32 R5, -RZ, R86.H0_H0 ;  /* 0x20000056ff057230 */ /* 0x000fc40000004100 */
        /* <DEDUP_REMOVED lines=43> */
[----:B--2---:R-:W-:Y:S02]  /*08c0*/  HADD2.F32 R127, -RZ, R66.H0_H0 ;  /* 0x20000042ff7f7230 */ /* 0x004fe40000004100 */
[----:B------:R-:W-:Y:S02]  /*08d0*/  HADD2.F32 R123, -RZ, R64.H0_H0 ;  /* 0x20000040ff7b7230 */ /* 0x000fe40000004100 */
[----:B---3--:R-:W-:Y:S02]  /*08e0*/  HADD2.F32 R129, -RZ, R68.H0_H0 ;  /* 0x20000044ff817230 */ /* 0x008fe40000004100 */
[----:B------:R-:W-:Y:S02]  /*08f0*/  HADD2.F32 R131, -RZ, R69.H0_H0 ;  /* 0x20000045ff837230 */ /* 0x000fe40000004100 */
[----:B------:R-:W-:-:S02]  /*0900*/  HADD2.F32 R128, -RZ, R70.H0_H0 ;  /* 0x20000046ff807230 */ /* 0x000fc40000004100 */
[----:B------:R-:W-:Y:S02]  /*0910*/  HADD2.F32 R133, -RZ, R70.H1_H1 ;  /* 0x30000046ff857230 */ /* 0x000fe40000004100 */
[----:B------:R-:W-:Y:S02]  /*0920*/  HADD2.F32 R125, -RZ, R64.H1_H1 ;  /* 0x30000040ff7d7230 */ /* 0x000fe40000004100 */
[--C-:B------:R-:W-:Y:S02]  /*0930*/  HADD2.F32 R124, -RZ, R65.reuse.H0_H0 ;  /* 0x20000041ff7c7230 */ /* 0x100fe40000004100 */
[----:B------:R-:W-:Y:S02]  /*0940*/  HADD2.F32 R126, -RZ, R65.H1_H1 ;  /* 0x30000041ff7e7230 */ /* 0x000fe40000004100 */
[----:B------:R-:W-:Y:S02]  /*0950*/  HADD2.F32 R66, -RZ, R66.H1_H1 ;  /* 0x30000042ff427230 */ /* 0x000fe40000004100 */
[----:B------:R-:W-:-:S02]  /*0960*/  HADD2.F32 R68, -RZ, R68.H1_H1 ;  /* 0x30000044ff447230 */ /* 0x000fc40000004100 */
[----:B------:R-:W-:Y:S02]  /*0970*/  HADD2.F32 R69, -RZ, R69.H1_H1 ;  /* 0x30000045ff457230 */ /* 0x000fe40000004100 */
[----:B----4-:R-:W-:Y:S02]  /*0980*/  HADD2.F32 R135, -RZ, R50.H1_H1 ;  /* 0x30000032ff877230 */ /* 0x010fe40000004100 */
[----:B------:R-:W-:-:S07]  /*0990*/  HADD2.F32 R70, -RZ, R46.H1_H1 ;  /* 0x3000002eff467230 */ /* 0x000fce0000004100 */
.L_x_3092:
[----:B------:R-:W0:Y:S01]  /*09a0*/  LDC.64 R154, c[0x0][0x220] ;  /* 0x00008800ff9a7b82 */ /* 0x000e220000000a00 */
[----:B------:R-:W-:Y:S01]  /*09b0*/  IMAD R64, R122, UR7, RZ ;  /* 0x000000077a407c24 */ /* 0x000fe2000f8e02ff */
[----:B------:R-:W-:-:S04]  /*09c0*/  ISETP.NE.U32.AND P2, PT, RZ, UR16, PT ;  /* 0x00000010ff007c0c */ /* 0x000fc8000bf45070 */
[----:B------:R-:W-:Y:S02]  /*09d0*/  SHF.R.S32.HI R65, RZ, 0x1f, R64 ;  /* 0x0000001fff417819 */ /* 0x000fe40000011440 */
[----:B------:R-:W-:Y:S02]  /*09e0*/  ISETP.NE.AND.EX P2, PT, RZ, UR17, PT, P2 ;  /* 0x00000011ff007c0c */ /* 0x000fe4000bf45320 */
[----:B------:R-:W-:-:S04]  /*09f0*/  LEA.HI R65, R65, R64, RZ, 0x3 ;  /* 0x0000004041417211 */ /* 0x000fc800078f18ff */
[----:B-1----:R-:W-:-:S04]  /*0a00*/  LEA.HI.SX32 R76, R65, R26, 0x1d ;  /* 0x0000001a414c7211 */ /* 0x002fc800078feaff */
        /* <DEDUP_REMOVED lines=17> */
.L_x_2964:
[----:B-----5:R-:W-:-:S05]  /*0b20*/  HADD2.F32 R64, -RZ, R56.H0_H0 ;  /* 0x20000038ff407230 */ /* 0x020fca0000004100 */
[----:B------:R-:W-:Y:S01]  /*0b30*/  FADD.FTZ R79, R79, R64 ;  /* 0x000000404f4f7221 */ /* 0x000fe20000010000 */
[----:B------:R-:W-:Y:S06]  /*0b40*/  BRA `(.L_x_2965) ;  /* 0x0000000000107947 */ /* 0x000fec0003800000 */
.L_x_2963:
[----:B-----5:R-:W-:Y:S02]  /*0b50*/  HADD2.F32 R64, -RZ, R52.H0_H0 ;  /* 0x20000034ff407230 */ /* 0x020fe40000004100 */
[----:B------:R-:W-:-:S03]  /*0b60*/  @P2 HADD2.F32 R78, -RZ, R56.H0_H0 ;  /* 0x20000038ff4e2230 */ /* 0x000fc60000004100 */
[----:B------:R-:W-:-:S04]  /*0b70*/  FADD.FTZ R79, R79, R64 ;  /* 0x000000404f4f7221 */ /* 0x000fc80000010000 */
[----:B------:R-:W-:-:S07]  /*0b80*/  @P2 FADD.FTZ R79, R79, R78 ;  /* 0x0000004e4f4f2221 */ /* 0x000fce0000010000 */
.L_x_2965:
[----:B------:R-:W-:-:S04]  /*0b90*/  F2FP.F16.F32.PACK_AB R64, RZ, R79 ;  /* 0x0000004fff40723e */ /* 0x000fc800000000ff */
[----:B------:R-:W-:-:S07]  /*0ba0*/  PRMT R60, R64, 0x7610, R60 ;  /* 0x00007610403c7816 */ /* 0x000fce000000003c */
.L_x_2966:
[----:B------:R-:W-:Y:S01]  /*0bb0*/  HADD2.F32 R141, -RZ, R72.H1_H1 ;  /* 0x30000048ff8d7230 */ /* 0x000fe20000004100 */
[----:B------:R-:W-:Y:S06]  /*0bc0*/  @P3 BRA `(.L_x_2967) ;  /* 0x0000000000203947 */ /* 0x000fec0003800000 */
[----:B------:R-:W-:-:S04]  /*0bd0*/  ISETP.NE.U32.AND P4, PT, RZ, UR16, PT ;  /* 0x00000010ff007c0c */ /* 0x000fc8000bf85070 */
[----:B------:R-:W-:-:S13]  /*0be0*/  ISETP.NE.AND.EX P4, PT, RZ, UR17, PT, P4 ;  /* 0x00000011ff007c0c */ /* 0x000fda000bf85340 */
[----:B------:R-:W-:Y:S05]  /*0bf0*/  @P4 BRA `(.L_x_2968) ;  /* 0x0000000000084947 */ /* 0x000fea0003800000 */
[----:B------:R-:W-:Y:S05]  /*0c00*/  @P0 BRA `(.L_x_2969) ;  /* 0x0000000000200947 */ /* 0x000fea0003800000 */
[----:B------:R-:W-:Y:S05]  /*0c10*/  BRA `(.L_x_2970) ;  /* 0x0000000000247947 */ /* 0x000fea0003800000 */
.L_x_2968:
[----:B-----5:R-:W-:-:S05]  /*0c20*/  HADD2.F32 R64, -RZ, R56.H1_H1 ;  /* 0x30000038ff407230 */ /* 0x020fca0000004100 */
[----:B------:R-:W-:Y:S01]  /*0c30*/  FADD.FTZ R141, R141, R64 ;  /* 0x000000408d8d7221 */ /* 0x000fe20000010000 */
[----:B------:R-:W-:Y:S06]  /*0c40*/  BRA `(.L_x_2969) ;  /* 0x0000000000107947 */ /* 0x000fec0003800000 */
.L_x_2967:
[----:B-----5:R-:W-:Y:S02]  /*0c50*/  HADD2.F32 R64, -RZ, R52.H1_H1 ;  /* 0x30000034ff407230 */ /* 0x020fe40000004100 */
[----:B------:R-:W-:-:S03]  /*0c60*/  @P2 HADD2.F32 R72, -RZ, R56.H1_H1 ;  /* 0x30000038ff482230 */ /* 0x000fc60000004100 */
[----:B------:R-:W-:-:S04]  /*0c70*/  FADD.FTZ R141, R141, R64 ;  /* 0x000000408d8d7221 */ /* 0x000fc80000010000 */
[----:B------:R-:W-:-:S07]  /*0c80*/  @P2 FADD.FTZ R141, R141, R72 ;  /* 0x000000488d8d2221 */ /* 0x000fce0000010000 */
.L_x_2969:
[----:B------:R-:W-:-:S04]  /*0c90*/  F2FP.F16.F32.PACK_AB R64, RZ, R141 ;  /* 0x0000008dff40723e */ /* 0x000fc800000000ff */
[----:B------:R-:W-:-:S07]  /*0ca0*/  PRMT R60, R60, 0x5410, R64 ;  /* 0x000054103c3c7816 */ /* 0x000fce0000000040 */
.L_x_2970:
[----:B------:R-:W-:Y:S01]  /*0cb0*/  HADD2.F32 R140, -RZ, R73.H0_H0 ;  /* 0x20000049ff8c7230 */ /* 0x000fe20000004100 */
[----:B------:R-:W-:Y:S06]  /*0cc0*/  @P3 BRA `(.L_x_2971) ;  /* 0x0000000000203947 */ /* 0x000fec0003800000 */
[----:B------:R-:W-:-:S04]  /*0cd0*/  ISETP.NE.U32.AND P4, PT, RZ, UR16, PT ;  /* 0x00000010ff007c0c */ /* 0x000fc8000bf85070 */
[----:B------:R-:W-:-:S13]  /*0ce0*/  ISETP.NE.AND.EX P4, PT, RZ, UR17, PT, P4 ;  /* 0x00000011ff007c0c */ /* 0x000fda000bf85340 */
[----:B------:R-:W-:Y:S05]  /*0cf0*/  @P4 BRA `(.L_x_2972) ;  /* 0x0000000000084947 */ /* 0x000fea0003800000 */
[----:B------:R-:W-:Y:S05]  /*0d00*/  @P0 BRA `(.L_x_2973) ;  /* 0x0000000000200947 */ /* 0x000fea0003800000 */
[----:B------:R-:W-:Y:S05]  /*0d10*/  BRA `(.L_x_2974) ;  /* 0x0000000000247947 */ /* 0x000fea0003800000 */
.L_x_2972:
[----:B-----5:R-:W-:-:S05]  /*0d20*/  HADD2.F32 R65, -RZ, R57.H0_H0 ;  /* 0x20000039ff417230 */ /* 0x020fca0000004100 */
[----:B------:R-:W-:Y:S01]  /*0d30*/  FADD.FTZ R140, R140, R65 ;  /* 0x000000418c8c7221 */ /* 0x000fe20000010000 */
[----:B------:R-:W-:Y:S06]  /*0d40*/  BRA `(.L_x_2973) ;  /* 0x0000000000107947 */ /* 0x000fec0003800000 */
.L_x_2971:
[----:B-----5:R-:W-:Y:S02]  /*0d50*/  HADD2.F32 R65, -RZ, R53.H0_H0 ;  /* 0x20000035ff417230 */ /* 0x020fe40000004100 */
[----:B------:R-:W-:-:S03]  /*0d60*/  @P2 HADD2.F32 R77, -RZ, R57.H0_H0 ;  /* 0x20000039ff4d2230 */ /* 0x000fc60000004100 */
[----:B------:R-:W-:-:S04]  /*0d70*/  FADD.FTZ R140, R140, R65 ;  /* 0x000000418c8c7221 */ /* 0x000fc80000010000 */
[----:B------:R-:W-:-:S07]  /*0d80*/  @P2 FADD.FTZ R140, R140, R77 ;  /* 0x0000004d8c8c2221 */ /* 0x000fce0000010000 */
.L_x_2973:
[----:B------:R-:W-:-:S04]  /*0d90*/  F2FP.F16.F32.PACK_AB R64, RZ, R140 ;  /* 0x0000008cff40723e */ /* 0x000fc800000000ff */
[----:B------:R-:W-:-:S07]  /*0da0*/  PRMT R61, R64, 0x7610, R61 ;  /* 0x00007610403d7816 */ /* 0x000fce000000003d */
.L_x_2974:
[----:B------:R-:W-:Y:S01]  /*0db0*/  HADD2.F32 R149, -RZ, R73.H1_H1 ;  /* 0x30000049ff957230 */ /* 0x000fe20000004100 */
[----:B------:R-:W-:Y:S06]  /*0dc0*/  @P3 BRA `(.L_x_2975) ;  /* 0x0000000000203947 */ /* 0x000fec0003800000 */
[----:B------:R-:W-:-:S04]  /*0dd0*/  ISETP.NE.U32.AND P4, PT, RZ, UR16, PT ;  /* 0x00000010ff007c0c */ /* 0x000fc8000bf85070 */
[----:B------:R-:W-:-:S13]  /*0de0*/  ISETP.NE.AND.EX P4, PT, RZ, UR17, PT, P4 ;  /* 0x00000011ff007c0c */ /* 0x000fda000bf85340 */
[----:B------:R-:W-:Y:S05]  /*0df0*/  @P4 BRA `(.L_x_2976) ;  /* 0x0000000000084947 */ /* 0x000fea0003800000 */
[----:B------:R-:W-:Y:S05]  /*0e00*/  @P0 BRA `(.L_x_2977) ;  /* 0x0000000000200947 */ /* 0x000fea0003800000 */
[----:B------:R-:W-:Y:S05]  /*0e10*/  BRA `(.L_x_2978) ;  /* 0x0000000000247947 */ /* 0x000fea0003800000 */
.L_x_2976:
[----:B-----5:R-:W-:-:S05]  /*0e20*/  HADD2.F32 R64, -RZ, R57.H1_H1 ;  /* 0x30000039ff407230 */ /* 0x020fca0000004100 */
[----:B------:R-:W-:Y:S01]  /*0e30*/  FADD.FTZ R149, R149, R64 ;  /* 0x0000004095957221 */ /* 0x000fe20000010000 */
[----:B------:R-:W-:Y:S06]  /*0e40*/  BRA `(.L_x_2977) ;  /* 0x0000000000107947 */ /* 0x000fec0003800000 */
.L_x_2975:
[----:B-----5:R-:W-:Y:S02]  /*0e50*/  HADD2.F32 R64, -RZ, R53.H1_H1 ;  /* 0x30000035ff407230 */ /* 0x020fe40000004100 */
[----:B------:R-:W-:-:S03]  /*0e60*/  @P2 HADD2.F32 R72, -RZ, R57.H1_H1 ;  /* 0x30000039ff482230 */ /* 0x000fc60000004100 */
[----:B------:R-:W-:-:S04]  /*0e70*/  FADD.FTZ R149, R149, R64 ;  /* 0x0000004095957221 */ /* 0x000fc80000010000 */
[----:B------:R-:W-:-:S07]  /*0e80*/  @P2 FADD.FTZ R149, R149, R72 ;  /* 0x0000004895952221 */ /* 0x000fce0000010000 */
.L_x_2977:
[----:B------:R-:W-:-:S04]  /*0e90*/  F2FP.F16.F32.PACK_AB R64, RZ, R149 ;  /* 0x00000095ff40723e */ /* 0x000fc800000000ff */
[----:B------:R-:W-:-:S07]  /*0ea0*/  PRMT R61, R61, 0x5410, R64 ;  /* 0x000054103d3d7816 */ /* 0x000fce0000000040 */
.L_x_2978:
[----:B------:R-:W-:Y:S01]  /*0eb0*/  HADD2.F32 R78, -RZ, R74.H0_H0 ;  /* 0x2000004aff4e7230 */ /* 0x000fe20000004100 */
[----:B------:R-:W-:Y:S06]  /*0ec0*/  @P3 BRA `(.L_x_2979) ;  /* 0x0000000000203947 */ /* 0x000fec0003800000 */
[----:B------:R-:W-:-:S04]  /*0ed0*/  ISETP.NE.U32.AND P4, PT, RZ, UR16, PT ;  /* 0x00000010ff007c0c */ /* 0x000fc8000bf85070 */
[----:B------:R-:W-:-:S13]  /*0ee0*/  ISETP.NE.AND.EX P4, PT, RZ, UR17, PT, P4 ;  /* 0x00000011ff007c0c */ /* 0x000fda000bf85340 */
[----:B------:R-:W-:Y:S05]  /*0ef0*/  @P4 BRA `(.L_x_2980) ;  /* 0x0000000000084947 */ /* 0x000fea0003800000 */
[----:B------:R-:W-:Y:S05]  /*0f00*/  @P0 BRA `(.L_x_2981) ;  /* 0x0000000000200947 */ /* 0x000fea0003800000 */
[----:B------:R-:W-:Y:S05]  /*0f10*/  BRA `(.L_x_2982) ;  /* 0x0000000000247947 */ /* 0x000fea0003800000 */
.L_x_2980:
[----:B-----5:R-:W-:-:S05]  /*0f20*/  HADD2.F32 R65, -RZ, R58.H0_H0 ;  /* 0x2000003aff417230 */ /* 0x020fca0000004100 */
[----:B------:R-:W-:Y:S01]  /*0f30*/  FADD.FTZ R78, R78, R65 ;  /* 0x000000414e4e7221 */ /* 0x000fe20000010000 */
[----:B------:R-:W-:Y:S06]  /*0f40*/  BRA `(.L_x_2981) ;  /* 0x0000000000107947 */ /* 0x000fec0003800000 */
.L_x_2979:
[----:B-----5:R-:W-:Y:S02]  /*0f50*/  HADD2.F32 R65, -RZ, R54.H0_H0 ;  /* 0x20000036ff417230 */ /* 0x020fe40000004100 */
[----:B------:R-:W-:-:S03]  /*0f60*/  @P2 HADD2.F32 R73, -RZ, R58.H0_H0 ;  /* 0x2000003aff492230 */ /* 0x000fc60000004100 */
[----:B------:R-:W-:-:S04]  /*0f70*/  FADD.FTZ R78, R78, R65 ;  /* 0x000000414e4e7221 */ /* 0x000fc80000010000 */
[----:B------:R-:W-:-:S07]  /*0f80*/  @P2 FADD.FTZ R78, R78, R73 ;  /* 0x000000494e4e2221 */ /* 0x000fce0000010000 */
.L_x_2981:
[----:B------:R-:W-:-:S04]  /*0f90*/  F2FP.F16.F32.PACK_AB R64, RZ, R78 ;  /* 0x0000004eff40723e */ /* 0x000fc800000000ff */
[----:B------:R-:W-:-:S07]  /*0fa0*/  PRMT R62, R64, 0x7610, R62 ;  /* 0x00007610403e7816 */ /* 0x000fce000000003e */
.L_x_2982:
[----:B------:R-:W-:Y:S01]  /*0fb0*/  HADD2.F32 R142, -RZ, R74.H1_H1 ;  /* 0x3000004aff8e7230 */ /* 0x000fe20000004100 */
[----:B------:R-:W-:Y:S06]  /*0fc0*/  @P3 BRA `(.L_x_2983) ;  /* 0x0000000000203947 */ /* 0x000fec0003800000 */
[----:B------:R-:W-:-:S04]  /*0fd0*/  ISETP.NE.U32.AND P4, PT, RZ, UR16, PT ;  /* 0x00000010ff007c0c */ /* 0x000fc8000bf85070 */
[----:B------:R-:W-:-:S13]  /*0fe0*/  ISETP.NE.AND.EX P4, PT, RZ, UR17, PT, P4 ;  /* 0x00000011ff007c0c */ /* 0x000fda000bf85340 */
[----:B------:R-:W-:Y:S05]  /*0ff0*/  @P4 BRA `(.L_x_2984) ;  /* 0x0000000000084947 */ /* 0x000fea0003800000 */
[----:B------:R-:W-:Y:S05]  /*1000*/  @P0 BRA `(.L_x_2985) ;  /* 0x0000000000200947 */ /* 0x000fea0003800000 */
[----:B------:R-:W-:Y:S05]  /*1010*/  BRA `(.L_x_2986) ;  /* 0x0000000000247947 */ /* 0x000fea0003800000 */
.L_x_2984:
[----:B-----5:R-:W-:-:S05]  /*1020*/  HADD2.F32 R65, -RZ, R58.H1_H1 ;  /* 0x3000003aff417230 */ /* 0x020fca0000004100 */
[----:B------:R-:W-:Y:S01]  /*1030*/  FADD.FTZ R142, R142, R65 ;  /* 0x000000418e8e7221 */ /* 0x000fe20000010000 */
[----:B------:R-:W-:Y:S06]  /*1040*/  BRA `(.L_x_2985) ;  /* 0x0000000000107947 */ /* 0x000fec0003800000 */
.L_x_2983:
[----:B-----5:R-:W-:Y:S02]  /*1050*/  HADD2.F32 R65, -RZ, R54.H1_H1 ;  /* 0x30000036ff417230 */ /* 0x020fe40000004100 */
[----:B------:R-:W-:-:S03]  /*1060*/  @P2 HADD2.F32 R73, -RZ, R58.H1_H1 ;  /* 0x3000003aff492230 */ /* 0x000fc60000004100 */
[----:B------:R-:W-:-:S04]  /*1070*/  FADD.FTZ R142, R142, R65 ;  /* 0x000000418e8e7221 */ /* 0x000fc80000010000 */
[----:B------:R-:W-:-:S07]  /*1080*/  @P2 FADD.FTZ R142, R142, R73 ;  /* 0x000000498e8e2221 */ /* 0x000fce0000010000 */
.L_x_2985:
[----:B------:R-:W-:-:S04]  /*1090*/  F2FP.F16.F32.PACK_AB R64, RZ, R142 ;  /* 0x0000008eff40723e */ /* 0x000fc800000000ff */
[----:B------:R-:W-:-:S07]  /*10a0*/  PRMT R62, R62, 0x5410, R64 ;  /* 0x000054103e3e7816 */ /* 0x000fce0000000040 */
.L_x_2986:
[----:B------:R-:W-:Y:S01]  /*10b0*/  HADD2.F32 R77, -RZ, R75.H0_H0 ;  /* 0x2000004bff4d7230 */ /* 0x000fe20000004100 */
[----:B------:R-:W-:Y:S06]  /*10c0*/  @P3 BRA `(.L_x_2987) ;  /* 0x0000000000203947 */ /* 0x000fec0003800000 */
[----:B------:R-:W-:-:S04]  /*10d0*/  ISETP.NE.U32.AND P4, PT, RZ, UR16, PT ;  /* 0x00000010ff007c0c */ /* 0x000fc8000bf85070 */
[----:B------:R-:W-:-:S13]  /*10e0*/  ISETP.NE.AND.EX P4, PT, RZ, UR17, PT, P4 ;  /* 0x00000011ff007c0c */ /* 0x000fda000bf85340 */
[----:B------:R-:W-:Y:S05]  /*10f0*/  @P4 BRA `(.L_x_2988) ;  /* 0x0000000000084947 */ /* 0x000fea0003800000 */
[----:B------:R-:W-:Y:S05]  /*1100*/  @P0 BRA `(.L_x_2989) ;  /* 0x0000000000200947 */ /* 0x000fea0003800000 */
[----:B------:R-:W-:Y:S05]  /*1110*/  BRA `(.L_x_2990) ;  /* 0x0000000000247947 */ /* 0x000fea0003800000 */
.L_x_2988:
[----:B-----5:R-:W-:-:S05]  /*1120*/  HADD2.F32 R64, -RZ, R59.H0_H0 ;  /* 0x2000003bff407230 */ /* 0x020fca0000004100 */
[----:B------:R-:W-:Y:S01]  /*1130*/  FADD.FTZ R77, R77, R64 ;  /* 0x000000404d4d7221 */ /* 0x000fe20000010000 */
[----:B------:R-:W-:Y:S06]  /*1140*/  BRA `(.L_x_2989) ;  /* 0x0000000000107947 */ /* 0x000fec0003800000 */
.L_x_2987:
[----:B-----5:R-:W-:Y:S02]  /*1150*/  HADD2.F32 R64, -RZ, R55.H0_H0 ;  /* 0x20000037ff407230 */ /* 0x020fe40000004100 */
[----:B------:R-:W-:-:S03]  /*1160*/  @P2 HADD2.F32 R72, -RZ, R59.H0_H0 ;  /* 0x2000003bff482230 */ /* 0x000fc60000004100 */
[----:B------:R-:W-:-:S04]  /*1170*/  FADD.FTZ R77, R77, R64 ;  /* 0x000000404d4d7221 */ /* 0x000fc80000010000 */
[----:B------:R-:W-:-:S07]  /*1180*/  @P2 FADD.FTZ R77, R77, R72 ;  /* 0x000000484d4d2221 */ /* 0x000fce0000010000 */
.L_x_2989:
[----:B------:R-:W-:-:S04]  /*1190*/  F2FP.F16.F32.PACK_AB R64, RZ, R77 ;  /* 0x0000004dff40723e */ /* 0x000fc800000000ff */
[----:B------:R-:W-:-:S07]  /*11a0*/  PRMT R63, R64, 0x7610, R63 ;  /* 0x00007610403f7816 */ /* 0x000fce000000003f */
.L_x_2990:
[----:B------:R-:W-:Y:S01]  /*11b0*/  HADD2.F32 R143, -RZ, R75.H1_H1 ;  /* 0x3000004bff8f7230 */ /* 0x000fe20000004100 */
[----:B------:R-:W-:Y:S06]  /*11c0*/  @P3 BRA `(.L_x_2991) ;  /* 0x0000000000203947 */ /* 0x000fec0003800000 */
[----:B------:R-:W-:-:S04]  /*11d0*/  ISETP.NE.U32.AND P4, PT, RZ, UR16, PT ;  /* 0x00000010ff007c0c */ /* 0x000fc8000bf85070 */
[----:B------:R-:W-:-:S13]  /*11e0*/  ISETP.NE.AND.EX P4, PT, RZ, UR17, PT, P4 ;  /* 0x00000011ff007c0c */ /* 0x000fda000bf85340 */
[----:B------:R-:W-:Y:S05]  /*11f0*/  @P4 BRA `(.L_x_2992) ;  /* 0x0000000000084947 */ /* 0x000fea0003800000 */
[----:B------:R-:W-:Y:S05]  /*1200*/  @P0 BRA `(.L_x_2993) ;  /* 0x0000000000200947 */ /* 0x000fea0003800000 */
[----:B------:R-:W-:Y:S05]  /*1210*/  BRA `(.L_x_2994) ;  /* 0x0000000000247947 */ /* 0x000fea0003800000 */
.L_x_2992:
[----:B-----5:R-:W-:-:S05]  /*1220*/  HADD2.F32 R64, -RZ, R59.H1_H1 ;  /* 0x3000003bff407230 */ /* 0x020fca0000004100 */
[----:B------:R-:W-:Y:S01]  /*1230*/  FADD.FTZ R143, R143, R64 ;  /* 0x000000408f8f7221 */ /* 0x000fe20000010000 */
[----:B------:R-:W-:Y:S06]  /*1240*/  BRA `(.L_x_2993) ;  /* 0x0000000000107947 */ /* 0x000fec0003800000 */
.L_x_2991:
[----:B-----5:R-:W-:Y:S02]  /*1250*/  HADD2.F32 R64, -RZ, R55.H1_H1 ;  /* 0x30000037ff407230 */ /* 0x020fe40000004100 */
[----:B------:R-:W-:-:S03]  /*1260*/  @P2 HADD2.F32 R72, -RZ, R59.H1_H1 ;  /* 0x3000003bff482230 */ /* 0x000fc60000004100 */
[----:B------:R-:W-:-:S04]  /*1270*/  FADD.FTZ R143, R143, R64 ;  /* 0x000000408f8f7221 */ /* 0x000fc80000010000 */
[----:B------:R-:W-:-:S07]  /*1280*/  @P2 FADD.FTZ R143, R143, R72 ;  /* 0x000000488f8f2221 */ /* 0x000fce0000010000 */
.L_x_2993:
[----:B------:R-:W-:-:S04]  /*1290*/  F2FP.F16.F32.PACK_AB R64, RZ, R143 ;  /* 0x0000008fff40723e */ /* 0x000fc800000000ff */
[----:B------:R-:W-:-:S07]  /*12a0*/  PRMT R63, R63, 0x5410, R64 ;  /* 0x000054103f3f7816 */ /* 0x000fce0000000040 */
.L_x_2994:
[----:B------:R-:W0:Y:S01]  /*12b0*/  @P0 LDC.64 R64, c[0x0][0x238] ;  /* 0x00008e00ff400b82 */ /* 0x000e220000000a00 */
[----:B------:R-:W-:-:S05]  /*12c0*/  IADD3 R81, R76, 0x20, RZ ;  /* 0x000000204c517810 */ /* 0x000fca0007ffe0ff */
[C---:B------:R-:W-:Y:S01]  /*12d0*/  IMAD.WIDE.U32 R72, R81.reuse, 0x10, R154 ;  /* 0x0000001051487825 */ /* 0x040fe200078e009a */
[C---:B0-----:R-:W-:Y:S02]  /*12e0*/  @P0 LEA R136, P4, R76.reuse, R64, 0x4 ;  /* 0x000000404c880211 */ /* 0x041fe400078820ff */
[C---:B------:R-:W-:Y:S02]  /*12f0*/  @P2 LEA R64, P6, R81.reuse, UR16, 0x4 ;  /* 0x0000001051402c11 */ /* 0x040fe4000f8c20ff */
[----:B------:R-:W-:Y:S02]  /*1300*/  @P0 LEA.HI.X R137, R76, R65, RZ, 0x4, P4 ;  /* 0x000000414c890211 */ /* 0x000fe400020f24ff */
[C---:B------:R-:W-:Y:S02]  /*1310*/  @P1 LEA R82, P4, R81.reuse, UR14, 0x4 ;  /* 0x0000000e51521c11 */ /* 0x040fe4000f8820ff */
[C---:B------:R-:W-:Y:S01]  /*1320*/  @P2 LEA.HI.X R65, R81.reuse, UR17, RZ, 0x4, P6 ;  /* 0x0000001151412c11 */ /* 0x040fe2000b0f24ff */
[----:B------:R0:W-:Y:S01]  /*1330*/  @P0 STG.E.128 desc[UR4][R136.64], R60 ;  /* 0x0000003c88000986 */ /* 0x0001e2000c101d04 */
[----:B------:R-:W-:-:S03]  /*1340*/  @P1 LEA.HI.X R83, R81, UR15, RZ, 0x4, P4 ;  /* 0x0000000f51531c11 */ /* 0x000fc6000a0f24ff */
[----:B------:R-:W2:Y:S04]  /*1350*/  LDG.E.128 R72, desc[UR4][R72.64] ;  /* 0x0000000448487981 */ /* 0x000ea8000c1e1d00 */
[----:B-----5:R0:W5:Y:S04]  /*1360*/  @P1 LDG.E.128 R52, desc[UR4][R82.64] ;  /* 0x0000000452341981 */ /* 0x020168000c1e1d00 */
[----:B------:R0:W5:Y:S01]  /*1370*/  @P2 LDG.E.128 R56, desc[UR4][R64.64] ;  /* 0x0000000440382981 */ /* 0x000162000c1e1d00 */
[----:B--2---:R-:W-:Y:S01]  /*1380*/  HADD2.F32 R130, -RZ, R72.H0_H0 ;  /* 0x20000048ff827230 */ /* 0x004fe20000004100 */
[----:B0-----:R-:W-:Y:S06]  /*1390*/  @P3 BRA `(.L_x_2995) ;  /* 0x0000000000203947 */ /* 0x001fec0003800000 */
[----:B------:R-:W-:-:S04]  /*13a0*/  ISETP.NE.U32.AND P4, PT, RZ, UR16, PT ;  /* 0x00000010ff007c0c */ /* 0x000fc8000bf85070 */
[----:B------:R-:W-:-:S13]  /*13b0*/  ISETP.NE.AND.EX P4, PT, RZ, UR17, PT, P4 ;  /* 0x00000011ff007c0c */ /* 0x000fda000bf85340 */
[----:B------:R-:W-:Y:S05]  /*13c0*/  @P4 BRA `(.L_x_2996) ;  /* 0x0000000000084947 */ /* 0x000fea0003800000 */
[----:B------:R-:W-:Y:S05]  /*13d0*/  @P0 BRA `(.L_x_2997) ;  /* 0x0000000000200947 */ /* 0x000fea0003800000 */
[----:B------:R-:W-:Y:S05]  /*13e0*/  BRA `(.L_x_2998) ;  /* 0x0000000000247947 */ /* 0x000fea0003800000 */
.L_x_2996:
[----:B-----5:R-:W-:-:S05]  /*13f0*/  HADD2.F32 R65, -RZ, R56.H0_H0 ;  /* 0x20000038ff417230 */ /* 0x020fca0000004100 */
[----:B------:R-:W-:Y:S01]  /*1400*/  FADD.FTZ R130, R65, R130 ;  /* 0x0000008241827221 */ /* 0x000fe20000010000 */
[----:B------:R-:W-:Y:S06]  /*1410*/  BRA `(.L_x_2997) ;  /* 0x0000000000107947 */ /* 0x000fec0003800000 */
.L_x_2995:
[----:B-----5:R-:W-:Y:S02]  /*1420*/  HADD2.F32 R65, -RZ, R52.H0_H0 ;  /* 0x20000034ff417230 */ /* 0x020fe40000004100 */
[----:B------:R-:W-:-:S03]  /*1430*/  @P2 HADD2.F32 R83, -RZ, R56.H0_H0 ;  /* 0x20000038ff532230 */ /* 0x000fc60000004100 */
[----:B------:R-:W-:-:S04]  /*1440*/  FADD.FTZ R130, R65, R130 ;  /* 0x0000008241827221 */ /* 0x000fc80000010000 */
[----:B------:R-:W-:-:S07]  /*1450*/  @P2 FADD.FTZ R130, R83, R130 ;  /* 0x0000008253822221 */ /* 0x000fce0000010000 */
.L_x_2997:
[----:B------:R-:W-:-:S04]  /*1460*/  F2FP.F16.F32.PACK_AB R64, RZ, R130 ;  /* 0x00000082ff40723e */ /* 0x000fc800000000ff */
[----:B------:R-:W-:-:S07]  /*1470*/  PRMT R60, R64, 0x7610, R60 ;  /* 0x00007610403c7816 */ /* 0x000fce000000003c */
.L_x_2998:
[----:B------:R-:W-:Y:S01]  /*1480*/  HADD2.F32 R136, -RZ, R72.H1_H1 ;  /* 0x30000048ff887230 */ /* 0x000fe20000004100 */
[----:B------:R-:W-:Y:S06]  /*1490*/  @P3 BRA `(.L_x_2999) ;  /* 0x0000000000203947 */ /* 0x000fec0003800000 */
[----:B------:R-:W-:-:S04]  /*14a0*/  ISETP.NE.U32.AND P4, PT, RZ, UR16, PT ;  /* 0x00000010ff007c0c */ /* 0x000fc8000bf85070 */
[----:B------:R-:W-:-:S13]  /*14b0*/  ISETP.NE.AND.EX P4, PT, RZ, UR17, PT, P4 ;  /* 0x00000011ff007c0c */ /* 0x000fda000bf85340 */
[----:B------:R-:W-:Y:S05]  /*14c0*/  @P4 BRA `(.L_x_3000) ;  /* 0x0000000000084947 */ /* 0x000fea0003800000 */
[----:B------:R-:W-:Y:S05]  /*14d0*/  @P0 BRA `(.L_x_3001) ;  /* 0x0000000000200947 */ /* 0x000fea0003800000 */
[----:B------:R-:W-:Y:S05]  /*14e0*/  BRA `(.L_x_3002) ;  /* 0x0000000000247947 */ /* 0x000fea0003800000 */
.L_x_3000:
[----:B-----5:R-:W-:-:S05]  /*14f0*/  HADD2.F32 R65, -RZ, R56.H1_H1 ;  /* 0x30000038ff417230 */ /* 0x020fca0000004100 */
[----:B------:R-:W-:Y:S01]  /*1500*/  FADD.FTZ R136, R65, R136 ;  /* 0x0000008841887221 */ /* 0x000fe20000010000 */
[----:B------:R-:W-:Y:S06]  /*1510*/  BRA `(.L_x_3001) ;  /* 0x0000000000107947 */ /* 0x000fec0003800000 */
.L_x_2999:
[----:B-----5:R-:W-:Y:S02]  /*1520*/  HADD2.F32 R65, -RZ, R52.H1_H1 ;  /* 0x30000034ff417230 */ /* 0x020fe40000004100 */
[----:B------:R-:W-:-:S03]  /*1530*/  @P2 HADD2.F32 R83, -RZ, R56.H1_H1 ;  /* 0x30000038ff532230 */ /* 0x000fc60000004100 */
[----:B------:R-:W-:-:S04]  /*1540*/  FADD.FTZ R136, R65, R136 ;  /* 0x0000008841887221 */ /* 0x000fc80000010000 */
[----:B------:R-:W-:-:S07]  /*1550*/  @P2 FADD.FTZ R136, R83, R136 ;  /* 0x0000008853882221 */ /* 0x000fce0000010000 */
.L_x_3001:
[----:B------:R-:W-:-:S04]  /*1560*/  F2FP.F16.F32.PACK_AB R64, RZ, R136 ;  /* 0x00000088ff40723e */ /* 0x000fc800000000ff */
[----:B------:R-:W-:-:S07]  /*1570*/  PRMT R60, R60, 0x5410, R64 ;  /* 0x000054103c3c7816 */ /* 0x000fce0000000040 */
.L_x_3002:
[----:B------:R-:W-:Y:S01]  /*1580*/  HADD2.F32 R83, -RZ, R73.H0_H0 ;  /* 0x20000049ff537230 */ /* 0x000fe20000004100 */
[----:B------:R-:W-:Y:S06]  /*1590*/  @P3 BRA `(.L_x_3003) ;  /* 0x0000000000203947 */ /* 0x000fec0003800000 */
[----:B------:R-:W-:-:S04]  /*15a0*/  ISETP.NE.U32.AND P4, PT, RZ, UR16, PT ;  /* 0x00000010ff007c0c */ /* 0x000fc8000bf85070 */
[----:B------:R-:W-:-:S13]  /*15b0*/  ISETP.NE.AND.EX P4, PT, RZ, UR17, PT, P4 ;  /* 0x00000011ff007c0c */ /* 0x000fda000bf85340 */
[----:B------:R-:W-:Y:S05]  /*15c0*/  @P4 BRA `(.L_x_3004) ;  /* 0x0000000000084947 */ /* 0x000fea0003800000 */
[----:B------:R-:W-:Y:S05]  /*15d0*/  @P0 BRA `(.L_x_3005) ;  /* 0x0000000000200947 */ /* 0x000fea0003800000 */
[----:B------:R-:W-:Y:S05]  /*15e0*/  BRA `(.L_x_3006) ;  /* 0x0000000000247947 */ /* 0x000fea0003800000 */
.L_x_3004:
[----:B-----5:R-:W-:-:S05]  /*15f0*/  HADD2.F32 R64, -RZ, R57.H0_H0 ;  /* 0x20000039ff407230 */ /* 0x020fca0000004100 */
[----:B------:R-:W-:Y:S01]  /*1600*/  FADD.FTZ R83, R64, R83 ;  /* 0x0000005340537221 */ /* 0x000fe20000010000 */
[----:B------:R-:W-:Y:S06]  /*1610*/  BRA `(.L_x_3005) ;  /* 0x0000000000107947 */ /* 0x000fec0003800000 */
.L_x_3003:
[----:B-----5:R-:W-:Y:S02]  /*1620*/  HADD2.F32 R64, -RZ, R53.H0_H0 ;  /* 0x20000035ff407230 */ /* 0x020fe40000004100 */
[----:B------:R-:W-:-:S03]  /*1630*/  @P2 HADD2.F32 R72, -RZ, R57.H0_H0 ;  /* 0x20000039ff482230 */ /* 0x000fc60000004100 */
[----:B------:R-:W-:-:S04]  /*1640*/  FADD.FTZ R83, R64, R83 ;  /* 0x0000005340537221 */ /* 0x000fc80000010000 */
[----:B------:R-:W-:-:S07]  /*1650*/  @P2 FADD.FTZ R83, R72, R83 ;  /* 0x0000005348532221 */ /* 0x000fce0000010000 */
.L_x_3005:
[----:B------:R-:W-:-:S04]  /*1660*/  F2FP.F16.F32.PACK_AB R64, RZ, R83 ;  /* 0x00000053ff40723e */ /* 0x000fc800000000ff */
[----:B------:R-:W-:-:S07]  /*1670*/  PRMT R61, R64, 0x7610, R61 ;  /* 0x00007610403d7816 */ /* 0x000fce000000003d */
.L_x_3006:
[----:B------:R-:W-:Y:S01]  /*1680*/  HADD2.F32 R134, -RZ, R73.H1_H1 ;  /* 0x30000049ff867230 */ /* 0x000fe20000004100 */
[----:B------:R-:W-:Y:S06]  /*1690*/  @P3 BRA `(.L_x_3007) ;  /* 0x0000000000203947 */ /* 0x000fec0003800000 */
[----:B------:R-:W-:-:S04]  /*16a0*/  ISETP.NE.U32.AND P4, PT, RZ, UR16, PT ;  /* 0x00000010ff007c0c */ /* 0x000fc8000bf85070 */
[----:B------:R-:W-:-:S13]  /*16b0*/  ISETP.NE.AND.EX P4, PT, RZ, UR17, PT, P4 ;  /* 0x00000011ff007c0c */ /* 0x000fda000bf85340 */
[----:B------:R-:W-:Y:S05]  /*16c0*/  @P4 BRA `(.L_x_3008) ;  /* 0x0000000000084947 */ /* 0x000fea0003800000 */
[----:B------:R-:W-:Y:S05]  /*16d0*/  @P0 BRA `(.L_x_3009) ;  /* 0x0000000000200947 */ /* 0x000fea0003800000 */
[----:B------:R-:W-:Y:S05]  /*16e0*/  BRA `(.L_x_3010) ;  /* 0x0000000000247947 */ /* 0x000fea0003800000 */
.L_x_3008:
[----:B-----5:R-:W-:-:S05]  /*16f0*/  HADD2.F32 R65, -RZ, R57.H1_H1 ;  /* 0x30000039ff417230 */ /* 0x020fca0000004100 */
[----:B------:R-:W-:Y:S01]  /*1700*/  FADD.FTZ R134, R65, R134 ;  /* 0x0000008641867221 */ /* 0x000fe20000010000 */
[----:B------:R-:W-:Y:S06]  /*1710*/  BRA `(.L_x_3009) ;  /* 0x0000000000107947 */ /* 0x000fec0003800000 */
.L_x_3007:
[----:B-----5:R-:W-:Y:S02]  /*1720*/  HADD2.F32 R65, -RZ, R53.H1_H1 ;  /* 0x30000035ff417230 */ /* 0x020fe40000004100 */
[----:B------:R-:W-:-:S03]  /*1730*/  @P2 HADD2.F32 R73, -RZ, R57.H1_H1 ;  /* 0x30000039ff492230 */ /* 0x000fc60000004100 */
[----:B------:R-:W-:-:S04]  /*1740*/  FADD.FTZ R134, R65, R134 ;  /* 0x0000008641867221 */ /* 0x000fc80000010000 */
[----:B------:R-:W-:-:S07]  /*1750*/  @P2 FADD.FTZ R134, R73, R134 ;  /* 0x0000008649862221 */ /* 0x000fce0000010000 */
.L_x_3009:
[----:B------:R-:W-:-:S04]  /*1760*/  F2FP.F16.F32.PACK_AB R64, RZ, R134 ;  /* 0x00000086ff40723e */ /* 0x000fc800000000ff */
[----:B------:R-:W-:-:S07]  /*1770*/  PRMT R61, R61, 0x5410, R64 ;  /* 0x000054103d3d7816 */ /* 0x000fce0000000040 */
.L_x_3010:
[----:B------:R-:W-:Y:S01]  /*1780*/  HADD2.F32 R132, -RZ, R74.H0_H0 ;  /* 0x2000004aff847230 */ /* 0x000fe20000004100 */
[----:B------:R-:W-:Y:S06]  /*1790*/  @P3 BRA `(.L_x_3011) ;  /* 0x0000000000203947 */ /* 0x000fec0003800000 */
[----:B------:R-:W-:-:S04]  /*17a0*/  ISETP.NE.U32.AND P4, PT, RZ, UR16, PT ;  /* 0x00000010ff007c0c */ /* 0x000fc8000bf85070 */
[----:B------:R-:W-:-:S13]  /*17b0*/  ISETP.NE.AND.EX P4, PT, RZ, UR17, PT, P4 ;  /* 0x00000011ff007c0c */ /* 0x000fda000bf85340 */
[----:B------:R-:W-:Y:S05]  /*17c0*/  @P4 BRA `(.L_x_3012) ;  /* 0x0000000000084947 */ /* 0x000fea0003800000 */
[----:B------:R-:W-:Y:S05]  /*17d0*/  @P0 BRA `(.L_x_3013) ;  /* 0x0000000000200947 */ /* 0x000fea0003800000 */
[----:B------:R-:W-:Y:S05]  /*17e0*/  BRA `(.L_x_3014) ;  /* 0x0000000000247947 */ /* 0x000fea0003800000 */
.L_x_3012:
[----:B-----5:R-:W-:-:S05]  /*17f0*/  HADD2.F32 R65, -RZ, R58.H0_H0 ;  /* 0x2000003aff417230 */ /* 0x020fca0000004100 */
[----:B------:R-:W-:Y:S01]  /*1800*/  FADD.FTZ R132, R65, R132 ;  /* 0x0000008441847221 */ /* 0x000fe20000010000 */
[----:B------:R-:W-:Y:S06]  /*1810*/  BRA `(.L_x_3013) ;  /* 0x0000000000107947 */ /* 0x000fec0003800000 */
.L_x_3011:
[----:B-----5:R-:W-:Y:S02]  /*1820*/  HADD2.F32 R65, -RZ, R54.H0_H0 ;  /* 0x20000036ff417230 */ /* 0x020fe40000004100 */
[----:B------:R-:W-:-:S03]  /*1830*/  @P2 HADD2.F32 R73, -RZ, R58.H0_H0 ;  /* 0x2000003aff492230 */ /* 0x000fc60000004100 */
[----:B------:R-:W-:-:S04]  /*1840*/  FADD.FTZ R132, R65, R132 ;  /* 0x0000008441847221 */ /* 0x000fc80000010000 */
[----:B------:R-:W-:-:S07]  /*1850*/  @P2 FADD.FTZ R132, R73, R132 ;  /* 0x0000008449842221 */ /* 0x000fce0000010000 */
.L_x_3013:
[----:B------:R-:W-:-:S04]  /*1860*/  F2FP.F16.F32.PACK_AB R64, RZ, R132 ;  /* 0x00000084ff40723e */ /* 0x000fc800000000ff */
[----:B------:R-:W-:-:S07]  /*1870*/  PRMT R62, R64, 0x7610, R62 ;  /* 0x00007610403e7816 */ /* 0x000fce000000003e */
.L_x_3014:
[----:B------:R-:W-:Y:S01]  /*1880*/  HADD2.F32 R139, -RZ, R74.H1_H1 ;  /* 0x3000004aff8b7230 */ /* 0x000fe20000004100 */
[----:B------:R-:W-:Y:S06]  /*1890*/  @P3 BRA `(.L_x_3015) ;  /* 0x0000000000203947 */ /* 0x000fec0003800000 */
[----:B------:R-:W-:-:S04]  /*18a0*/  ISETP.NE.U32.AND P4, PT, RZ, UR16, PT ;  /* 0x00000010ff007c0c */ /* 0x000fc8000bf85070 */
[----:B------:R-:W-:-:S13]  /*18b0*/  ISETP.NE.AND.EX P4, PT, RZ, UR17, PT, P4 ;  /* 0x00000011ff007c0c */ /* 0x000fda000bf85340 */
[----:B------:R-:W-:Y:S05]  /*18c0*/  @P4 BRA `(.L_x_3016) ;  /* 0x0000000000084947 */ /* 0x000fea0003800000 */
[----:B------:R-:W-:Y:S05]  /*18d0*/  @P0 BRA `(.L_x_3017) ;  /* 0x0000000000200947 */ /* 0x000fea0003800000 */
[----:B------:R-:W-:Y:S05]  /*18e0*/  BRA `(.L_x_3018) ;  /* 0x0000000000247947 */ /* 0x000fea0003800000 */
.L_x_3016:
[----:B-----5:R-:W-:-:S05]  /*18f0*/  HADD2.F32 R64, -RZ, R58.H1_H1 ;  /* 0x3000003aff407230 */ /* 0x020fca0000004100 */
[----:B------:R-:W-:Y:S01]  /*1900*/  FADD.FTZ R139, R64, R139 ;  /* 0x0000008b408b7221 */ /* 0x000fe20000010000 */
[----:B------:R-:W-:Y:S06]  /*1910*/  BRA `(.L_x_3017) ;  /* 0x0000000000107947 */ /* 0x000fec0003800000 */
.L_x_3015:
[----:B-----5:R-:W-:Y:S02]  /*1920*/  HADD2.F32 R64, -RZ, R54.H1_H1 ;  /* 0x30000036ff407230 */ /* 0x020fe40000004100 */
[----:B------:R-:W-:-:S03]  /*1930*/  @P2 HADD2.F32 R72, -RZ, R58.H1_H1 ;  /* 0x3000003aff482230 */ /* 0x000fc60000004100 */
[----:B------:R-:W-:-:S04]  /*1940*/  FADD.FTZ R139, R64, R139 ;  /* 0x0000008b408b7221 */ /* 0x000fc80000010000 */
[----:B------:R-:W-:-:S07]  /*1950*/  @P2 FADD.FTZ R139, R72, R139 ;  /* 0x0000008b488b2221 */ /* 0x000fce0000010000 */
.L_x_3017:
[----:B------:R-:W-:-:S04]  /*1960*/  F2FP.F16.F32.PACK_AB R64, RZ, R139 ;  /* 0x0000008bff40723e */ /* 0x000fc800000000ff */
[----:B------:R-:W-:-:S07]  /*1970*/  PRMT R62, R62, 0x5410, R64 ;  /* 0x000054103e3e7816 */ /* 0x000fce0000000040 */
.L_x_3018:
[----:B------:R-:W-:Y:S01]  /*1980*/  HADD2.F32 R138, -RZ, R75.H0_H0 ;  /* 0x2000004bff8a7230 */ /* 0x000fe20000004100 */
[----:B------:R-:W-:Y:S06]  /*1990*/  @P3 BRA `(.L_x_3019) ;  /* 0x0000000000203947 */ /* 0x000fec0003800000 */
[----:B------:R-:W-:-:S04]  /*19a0*/  ISETP.NE.U32.AND P4, PT, RZ, UR16, PT ;  /* 0x00000010ff007c0c */ /* 0x000fc8000bf85070 */
[----:B------:R-:W-:-:S13]  /*19b0*/  ISETP.NE.AND.EX P4, PT, RZ, UR17, PT, P4 ;  /* 0x00000011ff007c0c */ /* 0x000fda000bf85340 */
[----:B------:R-:W-:Y:S05]  /*19c0*/  @P4 BRA `(.L_x_3020) ;  /* 0x0000000000084947 */ /* 0x000fea0003800000 */
[----:B------:R-:W-:Y:S05]  /*19d0*/  @P0 BRA `(.L_x_3021) ;  /* 0x0000000000200947 */ /* 0x000fea0003800000 */
[----:B------:R-:W-:Y:S05]  /*19e0*/  BRA `(.L_x_3022) ;  /* 0x0000000000247947 */ /* 0x000fea0003800000 */
.L_x_3020:
[----:B-----5:R-:W-:-:S05]  /*19f0*/  HADD2.F32 R65, -RZ, R59.H0_H0 ;  /* 0x2000003bff417230 */ /* 0x020fca0000004100 */
[----:B------:R-:W-:Y:S01]  /*1a00*/  FADD.FTZ R138, R65, R138 ;  /* 0x0000008a418a7221 */ /* 0x000fe20000010000 */
[----:B------:R-:W-:Y:S06]  /*1a10*/  BRA `(.L_x_3021) ;  /* 0x0000000000107947 */ /* 0x000fec0003800000 */
.L_x_3019:
[----:B-----5:R-:W-:Y:S02]  /*1a20*/  HADD2.F32 R65, -RZ, R55.H0_H0 ;  /* 0x20000037ff417230 */ /* 0x020fe40000004100 */
[----:B------:R-:W-:-:S03]  /*1a30*/  @P2 HADD2.F32 R73, -RZ, R59.H0_H0 ;  /* 0x2000003bff492230 */ /* 0x000fc60000004100 */
[----:B------:R-:W-:-:S04]  /*1a40*/  FADD.FTZ R138, R65, R138 ;  /* 0x0000008a418a7221 */ /* 0x000fc80000010000 */
[----:B------:R-:W-:-:S07]  /*1a50*/  @P2 FADD.FTZ R138, R73, R138 ;  /* 0x0000008a498a2221 */ /* 0x000fce0000010000 */
.L_x_3021:
[----:B------:R-:W-:-:S04]  /*1a60*/  F2FP.F16.F32.PACK_AB R64, RZ, R138 ;  /* 0x0000008aff40723e */ /* 0x000fc800000000ff */
[----:B------:R-:W-:-:S07]  /*1a70*/  PRMT R63, R64, 0x7610, R63 ;  /* 0x00007610403f7816 */ /* 0x000fce000000003f */
.L_x_3022:
[----:B------:R-:W-:Y:S01]  /*1a80*/  HADD2.F32 R144, -RZ, R75.H1_H1 ;  /* 0x3000004bff907230 */ /* 0x000fe20000004100 */
[----:B------:R-:W-:Y:S06]  /*1a90*/  @P3 BRA `(.L_x_3023) ;  /* 0x0000000000203947 */ /* 0x000fec0003800000 */
[----:B------:R-:W-:-:S04]  /*1aa0*/  ISETP.NE.U32.AND P4, PT, RZ, UR16, PT ;  /* 0x00000010ff007c0c */ /* 0x000fc8000bf85070 */
[----:B------:R-:W-:-:S13]  /*1ab0*/  ISETP.NE.AND.EX P4, PT, RZ, UR17, PT, P4 ;  /* 0x00000011ff007c0c */ /* 0x000fda000bf85340 */
[----:B------:R-:W-:Y:S05]  /*1ac0*/  @P4 BRA `(.L_x_3024) ;  /* 0x0000000000084947 */ /* 0x000fea0003800000 */
[----:B------:R-:W-:Y:S05]  /*1ad0*/  @P0 BRA `(.L_x_3025) ;  /* 0x0000000000200947 */ /* 0x000fea0003800000 */
[----:B------:R-:W-:Y:S05]  /*1ae0*/  BRA `(.L_x_3026) ;  /* 0x0000000000247947 */ /* 0x000fea0003800000 */
.L_x_3024:
[----:B-----5:R-:W-:-:S05]  /*1af0*/  HADD2.F32 R65, -RZ, R59.H1_H1 ;  /* 0x3000003bff417230 */ /* 0x020fca0000004100 */
[----:B------:R-:W-:Y:S01]  /*1b00*/  FADD.FTZ R144, R65, R144 ;  /* 0x0000009041907221 */ /* 0x000fe20000010000 */
[----:B------:R-:W-:Y:S06]  /*1b10*/  BRA `(.L_x_3025) ;  /* 0x0000000000107947 */ /* 0x000fec0003800000 */
.L_x_3023:
[----:B-----5:R-:W-:Y:S02]  /*1b20*/  HADD2.F32 R65, -RZ, R55.H1_H1 ;  /* 0x30000037ff417230 */ /* 0x020fe40000004100 */
[----:B------:R-:W-:-:S03]  /*1b30*/  @P2 HADD2.F32 R73, -RZ, R59.H1_H1 ;  /* 0x3000003bff492230 */ /* 0x000fc60000004100 */
[----:B------:R-:W-:-:S04]  /*1b40*/  FADD.FTZ R144, R65, R144 ;  /* 0x0000009041907221 */ /* 0x000fc80000010000 */
[----:B------:R-:W-:-:S07]  /*1b50*/  @P2 FADD.FTZ R144, R73, R144 ;  /* 0x0000009049902221 */ /* 0x000fce0000010000 */
.L_x_3025:
[----:B------:R-:W-:-:S04]  /*1b60*/  F2FP.F16.F32.PACK_AB R64, RZ, R144 ;  /* 0x00000090ff40723e */ /* 0x000fc800000000ff */
[----:B------:R-:W-:-:S07]  /*1b70*/  PRMT R63, R63, 0x5410, R64 ;  /* 0x000054103f3f7816 */ /* 0x000fce0000000040 */
.L_x_3026:
        /* <DEDUP_REMOVED lines=20> */
.L_x_3028:
[----:B-----5:R-:W-:-:S05]  /*1cc0*/  HADD2.F32 R64, -RZ, R56.H0_H0 ;  /* 0x20000038ff407230 */ /* 0x020fca0000004100 */
[----:B------:R-:W-:Y:S01]  /*1cd0*/  FADD.FTZ R137, R64, R137 ;  /* 0x0000008940897221 */ /* 0x000fe20000010000 */
[----:B------:R-:W-:Y:S06]  /*1ce0*/  BRA `(.L_x_3029) ;  /* 0x0000000000107947 */ /* 0x000fec0003800000 */
.L_x_3027:
[----:B-----5:R-:W-:Y:S02]  /*1cf0*/  HADD2.F32 R64, -RZ, R52.H0_H0 ;  /* 0x20000034ff407230 */ /* 0x020fe40000004100 */
[----:B------:R-:W-:-:S03]  /*1d00*/  @P2 HADD2.F32 R80, -RZ, R56.H0_H0 ;  /* 0x20000038ff502230 */ /* 0x000fc60000004100 */
[----:B------:R-:W-:-:S04]  /*1d10*/  FADD.FTZ R137, R64, R137 ;  /* 0x0000008940897221 */ /* 0x000fc80000010000 */
[----:B------:R-:W-:-:S07]  /*1d20*/  @P2 FADD.FTZ R137, R80, R137 ;  /* 0x0000008950892221 */ /* 0x000fce0000010000 */
.L_x_3029:
[----:B------:R-:W-:-:S04]  /*1d30*/  F2FP.F16.F32.PACK_AB R64, RZ, R137 ;  /* 0x00000089ff40723e */ /* 0x000fc800000000ff */
[----:B------:R-:W-:-:S07]  /*1d40*/  PRMT R60, R64, 0x7610, R60 ;  /* 0x00007610403c7816 */ /* 0x000fce000000003c */
.L_x_3030:
[----:B------:R-:W-:Y:S01]  /*1d50*/  HADD2.F32 R145, -RZ, R72.H1_H1 ;  /* 0x30000048ff917230 */ /* 0x000fe20000004100 */
[----:B------:R-:W-:Y:S06]  /*1d60*/  @P3 BRA `(.L_x_3031) ;  /* 0x0000000000203947 */ /* 0x000fec0003800000 */
[----:B------:R-:W-:-:S04]  /*1d70*/  ISETP.NE.U32.AND P4, PT, RZ, UR16, PT ;  /* 0x00000010ff007c0c */ /* 0x000fc8000bf85070 */
[----:B------:R-:W-:-:S13]  /*1d80*/  ISETP.NE.AND.EX P4, PT, RZ, UR17, PT, P4 ;  /* 0x00000011ff007c0c */ /* 0x000fda000bf85340 */
[----:B------:R-:W-:Y:S05]  /*1d90*/  @P4 BRA `(.L_x_3032) ;  /* 0x0000000000084947 */ /* 0x000fea0003800000 */
[----:B------:R-:W-:Y:S05]  /*1da0*/  @P0 BRA `(.L_x_3033) ;  /* 0x0000000000200947 */ /* 0x000fea0003800000 */
[----:B------:R-:W-:Y:S05]  /*1db0*/  BRA `(.L_x_3034) ;  /* 0x0000000000247947 */ /* 0x000fea0003800000 */
.L_x_3032:
[----:B-----5:R-:W-:-:S05]  /*1dc0*/  HADD2.F32 R64, -RZ, R56.H1_H1 ;  /* 0x30000038ff407230 */ /* 0x020fca0000004100 */
[----:B------:R-:W-:Y:S01]  /*1dd0*/  FADD.FTZ R145, R64, R145 ;  /* 0x0000009140917221 */ /* 0x000fe20000010000 */
[----:B------:R-:W-:Y:S06]  /*1de0*/  BRA `(.L_x_3033) ;  /* 0x0000000000107947 */ /* 0x000fec0003800000 */
.L_x_3031:
[----:B-----5:R-:W-:Y:S02]  /*1df0*/  HADD2.F32 R64, -RZ, R52.H1_H1 ;  /* 0x30000034ff407230 */ /* 0x020fe40000004100 */
[----:B------:R-:W-:-:S03]  /*1e00*/  @P2 HADD2.F32 R72, -RZ, R56.H1_H1 ;  /* 0x30000038ff482230 */ /* 0x000fc60000004100 */
[----:B------:R-:W-:-:S04]  /*1e10*/  FADD.FTZ R145, R64, R145 ;  /* 0x0000009140917221 */ /* 0x000fc80000010000 */
[----:B------:R-:W-:-:S07]  /*1e20*/  @P2 FADD.FTZ R145, R72, R145 ;  /* 0x0000009148912221 */ /* 0x000fce0000010000 */
.L_x_3033:
[----:B------:R-:W-:-:S04]  /*1e30*/  F2FP.F16.F32.PACK_AB R64, RZ, R145 ;  /* 0x00000091ff40723e */ /* 0x000fc800000000ff */
[----:B------:R-:W-:-:S07]  /*1e40*/  PRMT R60, R60, 0x5410, R64 ;  /* 0x000054103c3c7816 */ /* 0x000fce0000000040 */
.L_x_3034:
[----:B------:R-:W-:Y:S01]  /*1e50*/  HADD2.F32 R146, -RZ, R73.H0_H0 ;  /* 0x20000049ff927230 */ /* 0x000fe20000004100 */
[----:B------:R-:W-:Y:S06]  /*1e60*/  @P3 BRA `(.L_x_3035) ;  /* 0x0000000000203947 */ /* 0x000fec0003800000 */
[----:B------:R-:W-:-:S04]  /*1e70*/  ISETP.NE.U32.AND P4, PT, RZ, UR16, PT ;  /* 0x00000010ff007c0c */ /* 0x000fc8000bf85070 */
[----:B------:R-:W-:-:S13]  /*1e80*/  ISETP.NE.AND.EX P4, PT, RZ, UR17, PT, P4 ;  /* 0x00000011ff007c0c */ /* 0x000fda000bf85340 */
[----:B------:R-:W-:Y:S05]  /*1e90*/  @P4 BRA `(.L_x_3036) ;  /* 0x0000000000084947 */ /* 0x000fea0003800000 */
[----:B------:R-:W-:Y:S05]  /*1ea0*/  @P0 BRA `(.L_x_3037) ;  /* 0x0000000000200947 */ /* 0x000fea0003800000 */
[----:B------:R-:W-:Y:S05]  /*1eb0*/  BRA `(.L_x_3038) ;  /* 0x0000000000247947 */ /* 0x000fea0003800000 */
.L_x_3036:
[----:B-----5:R-:W-:-:S05]  /*1ec0*/  HADD2.F32 R65, -RZ, R57.H0_H0 ;  /* 0x20000039ff417230 */ /* 0x020fca0000004100 */
[----:B------:R-:W-:Y:S01]  /*1ed0*/  FADD.FTZ R146, R65, R146 ;  /* 0x0000009241927221 */ /* 0x000fe20000010000 */
[----:B------:R-:W-:Y:S06]  /*1ee0*/  BRA `(.L_x_3037) ;  /* 0x0000000000107947 */ /* 0x000fec0003800000 */
.L_x_3035:
[----:B-----5:R-:W-:Y:S02]  /*1ef0*/  HADD2.F32 R65, -RZ, R53.H0_H0 ;  /* 0x20000035ff417230 */ /* 0x020fe40000004100 */
[----:B------:R-:W-:-:S03]  /*1f00*/  @P2 HADD2.F32 R147, -RZ, R57.H0_H0 ;  /* 0x20000039ff932230 */ /* 0x000fc60000004100 */
[----:B------:R-:W-:-:S04]  /*1f10*/  FADD.FTZ R146, R65, R146 ;  /* 0x0000009241927221 */ /* 0x000fc80000010000 */
[----:B------:R-:W-:-:S07]  /*1f20*/  @P2 FADD.FTZ R146, R147, R146 ;  /* 0x0000009293922221 */ /* 0x000fce0000010000 */
.L_x_3037:
[----:B------:R-:W-:-:S04]  /*1f30*/  F2FP.F16.F32.PACK_AB R64, RZ, R146 ;  /* 0x00000092ff40723e */ /* 0x000fc800000000ff */
[----:B------:R-:W-:-:S07]  /*1f40*/  PRMT R61, R64, 0x7610, R61 ;  /* 0x00007610403d7816 */ /* 0x000fce000000003d */
.L_x_3038:
[----:B------:R-:W-:Y:S01]  /*1f50*/  HADD2.F32 R148, -RZ, R73.H1_H1 ;  /* 0x30000049ff947230 */ /* 0x000fe20000004100 */
[----:B------:R-:W-:Y:S06]  /*1f60*/  @P3 BRA `(.L_x_3039) ;  /* 0x0000000000203947 */ /* 0x000fec0003800000 */
[----:B------:R-:W-:-:S04]  /*1f70*/  ISETP.NE.U32.AND P4, PT, RZ, UR16, PT ;  /* 0x00000010ff007c0c */ /* 0x000fc8000bf85070 */
[----:B------:R-:W-:-:S13]  /*1f80*/  ISETP.NE.AND.EX P4, PT, RZ, UR17, PT, P4 ;  /* 0x00000011ff007c0c */ /* 0x000fda000bf85340 */
[----:B------:R-:W-:Y:S05]  /*1f90*/  @P4 BRA `(.L_x_3040) ;  /* 0x0000000000084947 */ /* 0x000fea0003800000 */
[----:B------:R-:W-:Y:S05]  /*1fa0*/  @P0 BRA `(.L_x_3041) ;  /* 0x0000000000200947 */ /* 0x000fea0003800000 */
[----:B------:R-:W-:Y:S05]  /*1fb0*/  BRA `(.L_x_3042) ;  /* 0x0000000000247947 */ /* 0x000fea0003800000 */
.L_x_3040:
[----:B-----5:R-:W-:-:S05]  /*1fc0*/  HADD2.F32 R65, -RZ, R57.H1_H1 ;  /* 0x30000039ff417230 */ /* 0x020fca0000004100 */
[----:B------:R-:W-:Y:S01]  /*1fd0*/  FADD.FTZ R148, R65, R148 ;  /* 0x0000009441947221 */ /* 0x000fe20000010000 */
[----:B------:R-:W-:Y:S06]  /*1fe0*/  BRA `(.L_x_3041) ;  /* 0x0000000000107947 */ /* 0x000fec0003800000 */
.L_x_3039:
[----:B-----5:R-:W-:Y:S02]  /*1ff0*/  HADD2.F32 R65, -RZ, R53.H1_H1 ;  /* 0x30000035ff417230 */ /* 0x020fe40000004100 */
[----:B------:R-:W-:-:S03]  /*2000*/  @P2 HADD2.F32 R73, -RZ, R57.H1_H1 ;  /* 0x30000039ff492230 */ /* 0x000fc60000004100 */
[----:B------:R-:W-:-:S04]  /*2010*/  FADD.FTZ R148, R65, R148 ;  /* 0x0000009441947221 */ /* 0x000fc80000010000 */
[----:B------:R-:W-:-:S07]  /*2020*/  @P2 FADD.FTZ R148, R73, R148 ;  /* 0x0000009449942221 */ /* 0x000fce0000010000 */
.L_x_3041:
[----:B------:R-:W-:-:S04]  /*2030*/  F2FP.F16.F32.PACK_AB R64, RZ, R148 ;  /* 0x00000094ff40723e */ /* 0x000fc800000000ff */
[----:B------:R-:W-:-:S07]  /*2040*/  PRMT R61, R61, 0x5410, R64 ;  /* 0x000054103d3d7816 */ /* 0x000fce0000000040 */
.L_x_3042:
[----:B------:R-:W-:Y:S01]  /*2050*/  HADD2.F32 R147, -RZ, R74.H0_H0 ;  /* 0x2000004aff937230 */ /* 0x000fe20000004100 */
[----:B------:R-:W-:Y:S06]  /*2060*/  @P3 BRA `(.L_x_3043) ;  /* 0x0000000000203947 */ /* 0x000fec0003800000 */
[----:B------:R-:W-:-:S04]  /*2070*/  ISETP.NE.U32.AND P4, PT, RZ, UR16, PT ;  /* 0x00000010ff007c0c */ /* 0x000fc8000bf85070 */
[----:B------:R-:W-:-:S13]  /*2080*/  ISETP.NE.AND.EX P4, PT, RZ, UR17, PT, P4 ;  /* 0x00000011ff007c0c */ /* 0x000fda000bf85340 */
[----:B------:R-:W-:Y:S05]  /*2090*/  @P4 BRA `(.L_x_3044) ;  /* 0x0000000000084947 */ /* 0x000fea0003800000 */
[----:B------:R-:W-:Y:S05]  /*20a0*/  @P0 BRA `(.L_x_3045) ;  /* 0x0000000000200947 */ /* 0x000fea0003800000 */
[----:B------:R-:W-:Y:S05]  /*20b0*/  BRA `(.L_x_3046) ;  /* 0x0000000000247947 */ /* 0x000fea0003800000 */
.L_x_3044:
[----:B-----5:R-:W-:-:S05]  /*20c0*/  HADD2.F32 R64, -RZ, R58.H0_H0 ;  /* 0x2000003aff407230 */ /* 0x020fca0000004100 */
[----:B------:R-:W-:Y:S01]  /*20d0*/  FADD.FTZ R147, R64, R147 ;  /* 0x0000009340937221 */ /* 0x000fe20000010000 */
[----:B------:R-:W-:Y:S06]  /*20e0*/  BRA `(.L_x_3045) ;  /* 0x0000000000107947 */ /* 0x000fec0003800000 */
.L_x_3043:
[----:B-----5:R-:W-:Y:S02]  /*20f0*/  HADD2.F32 R64, -RZ, R54.H0_H0 ;  /* 0x20000036ff407230 */ /* 0x020fe40000004100 */
[----:B------:R-:W-:-:S03]  /*2100*/  @P2 HADD2.F32 R72, -RZ, R58.H0_H0 ;  /* 0x2000003aff482230 */ /* 0x000fc60000004100 */
[----:B------:R-:W-:-:S04]  /*2110*/  FADD.FTZ R147, R64, R147 ;  /* 0x0000009340937221 */ /* 0x000fc80000010000 */
[----:B------:R-:W-:-:S07]  /*2120*/  @P2 FADD.FTZ R147, R72, R147 ;  /* 0x0000009348932221 */ /* 0x000fce0000010000 */
.L_x_3045:
[----:B------:R-:W-:-:S04]  /*2130*/  F2FP.F16.F32.PACK_AB R64, RZ, R147 ;  /* 0x00000093ff40723e */ /* 0x000fc800000000ff */
[----:B------:R-:W-:-:S07]  /*2140*/  PRMT R62, R64, 0x7610, R62 ;  /* 0x00007610403e7816 */ /* 0x000fce000000003e */
.L_x_3046:
[----:B------:R-:W-:Y:S01]  /*2150*/  HADD2.F32 R151, -RZ, R74.H1_H1 ;  /* 0x3000004aff977230 */ /* 0x000fe20000004100 */
[----:B------:R-:W-:Y:S06]  /*2160*/  @P3 BRA `(.L_x_3047) ;  /* 0x0000000000203947 */ /* 0x000fec0003800000 */
[----:B------:R-:W-:-:S04]  /*2170*/  ISETP.NE.U32.AND P4, PT, RZ, UR16, PT ;  /* 0x00000010ff007c0c */ /* 0x000fc8000bf85070 */
[----:B------:R-:W-:-:S13]  /*2180*/  ISETP.NE.AND.EX P4, PT, RZ, UR17, PT, P4 ;  /* 0x00000011ff007c0c */ /* 0x000fda000bf85340 */
[----:B------:R-:W-:Y:S05]  /*2190*/  @P4 BRA `(.L_x_3048) ;  /* 0x0000000000084947 */ /* 0x000fea0003800000 */
[----:B------:R-:W-:Y:S05]  /*21a0*/  @P0 BRA `(.L_x_3049) ;  /* 0x0000000000200947 */ /* 0x000fea0003800000 */
[----:B------:R-:W-:Y:S05]  /*21b0*/  BRA `(.L_x_3050) ;  /* 0x0000000000247947 */ /* 0x000fea0003800000 */
.L_x_3048:
[----:B-----5:R-:W-:-:S05]  /*21c0*/  HADD2.F32 R64, -RZ, R58.H1_H1 ;  /* 0x3000003aff407230 */ /* 0x020fca0000004100 */
[----:B------:R-:W-:Y:S01]  /*21d0*/  FADD.FTZ R151, R64, R151 ;  /* 0x0000009740977221 */ /* 0x000fe20000010000 */
[----:B------:R-:W-:Y:S06]  /*21e0*/  BRA `(.L_x_3049) ;  /* 0x0000000000107947 */ /* 0x000fec0003800000 */
.L_x_3047:
[----:B-----5:R-:W-:Y:S02]  /*21f0*/  HADD2.F32 R64, -RZ, R54.H1_H1 ;  /* 0x30000036ff407230 */ /* 0x020fe40000004100 */
[----:B------:R-:W-:-:S03]  /*2200*/  @P2 HADD2.F32 R72, -RZ, R58.H1_H1 ;  /* 0x3000003aff482230 */ /* 0x000fc60000004100 */
[----:B------:R-:W-:-:S04]  /*2210*/  FADD.FTZ R151, R64, R151 ;  /* 0x0000009740977221 */ /* 0x000fc80000010000 */
[----:B------:R-:W-:-:S07]  /*2220*/  @P2 FADD.FTZ R151, R72, R151 ;  /* 0x0000009748972221 */ /* 0x000fce0000010000 */
.L_x_3049:
[----:B------:R-:W-:-:S04]  /*2230*/  F2FP.F16.F32.PACK_AB R64, RZ, R151 ;  /* 0x00000097ff40723e */ /* 0x000fc800000000ff */
[----:B------:R-:W-:-:S07]  /*2240*/  PRMT R62, R62, 0x5410, R64 ;  /* 0x000054103e3e7816 */ /* 0x000fce0000000040 */
.L_x_3050:
[----:B------:R-:W-:Y:S01]  /*2250*/  HADD2.F32 R150, -RZ, R75.H0_H0 ;  /* 0x2000004bff967230 */ /* 0x000fe20000004100 */
[----:B------:R-:W-:Y:S06]  /*2260*/  @P3 BRA `(.L_x_3051) ;  /* 0x0000000000203947 */ /* 0x000fec0003800000 */
[----:B------:R-:W-:-:S04]  /*2270*/  ISETP.NE.U32.AND P4, PT, RZ, UR16, PT ;  /* 0x00000010ff007c0c */ /* 0x000fc8000bf85070 */
[----:B------:R-:W-:-:S13]  /*2280*/  ISETP.NE.AND.EX P4, PT, RZ, UR17, PT, P4 ;  /* 0x00000011ff007c0c */ /* 0x000fda000bf85340 */
[----:B------:R-:W-:Y:S05]  /*2290*/  @P4 BRA `(.L_x_3052) ;  /* 0x0000000000084947 */ /* 0x000fea0003800000 */
[----:B------:R-:W-:Y:S05]  /*22a0*/  @P0 BRA `(.L_x_3053) ;  /* 0x0000000000200947 */ /* 0x000fea0003800000 */
[----:B------:R-:W-:Y:S05]  /*22b0*/  BRA `(.L_x_3054) ;  /* 0x0000000000247947 */ /* 0x000fea0003800000 */
.L_x_3052:
[----:B-----5:R-:W-:-:S05]  /*22c0*/  HADD2.F32 R65, -RZ, R59.H0_H0 ;  /* 0x2000003bff417230 */ /* 0x020fca0000004100 */
[----:B------:R-:W-:Y:S01]  /*22d0*/  FADD.FTZ R150, R65, R150 ;  /* 0x0000009641967221 */ /* 0x000fe20000010000 */
[----:B------:R-:W-:Y:S06]  /*22e0*/  BRA `(.L_x_3053) ;  /* 0x0000000000107947 */ /* 0x000fec0003800000 */
.L_x_3051:
[----:B-----5:R-:W-:Y:S02]  /*22f0*/  HADD2.F32 R65, -RZ, R55.H0_H0 ;  /* 0x20000037ff417230 */ /* 0x020fe40000004100 */
[----:B------:R-:W-:-:S03]  /*2300*/  @P2 HADD2.F32 R73, -RZ, R59.H0_H0 ;  /* 0x2000003bff492230 */ /* 0x000fc60000004100 */
[----:B------:R-:W-:-:S04]  /*2310*/  FADD.FTZ R150, R65, R150 ;  /* 0x0000009641967221 */ /* 0x000fc80000010000 */
[----:B------:R-:W-:-:S07]  /*2320*/  @P2 FADD.FTZ R150, R73, R150 ;  /* 0x0000009649962221 */ /* 0x000fce0000010000 */
.L_x_3053:
[----:B------:R-:W-:-:S04]  /*2330*/  F2FP.F16.F32.PACK_AB R64, RZ, R150 ;  /* 0x00000096ff40723e */ /* 0x000fc800000000ff */
[----:B------:R-:W-:-:S07]  /*2340*/  PRMT R63, R64, 0x7610, R63 ;  /* 0x00007610403f7816 */ /* 0x000fce000000003f */
.L_x_3054:
[----:B------:R-:W-:Y:S01]  /*2350*/  HADD2.F32 R152, -RZ, R75.H1_H1 ;  /* 0x3000004bff987230 */ /* 0x000fe20000004100 */
[----:B------:R-:W-:Y:S06]  /*2360*/  @P3 BRA `(.L_x_3055) ;  /* 0x0000000000203947 */ /* 0x000fec0003800000 */
[----:B------:R-:W-:-:S04]  /*2370*/  ISETP.NE.U32.AND P4, PT, RZ, UR16, PT ;  /* 0x00000010ff007c0c */ /* 0x000fc8000bf85070 */
[----:B------:R-:W-:-:S13]  /*2380*/  ISETP.NE.AND.EX P4, PT, RZ, UR17, PT, P4 ;  /* 0x00000011ff007c0c */ /* 0x000fda000bf85340 */
[----:B------:R-:W-:Y:S05]  /*2390*/  @P4 BRA `(.L_x_3056) ;  /* 0x0000000000084947 */ /* 0x000fea0003800000 */
[----:B------:R-:W-:Y:S05]  /*23a0*/  @P0 BRA `(.L_x_3057) ;  /* 0x0000000000200947 */ /* 0x000fea0003800000 */
[----:B------:R-:W-:Y:S05]  /*23b0*/  BRA `(.L_x_3058) ;  /* 0x0000000000247947 */ /* 0x000fea0003800000 */
.L_x_3056:
[----:B-----5:R-:W-:-:S05]  /*23c0*/  HADD2.F32 R65, -RZ, R59.H1_H1 ;  /* 0x3000003bff417230 */ /* 0x020fca0000004100 */
[----:B------:R-:W-:Y:S01]  /*23d0*/  FADD.FTZ R152, R65, R152 ;  /* 0x0000009841987221 */ /* 0x000fe20000010000 */
[----:B------:R-:W-:Y:S06]  /*23e0*/  BRA `(.L_x_3057) ;  /* 0x0000000000107947 */ /* 0x000fec0003800000 */
.L_x_3055:
[----:B-----5:R-:W-:Y:S02]  /*23f0*/  HADD2.F32 R65, -RZ, R55.H1_H1 ;  /* 0x30000037ff417230 */ /* 0x020fe40000004100 */
[----:B------:R-:W-:-:S03]  /*2400*/  @P2 HADD2.F32 R73, -RZ, R59.H1_H1 ;  /* 0x3000003bff492230 */ /* 0x000fc60000004100 */
[----:B------:R-:W-:-:S04]  /*2410*/  FADD.FTZ R152, R65, R152 ;  /* 0x0000009841987221 */ /* 0x000fc80000010000 */
[----:B------:R-:W-:-:S07]  /*2420*/  @P2 FADD.FTZ R152, R73, R152 ;  /* 0x0000009849982221 */ /* 0x000fce0000010000 */
.L_x_3057:
[----:B------:R-:W-:-:S04]  /*2430*/  F2FP.F16.F32.PACK_AB R64, RZ, R152 ;  /* 0x00000098ff40723e */ /* 0x000fc800000000ff */
[----:B------:R-:W-:-:S07]  /*2440*/  PRMT R63, R63, 0x5410, R64 ;  /* 0x000054103f3f7816 */ /* 0x000fce0000000040 */
.L_x_3058:
[----:B------:R-:W0:Y:S01]  /*2450*/  @P0 LDC.64 R64, c[0x0][0x238] ;  /* 0x00008e00ff400b82 */ /* 0x000e220000000a00 */
[----:B------:R-:W-:-:S05]  /*2460*/  IADD3 R80, R76, 0x60, RZ ;  /* 0x000000604c507810 */ /* 0x000fca0007ffe0ff */
[----:B------:R-:W-:Y:S01]  /*2470*/  IMAD.WIDE.U32 R72, R80, 0x10, R154 ;  /* 0x0000001050487825 */ /* 0x000fe200078e009a */
[----:B0-----:R-:W-:-:S04]  /*2480*/  @P0 LEA R156, P4, R82, R64, 0x4 ;  /* 0x00000040529c0211 */ /* 0x001fc800078820ff */
[----:B------:R-:W-:Y:S02]  /*2490*/  @P0 LEA.HI.X R157, R82, R65, RZ, 0x4, P4 ;  /* 0x00000041529d0211 */ /* 0x000fe400020f24ff */
        /* <DEDUP_REMOVED lines=15> */
.L_x_3060:
[----:B-----5:R-:W-:-:S05]  /*2590*/  HADD2.F32 R64, -RZ, R56.H0_H0 ;  /* 0x20000038ff407230 */ /* 0x020fca0000004100 */
[----:B------:R-:W-:Y:S01]  /*25a0*/  FADD.FTZ R153, R64, R153 ;  /* 0x0000009940997221 */ /* 0x000fe20000010000 */
[----:B------:R-:W-:Y:S06]  /*25b0*/  BRA `(.L_x_3061) ;  /* 0x0000000000107947 */ /* 0x000fec0003800000 */
.L_x_3059:
[----:B-----5:R-:W-:-:S05]  /*25c0*/  HADD2.F32 R64, -RZ, R52.H0_H0 ;  /* 0x20000034ff407230 */ /* 0x020fca0000004100 */
[----:B------:R-:W-:Y:S01]  /*25d0*/  FADD.FTZ R153, R64, R153 ;  /* 0x0000009940997221 */ /* 0x000fe20000010000 */
[----:B------:R-:W-:-:S05]  /*25e0*/  @P2 HADD2.F32 R64, -RZ, R56.H0_H0 ;  /* 0x20000038ff402230 */ /* 0x000fca0000004100 */
[----:B------:R-:W-:-:S07]  /*25f0*/  @P2 FADD.FTZ R153, R64, R153 ;  /* 0x0000009940992221 */ /* 0x000fce0000010000 */
.L_x_3061:
[----:B------:R-:W-:-:S04]  /*2600*/  F2FP.F16.F32.PACK_AB R64, RZ, R153 ;  /* 0x00000099ff40723e */ /* 0x000fc800000000ff */
[----:B------:R-:W-:-:S07]  /*2610*/  PRMT R60, R64, 0x7610, R60 ;  /* 0x00007610403c7816 */ /* 0x000fce000000003c */
.L_x_3062:
[----:B------:R-:W-:Y:S01]  /*2620*/  HADD2.F32 R155, -RZ, R72.H1_H1 ;  /* 0x30000048ff9b7230 */ /* 0x000fe20000004100 */
[----:B------:R-:W-:Y:S06]  /*2630*/  @P3 BRA `(.L_x_3063) ;  /* 0x0000000000203947 */ /* 0x000fec0003800000 */
[----:B------:R-:W-:-:S04]  /*2640*/  ISETP.NE.U32.AND P4, PT, RZ, UR16, PT ;  /* 0x00000010ff007c0c */ /* 0x000fc8000bf85070 */
[----:B------:R-:W-:-:S13]  /*2650*/  ISETP.NE.AND.EX P4, PT, RZ, UR17, PT, P4 ;  /* 0x00000011ff007c0c */ /* 0x000fda000bf85340 */
[----:B------:R-:W-:Y:S05]  /*2660*/  @P4 BRA `(.L_x_3064) ;  /* 0x0000000000084947 */ /* 0x000fea0003800000 */
[----:B------:R-:W-:Y:S05]  /*2670*/  @P0 BRA `(.L_x_3065) ;  /* 0x0000000000200947 */ /* 0x000fea0003800000 */
[----:B------:R-:W-:Y:S05]  /*2680*/  BRA `(.L_x_3066) ;  /* 0x0000000000247947 */ /* 0x000fea0003800000 */
.L_x_3064:
[----:B-----5:R-:W-:-:S05]  /*2690*/  HADD2.F32 R64, -RZ, R56.H1_H1 ;  /* 0x30000038ff407230 */ /* 0x020fca0000004100 */
[----:B------:R-:W-:Y:S01]  /*26a0*/  FADD.FTZ R155, R64, R155 ;  /* 0x0000009b409b7221 */ /* 0x000fe20000010000 */
[----:B------:R-:W-:Y:S06]  /*26b0*/  BRA `(.L_x_3065) ;  /* 0x0000000000107947 */ /* 0x000fec0003800000 */
.L_x_3063:
[----:B-----5:R-:W-:-:S05]  /*26c0*/  HADD2.F32 R64, -RZ, R52.H1_H1 ;  /* 0x30000034ff407230 */ /* 0x020fca0000004100 */
[----:B------:R-:W-:Y:S01]  /*26d0*/  FADD.FTZ R155, R64, R155 ;  /* 0x0000009b409b7221 */ /* 0x000fe20000010000 */
[----:B------:R-:W-:-:S05]  /*26e0*/  @P2 HADD2.F32 R64, -RZ, R56.H1_H1 ;  /* 0x30000038ff402230 */ /* 0x000fca0000004100 */
[----:B------:R-:W-:-:S07]  /*26f0*/  @P2 FADD.FTZ R155, R64, R155 ;  /* 0x0000009b409b2221 */ /* 0x000fce0000010000 */
.L_x_3065:
[----:B------:R-:W-:-:S04]  /*2700*/  F2FP.F16.F32.PACK_AB R64, RZ, R155 ;  /* 0x0000009bff40723e */ /* 0x000fc800000000ff */
[----:B------:R-:W-:-:S07]  /*2710*/  PRMT R60, R60, 0x5410, R64 ;  /* 0x000054103c3c7816 */ /* 0x000fce0000000040 */
.L_x_3066:
[----:B------:R-:W-:Y:S01]  /*2720*/  HADD2.F32 R154, -RZ, R73.H0_H0 ;  /* 0x20000049ff9a7230 */ /* 0x000fe20000004100 */
[----:B------:R-:W-:Y:S06]  /*2730*/  @P3 BRA `(.L_x_3067) ;  /* 0x0000000000203947 */ /* 0x000fec0003800000 */
[----:B------:R-:W-:-:S04]  /*2740*/  ISETP.NE.U32.AND P4, PT, RZ, UR16, PT ;  /* 0x00000010ff007c0c */ /* 0x000fc8000bf85070 */
[----:B------:R-:W-:-:S13]  /*2750*/  ISETP.NE.AND.EX P4, PT, RZ, UR17, PT, P4 ;  /* 0x00000011ff007c0c */ /* 0x000fda000bf85340 */
[----:B------:R-:W-:Y:S05]  /*2760*/  @P4 BRA `(.L_x_3068) ;  /* 0x0000000000084947 */ /* 0x000fea0003800000 */
[----:B------:R-:W-:Y:S05]  /*2770*/  @P0 BRA `(.L_x_3069) ;  /* 0x0000000000200947 */ /* 0x000fea0003800000 */
[----:B------:R-:W-:Y:S05]  /*2780*/  BRA `(.L_x_3070) ;  /* 0x0000000000247947 */ /* 0x000fea0003800000 */
.L_x_3068:
[----:B-----5:R-:W-:-:S05]  /*2790*/  HADD2.F32 R65, -RZ, R57.H0_H0 ;  /* 0x20000039ff417230 */ /* 0x020fca0000004100 */
[----:B------:R-:W-:Y:S01]  /*27a0*/  FADD.FTZ R154, R65, R154 ;  /* 0x0000009a419a7221 */ /* 0x000fe20000010000 */
[----:B------:R-:W-:Y:S06]  /*27b0*/  BRA `(.L_x_3069) ;  /* 0x0000000000107947 */ /* 0x000fec0003800000 */
.L_x_3067:
[----:B-----5:R-:W-:-:S05]  /*27c0*/  HADD2.F32 R65, -RZ, R53.H0_H0 ;  /* 0x20000035ff417230 */ /* 0x020fca0000004100 */
[----:B------:R-:W-:Y:S01]  /*27d0*/  FADD.FTZ R154, R65, R154 ;  /* 0x0000009a419a7221 */ /* 0x000fe20000010000 */
[----:B------:R-:W-:-:S05]  /*27e0*/  @P2 HADD2.F32 R65, -RZ, R57.H0_H0 ;  /* 0x20000039ff412230 */ /* 0x000fca0000004100 */
[----:B------:R-:W-:-:S07]  /*27f0*/  @P2 FADD.FTZ R154, R65, R154 ;  /* 0x0000009a419a2221 */ /* 0x000fce0000010000 */
.L_x_3069:
[----:B------:R-:W-:-:S04]  /*2800*/  F2FP.F16.F32.PACK_AB R64, RZ, R154 ;  /* 0x0000009aff40723e */ /* 0x000fc800000000ff */
[----:B------:R-:W-:-:S07]  /*2810*/  PRMT R61, R64, 0x7610, R61 ;  /* 0x00007610403d7816 */ /* 0x000fce000000003d */
.L_x_3070:
[----:B------:R-:W-:Y:S01]  /*2820*/  HADD2.F32 R157, -RZ, R73.H1_H1 ;  /* 0x30000049ff9d7230 */ /* 0x000fe20000004100 */
[----:B------:R-:W-:Y:S06]  /*2830*/  @P3 BRA `(.L_x_3071) ;  /* 0x0000000000203947 */ /* 0x000fec0003800000 */
[----:B------:R-:W-:-:S04]  /*2840*/  ISETP.NE.U32.AND P4, PT, RZ, UR16, PT ;  /* 0x00000010ff007c0c */ /* 0x000fc8000bf85070 */
[----:B------:R-:W-:-:S13]  /*2850*/  ISETP.NE.AND.EX P4, PT, RZ, UR17, PT, P4 ;  /* 0x00000011ff007c0c */ /* 0x000fda000bf85340 */
[----:B------:R-:W-:Y:S05]  /*2860*/  @P4 BRA `(.L_x_3072) ;  /* 0x0000000000084947 */ /* 0x000fea0003800000 */
[----:B------:R-:W-:Y:S05]  /*2870*/  @P0 BRA `(.L_x_3073) ;  /* 0x0000000000200947 */ /* 0x000fea0003800000 */
[----:B------:R-:W-:Y:S05]  /*2880*/  BRA `(.L_x_3074) ;  /* 0x0000000000247947 */ /* 0x000fea0003800000 */
.L_x_3072:
[----:B-----5:R-:W-:-:S05]  /*2890*/  HADD2.F32 R64, -RZ, R57.H1_H1 ;  /* 0x30000039ff407230 */ /* 0x020fca0000004100 */
[----:B------:R-:W-:Y:S01]  /*28a0*/  FADD.FTZ R157, R64, R157 ;  /* 0x0000009d409d7221 */ /* 0x000fe20000010000 */
[----:B------:R-:W-:Y:S06]  /*28b0*/  BRA `(.L_x_3073) ;  /* 0x0000000000107947 */ /* 0x000fec0003800000 */
.L_x_3071:
[----:B-----5:R-:W-:-:S05]  /*28c0*/  HADD2.F32 R64, -RZ, R53.H1_H1 ;  /* 0x30000035ff407230 */ /* 0x020fca0000004100 */
[----:B------:R-:W-:Y:S01]  /*28d0*/  FADD.FTZ R157, R64, R157 ;  /* 0x0000009d409d7221 */ /* 0x000fe20000010000 */
[----:B------:R-:W-:-:S05]  /*28e0*/  @P2 HADD2.F32 R64, -RZ, R57.H1_H1 ;  /* 0x30000039ff402230 */ /* 0x000fca0000004100 */
[----:B------:R-:W-:-:S07]  /*28f0*/  @P2 FADD.FTZ R157, R64, R157 ;  /* 0x0000009d409d2221 */ /* 0x000fce0000010000 */
.L_x_3073:
[----:B------:R-:W-:-:S04]  /*2900*/  F2FP.F16.F32.PACK_AB R64, RZ, R157 ;  /* 0x0000009dff40723e */ /* 0x000fc800000000ff */
[----:B------:R-:W-:-:S07]  /*2910*/  PRMT R61, R61, 0x5410, R64 ;  /* 0x000054103d3d7816 */ /* 0x000fce0000000040 */
.L_x_3074:
[----:B------:R-:W-:Y:S01]  /*2920*/  HADD2.F32 R156, -RZ, R74.H0_H0 ;  /* 0x2000004aff9c7230 */ /* 0x000fe20000004100 */
[----:B------:R-:W-:Y:S06]  /*2930*/  @P3 BRA `(.L_x_3075) ;  /* 0x0000000000203947 */ /* 0x000fec0003800000 */
[----:B------:R-:W-:-:S04]  /*2940*/  ISETP.NE.U32.AND P4, PT, RZ, UR16, PT ;  /* 0x00000010ff007c0c */ /* 0x000fc8000bf85070 */
[----:B------:R-:W-:-:S13]  /*2950*/  ISETP.NE.AND.EX P4, PT, RZ, UR17, PT, P4 ;  /* 0x00000011ff007c0c */ /* 0x000fda000bf85340 */
[----:B------:R-:W-:Y:S05]  /*2960*/  @P4 BRA `(.L_x_3076) ;  /* 0x0000000000084947 */ /* 0x000fea0003800000 */
[----:B------:R-:W-:Y:S05]  /*2970*/  @P0 BRA `(.L_x_3077) ;  /* 0x0000000000200947 */ /* 0x000fea0003800000 */
[----:B------:R-:W-:Y:S05]  /*2980*/  BRA `(.L_x_3078) ;  /* 0x0000000000247947 */ /* 0x000fea0003800000 */
.L_x_3076:
[----:B-----5:R-:W-:-:S05]  /*2990*/  HADD2.F32 R65, -RZ, R58.H0_H0 ;  /* 0x2000003aff417230 */ /* 0x020fca0000004100 */
[----:B------:R-:W-:Y:S01]  /*29a0*/  FADD.FTZ R156, R65, R156 ;  /* 0x0000009c419c7221 */ /* 0x000fe20000010000 */
[----:B------:R-:W-:Y:S06]  /*29b0*/  BRA `(.L_x_3077) ;  /* 0x0000000000107947 */ /* 0x000fec0003800000 */
.L_x_3075:
[----:B-----5:R-:W-:-:S05]  /*29c0*/  HADD2.F32 R65, -RZ, R54.H0_H0 ;  /* 0x20000036ff417230 */ /* 0x020fca0000004100 */
[----:B------:R-:W-:Y:S01]  /*29d0*/  FADD.FTZ R156, R65, R156 ;  /* 0x0000009c419c7221 */ /* 0x000fe20000010000 */
[----:B------:R-:W-:-:S05]  /*29e0*/  @P2 HADD2.F32 R65, -RZ, R58.H0_H0 ;  /* 0x2000003aff412230 */ /* 0x000fca0000004100 */
[----:B------:R-:W-:-:S07]  /*29f0*/  @P2 FADD.FTZ R156, R65, R156 ;  /* 0x0000009c419c2221 */ /* 0x000fce0000010000 */
.L_x_3077:
[----:B------:R-:W-:-:S04]  /*2a00*/  F2FP.F16.F32.PACK_AB R64, RZ, R156 ;  /* 0x0000009cff40723e */ /* 0x000fc800000000ff */
[----:B------:R-:W-:-:S07]  /*2a10*/  PRMT R62, R64, 0x7610, R62 ;  /* 0x00007610403e7816 */ /* 0x000fce000000003e */
.L_x_3078:
[----:B------:R-:W-:Y:S01]  /*2a20*/  HADD2.F32 R159, -RZ, R74.H1_H1 ;  /* 0x3000004aff9f7230 */ /* 0x000fe20000004100 */
[----:B------:R-:W-:Y:S06]  /*2a30*/  @P3 BRA `(.L_x_3079) ;  /* 0x0000000000203947 */ /* 0x000fec0003800000 */
[----:B------:R-:W-:-:S04]  /*2a40*/  ISETP.NE.U32.AND P4, PT, RZ, UR16, PT ;  /* 0x00000010ff007c0c */ /* 0x000fc8000bf85070 */
[----:B------:R-:W-:-:S13]  /*2a50*/  ISETP.NE.AND.EX P4, PT, RZ, UR17, PT, P4 ;  /* 0x00000011ff007c0c */ /* 0x000fda000bf85340 */
[----:B------:R-:W-:Y:S05]  /*2a60*/  @P4 BRA `(.L_x_3080) ;  /* 0x0000000000084947 */ /* 0x000fea0003800000 */
[----:B------:R-:W-:Y:S05]  /*2a70*/  @P0 BRA `(.L_x_3081) ;  /* 0x0000000000200947 */ /* 0x000fea0003800000 */
[----:B------:R-:W-:Y:S05]  /*2a80*/  BRA `(.L_x_3082) ;  /* 0x0000000000247947 */ /* 0x000fea0003800000 */
.L_x_3080:
[----:B-----5:R-:W-:-:S05]  /*2a90*/  HADD2.F32 R64, -RZ, R58.H1_H1 ;  /* 0x3000003aff407230 */ /* 0x020fca0000004100 */
[----:B------:R-:W-:Y:S01]  /*2aa0*/  FADD.FTZ R159, R64, R159 ;  /* 0x0000009f409f7221 */ /* 0x000fe20000010000 */
[----:B------:R-:W-:Y:S06]  /*2ab0*/  BRA `(.L_x_3081) ;  /* 0x0000000000107947 */ /* 0x000fec0003800000 */
.L_x_3079:
[----:B-----5:R-:W-:-:S05]  /*2ac0*/  HADD2.F32 R64, -RZ, R54.H1_H1 ;  /* 0x30000036ff407230 */ /* 0x020fca0000004100 */
[----:B------:R-:W-:Y:S01]  /*2ad0*/  FADD.FTZ R159, R64, R159 ;  /* 0x0000009f409f7221 */ /* 0x000fe20000010000 */
[----:B------:R-:W-:-:S05]  /*2ae0*/  @P2 HADD2.F32 R64, -RZ, R58.H1_H1 ;  /* 0x3000003aff402230 */ /* 0x000fca0000004100 */
[----:B------:R-:W-:-:S07]  /*2af0*/  @P2 FADD.FTZ R159, R64, R159 ;  /* 0x0000009f409f2221 */ /* 0x000fce0000010000 */
.L_x_3081:
[----:B------:R-:W-:-:S04]  /*2b00*/  F2FP.F16.F32.PACK_AB R64, RZ, R159 ;  /* 0x0000009fff40723e */ /* 0x000fc800000000ff */
[----:B------:R-:W-:-:S07]  /*2b10*/  PRMT R62, R62, 0x5410, R64 ;  /* 0x000054103e3e7816 */ /* 0x000fce0000000040 */
.L_x_3082:
[----:B------:R-:W-:Y:S01]  /*2b20*/  HADD2.F32 R158, -RZ, R75.H0_H0 ;  /* 0x2000004bff9e7230 */ /* 0x000fe20000004100 */
[----:B------:R-:W-:Y:S06]  /*2b30*/  @P3 BRA `(.L_x_3083) ;  /* 0x0000000000203947 */ /* 0x000fec0003800000 */
[----:B------:R-:W-:-:S04]  /*2b40*/  ISETP.NE.U32.AND P4, PT, RZ, UR16, PT ;  /* 0x00000010ff007c0c */ /* 0x000fc8000bf85070 */
[----:B------:R-:W-:-:S13]  /*2b50*/  ISETP.NE.AND.EX P4, PT, RZ, UR17, PT, P4 ;  /* 0x00000011ff007c0c */ /* 0x000fda000bf85340 */
[----:B------:R-:W-:Y:S05]  /*2b60*/  @P4 BRA `(.L_x_3084) ;  /* 0x0000000000084947 */ /* 0x000fea0003800000 */
[----:B------:R-:W-:Y:S05]  /*2b70*/  @P0 BRA `(.L_x_3085) ;  /* 0x0000000000200947 */ /* 0x000fea0003800000 */
[----:B------:R-:W-:Y:S05]  /*2b80*/  BRA `(.L_x_3086) ;  /* 0x0000000000247947 */ /* 0x000fea0003800000 */
.L_x_3084:
[----:B-----5:R-:W-:-:S05]  /*2b90*/  HADD2.F32 R65, -RZ, R59.H0_H0 ;  /* 0x2000003bff417230 */ /* 0x020fca0000004100 */
[----:B------:R-:W-:Y:S01]  /*2ba0*/  FADD.FTZ R158, R65, R158 ;  /* 0x0000009e419e7221 */ /* 0x000fe20000010000 */
[----:B------:R-:W-:Y:S06]  /*2bb0*/  BRA `(.L_x_3085) ;  /* 0x0000000000107947 */ /* 0x000fec0003800000 */
.L_x_3083:
[----:B-----5:R-:W-:-:S05]  /*2bc0*/  HADD2.F32 R65, -RZ, R55.H0_H0 ;  /* 0x20000037ff417230 */ /* 0x020fca0000004100 */
[----:B------:R-:W-:Y:S01]  /*2bd0*/  FADD.FTZ R158, R65, R158 ;  /* 0x0000009e419e7221 */ /* 0x000fe20000010000 */
[----:B------:R-:W-:-:S05]  /*2be0*/  @P2 HADD2.F32 R65, -RZ, R59.H0_H0 ;  /* 0x2000003bff412230 */ /* 0x000fca0000004100 */
[----:B------:R-:W-:-:S07]  /*2bf0*/  @P2 FADD.FTZ R158, R65, R158 ;  /* 0x0000009e419e2221 */ /* 0x000fce0000010000 */
.L_x_3085:
[----:B------:R-:W-:-:S04]  /*2c00*/  F2FP.F16.F32.PACK_AB R64, RZ, R158 ;  /* 0x0000009eff40723e */ /* 0x000fc800000000ff */
[----:B------:R-:W-:-:S07]  /*2c10*/  PRMT R63, R64, 0x7610, R63 ;  /* 0x00007610403f7816 */ /* 0x000fce000000003f */
.L_x_3086:
[----:B------:R-:W-:Y:S01]  /*2c20*/  HADD2.F32 R160, -RZ, R75.H1_H1 ;  /* 0x3000004bffa07230 */ /* 0x000fe20000004100 */
[----:B------:R-:W-:Y:S06]  /*2c30*/  @P3 BRA `(.L_x_3087) ;  /* 0x0000000000203947 */ /* 0x000fec0003800000 */
[----:B------:R-:W-:-:S04]  /*2c40*/  ISETP.NE.U32.AND P2, PT, RZ, UR16, PT ;  /* 0x00000010ff007c0c */ /* 0x000fc8000bf45070 */
[----:B------:R-:W-:-:S13]  /*2c50*/  ISETP.NE.AND.EX P2, PT, RZ, UR17, PT, P2 ;  /* 0x00000011ff007c0c */ /* 0x000fda000bf45320 */
[----:B------:R-:W-:Y:S05]  /*2c60*/  @P2 BRA `(.L_x_3088) ;  /* 0x0000000000082947 */ /* 0x000fea0003800000 */
[----:B------:R-:W-:Y:S05]  /*2c70*/  @P0 BRA `(.L_x_3089) ;  /* 0x0000000000200947 */ /* 0x000fea0003800000 */
[----:B------:R-:W-:Y:S05]  /*2c80*/  BRA `(.L_x_3090) ;  /* 0x0000000000247947 */ /* 0x000fea0003800000 */
.L_x_3088:
[----:B-----5:R-:W-:-:S05]  /*2c90*/  HADD2.F32 R65, -RZ, R59.H1_H1 ;  /* 0x3000003bff417230 */ /* 0x020fca0000004100 */
[----:B------:R-:W-:Y:S01]  /*2ca0*/  FADD.FTZ R160, R65, R160 ;  /* 0x000000a041a07221 */ /* 0x000fe20000010000 */
[----:B------:R-:W-:Y:S06]  /*2cb0*/  BRA `(.L_x_3089) ;  /* 0x0000000000107947 */ /* 0x000fec0003800000 */
.L_x_3087:
[----:B-----5:R-:W-:-:S05]  /*2cc0*/  HADD2.F32 R65, -RZ, R55.H1_H1 ;  /* 0x30000037ff417230 */ /* 0x020fca0000004100 */
[----:B------:R-:W-:Y:S01]  /*2cd0*/  FADD.FTZ R160, R65, R160 ;  /* 0x000000a041a07221 */ /* 0x000fe20000010000 */
[----:B------:R-:W-:-:S05]  /*2ce0*/  @P2 HADD2.F32 R65, -RZ, R59.H1_H1 ;  /* 0x3000003bff412230 */ /* 0x000fca0000004100 */
[----:B------:R-:W-:-:S07]  /*2cf0*/  @P2 FADD.FTZ R160, R65, R160 ;  /* 0x000000a041a02221 */ /* 0x000fce0000010000 */
.L_x_3089:
[----:B------:R-:W-:-:S04]  /*2d00*/  F2FP.F16.F32.PACK_AB R64, RZ, R160 ;  /* 0x000000a0ff40723e */ /* 0x000fc800000000ff */
[----:B------:R-:W-:-:S07]  /*2d10*/  PRMT R63, R63, 0x5410, R64 ;  /* 0x000054103f3f7816 */ /* 0x000fce0000000040 */
.L_x_3090:
        /* <DEDUP_REMOVED lines=124> */
.L_x_3104:
[----:B-1----:R-:W-:Y:S01]  /*34e0*/  FADD.FTZ R64, R165, R64 ;  /* 0x00000040a5407221 */ /* 0x002fe20000010000 */
[----:B------:R-:W1:Y:S03]  /*34f0*/  @!P2 LDC.64 R74, c[0x0][0x250] ;  /* 0x00009400ff4aab82 */ /* 0x000e660000000a00 */
[----:B------:R-:W-:Y:S01]  /*3500*/  FFMA.FTZ R65, R64, R65, UR8 ;  /* 0x0000000840417e23 */ /* 0x000fe20008010041 */
[----:B------:R-:W-:-:S04]  /*3510*/  FMUL.FTZ R64, R161, R161 ;  /* 0x000000a1a1407220 */ /* 0x000fc80000410000 */
[----:B------:R-:W2:Y:S01]  /*3520*/  @!P2 LDC.64 R72, c[0x0][0x258] ;  /* 0x00009600ff48ab82 */ /* 0x000ea20000000a00 */
[----:B------:R-:W-:-:S05]  /*3530*/  FSEL R64, R64, RZ, P5 ;  /* 0x000000ff40407208 */ /* 0x000fca0002800000 */
[----:B------:R-:W-:Y:S01]  /*3540*/  FADD.FTZ R64, R65, R64 ;  /* 0x0000004041407221 */ /* 0x000fe20000010000 */
[----:B------:R-:W-:-:S05]  /*3550*/  FSEL R65, R161, RZ, !P5 ;  /* 0x000000ffa1417208 */ /* 0x000fca0006800000 */
[----:B------:R-:W3:Y:S01]  /*3560*/  MUFU.RSQ R64, R64 ;  /* 0x0000004000407308 */ /* 0x000ee20000001400 */
[C---:B------:R-:W-:Y:S01]  /*3570*/  FADD.FTZ R79, -R65.reuse, R79 ;  /* 0x0000004f414f7221 */ /* 0x040fe20000010100 */
[C---:B------:R-:W-:Y:S01]  /*3580*/  FADD.FTZ R141, -R65.reuse, R141 ;  /* 0x0000008d418d7221 */ /* 0x040fe20000010100 */
[----:B------:R-:W-:Y:S01]  /*3590*/  FADD.FTZ R163, -R65, R140 ;  /* 0x0000008c41a37221 */ /* 0x000fe20000010100 */
[----:B-1----:R-:W-:-:S04]  /*35a0*/  @!P2 IMAD.WIDE R74, R122, 0x4, R74 ;  /* 0x000000047a4aa825 */ /* 0x002fc800078e024a */
[C---:B0-----:R-:W-:Y:S01]  /*35b0*/  FADD.FTZ R165, -R65.reuse, R149 ;  /* 0x0000009541a57221 */ /* 0x041fe20000010100 */
[C---:B------:R-:W-:Y:S01]  /*35c0*/  FADD.FTZ R77, -R65.reuse, R77 ;  /* 0x0000004d414d7221 */ /* 0x040fe20000010100 */
[C---:B------:R-:W-:Y:S01]  /*35d0*/  FADD.FTZ R83, -R65.reuse, R83 ;  /* 0x0000005341537221 */ /* 0x040fe20000010100 */
[C---:B------:R-:W-:Y:S01]  /*35e0*/  FADD.FTZ R139, -R65.reuse, R139 ;  /* 0x0000008b418b7221 */ /* 0x040fe20000010100 */
[----:B------:R0:W-:Y:S01]  /*35f0*/  @!P2 STG.E desc[UR4][R74.64], R161 ;  /* 0x000000a14a00a986 */ /* 0x0001e2000c101904 */
[C---:B------:R-:W-:Y:S01]  /*3600*/  FADD.FTZ R137, -R65.reuse, R137 ;  /* 0x0000008941897221 */ /* 0x040fe20000010100 */
[----:B------:R-:W-:Y:S01]  /*3610*/  FADD.FTZ R145, -R65, R145 ;  /* 0x0000009141917221 */ /* 0x000fe20000010100 */
[----:B--2---:R-:W-:-:S04]  /*3620*/  @!P2 IMAD.WIDE R72, R122, 0x4, R72 ;  /* 0x000000047a48a825 */ /* 0x004fc800078e0248 */
[C---:B------:R-:W-:Y:S01]  /*3630*/  FADD.FTZ R151, -R65.reuse, R151 ;  /* 0x0000009741977221 */ /* 0x040fe20000010100 */
[C---:B------:R-:W-:Y:S01]  /*3640*/  FADD.FTZ R153, -R65.reuse, R153 ;  /* 0x0000009941997221 */ /* 0x040fe20000010100 */
[C---:B------:R-:W-:Y:S01]  /*3650*/  FADD.FTZ R155, -R65.reuse, R155 ;  /* 0x0000009b419b7221 */ /* 0x040fe20000010100 */
[----:B------:R-:W-:Y:S01]  /*3660*/  FADD.FTZ R157, -R65, R157 ;  /* 0x0000009d419d7221 */ /* 0x000fe20000010100 */
[----:B---3--:R1:W-:Y:S01]  /*3670*/  @!P2 STG.E desc[UR4][R72.64], R64 ;  /* 0x000000404800a986 */ /* 0x0083e2000c101904 */
[C---:B------:R-:W-:Y:S01]  /*3680*/  FMUL.FTZ R140, R64.reuse, R79 ;  /* 0x0000004f408c7220 */ /* 0x040fe20000410000 */
[C---:B------:R-:W-:Y:S01]  /*3690*/  FMUL.FTZ R149, R64.reuse, R141 ;  /* 0x0000008d40957220 */ /* 0x040fe20000410000 */
[----:B------:R-:W-:Y:S02]  /*36a0*/  HADD2.F32 R79, -RZ, R41.H1_H1 ;  /* 0x30000029ff4f7230 */ /* 0x000fe40000004100 */
[----:B------:R-:W-:Y:S01]  /*36b0*/  FMUL.FTZ R162, R64, R163 ;  /* 0x000000a340a27220 */ /* 0x000fe20000410000 */
[----:B0-----:R-:W-:-:S02]  /*36c0*/  HADD2.F32 R74, -RZ, R40.H0_H0 ;  /* 0x20000028ff4a7230 */ /* 0x001fc40000004100 */
[C---:B------:R-:W-:Y:S01]  /*36d0*/  FMUL.FTZ R141, R64.reuse, R165 ;  /* 0x000000a5408d7220 */ /* 0x040fe20000410000 */
[----:B------:R-:W-:Y:S02]  /*36e0*/  HADD2.F32 R75, -RZ, R41.H0_H0 ;  /* 0x20000029ff4b7230 */ /* 0x000fe40000004100 */
[----:B------:R-:W-:Y:S01]  /*36f0*/  FADD.FTZ R161, -R65, R143 ;  /* 0x0000008f41a17221 */ /* 0x000fe20000010100 */
[----:B------:R-:W-:Y:S01]  /*3700*/  FMUL.FTZ R164, R64, R77 ;  /* 0x0000004d40a47220 */ /* 0x000fe20000410000 */
[----:B------:R-:W-:Y:S01]  /*3710*/  HADD2.F32 R77, -RZ, R43.H1_H1 ;  /* 0x3000002bff4d7230 */ /* 0x000fe20000004100 */
[----:B------:R-:W-:Y:S01]  /*3720*/  SHF.L.U32 R143, R76, 0x4, RZ ;  /* 0x000000044c8f7819 */ /* 0x000fe200000006ff */
[----:B-1----:R-:W-:Y:S02]  /*3730*/  HADD2.F32 R73, -RZ, R40.H1_H1 ;  /* 0x30000028ff497230 */ /* 0x002fe40000004100 */
[----:B------:R-:W-:Y:S01]  /*3740*/  FFMA.FTZ R72, R140, R74, R25 ;  /* 0x0000004a8c487223 */ /* 0x000fe20000010019 */
[----:B------:R-:W-:Y:S01]  /*3750*/  FFMA.FTZ R75, R162, R75, R23 ;  /* 0x0000004ba24b7223 */ /* 0x000fe20000010017 */
[----:B------:R-:W-:Y:S01]  /*3760*/  FFMA.FTZ R74, R141, R79, R22 ;  /* 0x0000004f8d4a7223 */ /* 0x000fe20000010016 */
[----:B------:R-:W-:Y:S01]  /*3770*/  FADD.FTZ R79, -R65, R142 ;  /* 0x0000008e414f7221 */ /* 0x000fe20000010100 */
[----:B------:R-:W-:Y:S01]  /*3780*/  FFMA.FTZ R73, R149, R73, R24 ;  /* 0x0000004995497223 */ /* 0x000fe20000010018 */
[----:B------:R-:W-:Y:S01]  /*3790*/  FMUL.FTZ R161, R64, R161 ;  /* 0x000000a140a17220 */ /* 0x000fe20000410000 */
[----:B------:R-:W-:-:S02]  /*37a0*/  HADD2.F32 R163, -RZ, R35.H0_H0 ;  /* 0x20000023ffa37230 */ /* 0x000fc40000004100 */
[----:B------:R-:W-:Y:S01]  /*37b0*/  FMUL.FTZ R79, R64, R79 ;  /* 0x0000004f404f7220 */ /* 0x000fe20000410000 */
[----:B------:R-:W-:Y:S01]  /*37c0*/  HADD2.F32 R165, -RZ, R35.H1_H1 ;  /* 0x30000023ffa57230 */ /* 0x000fe20000004100 */
[----:B------:R-:W-:Y:S01]  /*37d0*/  F2FP.F16.F32.PACK_AB R72, R73, R72 ;  /* 0x000000484948723e */ /* 0x000fe200000000ff */
[----:B------:R-:W-:Y:S01]  /*37e0*/  FFMA.FTZ R142, R161, R77, R18 ;  /* 0x0000004da18e7223 */ /* 0x000fe20000010012 */
[----:B------:R-:W-:Y:S01]  /*37f0*/  F2FP.F16.F32.PACK_AB R73, R74, R75 ;  /* 0x0000004b4a49723e */ /* 0x000fe200000000ff */
[----:B------:R-:W-:Y:S01]  /*3800*/  FADD.FTZ R75, -R65, R78 ;  /* 0x0000004e414b7221 */ /* 0x000fe20000010100 */
[----:B------:R-:W-:Y:S02]  /*3810*/  HADD2.F32 R74, -RZ, R42.H0_H0 ;  /* 0x2000002aff4a7230 */ /* 0x000fe40000004100 */
[----:B------:R-:W-:Y:S01]  /*3820*/  FFMA.FTZ R165, R161, R165, R98 ;  /* 0x000000a5a1a57223 */ /* 0x000fe20000010062 */
[----:B------:R-:W-:Y:S02]  /*3830*/  HADD2.F32 R161, -RZ, R34.H0_H0 ;  /* 0x20000022ffa17230 */ /* 0x000fe40000004100 */
[----:B------:R-:W-:Y:S01]  /*3840*/  FMUL.FTZ R78, R64, R75 ;  /* 0x0000004b404e7220 */ /* 0x000fe20000410000 */
[----:B------:R-:W-:-:S02]  /*3850*/  HADD2.F32 R75, -RZ, R42.H1_H1 ;  /* 0x3000002aff4b7230 */ /* 0x000fc40000004100 */
[C---:B------:R-:W-:Y:S01]  /*3860*/  FADD.FTZ R159, -R65.reuse, R159 ;  /* 0x0000009f419f7221 */ /* 0x040fe20000010100 */
[----:B------:R-:W-:Y:S01]  /*3870*/  FADD.FTZ R158, -R65, R158 ;  /* 0x0000009e419e7221 */ /* 0x000fe20000010100 */
[C---:B------:R-:W-:Y:S01]  /*3880*/  FFMA.FTZ R74, R78.reuse, R74, R21 ;  /* 0x0000004a4e4a7223 */ /* 0x040fe20000010015 */
[----:B------:R-:W-:Y:S01]  /*3890*/  FFMA.FTZ R78, R78, R161, R93 ;  /* 0x000000a14e4e7223 */ /* 0x000fe2000001005d */
[----:B------:R-:W-:Y:S01]  /*38a0*/  FFMA.FTZ R75, R79, R75, R20 ;  /* 0x0000004b4f4b7223 */ /* 0x000fe20000010014 */
[----:B------:R-:W-:Y:S01]  /*38b0*/  FADD.FTZ R161, -R65, R147 ;  /* 0x0000009341a17221 */ /* 0x000fe20000010100 */
[C---:B------:R-:W-:Y:S01]  /*38c0*/  FMUL.FTZ R147, R64.reuse, R145 ;  /* 0x0000009140937220 */ /* 0x040fe20000410000 */
[----:B------:R-:W-:Y:S02]  /*38d0*/  FMUL.FTZ R145, R64, R151 ;  /* 0x0000009740917220 */ /* 0x000fe40000410000 */
[----:B------:R-:W-:Y:S01]  /*38e0*/  F2FP.F16.F32.PACK_AB R74, R75, R74 ;  /* 0x0000004a4b4a723e */ /* 0x000fe200000000ff */
[----:B------:R-:W-:-:S05]  /*38f0*/  HADD2.F32 R75, -RZ, R43.H0_H0 ;  /* 0x2000002bff4b7230 */ /* 0x000fca0000004100 */
[C---:B------:R-:W-:Y:S01]  /*3900*/  FFMA.FTZ R75, R164.reuse, R75, R19 ;  /* 0x0000004ba44b7223 */ /* 0x040fe20000010013 */
[----:B------:R-:W-:Y:S01]  /*3910*/  FFMA.FTZ R164, R164, R163, R95 ;  /* 0x000000a3a4a47223 */ /* 0x000fe2000001005f */
[----:B------:R-:W-:-:S03]  /*3920*/  HADD2.F32 R163, -RZ, R34.H1_H1 ;  /* 0x30000022ffa37230 */ /* 0x000fc60000004100 */
[----:B------:R-:W-:Y:S02]  /*3930*/  F2FP.F16.F32.PACK_AB R75, R142, R75 ;  /* 0x0000004b8e4b723e */ /* 0x000fe400000000ff */
[----:B------:R-:W-:Y:S01]  /*3940*/  SHF.R.U32.HI R142, RZ, 0x1c, R76 ;  /* 0x0000001cff8e7819 */ /* 0x000fe2000001164c */
[----:B------:R-:W-:Y:S01]  /*3950*/  FFMA.FTZ R163, R79, R163, R96 ;  /* 0x000000a34fa37223 */ /* 0x000fe20000010060 */
[----:B------:R-:W-:Y:S02]  /*3960*/  IADD3 R76, P2, R143, UR10, RZ ;  /* 0x0000000a8f4c7c10 */ /* 0x000fe4000ff5e0ff */
[----:B------:R-:W-:Y:S01]  /*3970*/  F2FP.F16.F32.PACK_AB R79, R165, R164 ;  /* 0x000000a4a54f723e */ /* 0x000fe200000000ff */
[----:B------:R-:W-:Y:S01]  /*3980*/  FADD.FTZ R165, -R65, R152 ;  /* 0x0000009841a57221 */ /* 0x000fe20000010100 */
[----:B------:R-:W-:Y:S01]  /*3990*/  IADD3.X R77, R142, UR11, RZ, P2, !PT ;  /* 0x0000000b8e4d7c10 */ /* 0x000fe200097fe4ff */
[----:B------:R-:W-:Y:S01]  /*39a0*/  HADD2.F32 R152, -RZ, R30.H1_H1 ;  /* 0x3000001eff987230 */ /* 0x000fe20000004100 */
[----:B------:R-:W-:Y:S01]  /*39b0*/  F2FP.F16.F32.PACK_AB R78, R163, R78 ;  /* 0x0000004ea34e723e */ /* 0x000fe200000000ff */
[----:B------:R-:W-:-:S02]  /*39c0*/  FADD.FTZ R163, -R65, R150 ;  /* 0x0000009641a37221 */ /* 0x000fc40000010100 */
[----:B------:R0:W-:Y:S02]  /*39d0*/  STG.E.128 desc[UR4][R76.64], R72 ;  /* 0x000000484c007986 */ /* 0x0001e4000c101d04 */
[----:B------:R-:W-:Y:S01]  /*39e0*/  FMUL.FTZ R150, R64, R163 ;  /* 0x000000a340967220 */ /* 0x000fe20000410000 */
[--C-:B0-----:R-:W-:Y:S02]  /*39f0*/  HADD2.F32 R72, -RZ, R33.reuse.H0_H0 ;  /* 0x20000021ff487230 */ /* 0x101fe40000004100 */
[----:B------:R-:W-:-:S03]  /*3a00*/  HADD2.F32 R73, -RZ, R33.H1_H1 ;  /* 0x30000021ff497230 */ /* 0x000fc60000004100 */
[----:B------:R-:W-:Y:S01]  /*3a10*/  FFMA.FTZ R77, R162, R72, R91 ;  /* 0x00000048a24d7223 */ /* 0x000fe2000001005b */
[--C-:B------:R-:W-:Y:S02]  /*3a20*/  HADD2.F32 R72, -RZ, R32.reuse.H1_H1 ;  /* 0x30000020ff487230 */ /* 0x100fe40000004100 */
[----:B------:R-:W-:Y:S01]  /*3a30*/  FFMA.FTZ R74, R141, R73, R94 ;  /* 0x000000498d4a7223 */ /* 0x000fe2000001005e */
[----:B------:R-:W-:Y:S02]  /*3a40*/  HADD2.F32 R73, -RZ, R32.H0_H0 ;  /* 0x20000020ff497230 */ /* 0x000fe40000004100 */
[----:B------:R-:W-:Y:S01]  /*3a50*/  FADD.FTZ R141, -R65, R136 ;  /* 0x00000088418d7221 */ /* 0x000fe20000010100 */
[--C-:B------:R-:W-:Y:S02]  /*3a60*/  HADD2.F32 R136, -RZ, R36.reuse.H1_H1 ;  /* 0x30000024ff887230 */ /* 0x100fe40000004100 */
[----:B------:R-:W-:Y:S01]  /*3a70*/  FFMA.FTZ R72, R149, R72, R92 ;  /* 0x0000004895487223 */ /* 0x000fe2000001005c */
[----:B------:R-:W-:Y:S01]  /*3a80*/  F2FP.F16.F32.PACK_AB R77, R74, R77 ;  /* 0x0000004d4a4d723e */ /* 0x000fe200000000ff */
[----:B------:R-:W-:Y:S01]  /*3a90*/  FFMA.FTZ R73, R140, R73, R90 ;  /* 0x000000498c497223 */ /* 0x000fe2000001005a */
[----:B------:R-:W-:Y:S01]  /*3aa0*/  IADD3 R74, P2, R143, UR12, RZ ;  /* 0x0000000c8f4a7c10 */ /* 0x000fe2000ff5e0ff */
[C---:B------:R-:W-:Y:S01]  /*3ab0*/  FMUL.FTZ R141, R64.reuse, R141 ;  /* 0x0000008d408d7220 */ /* 0x040fe20000410000 */
[C---:B------:R-:W-:Y:S01]  /*3ac0*/  FADD.FTZ R143, -R65.reuse, R144 ;  /* 0x00000090418f7221 */ /* 0x040fe20000010100 */
[----:B------:R-:W-:Y:S01]  /*3ad0*/  FMUL.FTZ R140, R64, R83 ;  /* 0x00000053408c7220 */ /* 0x000fe20000410000 */
[----:B------:R-:W-:Y:S01]  /*3ae0*/  F2FP.F16.F32.PACK_AB R76, R72, R73 ;  /* 0x00000049484c723e */ /* 0x000fe200000000ff */
[----:B------:R-:W-:Y:S01]  /*3af0*/  FADD.FTZ R73, -R65, R130 ;  /* 0x0000008241497221 */ /* 0x000fe20000010100 */
[----:B------:R-:W-:Y:S01]  /*3b00*/  HADD2.F32 R72, -RZ, R36.H0_H0 ;  /* 0x20000024ff487230 */ /* 0x000fe20000004100 */
[----:B------:R-:W-:Y:S01]  /*3b10*/  IADD3.X R75, R142, UR13, RZ, P2, !PT ;  /* 0x0000000d8e4b7c10 */ /* 0x000fe200097fe4ff */
[C---:B------:R-:W-:Y:S01]  /*3b20*/  FMUL.FTZ R83, R64.reuse, R139 ;  /* 0x0000008b40537220 */ /* 0x040fe20000410000 */
[C---:B------:R-:W-:Y:S01]  /*3b30*/  FMUL.FTZ R130, R64.reuse, R73 ;  /* 0x0000004940827220 */ /* 0x040fe20000410000 */
[----:B------:R-:W-:Y:S01]  /*3b40*/  FFMA.FTZ R73, R141, R136, R16 ;  /* 0x000000888d497223 */ /* 0x000fe20000010010 */
[----:B------:R-:W-:Y:S01]  /*3b50*/  FMUL.FTZ R139, R64, R143 ;  /* 0x0000008f408b7220 */ /* 0x000fe20000410000 */
[----:B------:R0:W-:Y:S01]  /*3b60*/  STG.E.128 desc[UR4][R74.64], R76 ;  /* 0x0000004c4a007986 */ /* 0x0001e2000c101d04 */
[----:B------:R-:W-:Y:S01]  /*3b70*/  FFMA.FTZ R72, R130, R72, R17 ;  /* 0x0000004882487223 */ /* 0x000fe20000010011 */
[C---:B------:R-:W-:Y:S01]  /*3b80*/  FADD.FTZ R143, -R65.reuse, R146 ;  /* 0x00000092418f7221 */ /* 0x040fe20000010100 */
[C---:B------:R-:W-:Y:S01]  /*3b90*/  FADD.FTZ R149, -R65.reuse, R148 ;  /* 0x0000009441957221 */ /* 0x040fe20000010100 */
[----:B------:R-:W-:Y:S01]  /*3ba0*/  FADD.FTZ R146, -R65, R160 ;  /* 0x000000a041927221 */ /* 0x000fe20000010100 */
[----:B------:R-:W-:Y:S01]  /*3bb0*/  FMUL.FTZ R144, R64, R159 ;  /* 0x0000009f40907220 */ /* 0x000fe20000410000 */
[----:B------:R-:W-:Y:S01]  /*3bc0*/  F2FP.F16.F32.PACK_AB R72, R73, R72 ;  /* 0x000000484948723e */ /* 0x000fe200000000ff */
[----:B------:R-:W-:-:S02]  /*3bd0*/  HADD2.F32 R73, -RZ, R37.H0_H0 ;  /* 0x20000025ff497230 */ /* 0x000fc40000004100 */
[C---:B------:R-:W-:Y:S01]  /*3be0*/  FMUL.FTZ R148, R64.reuse, R143 ;  /* 0x0000008f40947220 */ /* 0x040fe20000410000 */
[C---:B------:R-:W-:Y:S01]  /*3bf0*/  FMUL.FTZ R149, R64.reuse, R149 ;  /* 0x0000009540957220 */ /* 0x040fe20000410000 */
[----:B------:R-:W-:Y:S01]  /*3c00*/  FMUL.FTZ R146, R64, R146 ;  /* 0x0000009240927220 */ /* 0x000fe20000410000 */
[----:B------:R-:W-:Y:S01]  /*3c10*/  FFMA.FTZ R73, R140, R73, R15 ;  /* 0x000000498c497223 */ /* 0x000fe2000001000f */
[C---:B0-----:R-:W-:Y:S01]  /*3c20*/  FADD.FTZ R75, -R65.reuse, R132 ;  /* 0x00000084414b7221 */ /* 0x041fe20000010100 */
[C---:B------:R-:W-:Y:S01]  /*3c30*/  FADD.FTZ R79, -R65.reuse, R134 ;  /* 0x00000086414f7221 */ /* 0x040fe20000010100 */
[----:B------:R-:W-:Y:S01]  /*3c40*/  FADD.FTZ R77, -R65, R138 ;  /* 0x0000008a414d7221 */ /* 0x000fe20000010100 */
[----:B------:R-:W-:Y:S02]  /*3c50*/  HADD2.F32 R74, -RZ, R37.H1_H1 ;  /* 0x30000025ff4a7230 */ /* 0x000fe40000004100 */
[C---:B------:R-:W-:Y:S01]  /*3c60*/  FMUL.FTZ R138, R64.reuse, R75 ;  /* 0x0000004b408a7220 */ /* 0x040fe20000410000 */
[C---:B------:R-:W-:Y:S01]  /*3c70*/  FMUL.FTZ R79, R64.reuse, R79 ;  /* 0x0000004f404f7220 */ /* 0x040fe20000410000 */
[----:B------:R-:W-:Y:S01]  /*3c80*/  FMUL.FTZ R142, R64, R77 ;  /* 0x0000004d408e7220 */ /* 0x000fe20000410000 */
[----:B------:R-:W-:-:S02]  /*3c90*/  HADD2.F32 R75, -RZ, R38.H0_H0 ;  /* 0x20000026ff4b7230 */ /* 0x000fc40000004100 */
[----:B------:R-:W-:Y:S01]  /*3ca0*/  FMUL.FTZ R132, R64, R153 ;  /* 0x0000009940847220 */ /* 0x000fe20000410000 */
[----:B------:R-:W-:Y:S02]  /*3cb0*/  HADD2.F32 R76, -RZ, R38.H1_H1 ;  /* 0x30000026ff4c7230 */ /* 0x000fe40000004100 */
[----:B------:R-:W-:Y:S01]  /*3cc0*/  FFMA.FTZ R74, R79, R74, R14 ;  /* 0x0000004a4f4a7223 */ /* 0x000fe2000001000e */
[--C-:B------:R-:W-:Y:S02]  /*3cd0*/  HADD2.F32 R77, -RZ, R39.reuse.H0_H0 ;  /* 0x20000027ff4d7230 */ /* 0x100fe40000004100 */
[----:B------:R-:W-:Y:S01]  /*3ce0*/  FFMA.FTZ R75, R138, R75, R13 ;  /* 0x0000004b8a4b7223 */ /* 0x000fe2000001000d */
[----:B------:R-:W-:Y:S02]  /*3cf0*/  HADD2.F32 R78, -RZ, R39.H1_H1 ;  /* 0x30000027ff4e7230 */ /* 0x000fe40000004100 */
[----:B------:R-:W-:Y:S01]  /*3d00*/  FFMA.FTZ R76, R83, R76, R12 ;  /* 0x0000004c534c7223 */ /* 0x000fe2000001000c */
[----:B------:R-:W-:Y:S01]  /*3d10*/  F2FP.F16.F32.PACK_AB R73, R74, R73 ;  /* 0x000000494a49723e */ /* 0x000fe200000000ff */
[----:B------:R-:W-:Y:S01]  /*3d20*/  FFMA.FTZ R77, R142, R77, R11 ;  /* 0x0000004d8e4d7223 */ /* 0x000fe2000001000b */
[----:B------:R-:W-:Y:S01]  /*3d30*/  FMUL.FTZ R134, R64, R155 ;  /* 0x0000009b40867220 */ /* 0x000fe20000410000 */
[----:B------:R-:W-:Y:S01]  /*3d40*/  FFMA.FTZ R78, R139, R78, R10 ;  /* 0x0000004e8b4e7223 */ /* 0x000fe2000001000a */
[----:B------:R-:W-:-:S04]  /*3d50*/  F2FP.F16.F32.PACK_AB R74, R76, R75 ;  /* 0x0000004b4c4a723e */ /* 0x000fc800000000ff */
[----:B------:R-:W-:Y:S02]  /*3d60*/  F2FP.F16.F32.PACK_AB R75, R78, R77 ;  /* 0x0000004d4e4b723e */ /* 0x000fe400000000ff */
[----:B------:R-:W-:Y:S02]  /*3d70*/  SHF.L.U32 R78, R81, 0x4, RZ ;  /* 0x00000004514e7819 */ /* 0x000fe400000006ff */
[----:B------:R-:W-:Y:S02]  /*3d80*/  SHF.R.U32.HI R81, RZ, 0x1c, R81 ;  /* 0x0000001cff517819 */ /* 0x000fe40000011651 */
[----:B------:R-:W-:-:S04]  /*3d90*/  IADD3 R76, P2, R78, UR10, RZ ;  /* 0x0000000a4e4c7c10 */ /* 0x000fc8000ff5e0ff */
[----:B------:R-:W-:-:S05]  /*3da0*/  IADD3.X R77, R81, UR11, RZ, P2, !PT ;  /* 0x0000000b514d7c10 */ /* 0x000fca00097fe4ff */
[----:B------:R0:W-:Y:S02]  /*3db0*/  STG.E.128 desc[UR4][R76.64], R72 ;  /* 0x000000484c007986 */ /* 0x0001e4000c101d04 */
[C---:B0-----:R-:W-:Y:S01]  /*3dc0*/  FADD.FTZ R77, -R65.reuse, R156 ;  /* 0x0000009c414d7221 */ /* 0x041fe20000010100 */
[----:B------:R-:W-:Y:S01]  /*3dd0*/  FADD.FTZ R73, -R65, R154 ;  /* 0x0000009a41497221 */ /* 0x000fe20000010100 */
[--C-:B------:R-:W-:Y:S02]  /*3de0*/  HADD2.F32 R74, -RZ, R31.reuse.H1_H1 ;  /* 0x3000001fff4a7230 */ /* 0x100fe40000004100 */
[C---:B------:R-:W-:Y:S01]  /*3df0*/  FMUL.FTZ R76, R64.reuse, R137 ;  /* 0x00000089404c7220 */ /* 0x040fe20000410000 */
[C---:B------:R-:W-:Y:S01]  /*3e00*/  FMUL.FTZ R143, R64.reuse, R77 ;  /* 0x0000004d408f7220 */ /* 0x040fe20000410000 */
[----:B------:R-:W-:Y:S02]  /*3e10*/  HADD2.F32 R75, -RZ, R31.H0_H0 ;  /* 0x2000001fff4b7230 */ /* 0x000fe40000004100 */
[C---:B------:R-:W-:Y:S01]  /*3e20*/  FMUL.FTZ R72, R64.reuse, R161 ;  /* 0x000000a140487220 */ /* 0x040fe20000410000 */
[C---:B------:R-:W-:Y:S01]  /*3e30*/  FMUL.FTZ R65, R64.reuse, R165 ;  /* 0x000000a540417220 */ /* 0x040fe20000410000 */
[C---:B------:R-:W-:Y:S01]  /*3e40*/  FMUL.FTZ R136, R64.reuse, R73 ;  /* 0x0000004940887220 */ /* 0x040fe20000410000 */
[C---:B------:R-:W-:Y:S01]  /*3e50*/  FMUL.FTZ R137, R64.reuse, R157 ;  /* 0x0000009d40897220 */ /* 0x040fe20000410000 */
[----:B------:R-:W-:Y:S01]  /*3e60*/  FMUL.FTZ R77, R64, R158 ;  /* 0x0000009e404d7220 */ /* 0x000fe20000410000 */
[----:B------:R-:W-:Y:S01]  /*3e70*/  FFMA.FTZ R64, R139, R74, R105 ;  /* 0x0000004a8b407223 */ /* 0x000fe20000010069 */
[----:B------:R-:W-:-:S02]  /*3e80*/  HADD2.F32 R139, -RZ, R29.H1_H1 ;  /* 0x3000001dff8b7230 */ /* 0x000fc40000004100 */
[----:B------:R-:W-:Y:S01]  /*3e90*/  FFMA.FTZ R73, R83, R152, R103 ;  /* 0x0000009853497223 */ /* 0x000fe20000010067 */
[----:B------:R-:W-:Y:S02]  /*3ea0*/  HADD2.F32 R74, -RZ, R30.H0_H0 ;  /* 0x2000001eff4a7230 */ /* 0x000fe40000004100 */
[----:B------:R-:W-:Y:S01]  /*3eb0*/  FFMA.FTZ R75, R142, R75, R104 ;  /* 0x0000004b8e4b7223 */ /* 0x000fe20000010068 */
[--C-:B------:R-:W-:Y:S02]  /*3ec0*/  HADD2.F32 R83, -RZ, R28.reuse.H1_H1 ;  /* 0x3000001cff537230 */ /* 0x100fe40000004100 */
[----:B------:R-:W-:Y:S01]  /*3ed0*/  FFMA.FTZ R153, R79, R139, R102 ;  /* 0x0000008b4f997223 */ /* 0x000fe20000010066 */
[----:B------:R-:W-:Y:S02]  /*3ee0*/  HADD2.F32 R142, -RZ, R29.H0_H0 ;  /* 0x2000001dff8e7230 */ /* 0x000fe40000004100 */
[----:B------:R-:W-:Y:S01]  /*3ef0*/  FFMA.FTZ R74, R138, R74, R101 ;  /* 0x0000004a8a4a7223 */ /* 0x000fe20000010065 */
[----:B------:R-:W-:-:S02]  /*3f00*/  HADD2.F32 R79, -RZ, R28.H0_H0 ;  /* 0x2000001cff4f7230 */ /* 0x000fc40000004100 */
[----:B------:R-:W-:Y:S01]  /*3f10*/  FFMA.FTZ R152, R141, R83, R100 ;  /* 0x000000538d987223 */ /* 0x000fe20000010064 */
[----:B------:R-:W-:Y:S02]  /*3f20*/  HADD2.F32 R138, -RZ, R51.H0_H0 ;  /* 0x20000033ff8a7230 */ /* 0x000fe40000004100 */
[----:B------:R-:W-:Y:S01]  /*3f30*/  FFMA.FTZ R142, R140, R142, R99 ;  /* 0x0000008e8c8e7223 */ /* 0x000fe20000010063 */
[----:B------:R-:W-:Y:S02]  /*3f40*/  HADD2.F32 R141, -RZ, R46.H0_H0 ;  /* 0x2000002eff8d7230 */ /* 0x000fe40000004100 */
[----:B------:R-:W-:Y:S01]  /*3f50*/  FFMA.FTZ R151, R130, R79, R97 ;  /* 0x0000004f82977223 */ /* 0x000fe20000010061 */
[----:B------:R-:W-:Y:S02]  /*3f60*/  HADD2.F32 R139, -RZ, R47.H0_H0 ;  /* 0x2000002fff8b7230 */ /* 0x000fe40000004100 */
[----:B------:R-:W-:Y:S01]  /*3f70*/  FFMA.FTZ R79, R150, R138, R3 ;  /* 0x0000008a964f7223 */ /* 0x000fe20000010003 */
[----:B------:R-:W-:-:S02]  /*3f80*/  HADD2.F32 R130, -RZ, R51.H1_H1 ;  /* 0x30000033ff827230 */ /* 0x000fc40000004100 */
[----:B------:R-:W-:Y:S01]  /*3f90*/  FFMA.FTZ R138, R72, R141, R110 ;  /* 0x0000008d488a7223 */ /* 0x000fe2000001006e */
[----:B------:R-:W-:Y:S01]  /*3fa0*/  HADD2.F32 R140, -RZ, R47.H1_H1 ;  /* 0x3000002fff8c7230 */ /* 0x000fe20000004100 */
[----:B------:R-:W-:Y:S01]  /*3fb0*/  F2FP.F16.F32.PACK_AB R74, R73, R74 ;  /* 0x0000004a494a723e */ /* 0x000fe200000000ff */
[--C-:B------:R-:W-:Y:S01]  /*3fc0*/  HADD2.F32 R141, -RZ, R49.reuse.H0_H0 ;  /* 0x20000031ff8d7230 */ /* 0x100fe20000004100 */
[----:B------:R-:W-:Y:S01]  /*3fd0*/  F2FP.F16.F32.PACK_AB R75, R64, R75 ;  /* 0x0000004b404b723e */ /* 0x000fe200000000ff */
[----:B------:R-:W-:Y:S01]  /*3fe0*/  FFMA.FTZ R83, R150, R139, R112 ;  /* 0x0000008b96537223 */ /* 0x000fe20000010070 */
[----:B------:R-:W-:Y:S01]  /*3ff0*/  F2FP.F16.F32.PACK_AB R73, R153, R142 ;  /* 0x0000008e9949723e */ /* 0x000fe200000000ff */
[----:B------:R-:W-:Y:S01]  /*4000*/  HADD2.F32 R142, -RZ, R49.H1_H1 ;  /* 0x30000031ff8e7230 */ /* 0x000fe20000004100 */
[----:B------:R-:W-:Y:S01]  /*4010*/  IADD3 R64, P2, R78, UR12, RZ ;  /* 0x0000000c4e407c10 */ /* 0x000fe2000ff5e0ff */
[C---:B------:R-:W-:Y:S01]  /*4020*/  FFMA.FTZ R130, R65.reuse, R130, R2 ;  /* 0x0000008241827223 */ /* 0x040fe20000010002 */
[----:B------:R-:W-:Y:S01]  /*4030*/  FFMA.FTZ R140, R65, R140, R113 ;  /* 0x0000008c418c7223 */ /* 0x000fe20000010071 */
[----:B------:R-:W-:Y:S01]  /*4040*/  HADD2.F32 R139, -RZ, R50.H0_H0 ;  /* 0x20000032ff8b7230 */ /* 0x000fe20000004100 */
[----:B------:R-:W-:Y:S01]  /*4050*/  IADD3.X R65, R81, UR13, RZ, P2, !PT ;  /* 0x0000000d51417c10 */ /* 0x000fe200097fe4ff */
[----:B------:R-:W-:-:S02]  /*4060*/  HADD2.F32 R150, -RZ, R45.H1_H1 ;  /* 0x3000002dff967230 */ /* 0x000fc40000004100 */
[----:B------:R-:W-:Y:S01]  /*4070*/  FFMA.FTZ R78, R148, R141, R7 ;  /* 0x0000008d944e7223 */ /* 0x000fe20000010007 */
[C---:B------:R-:W-:Y:S01]  /*4080*/  FFMA.FTZ R153, R149.reuse, R142, R6 ;  /* 0x0000008e95997223 */ /* 0x040fe20000010006 */
[----:B------:R-:W-:Y:S02]  /*4090*/  HADD2.F32 R81, -RZ, R48.H0_H0 ;  /* 0x20000030ff517230 */ /* 0x000fe40000004100 */
[----:B------:R-:W-:Y:S01]  /*40a0*/  FFMA.FTZ R139, R72, R139, R5 ;  /* 0x0000008b488b7223 */ /* 0x000fe20000010005 */
[----:B------:R-:W-:Y:S02]  /*40b0*/  HADD2.F32 R141, -RZ, R44.H0_H0 ;  /* 0x2000002cff8d7230 */ /* 0x000fe40000004100 */
[----:B------:R-:W-:Y:S01]  /*40c0*/  FFMA.FTZ R149, R149, R150, R109 ;  /* 0x0000009695957223 */ /* 0x000fe2000001006d */
[----:B------:R-:W-:Y:S01]  /*40d0*/  HADD2.F32 R142, -RZ, R48.H1_H1 ;  /* 0x30000030ff8e7230 */ /* 0x000fe20000004100 */
[----:B------:R-:W-:Y:S01]  /*40e0*/  F2FP.F16.F32.PACK_AB R72, R152, R151 ;  /* 0x000000979848723e */ /* 0x000fe200000000ff */
[C---:B------:R-:W-:Y:S01]  /*40f0*/  FFMA.FTZ R81, R76.reuse, R81, R9 ;  /* 0x000000514c517223 */ /* 0x040fe20000010009 */
[----:B------:R-:W-:Y:S01]  /*4100*/  FFMA.FTZ R150, R76, R141, R106 ;  /* 0x0000008d4c967223 */ /* 0x000fe2000001006a */
[----:B------:R-:W-:-:S02]  /*4110*/  HADD2.F32 R151, -RZ, R45.H0_H0 ;  /* 0x2000002dff977230 */ /* 0x000fc40000004100 */
[C---:B------:R-:W-:Y:S01]  /*4120*/  FFMA.FTZ R76, R147.reuse, R142, R8 ;  /* 0x0000008e934c7223 */ /* 0x040fe20000010008 */
[----:B------:R-:W-:Y:S01]  /*4130*/  HADD2.F32 R152, -RZ, R44.H1_H1 ;  /* 0x3000002cff987230 */ /* 0x000fe20000004100 */
[----:B------:R-:W-:Y:S01]  /*4140*/  SHF.L.U32 R141, R82, 0x4, RZ ;  /* 0x00000004528d7819 */ /* 0x000fe200000006ff */
[----:B------:R-:W-:Y:S01]  /*4150*/  HADD2.F32 R154, -RZ, R67.H0_H0 ;  /* 0x20000043ff9a7230 */ /* 0x000fe20000004100 */
[----:B------:R0:W-:Y:S01]  /*4160*/  STG.E.128 desc[UR4][R64.64], R72 ;  /* 0x0000004840007986 */ /* 0x0001e2000c101d04 */
[--C-:B------:R-:W-:Y:S01]  /*4170*/  HADD2.F32 R156, -RZ, R71.reuse.H0_H0 ;  /* 0x20000047ff9c7230 */ /* 0x100fe20000004100 */
[----:B------:R-:W-:Y:S01]  /*4180*/  F2FP.F16.F32.PACK_AB R76, R76, R81 ;  /* 0x000000514c4c723e */ /* 0x000fe200000000ff */
[----:B------:R-:W-:Y:S01]  /*4190*/  FFMA.FTZ R148, R148, R151, R108 ;  /* 0x0000009794947223 */ /* 0x000fe2000001006c */
[----:B------:R-:W-:Y:S01]  /*41a0*/  SHF.R.U32.HI R81, RZ, 0x1c, R82 ;  /* 0x0000001cff517819 */ /* 0x000fe20000011652 */
[----:B------:R-:W-:Y:S01]  /*41b0*/  FFMA.FTZ R151, R147, R152, R107 ;  /* 0x0000009893977223 */ /* 0x000fe2000001006b */
[C---:B------:R-:W-:Y:S01]  /*41c0*/  FFMA.FTZ R147, R77.reuse, R154, R88 ;  /* 0x0000009a4d937223 */ /* 0x040fe20000010058 */
[----:B------:R-:W-:Y:S01]  /*41d0*/  FFMA.FTZ R142, R77, R156, R119 ;  /* 0x0000009c4d8e7223 */ /* 0x000fe20000010077 */
[----:B------:R-:W-:Y:S01]  /*41e0*/  F2FP.F16.F32.PACK_AB R77, R153, R78 ;  /* 0x0000004e994d723e */ /* 0x000fe200000000ff */
[----:B------:R-:W-:Y:S01]  /*41f0*/  FFMA.FTZ R82, R123, R132, R0 ;  /* 0x000000847b527223 */ /* 0x000fe20000010000 */
[----:B------:R-:W-:Y:S01]  /*4200*/  F2FP.F16.F32.PACK_AB R79, R130, R79 ;  /* 0x0000004f824f723e */ /* 0x000fe200000000ff */
[----:B------:R-:W-:Y:S01]  /*4210*/  FFMA.FTZ R130, R124, R136, R27 ;  /* 0x000000887c827223 */ /* 0x000fe2000001001b */
[----:B0-----:R-:W-:Y:S01]  /*4220*/  FFMA.FTZ R72, R135, R145, R4 ;  /* 0x0000009187487223 */ /* 0x001fe20000010004 */
[----:B------:R-:W-:Y:S01]  /*4230*/  IADD3 R64, P2, R141, UR10, RZ ;  /* 0x0000000a8d407c10 */ /* 0x000fe2000ff5e0ff */
[----:B------:R-:W-:Y:S01]  /*4240*/  HADD2.F32 R74, -RZ, R71.H1_H1 ;  /* 0x30000047ff4a7230 */ /* 0x000fe20000004100 */
[----:B------:R-:W-:Y:S01]  /*4250*/  F2FP.F16.F32.PACK_AB R75, R140, R83 ;  /* 0x000000538c4b723e */ /* 0x000fe200000000ff */
[----:B------:R-:W-:Y:S01]  /*4260*/  FFMA.FTZ R83, R125, R134, R84 ;  /* 0x000000867d537223 */ /* 0x000fe20000010054 */
[----:B------:R-:W-:Y:S01]  /*4270*/  F2FP.F16.F32.PACK_AB R78, R72, R139 ;  /* 0x0000008b484e723e */ /* 0x000fe200000000ff */
[----:B------:R-:W-:Y:S01]  /*4280*/  FFMA.FTZ R145, R70, R145, R111 ;  /* 0x0000009146917223 */ /* 0x000fe2000001006f */
[----:B------:R-:W-:Y:S01]  /*4290*/  IADD3.X R65, R81, UR11, RZ, P2, !PT ;  /* 0x0000000b51417c10 */ /* 0x000fe200097fe4ff */
[----:B------:R-:W-:Y:S01]  /*42a0*/  FFMA.FTZ R153, R146, R74, R121 ;  /* 0x0000004a92997223 */ /* 0x000fe20000010079 */
[----:B------:R-:W-:Y:S01]  /*42b0*/  FFMA.FTZ R139, R126, R137, R85 ;  /* 0x000000897e8b7223 */ /* 0x000fe20000010055 */
[----:B------:R-:W-:Y:S01]  /*42c0*/  HADD2.F32 R72, -RZ, R67.H1_H1 ;  /* 0x30000043ff487230 */ /* 0x000fe20000004100 */
[----:B------:R-:W-:Y:S01]  /*42d0*/  F2FP.F16.F32.PACK_AB R74, R145, R138 ;  /* 0x0000008a914a723e */ /* 0x000fe200000000ff */
[----:B------:R0:W-:Y:S01]  /*42e0*/  STG.E.128 desc[UR4][R64.64], R76 ;  /* 0x0000004c40007986 */ /* 0x0001e2000c101d04 */
[----:B------:R-:W-:Y:S01]  /*42f0*/  FFMA.FTZ R138, R127, R143, R86 ;  /* 0x0000008f7f8a7223 */ /* 0x000fe20000010056 */
[----:B------:R-:W-:Y:S01]  /*4300*/  FFMA.FTZ R145, R66, R144, R87 ;  /* 0x0000009042917223 */ /* 0x000fe20000010057 */
[----:B------:R-:W-:Y:S01]  /*4310*/  IADD3 R140, P2, R141, UR12, RZ ;  /* 0x0000000c8d8c7c10 */ /* 0x000fe2000ff5e0ff */
[----:B------:R-:W-:Y:S01]  /*4320*/  FFMA.FTZ R152, R146, R72, R89 ;  /* 0x0000004892987223 */ /* 0x000fe20000010059 */
[----:B------:R-:W-:-:S02]  /*4330*/  F2FP.F16.F32.PACK_AB R73, R149, R148 ;  /* 0x000000949549723e */ /* 0x000fc400000000ff */
[----:B------:R-:W-:Y:S02]  /*4340*/  IADD3.X R141, R81, UR13, RZ, P2, !PT ;  /* 0x0000000d518d7c10 */ /* 0x000fe400097fe4ff */
[----:B------:R-:W-:-:S05]  /*4350*/  F2FP.F16.F32.PACK_AB R72, R151, R150 ;  /* 0x000000969748723e */ /* 0x000fca00000000ff */
[----:B------:R1:W-:Y:S01]  /*4360*/  STG.E.128 desc[UR4][R140.64], R72 ;  /* 0x000000488c007986 */ /* 0x0003e2000c101d04 */
[----:B0-----:R-:W-:Y:S01]  /*4370*/  F2FP.F16.F32.PACK_AB R76, R83, R82 ;  /* 0x00000052534c723e */ /* 0x001fe200000000ff */
[----:B------:R-:W-:Y:S01]  /*4380*/  FFMA.FTZ R82, R128, R143, R117 ;  /* 0x0000008f80527223 */ /* 0x000fe20000010075 */
[----:B------:R-:W-:Y:S01]  /*4390*/  FFMA.FTZ R65, R133, R144, R120 ;  /* 0x0000009085417223 */ /* 0x000fe20000010078 */
[----:B------:R-:W-:Y:S02]  /*43a0*/  F2FP.F16.F32.PACK_AB R83, R153, R142 ;  /* 0x0000008e9953723e */ /* 0x000fe400000000ff */
[----:B------:R-:W-:Y:S02]  /*43b0*/  SHF.L.U32 R142, R80, 0x4, RZ ;  /* 0x00000004508e7819 */ /* 0x000fe400000006ff */
[----:B------:R-:W-:Y:S02]  /*43c0*/  F2FP.F16.F32.PACK_AB R82, R65, R82 ;  /* 0x000000524152723e */ /* 0x000fe400000000ff */
[----:B------:R-:W0:Y:S01]  /*43d0*/  LDC.64 R64, c[0x0][0x210] ;  /* 0x00008400ff407b82 */ /* 0x000e220000000a00 */
[----:B------:R-:W-:Y:S01]  /*43e0*/  F2FP.F16.F32.PACK_AB R77, R139, R130 ;  /* 0x000000828b4d723e */ /* 0x000fe200000000ff */
[----:B------:R-:W-:Y:S01]  /*43f0*/  FFMA.FTZ R130, R131, R136, R116 ;  /* 0x0000008883827223 */ /* 0x000fe20000010074 */
[----:B------:R-:W-:Y:S01]  /*4400*/  SHF.R.U32.HI R143, RZ, 0x1c, R80 ;  /* 0x0000001cff8f7819 */ /* 0x000fe20000011650 */
[----:B------:R-:W-:Y:S01]  /*4410*/  FFMA.FTZ R139, R69, R137, R118 ;  /* 0x00000089458b7223 */ /* 0x000fe20000010076 */
[----:B------:R-:W-:Y:S01]  /*4420*/  F2FP.F16.F32.PACK_AB R78, R145, R138 ;  /* 0x0000008a914e723e */ /* 0x000fe200000000ff */
[----:B------:R-:W-:Y:S01]  /*4430*/  FFMA.FTZ R80, R129, R132, R114 ;  /* 0x0000008481507223 */ /* 0x000fe20000010072 */
[----:B------:R-:W-:Y:S01]  /*4440*/  FFMA.FTZ R137, R68, R134, R115 ;  /* 0x0000008644897223 */ /* 0x000fe20000010073 */
[----:B------:R-:W-:-:S02]  /*4450*/  IADD3 R138, P3, R142, UR10, RZ ;  /* 0x0000000a8e8a7c10 */ /* 0x000fc4000ff7e0ff */
[----:B------:R-:W-:Y:S02]  /*4460*/  IADD3 R136, P4, R142, UR12, RZ ;  /* 0x0000000c8e887c10 */ /* 0x000fe4000ff9e0ff */
[----:B------:R-:W-:Y:S02]  /*4470*/  F2FP.F16.F32.PACK_AB R81, R139, R130 ;  /* 0x000000828b51723e */ /* 0x000fe400000000ff */
[----:B------:R-:W-:Y:S02]  /*4480*/  F2FP.F16.F32.PACK_AB R79, R152, R147 ;  /* 0x00000093984f723e */ /* 0x000fe400000000ff */
[----:B------:R-:W-:Y:S02]  /*4490*/  IADD3.X R139, R143, UR11, RZ, P3, !PT ;  /* 0x0000000b8f8b7c10 */ /* 0x000fe40009ffe4ff */
[----:B------:R-:W-:Y:S02]  /*44a0*/  F2FP.F16.F32.PACK_AB R80, R137, R80 ;  /* 0x000000508950723e */ /* 0x000fe400000000ff */
[----:B------:R-:W-:Y:S01]  /*44b0*/  IADD3.X R137, R143, UR13, RZ, P4, !PT ;  /* 0x0000000d8f897c10 */ /* 0x000fe2000a7fe4ff */
[----:B------:R1:W-:Y:S01]  /*44c0*/  STG.E.128 desc[UR4][R138.64], R76 ;  /* 0x0000004c8a007986 */ /* 0x0003e2000c101d04 */
[----:B0-----:R-:W-:-:S03]  /*44d0*/  LEA R122, R64, R122, 0x2 ;  /* 0x0000007a407a7211 */ /* 0x001fc600078e10ff */
[----:B------:R1:W-:Y:S01]  /*44e0*/  STG.E.128 desc[UR4][R136.64], R80 ;  /* 0x0000005088007986 */ /* 0x0003e2000c101d04 */
[----:B------:R-:W-:-:S13]  /*44f0*/  ISETP.GE.AND P2, PT, R122, R65, PT ;  /* 0x000000417a00720c */ /* 0x000fda0003f46270 */
[----:B------:R-:W-:Y:S05]  /*4500*/  @!P2 BRA `(.L_x_3092) ;  /* 0xffffffc40024a947 */ /* 0x000fea000383ffff */
[----:B------:R-:W-:Y:S05]  /*4510*/  BSYNC B0 ;  /* 0x0000000000007941 */ /* 0x000fea0003800000 */
.L_x_2962:
[----:B------:R-:W-:Y:S05]  /*4520*/  EXIT ;  /* 0x000000000000794d */ /* 0x000fea0003800000 */
.L_x_3091:
[----:B------:R-:W-:Y:S01]  /*4530*/  HFMA2.MMA R74, -RZ, RZ, 0, 5.9604644775390625e-08 ;  /* 0x00000001ff4a7435 */ /* 0x000fe200000001ff */
[----:B------:R-:W-:Y:S01]  /*4540*/  BSSY B1, `(.L_x_3093) ;  /* 0x0000006000017945 */ /* 0x000fe20003800000 */
[----:B------:R-:W-:Y:S02]  /*4550*/  MOV R73, 0x1f ;  /* 0x0000001f00497802 */ /* 0x000fe40000000f00 */
[----:B------:R-:W-:-:S07]  /*4560*/  MOV R72, 0xffffffff ;  /* 0xffffffff00487802 */ /* 0x000fce0000000f00 */
[----:B-----5:R-:W-:Y:S05]  /*4570*/  WARPSYNC.COLLECTIVE R72, `(.L_x_3094) ;  /* 0x0000000048087348 */ /* 0x020fea0003c00000 */
[----:B------:R0:W1:Y:S02]  /*4580*/  SHFL.BFLY P3, R64, R75, R74, R73 ;  /* 0x0c00004a4b407389 */ /* 0x0000640000060049 */
[----:B01---5:R-:W-:Y:S01]  /*4590*/  ENDCOLLECTIVE ;  /* 0x000000000000791b */ /* 0x023fe20003800000 */
.L_x_3094:
[----:B------:R-:W-:Y:S05]  /*45a0*/  BSYNC B1 ;  /* 0x0000000000017941 */ /* 0x000fea0003800000 */
.L_x_3093:
[----:B------:R-:W-:Y:S01]  /*45b0*/  FADD.FTZ R162, R75, R64 ;  /* 0x000000404ba27221 */ /* 0x000fe20000010000 */
[----:B------:R-:W-:Y:S01]  /*45c0*/  HFMA2.MMA R74, -RZ, RZ, 0, 1.1920928955078125e-07 ;  /* 0x00000002ff4a7435 */ /* 0x000fe200000001ff */
[----:B------:R-:W-:Y:S01]  /*45d0*/  MOV R73, 0x1f ;  /* 0x0000001f00497802 */ /* 0x000fe20000000f00 */
[----:B------:R-:W0:Y:S01]  /*45e0*/  LDC R65, c[0x0][0x290] ;  /* 0x0000a400ff417b82 */ /* 0x000e220000000800 */
[----:B------:R-:W-:Y:S02]  /*45f0*/  MOV R72, 0xffffffff ;  /* 0xffffffff00487802 */ /* 0x000fe40000000f00 */
[----:B------:R-:W-:-:S07]  /*4600*/  MOV R75, R162 ;  /* 0x000000a2004b7202 */ /* 0x000fce0000000f00 */
[----:B0-----:R-:W-:Y:S05]  /*4610*/  WARPSYNC.COLLECTIVE R72, `(.L_x_3095) ;  /* 0x0000000048087348 */ /* 0x001fea0003c00000 */
[----:B------:R1:W2:Y:S02]  /*4620*/  SHFL.BFLY P3, R64, R75, R74, R73 ;  /* 0x0c00004a4b407389 */ /* 0x0002a40000060049 */
[----:B012---:R-:W-:Y:S01]  /*4630*/  ENDCOLLECTIVE ;  /* 0x000000000000791b */ /* 0x007fe20003800000 */
.L_x_3095:
[----:B------:R-:W-:Y:S01]  /*4640*/  HFMA2.MMA R74, -RZ, RZ, 0, 2.384185791015625e-07 ;  /* 0x00000004ff4a7435 */ /* 0x000fe200000001ff */
[----:B------:R-:W-:-:S05]  /*4650*/  FADD.FTZ R163, R162, R64 ;  /* 0x00000040a2a37221 */ /* 0x000fca0000010000 */
[----:B------:R-:W-:-:S07]  /*4660*/  MOV R75, R163 ;  /* 0x000000a3004b7202 */ /* 0x000fce0000000f00 */
[----:B------:R-:W-:Y:S05]  /*4670*/  WARPSYNC.COLLECTIVE R72, `(.L_x_3096) ;  /* 0x0000000048087348 */ /* 0x000fea0003c00000 */
[----:B------:R0:W1:Y:S02]  /*4680*/  SHFL.BFLY P3, R64, R75, R74, R73 ;  /* 0x0c00004a4b407389 */ /* 0x0000640000060049 */
[----:B01----:R-:W-:Y:S01]  /*4690*/  ENDCOLLECTIVE ;  /* 0x000000000000791b */ /* 0x003fe20003800000 */
.L_x_3096:
[----:B------:R-:W-:Y:S01]  /*46a0*/  HFMA2.MMA R74, -RZ, RZ, 0, 4.76837158203125e-07 ;  /* 0x00000008ff4a7435 */ /* 0x000fe200000001ff */
[----:B------:R-:W-:-:S05]  /*46b0*/  FADD.FTZ R164, R163, R64 ;  /* 0x00000040a3a47221 */ /* 0x000fca0000010000 */
[----:B------:R-:W-:-:S07]  /*46c0*/  MOV R75, R164 ;  /* 0x000000a4004b7202 */ /* 0x000fce0000000f00 */
[----:B------:R-:W-:Y:S05]  /*46d0*/  WARPSYNC.COLLECTIVE R72, `(.L_x_3097) ;  /* 0x0000000048087348 */ /* 0x000fea0003c00000 */
[----:B------:R0:W1:Y:S02]  /*46e0*/  SHFL.BFLY P3, R64, R75, R74, R73 ;  /* 0x0c00004a4b407389 */ /* 0x0000640000060049 */
[----:B01----:R-:W-:Y:S01]  /*46f0*/  ENDCOLLECTIVE ;  /* 0x000000000000791b */ /* 0x003fe20003800000 */
.L_x_3097:
[----:B------:R-:W-:Y:S01]  /*4700*/  HFMA2.MMA R74, -RZ, RZ, 0, 9.5367431640625e-07 ;  /* 0x00000010ff4a7435 */ /* 0x000fe200000001ff */
[----:B------:R-:W-:-:S05]  /*4710*/  FADD.FTZ R165, R164, R64 ;  /* 0x00000040a4a57221 */ /* 0x000fca0000010000 */
[----:B------:R-:W-:-:S07]  /*4720*/  MOV R75, R165 ;  /* 0x000000a5004b7202 */ /* 0x000fce0000000f00 */
[----:B------:R-:W-:Y:S05]  /*4730*/  WARPSYNC.COLLECTIVE R72, `(.L_x_3098) ;  /* 0x0000000048087348 */ /* 0x000fea0003c00000 */
[----:B------:R0:W1:Y:S02]  /*4740*/  SHFL.BFLY P3, R64, R75, R74, R73 ;  /* 0x0c00004a4b407389 */ /* 0x0000640000060049 */
[----:B01----:R-:W-:Y:S01]  /*4750*/  ENDCOLLECTIVE ;  /* 0x000000000000791b */ /* 0x003fe20003800000 */
.L_x_3098:
[----:B------:R-:W-:Y:S01]  /*4760*/  MOV R74, 0x1 ;  /* 0x00000001004a7802 */ /* 0x000fe20000000f00 */
        /* <DEDUP_REMOVED lines=8> */
[----:B------:R-:W-:Y:S01]  /*47f0*/  FFMA.FTZ R64, R75, R75, R64 ;  /* 0x0000004b4b407223 */ /* 0x000fe20000010040 */
[----:B------:R-:W-:-:S03]  /*4800*/  FADD.FTZ R75, -R161, R160 ;  /* 0x000000a0a14b7221 */ /* 0x000fc60000010100 */
        /* <DEDUP_REMOVED lines=55> */
[----:B------:R-:W-:-:S03]  /*4b80*/  HFMA2.MMA R73, -RZ, RZ, 0, 1.847743988037109375e-06 ;  /* 0x0000001fff497435 */ /* 0x000fc600000001ff */
[----:B------:R-:W-:-:S08]  /*4b90*/  FFMA.FTZ R75, R75, R75, R64 ;  /* 0x0000004b4b4b7223 */ /* 0x000fd00000010040 */
[----:B------:R-:W-:Y:S05]  /*4ba0*/  WARPSYNC.COLLECTIVE R72, `(.L_x_3099) ;  /* 0x0000000048087348 */ /* 0x000fea0003c00000 */
[----:B------:R0:W1:Y:S02]  /*4bb0*/  SHFL.BFLY P3, R64, R75, R74, R73 ;  /* 0x0c00004a4b407389 */ /* 0x0000640000060049 */
[----:B01----:R-:W-:Y:S01]  /*4bc0*/  ENDCOLLECTIVE ;  /* 0x000000000000791b */ /* 0x003fe20003800000 */
.L_x_3099:
[----:B------:R-:W-:Y:S01]  /*4bd0*/  HFMA2.MMA R74, -RZ, RZ, 0, 1.1920928955078125e-07 ;  /* 0x00000002ff4a7435 */ /* 0x000fe200000001ff */
[----:B------:R-:W-:-:S05]  /*4be0*/  FADD.FTZ R162, R75, R64 ;  /* 0x000000404ba27221 */ /* 0x000fca0000010000 */
[----:B------:R-:W-:-:S07]  /*4bf0*/  MOV R75, R162 ;  /* 0x000000a2004b7202 */ /* 0x000fce0000000f00 */
[----:B------:R-:W-:Y:S05]  /*4c00*/  WARPSYNC.COLLECTIVE R72, `(.L_x_3100) ;  /* 0x0000000048087348 */ /* 0x000fea0003c00000 */
[----:B------:R0:W1:Y:S02]  /*4c10*/  SHFL.BFLY P3, R64, R75, R74, R73 ;  /* 0x0c00004a4b407389 */ /* 0x0000640000060049 */
[----:B01----:R-:W-:Y:S01]  /*4c20*/  ENDCOLLECTIVE ;  /* 0x000000000000791b */ /* 0x003fe20003800000 */
.L_x_3100:
[----:B------:R-:W-:Y:S01]  /*4c30*/  HFMA2.MMA R74, -RZ, RZ, 0, 2.384185791015625e-07 ;  /* 0x00000004ff4a7435 */ /* 0x000fe200000001ff */
[----:B------:R-:W-:-:S05]  /*4c40*/  FADD.FTZ R163, R162, R64 ;  /* 0x00000040a2a37221 */ /* 0x000fca0000010000 */
[----:B------:R-:W-:-:S07]  /*4c50*/  MOV R75, R163 ;  /* 0x000000a3004b7202 */ /* 0x000fce0000000f00 */
[----:B------:R-:W-:Y:S05]  /*4c60*/  WARPSYNC.COLLECTIVE R72, `(.L_x_3101) ;  /* 0x0000000048087348 */ /* 0x000fea0003c00000 */
[----:B------:R0:W1:Y:S02]  /*4c70*/  SHFL.BFLY P3, R64, R75, R74, R73 ;  /* 0x0c00004a4b407389 */ /* 0x0000640000060049 */
[----:B01----:R-:W-:Y:S01]  /*4c80*/  ENDCOLLECTIVE ;  /* 0x000000000000791b */ /* 0x003fe20003800000 */
.L_x_3101:
[----:B------:R-:W-:Y:S01]  /*4c90*/  HFMA2.MMA R74, -RZ, RZ, 0, 4.76837158203125e-07 ;  /* 0x00000008ff4a7435 */ /* 0x000fe200000001ff */
[----:B------:R-:W-:-:S05]  /*4ca0*/  FADD.FTZ R164, R163, R64 ;  /* 0x00000040a3a47221 */ /* 0x000fca0000010000 */
[----:B------:R-:W-:-:S07]  /*4cb0*/  MOV R75, R164 ;  /* 0x000000a4004b7202 */ /* 0x000fce0000000f00 */
[----:B------:R-:W-:Y:S05]  /*4cc0*/  WARPSYNC.COLLECTIVE R72, `(.L_x_3102) ;  /* 0x0000000048087348 */ /* 0x000fea0003c00000 */
[----:B------:R0:W1:Y:S02]  /*4cd0*/  SHFL.BFLY P3, R64, R75, R74, R73 ;  /* 0x0c00004a4b407389 */ /* 0x0000640000060049 */
[----:B01----:R-:W-:Y:S01]  /*4ce0*/  ENDCOLLECTIVE ;  /* 0x000000000000791b */ /* 0x003fe20003800000 */
.L_x_3102:
[----:B------:R-:W-:Y:S01]  /*4cf0*/  HFMA2.MMA R74, -RZ, RZ, 0, 9.5367431640625e-07 ;  /* 0x00000010ff4a7435 */ /* 0x000fe200000001ff */
[----:B------:R-:W-:-:S05]  /*4d00*/  FADD.FTZ R165, R164, R64 ;  /* 0x00000040a4a57221 */ /* 0x000fca0000010000 */
[----:B------:R-:W-:-:S07]  /*4d10*/  MOV R75, R165 ;  /* 0x000000a5004b7202 */ /* 0x000fce0000000f00 */
[----:B------:R-:W-:Y:S05]  /*4d20*/  WARPSYNC.COLLECTIVE R72, `(.L_x_3103) ;  /* 0x0000000048087348 */ /* 0x000fea0003c00000 */
[----:B------:R0:W1:Y:S02]  /*4d30*/  SHFL.BFLY P3, R64, R75, R74, R73 ;  /* 0x0c00004a4b407389 */ /* 0x0000640000060049 */
[----:B01----:R-:W-:Y:S01]  /*4d40*/  ENDCOLLECTIVE ;  /* 0x000000000000791b */ /* 0x003fe20003800000 */
.L_x_3103:
[----:B------:R-:W-:Y:S05]  /*4d50*/  BRA `(.L_x_3104) ;  /* 0xffffffe400e07947 */ /* 0x000fea000383ffff */
.L_x_3105:
        /* <DEDUP_REMOVED lines=10> */
.L_x_27159:


//--------------------- .text._ZN10layer_norm31ln_parallel_residual_fwd_kernelINS_13Kernel_traitsI6__halfS2_S2_S2_fjLj1024ELj1ELj4ELj1ELj16ENS_18Kernel_traits_baseILj1024ES2_S2_S2_S2_fjLj128EEEEELb0ELb1ELb0EEEvNS_9FwdParamsE --------------------------
	.section	.text._ZN10layer_norm31ln_parallel_residual_fwd_kernelINS_13Kernel_traitsI6__halfS2_S2_S2_fjLj1024ELj1ELj4ELj1ELj16ENS_18Kernel_traits_baseILj1024ES2_S2_S2_S2_fjLj128EEEEELb0ELb1ELb0EEEvNS_9FwdParamsE,"ax",@progbits
	.align	128
        .global         _ZN10layer_norm31ln_parallel_residual_fwd_kernelINS_13Kernel_traitsI6__halfS2_S2_S2_fjLj1024ELj1ELj4ELj1ELj16ENS_18Kernel_traits_baseILj1024ES2_S2_S2_S2_fjLj128EEEEELb0ELb1ELb0EEEvNS_9FwdParamsE
        .type           _ZN10layer_norm31ln_parallel_residual_fwd_kernelINS_13Kernel_traitsI6__halfS2_S2_S2_fjLj1024ELj1ELj4ELj1ELj16ENS_18Kernel_traits_baseILj1024ES2_S2_S2_S2_fjLj128EEEEELb0ELb1ELb0EEEvNS_9FwdParamsE,@function
        .size           _ZN10layer_norm31ln_parallel_residual_fwd_kernelINS_13Kernel_traitsI6__halfS2_S2_S2_fjLj1024ELj1ELj4ELj1ELj16ENS_18Kernel_traits_baseILj1024ES2_S2_S2_S2_fjLj128EEEEELb0ELb1ELb0EEEvNS_9FwdParamsE,(.L_x_27160 - _ZN10layer_norm31ln_parallel_residual_fwd_kernelINS_13Kernel_traitsI6__halfS2_S2_S2_fjLj1024ELj1ELj4ELj1ELj16ENS_18Kernel_traits_baseILj1024ES2_S2_S2_S2_fjLj128EEEEELb0ELb1ELb0EEEvNS_9FwdParamsE)
        .other          _ZN10layer_norm31ln_parallel_residual_fwd_kernelINS_13Kernel_traitsI6__halfS2_S2_S2_fjLj1024ELj1ELj4ELj1ELj16ENS_18Kernel_traits_baseILj1024ES2_S2_S2_S2_fjLj128EEEEELb0ELb1ELb0EEEvNS_9FwdParamsE,@"STO_CUDA_ENTRY STV_DEFAULT"
_ZN10layer_norm31ln_parallel_residual_fwd_kernelINS_13Kernel_traitsI6__halfS2_S2_S2_fjLj1024ELj1ELj4ELj1ELj16ENS_18Kernel_traits_baseILj1024ES2_S2_S2_S2_fjLj128EEEEELb0ELb1ELb0EEEvNS_9FwdParamsE:
.text._ZN10layer_norm31ln_parallel_residual_fwd_kernelINS_13Kernel_traitsI6__halfS2_S2_S2_fjLj1024ELj1ELj4ELj1ELj16ENS_18Kernel_traits_baseILj1024ES2_S2_S2_S2_fjLj128EEEEELb0ELb1ELb0EEEvNS_9FwdParamsE:
        /* <DEDUP_REMOVED lines=14> */
[C---:B------:R-:W-:Y:S02]  /*00e0*/  ISETP.GE.U32.AND P5, PT, R0.reuse, 0x40, PT ;  /* 0x000000400000780c */ /* 0x040fe40003fa6070 */
[C---:B------:R-:W-:Y:S02]  /*00f0*/  ISETP.GE.U32.AND P4, PT, R0.reuse, 0x60, PT ;  /* 0x000000600000780c */ /* 0x040fe40003f86070 */
[----:B------:R-:W-:Y:S02]  /*0100*/  ISETP.GE.U32.AND P3, PT, R0, 0x80, PT ;  /* 0x000000800000780c */ /* 0x000fe40003f66070 */
[----:B------:R-:W-:Y:S02]  /*0110*/  P2R R3, PR, RZ, 0x20 ;  /* 0x00000020ff037803 */ /* 0x000fe40000000000 */
[----:B------:R-:W-:Y:S02]  /*0120*/  P2R R3, PR, RZ, 0x10 ;  /* 0x00000010ff037803 */ /* 0x000fe40000000000 */
[----:B------:R-:W-:-:S02]  /*0130*/  P2R R3, PR, RZ, 0x8 ;  /* 0x00000008ff037803 */ /* 0x000fc40000000000 */
[----:B--2---:R-:W-:Y:S02]  /*0140*/  LEA R83, R4, R83, 0x2 ;  /* 0x0000005304537211 */ /* 0x004fe400078e10ff */
[----:B------:R-:W-:Y:S01]  /*0150*/  MOV R3, R2 ;  /* 0x0000000200037202 */ /* 0x000fe20000000f00 */
[----:B---3--:R-:W-:Y:S06]  /*0160*/  @!P0 BRA `(.L_x_3107) ;  /* 0x0000000000308947 */ /* 0x008fec0003800000 */
        /* <DEDUP_REMOVED lines=8> */
[----:B------:R0:W5:Y:S01]  /*01f0*/  LDG.E.128 R8, desc[UR4][R4.64] ;  /* 0x0000000404087981 */ /* 0x000162000c1e1d00 */
[----:B------:R-:W-:Y:S02]  /*0200*/  LOP3.LUT R3, R3, 0x20, RZ, 0xfc, !PT ;  /* 0x0000002003037812 */ /* 0x000fe400078efcff */
[----:B------:R-:W-:Y:S02]  /*0210*/  @!P1 CS2R R16, SRZ ;  /* 0x0000000000109805 */ /* 0x000fe4000001ff00 */
[----:B0-----:R-:W-:-:S07]  /*0220*/  @!P1 CS2R R18, SRZ ;  /* 0x0000000000129805 */ /* 0x001fce000001ff00 */
.L_x_3107:
[----:B------:R-:W-:Y:S05]  /*0230*/  BSYNC B0 ;  /* 0x0000000000007941 */ /* 0x000fea0003800000 */
.L_x_3106:
        /* <DEDUP_REMOVED lines=11> */
[----:B------:R-:W-:Y:S02]  /*02f0*/  IADD3 R3, R3, 0x20, RZ ;  /* 0x0000002003037810 */ /* 0x000fe40007ffe0ff */
[----:B------:R-:W-:Y:S02]  /*0300*/  @!P1 CS2R R44, SRZ ;  /* 0x00000000002c9805 */ /* 0x000fe4000001ff00 */
[----:B0-----:R-:W-:-:S07]  /*0310*/  @!P1 CS2R R46, SRZ ;  /* 0x00000000002e9805 */ /* 0x001fce000001ff00 */
.L_x_3109:
[----:B------:R-:W-:Y:S05]  /*0320*/  BSYNC B0 ;  /* 0x0000000000007941 */ /* 0x000fea0003800000 */
.L_x_3108:
        /* <DEDUP_REMOVED lines=14> */
.L_x_3111:
[----:B------:R-:W-:Y:S05]  /*0410*/  BSYNC B0 ;  /* 0x0000000000007941 */ /* 0x000fea0003800000 */
.L_x_3110:
        /* <DEDUP_REMOVED lines=13> */
.L_x_3113:
[----:B------:R-:W-:Y:S05]  /*04f0*/  BSYNC B0 ;  /* 0x0000000000007941 */ /* 0x000fea0003800000 */
.L_x_3112:
        /* <DEDUP_REMOVED lines=9> */
[----:B------:R-:W-:Y:S01]  /*0590*/  UISETP.NE.AND UP0, UPT, UR6, URZ, UPT ;  /* 0x0000003f0600728c */ /* 0x000fe2000bf05270 */
[--C-:B------:R-:W-:Y:S01]  /*05a0*/  HADD2.F32 R5, -RZ, R9.reuse.H0_H0 ;  /* 0x20000009ff057230 */ /* 0x100fe20000004100 */
[----:B------:R-:W-:Y:S01]  /*05b0*/  ULDC UR7, c[0x0][0x218] ;  /* 0x0000860000077ab9 */ /* 0x000fe20000000800 */
[----:B------:R-:W-:Y:S01]  /*05c0*/  HADD2.F32 R6, -RZ, R9.H1_H1 ;  /* 0x30000009ff067230 */ /* 0x000fe20000004100 */
[----:B------:R-:W-:Y:S01]  /*05d0*/  ULDC UR6, c[0x0][0x2d8] ;  /* 0x0000b60000067ab9 */ /* 0x000fe20000000800 */
[--C-:B------:R-:W-:Y:S01]  /*05e0*/  HADD2.F32 R7, -RZ, R10.reuse.H0_H0 ;  /* 0x2000000aff077230 */ /* 0x100fe20000004100 */
[----:B------:R-:W-:Y:S01]  /*05f0*/  ULDC.64 UR8, c[0x0][0x228] ;  /* 0x00008a0000087ab9 */ /* 0x000fe20000000a00 */
[----:B------:R-:W-:Y:S01]  /*0600*/  HADD2.F32 R8, -RZ, R10.H1_H1 ;  /* 0x3000000aff087230 */ /* 0x000fe20000004100 */
[----:B------:R-:W-:Y:S01]  /*0610*/  ULDC.64 UR10, c[0x0][0x230] ;  /* 0x00008c00000a7ab9 */ /* 0x000fe20000000a00 */
        /* <DEDUP_REMOVED lines=16> */
[----:B------:R-:W-:Y:S02]  /*0720*/  HADD2.F32 R23, -RZ, R26.H0_H0 ;  /* 0x2000001aff177230 */ /* 0x000fe40000004100 */
[----:B------:R-:W-:Y:S02]  /*0730*/  HADD2.F32 R24, -RZ, R27.H0_H0 ;  /* 0x2000001bff187230 */ /* 0x000fe40000004100 */
[----:B------:R-:W-:-:S02]  /*0740*/  HADD2.F32 R44, -RZ, R45.H0_H0 ;  /* 0x2000002dff2c7230 */ /* 0x000fc40000004100 */
[--C-:B------:R-:W-:Y:S02]  /*0750*/  HADD2.F32 R50, -RZ, R46.reuse.H0_H0 ;  /* 0x2000002eff327230 */ /* 0x100fe40000004100 */
[----:B------:R-:W-:Y:S02]  /*0760*/  HADD2.F32 R49, -RZ, R46.H1_H1 ;  /* 0x3000002eff317230 */ /* 0x000fe40000004100 */
[--C-:B------:R-:W-:Y:S02]  /*0770*/  HADD2.F32 R51, -RZ, R47.reuse.H0_H0 ;  /* 0x2000002fff337230 */ /* 0x100fe40000004100 */
        /* <DEDUP_REMOVED lines=35> */
[----:B------:R-:W-:-:S07]  /*09b0*/  HADD2.F32 R84, -RZ, R35.H1_H1 ;  /* 0x30000023ff547230 */ /* 0x000fce0000004100 */
.L_x_3259:
        /* <DEDUP_REMOVED lines=29> */
.L_x_3117:
[----:B-----5:R-:W-:-:S05]  /*0b90*/  HADD2.F32 R89, -RZ, R32.H0_H0 ;  /* 0x20000020ff597230 */ /* 0x020fca0000004100 */
[----:B------:R-:W-:Y:S01]  /*0ba0*/  FADD.FTZ R82, R89, R82 ;  /* 0x0000005259527221 */ /* 0x000fe20000010000 */
[----:B------:R-:W-:Y:S06]  /*0bb0*/  BRA `(.L_x_3118) ;  /* 0x0000000000107947 */ /* 0x000fec0003800000 */
.L_x_3116:
[----:B-----5:R-:W-:Y:S02]  /*0bc0*/  HADD2.F32 R89, -RZ, R36.H0_H0 ;  /* 0x20000024ff597230 */ /* 0x020fe40000004100 */
[----:B------:R-:W-:-:S03]  /*0bd0*/  @P3 HADD2.F32 R97, -RZ, R32.H0_H0 ;  /* 0x20000020ff613230 */ /* 0x000fc60000004100 */
[----:B------:R-:W-:-:S04]  /*0be0*/  FADD.FTZ R82, R89, R82 ;  /* 0x0000005259527221 */ /* 0x000fc80000010000 */
[----:B------:R-:W-:-:S07]  /*0bf0*/  @P3 FADD.FTZ R82, R97, R82 ;  /* 0x0000005261523221 */ /* 0x000fce0000010000 */
.L_x_3118:
[----:B------:R-:W-:-:S04]  /*0c00*/  F2FP.F16.F32.PACK_AB R88, RZ, R82 ;  /* 0x00000052ff58723e */ /* 0x000fc800000000ff */
[----:B------:R-:W-:-:S07]  /*0c10*/  PRMT R28, R88, 0x7610, R28 ;  /* 0x00007610581c7816 */ /* 0x000fce000000001c */
.L_x_3119:
[----:B------:R-:W-:Y:S01]  /*0c20*/  HADD2.F32 R88, -RZ, R40.H1_H1 ;  /* 0x30000028ff587230 */ /* 0x000fe20000004100 */
[----:B------:R-:W-:Y:S06]  /*0c30*/  @P4 BRA `(.L_x_3120) ;  /* 0x0000000000204947 */ /* 0x000fec0003800000 */
[----:B------:R-:W-:-:S04]  /*0c40*/  ISETP.NE.U32.AND P2, PT, RZ, UR10, PT ;  /* 0x0000000aff007c0c */ /* 0x000fc8000bf45070 */
[----:B------:R-:W-:-:S13]  /*0c50*/  ISETP.NE.AND.EX P2, PT, RZ, UR11, PT, P2 ;  /* 0x0000000bff007c0c */ /* 0x000fda000bf45320 */
[----:B------:R-:W-:Y:S05]  /*0c60*/  @P2 BRA `(.L_x_3121) ;  /* 0x0000000000082947 */ /* 0x000fea0003800000 */
[----:B------:R-:W-:Y:S05]  /*0c70*/  @P1 BRA `(.L_x_3122) ;  /* 0x0000000000201947 */ /* 0x000fea0003800000 */
[----:B------:R-:W-:Y:S05]  /*0c80*/  BRA `(.L_x_3123) ;  /* 0x0000000000247947 */ /* 0x000fea0003800000 */
.L_x_3121:
[----:B-----5:R-:W-:-:S05]  /*0c90*/  HADD2.F32 R89, -RZ, R32.H1_H1 ;  /* 0x30000020ff597230 */ /* 0x020fca0000004100 */
[----:B------:R-:W-:Y:S01]  /*0ca0*/  FADD.FTZ R88, R89, R88 ;  /* 0x0000005859587221 */ /* 0x000fe20000010000 */
[----:B------:R-:W-:Y:S06]  /*0cb0*/  BRA `(.L_x_3122) ;  /* 0x0000000000107947 */ /* 0x000fec0003800000 */
.L_x_3120:
[----:B-----5:R-:W-:Y:S02]  /*0cc0*/  HADD2.F32 R89, -RZ, R36.H1_H1 ;  /* 0x30000024ff597230 */ /* 0x020fe40000004100 */
[----:B------:R-:W-:-:S03]  /*0cd0*/  @P3 HADD2.F32 R97, -RZ, R32.H1_H1 ;  /* 0x30000020ff613230 */ /* 0x000fc60000004100 */
[----:B------:R-:W-:-:S04]  /*0ce0*/  FADD.FTZ R88, R89, R88 ;  /* 0x0000005859587221 */ /* 0x000fc80000010000 */
[----:B------:R-:W-:-:S07]  /*0cf0*/  @P3 FADD.FTZ R88, R97, R88 ;  /* 0x0000005861583221 */ /* 0x000fce0000010000 */
.L_x_3122:
[----:B------:R-:W-:-:S04]  /*0d00*/  F2FP.F16.F32.PACK_AB R40, RZ, R88 ;  /* 0x00000058ff28723e */ /* 0x000fc800000000ff */
[----:B------:R-:W-:-:S07]  /*0d10*/  PRMT R28, R28, 0x5410, R40 ;  /* 0x000054101c1c7816 */ /* 0x000fce0000000028 */
.L_x_3123:
[----:B------:R-:W-:Y:S01]  /*0d20*/  HADD2.F32 R89, -RZ, R41.H0_H0 ;  /* 0x20000029ff597230 */ /* 0x000fe20000004100 */
[----:B------:R-:W-:Y:S06]  /*0d30*/  @P4 BRA `(.L_x_3124) ;  /* 0x0000000000204947 */ /* 0x000fec0003800000 */
[----:B------:R-:W-:-:S04]  /*0d40*/  ISETP.NE.U32.AND P2, PT, RZ, UR10, PT ;  /* 0x0000000aff007c0c */ /* 0x000fc8000bf45070 */
[----:B------:R-:W-:-:S13]  /*0d50*/  ISETP.NE.AND.EX P2, PT, RZ, UR11, PT, P2 ;  /* 0x0000000bff007c0c */ /* 0x000fda000bf45320 */
[----:B------:R-:W-:Y:S05]  /*0d60*/  @P2 BRA `(.L_x_3125) ;  /* 0x0000000000082947 */ /* 0x000fea0003800000 */
[----:B------:R-:W-:Y:S05]  /*0d70*/  @P1 BRA `(.L_x_3126) ;  /* 0x0000000000201947 */ /* 0x000fea0003800000 */
[----:B------:R-:W-:Y:S05]  /*0d80*/  BRA `(.L_x_3127) ;  /* 0x0000000000247947 */ /* 0x000fea0003800000 */
.L_x_3125:
[----:B-----5:R-:W-:-:S05]  /*0d90*/  HADD2.F32 R40, -RZ, R33.H0_H0 ;  /* 0x20000021ff287230 */ /* 0x020fca0000004100 */
[----:B------:R-:W-:Y:S01]  /*0da0*/  FADD.FTZ R89, R40, R89 ;  /* 0x0000005928597221 */ /* 0x000fe20000010000 */
[----:B------:R-:W-:Y:S06]  /*0db0*/  BRA `(.L_x_3126) ;  /* 0x0000000000107947 */ /* 0x000fec0003800000 */
.L_x_3124:
[----:B-----5:R-:W-:Y:S02]  /*0dc0*/  HADD2.F32 R40, -RZ, R37.H0_H0 ;  /* 0x20000025ff287230 */ /* 0x020fe40000004100 */
[----:B------:R-:W-:-:S03]  /*0dd0*/  @P3 HADD2.F32 R96, -RZ, R33.H0_H0 ;  /* 0x20000021ff603230 */ /* 0x000fc60000004100 */
[----:B------:R-:W-:-:S04]  /*0de0*/  FADD.FTZ R89, R40, R89 ;  /* 0x0000005928597221 */ /* 0x000fc80000010000 */
[----:B------:R-:W-:-:S07]  /*0df0*/  @P3 FADD.FTZ R89, R96, R89 ;  /* 0x0000005960593221 */ /* 0x000fce0000010000 */
.L_x_3126:
[----:B------:R-:W-:-:S04]  /*0e00*/  F2FP.F16.F32.PACK_AB R40, RZ, R89 ;  /* 0x00000059ff28723e */ /* 0x000fc800000000ff */
[----:B------:R-:W-:-:S07]  /*0e10*/  PRMT R29, R40, 0x7610, R29 ;  /* 0x00007610281d7816 */ /* 0x000fce000000001d */
.L_x_3127:
[----:B------:R-:W-:Y:S01]  /*0e20*/  HADD2.F32 R96, -RZ, R41.H1_H1 ;  /* 0x30000029ff607230 */ /* 0x000fe20000004100 */
[----:B------:R-:W-:Y:S06]  /*0e30*/  @P4 BRA `(.L_x_3128) ;  /* 0x0000000000204947 */ /* 0x000fec0003800000 */
[----:B------:R-:W-:-:S04]  /*0e40*/  ISETP.NE.U32.AND P2, PT, RZ, UR10, PT ;  /* 0x0000000aff007c0c */ /* 0x000fc8000bf45070 */
[----:B------:R-:W-:-:S13]  /*0e50*/  ISETP.NE.AND.EX P2, PT, RZ, UR11, PT, P2 ;  /* 0x0000000bff007c0c */ /* 0x000fda000bf45320 */
[----:B------:R-:W-:Y:S05]  /*0e60*/  @P2 BRA `(.L_x_3129) ;  /* 0x0000000000082947 */ /* 0x000fea0003800000 */
[----:B------:R-:W-:Y:S05]  /*0e70*/  @P1 BRA `(.L_x_3130) ;  /* 0x0000000000201947 */ /* 0x000fea0003800000 */
[----:B------:R-:W-:Y:S05]  /*0e80*/  BRA `(.L_x_3131) ;  /* 0x0000000000247947 */ /* 0x000fea0003800000 */
.L_x_3129:
[----:B-----5:R-:W-:-:S05]  /*0e90*/  HADD2.F32 R41, -RZ, R33.H1_H1 ;  /* 0x30000021ff297230 */ /* 0x020fca0000004100 */
[----:B------:R-:W-:Y:S01]  /*0ea0*/  FADD.FTZ R96, R41, R96 ;  /* 0x0000006029607221 */ /* 0x000fe20000010000 */
[----:B------:R-:W-:Y:S06]  /*0eb0*/  BRA `(.L_x_3130) ;  /* 0x0000000000107947 */ /* 0x000fec0003800000 */
.L_x_3128:
[----:B-----5:R-:W-:Y:S02]  /*0ec0*/  HADD2.F32 R41, -RZ, R37.H1_H1 ;  /* 0x30000025ff297230 */ /* 0x020fe40000004100 */
[----:B------:R-:W-:-:S03]  /*0ed0*/  @P3 HADD2.F32 R97, -RZ, R33.H1_H1 ;  /* 0x30000021ff613230 */ /* 0x000fc60000004100 */
[----:B------:R-:W-:-:S04]  /*0ee0*/  FADD.FTZ R96, R41, R96 ;  /* 0x0000006029607221 */ /* 0x000fc80000010000 */
[----:B------:R-:W-:-:S07]  /*0ef0*/  @P3 FADD.FTZ R96, R97, R96 ;  /* 0x0000006061603221 */ /* 0x000fce0000010000 */
.L_x_3130:
[----:B------:R-:W-:-:S04]  /*0f00*/  F2FP.F16.F32.PACK_AB R40, RZ, R96 ;  /* 0x00000060ff28723e */ /* 0x000fc800000000ff */
[----:B------:R-:W-:-:S07]  /*0f10*/  PRMT R29, R29, 0x5410, R40 ;  /* 0x000054101d1d7816 */ /* 0x000fce0000000028 */
.L_x_3131:
[----:B------:R-:W-:Y:S01]  /*0f20*/  HADD2.F32 R97, -RZ, R42.H0_H0 ;  /* 0x2000002aff617230 */ /* 0x000fe20000004100 */
[----:B------:R-:W-:Y:S06]  /*0f30*/  @P4 BRA `(.L_x_3132) ;  /* 0x0000000000204947 */ /* 0x000fec0003800000 */
[----:B------:R-:W-:-:S04]  /*0f40*/  ISETP.NE.U32.AND P2, PT, RZ, UR10, PT ;  /* 0x0000000aff007c0c */ /* 0x000fc8000bf45070 */
[----:B------:R-:W-:-:S13]  /*0f50*/  ISETP.NE.AND.EX P2, PT, RZ, UR11, PT, P2 ;  /* 0x0000000bff007c0c */ /* 0x000fda000bf45320 */
[----:B------:R-:W-:Y:S05]  /*0f60*/  @P2 BRA `(.L_x_3133) ;  /* 0x0000000000082947 */ /* 0x000fea0003800000 */
[----:B------:R-:W-:Y:S05]  /*0f70*/  @P1 BRA `(.L_x_3134) ;  /* 0x0000000000201947 */ /* 0x000fea0003800000 */
[----:B------:R-:W-:Y:S05]  /*0f80*/  BRA `(.L_x_3135) ;  /* 0x0000000000247947 */ /* 0x000fea0003800000 */
.L_x_3133:
[----:B-----5:R-:W-:-:S05]  /*0f90*/  HADD2.F32 R40, -RZ, R34.H0_H0 ;  /* 0x20000022ff287230 */ /* 0x020fca0000004100 */
[----:B------:R-:W-:Y:S01]  /*0fa0*/  FADD.FTZ R97, R40, R97 ;  /* 0x0000006128617221 */ /* 0x000fe20000010000 */
[----:B------:R-:W-:Y:S06]  /*0fb0*/  BRA `(.L_x_3134) ;  /* 0x0000000000107947 */ /* 0x000fec0003800000 */
.L_x_3132:
[----:B-----5:R-:W-:Y:S02]  /*0fc0*/  HADD2.F32 R40, -RZ, R38.H0_H0 ;  /* 0x20000026ff287230 */ /* 0x020fe40000004100 */
[----:B------:R-:W-:-:S03]  /*0fd0*/  @P3 HADD2.F32 R106, -RZ, R34.H0_H0 ;  /* 0x20000022ff6a3230 */ /* 0x000fc60000004100 */
[----:B------:R-:W-:-:S04]  /*0fe0*/  FADD.FTZ R97, R40, R97 ;  /* 0x0000006128617221 */ /* 0x000fc80000010000 */
[----:B------:R-:W-:-:S07]  /*0ff0*/  @P3 FADD.FTZ R97, R106, R97 ;  /* 0x000000616a613221 */ /* 0x000fce0000010000 */
.L_x_3134:
[----:B------:R-:W-:-:S04]  /*1000*/  F2FP.F16.F32.PACK_AB R40, RZ, R97 ;  /* 0x00000061ff28723e */ /* 0x000fc800000000ff */
[----:B------:R-:W-:-:S07]  /*1010*/  PRMT R30, R40, 0x7610, R30 ;  /* 0x00007610281e7816 */ /* 0x000fce000000001e */
.L_x_3135:
[----:B------:R-:W-:Y:S01]  /*1020*/  HADD2.F32 R105, -RZ, R42.H1_H1 ;  /* 0x3000002aff697230 */ /* 0x000fe20000004100 */
[----:B------:R-:W-:Y:S06]  /*1030*/  @P4 BRA `(.L_x_3136) ;  /* 0x0000000000204947 */ /* 0x000fec0003800000 */
[----:B------:R-:W-:-:S04]  /*1040*/  ISETP.NE.U32.AND P2, PT, RZ, UR10, PT ;  /* 0x0000000aff007c0c */ /* 0x000fc8000bf45070 */
[----:B------:R-:W-:-:S13]  /*1050*/  ISETP.NE.AND.EX P2, PT, RZ, UR11, PT, P2 ;  /* 0x0000000bff007c0c */ /* 0x000fda000bf45320 */
[----:B------:R-:W-:Y:S05]  /*1060*/  @P2 BRA `(.L_x_3137) ;  /* 0x0000000000082947 */ /* 0x000fea0003800000 */
[----:B------:R-:W-:Y:S05]  /*1070*/  @P1 BRA `(.L_x_3138) ;  /* 0x0000000000201947 */ /* 0x000fea0003800000 */
[----:B------:R-:W-:Y:S05]  /*1080*/  BRA `(.L_x_3139) ;  /* 0x0000000000247947 */ /* 0x000fea0003800000 */
.L_x_3137:
[----:B-----5:R-:W-:-:S05]  /*1090*/  HADD2.F32 R40, -RZ, R34.H1_H1 ;  /* 0x30000022ff287230 */ /* 0x020fca0000004100 */
[----:B------:R-:W-:Y:S01]  /*10a0*/  FADD.FTZ R105, R40, R105 ;  /* 0x0000006928697221 */ /* 0x000fe20000010000 */
[----:B------:R-:W-:Y:S06]  /*10b0*/  BRA `(.L_x_3138) ;  /* 0x0000000000107947 */ /* 0x000fec0003800000 */
.L_x_3136:
[----:B-----5:R-:W-:Y:S02]  /*10c0*/  HADD2.F32 R40, -RZ, R38.H1_H1 ;  /* 0x30000026ff287230 */ /* 0x020fe40000004100 */
[----:B------:R-:W-:-:S03]  /*10d0*/  @P3 HADD2.F32 R42, -RZ, R34.H1_H1 ;  /* 0x30000022ff2a3230 */ /* 0x000fc60000004100 */
[----:B------:R-:W-:-:S04]  /*10e0*/  FADD.FTZ R105, R40, R105 ;  /* 0x0000006928697221 */ /* 0x000fc80000010000 */
[----:B------:R-:W-:-:S07]  /*10f0*/  @P3 FADD.FTZ R105, R42, R105 ;  /* 0x000000692a693221 */ /* 0x000fce0000010000 */
.L_x_3138:
[----:B------:R-:W-:-:S04]  /*1100*/  F2FP.F16.F32.PACK_AB R40, RZ, R105 ;  /* 0x00000069ff28723e */ /* 0x000fc800000000ff */
[----:B------:R-:W-:-:S07]  /*1110*/  PRMT R30, R30, 0x5410, R40 ;  /* 0x000054101e1e7816 */ /* 0x000fce0000000028 */
.L_x_3139:
[----:B------:R-:W-:Y:S01]  /*1120*/  HADD2.F32 R106, -RZ, R43.H0_H0 ;  /* 0x2000002bff6a7230 */ /* 0x000fe20000004100 */
[----:B------:R-:W-:Y:S06]  /*1130*/  @P4 BRA `(.L_x_3140) ;  /* 0x0000000000204947 */ /* 0x000fec0003800000 */
[----:B------:R-:W-:-:S04]  /*1140*/  ISETP.NE.U32.AND P2, PT, RZ, UR10, PT ;  /* 0x0000000aff007c0c */ /* 0x000fc8000bf45070 */
[----:B------:R-:W-:-:S13]  /*1150*/  ISETP.NE.AND.EX P2, PT, RZ, UR11, PT, P2 ;  /* 0x0000000bff007c0c */ /* 0x000fda000bf45320 */
[----:B------:R-:W-:Y:S05]  /*1160*/  @P2 BRA `(.L_x_3141) ;  /* 0x0000000000082947 */ /* 0x000fea0003800000 */
[----:B------:R-:W-:Y:S05]  /*1170*/  @P1 BRA `(.L_x_3142) ;  /* 0x0000000000201947 */ /* 0x000fea0003800000 */
[----:B------:R-:W-:Y:S05]  /*1180*/  BRA `(.L_x_3143) ;  /* 0x0000000000247947 */ /* 0x000fea0003800000 */
.L_x_3141:
[----:B-----5:R-:W-:-:S05]  /*1190*/  HADD2.F32 R41, -RZ, R35.H0_H0 ;  /* 0x20000023ff297230 */ /* 0x020fca0000004100 */
[----:B------:R-:W-:Y:S01]  /*11a0*/  FADD.FTZ R106, R41, R106 ;  /* 0x0000006a296a7221 */ /* 0x000fe20000010000 */
[----:B------:R-:W-:Y:S06]  /*11b0*/  BRA `(.L_x_3142) ;  /* 0x0000000000107947 */ /* 0x000fec0003800000 */
.L_x_3140:
[----:B-----5:R-:W-:Y:S02]  /*11c0*/  HADD2.F32 R41, -RZ, R39.H0_H0 ;  /* 0x20000027ff297230 */ /* 0x020fe40000004100 */
[----:B------:R-:W-:-:S03]  /*11d0*/  @P3 HADD2.F32 R113, -RZ, R35.H0_H0 ;  /* 0x20000023ff713230 */ /* 0x000fc60000004100 */
[----:B------:R-:W-:-:S04]  /*11e0*/  FADD.FTZ R106, R41, R106 ;  /* 0x0000006a296a7221 */ /* 0x000fc80000010000 */
[----:B------:R-:W-:-:S07]  /*11f0*/  @P3 FADD.FTZ R106, R113, R106 ;  /* 0x0000006a716a3221 */ /* 0x000fce0000010000 */
.L_x_3142:
[----:B------:R-:W-:-:S04]  /*1200*/  F2FP.F16.F32.PACK_AB R40, RZ, R106 ;  /* 0x0000006aff28723e */ /* 0x000fc800000000ff */
[----:B------:R-:W-:-:S07]  /*1210*/  PRMT R31, R40, 0x7610, R31 ;  /* 0x00007610281f7816 */ /* 0x000fce000000001f */
.L_x_3143:
[----:B------:R-:W-:Y:S01]  /*1220*/  HADD2.F32 R113, -RZ, R43.H1_H1 ;  /* 0x3000002bff717230 */ /* 0x000fe20000004100 */
[----:B------:R-:W-:Y:S06]  /*1230*/  @P4 BRA `(.L_x_3144) ;  /* 0x0000000000204947 */ /* 0x000fec0003800000 */
[----:B------:R-:W-:-:S04]  /*1240*/  ISETP.NE.U32.AND P2, PT, RZ, UR10, PT ;  /* 0x0000000aff007c0c */ /* 0x000fc8000bf45070 */
[----:B------:R-:W-:-:S13]  /*1250*/  ISETP.NE.AND.EX P2, PT, RZ, UR11, PT, P2 ;  /* 0x0000000bff007c0c */ /* 0x000fda000bf45320 */
[----:B------:R-:W-:Y:S05]  /*1260*/  @P2 BRA `(.L_x_3145) ;  /* 0x0000000000082947 */ /* 0x000fea0003800000 */
[----:B------:R-:W-:Y:S05]  /*1270*/  @P1 BRA `(.L_x_3146) ;  /* 0x0000000000201947 */ /* 0x000fea0003800000 */
[----:B------:R-:W-:Y:S05]  /*1280*/  BRA `(.L_x_3147) ;  /* 0x0000000000247947 */ /* 0x000fea0003800000 */
.L_x_3145:
[----:B-----5:R-:W-:-:S05]  /*1290*/  HADD2.F32 R40, -RZ, R35.H1_H1 ;  /* 0x30000023ff287230 */ /* 0x020fca0000004100 */
[----:B------:R-:W-:Y:S01]  /*12a0*/  FADD.FTZ R113, R40, R113 ;  /* 0x0000007128717221 */ /* 0x000fe20000010000 */
[----:B------:R-:W-:Y:S06]  /*12b0*/  BRA `(.L_x_3146) ;  /* 0x0000000000107947 */ /* 0x000fec0003800000 */
.L_x_3144:
[----:B-----5:R-:W-:Y:S02]  /*12c0*/  HADD2.F32 R40, -RZ, R39.H1_H1 ;  /* 0x30000027ff287230 */ /* 0x020fe40000004100 */
[----:B------:R-:W-:-:S03]  /*12d0*/  @P3 HADD2.F32 R42, -RZ, R35.H1_H1 ;  /* 0x30000023ff2a3230 */ /* 0x000fc60000004100 */
[----:B------:R-:W-:-:S04]  /*12e0*/  FADD.FTZ R113, R40, R113 ;  /* 0x0000007128717221 */ /* 0x000fc80000010000 */
[----:B------:R-:W-:-:S07]  /*12f0*/  @P3 FADD.FTZ R113, R42, R113 ;  /* 0x000000712a713221 */ /* 0x000fce0000010000 */
.L_x_3146:
[----:B------:R-:W-:-:S04]  /*1300*/  F2FP.F16.F32.PACK_AB R40, RZ, R113 ;  /* 0x00000071ff28723e */ /* 0x000fc800000000ff */
[----:B------:R-:W-:-:S07]  /*1310*/  PRMT R31, R31, 0x5410, R40 ;  /* 0x000054101f1f7816 */ /* 0x000fce0000000028 */
.L_x_3147:
[----:B------:R-:W0:Y:S01]  /*1320*/  @P1 LDC.64 R40, c[0x0][0x238] ;  /* 0x00008e00ff281b82 */ /* 0x000e220000000a00 */
[C---:B------:R-:W-:Y:S02]  /*1330*/  IADD3 R117, R104.reuse, 0x20, RZ ;  /* 0x0000002068757810 */ /* 0x040fe40007ffe0ff */
[----:B0-----:R-:W-:-:S04]  /*1340*/  @P1 LEA R40, P2, R104, R40, 0x4 ;  /* 0x0000002868281211 */ /* 0x001fc800078420ff */
[----:B------:R-:W-:-:S05]  /*1350*/  @P1 LEA.HI.X R41, R104, R41, RZ, 0x4, P2 ;  /* 0x0000002968291211 */ /* 0x000fca00010f24ff */
[----:B------:R0:W-:Y:S04]  /*1360*/  @P1 STG.E.128 desc[UR4][R40.64], R28 ;  /* 0x0000001c28001986 */ /* 0x0001e8000c101d04 */
.L_x_3115:
[----:B------:R-:W-:Y:S05]  /*1370*/  BSYNC B0 ;  /* 0x0000000000007941 */ /* 0x000fea0003800000 */
.L_x_3114:
        /* <DEDUP_REMOVED lines=25> */
.L_x_3151:
[----:B-----5:R-:W-:-:S05]  /*1510*/  HADD2.F32 R90, -RZ, R32.H0_H0 ;  /* 0x20000020ff5a7230 */ /* 0x020fca0000004100 */
[----:B------:R-:W-:Y:S01]  /*1520*/  FADD.FTZ R85, R90, R85 ;  /* 0x000000555a557221 */ /* 0x000fe20000010000 */
[----:B------:R-:W-:Y:S06]  /*1530*/  BRA `(.L_x_3152) ;  /* 0x0000000000107947 */ /* 0x000fec0003800000 */
.L_x_3150:
[----:B-----5:R-:W-:Y:S02]  /*1540*/  HADD2.F32 R90, -RZ, R36.H0_H0 ;  /* 0x20000024ff5a7230 */ /* 0x020fe40000004100 */
[----:B------:R-:W-:-:S03]  /*1550*/  @P3 HADD2.F32 R98, -RZ, R32.H0_H0 ;  /* 0x20000020ff623230 */ /* 0x000fc60000004100 */
[----:B------:R-:W-:-:S04]  /*1560*/  FADD.FTZ R85, R90, R85 ;  /* 0x000000555a557221 */ /* 0x000fc80000010000 */
[----:B------:R-:W-:-:S07]  /*1570*/  @P3 FADD.FTZ R85, R98, R85 ;  /* 0x0000005562553221 */ /* 0x000fce0000010000 */
.L_x_3152:
[----:B------:R-:W-:-:S04]  /*1580*/  F2FP.F16.F32.PACK_AB R90, RZ, R85 ;  /* 0x00000055ff5a723e */ /* 0x000fc800000000ff */
[----:B------:R-:W-:-:S07]  /*1590*/  PRMT R28, R90, 0x7610, R28 ;  /* 0x000076105a1c7816 */ /* 0x000fce000000001c */
.L_x_3153:
[----:B------:R-:W-:Y:S01]  /*15a0*/  HADD2.F32 R90, -RZ, R40.H1_H1 ;  /* 0x30000028ff5a7230 */ /* 0x000fe20000004100 */
[----:B------:R-:W-:Y:S06]  /*15b0*/  @P4 BRA `(.L_x_3154) ;  /* 0x0000000000204947 */ /* 0x000fec0003800000 */
[----:B------:R-:W-:-:S04]  /*15c0*/  ISETP.NE.U32.AND P2, PT, RZ, UR10, PT ;  /* 0x0000000aff007c0c */ /* 0x000fc8000bf45070 */
[----:B------:R-:W-:-:S13]  /*15d0*/  ISETP.NE.AND.EX P2, PT, RZ, UR11, PT, P2 ;  /* 0x0000000bff007c0c */ /* 0x000fda000bf45320 */
[----:B------:R-:W-:Y:S05]  /*15e0*/  @P2 BRA `(.L_x_3155) ;  /* 0x0000000000082947 */ /* 0x000fea0003800000 */
[----:B------:R-:W-:Y:S05]  /*15f0*/  @P1 BRA `(.L_x_3156) ;  /* 0x0000000000201947 */ /* 0x000fea0003800000 */
[----:B------:R-:W-:Y:S05]  /*1600*/  BRA `(.L_x_3157) ;  /* 0x0000000000247947 */ /* 0x000fea0003800000 */
.L_x_3155:
[----:B-----5:R-:W-:-:S05]  /*1610*/  HADD2.F32 R91, -RZ, R32.H1_H1 ;  /* 0x30000020ff5b7230 */ /* 0x020fca0000004100 */
[----:B------:R-:W-:Y:S01]  /*1620*/  FADD.FTZ R90, R91, R90 ;  /* 0x0000005a5b5a7221 */ /* 0x000fe20000010000 */
[----:B------:R-:W-:Y:S06]  /*1630*/  BRA `(.L_x_3156) ;  /* 0x0000000000107947 */ /* 0x000fec0003800000 */
.L_x_3154:
[----:B-----5:R-:W-:Y:S02]  /*1640*/  HADD2.F32 R91, -RZ, R36.H1_H1 ;  /* 0x30000024ff5b7230 */ /* 0x020fe40000004100 */
[----:B------:R-:W-:-:S03]  /*1650*/  @P3 HADD2.F32 R99, -RZ, R32.H1_H1 ;  /* 0x30000020ff633230 */ /* 0x000fc60000004100 */
[----:B------:R-:W-:-:S04]  /*1660*/  FADD.FTZ R90, R91, R90 ;  /* 0x0000005a5b5a7221 */ /* 0x000fc80000010000 */
[----:B------:R-:W-:-:S07]  /*1670*/  @P3 FADD.FTZ R90, R99, R90 ;  /* 0x0000005a635a3221 */ /* 0x000fce0000010000 */
.L_x_3156:
[----:B------:R-:W-:-:S04]  /*1680*/  F2FP.F16.F32.PACK_AB R40, RZ, R90 ;  /* 0x0000005aff28723e */ /* 0x000fc800000000ff */
[----:B------:R-:W-:-:S07]  /*1690*/  PRMT R28, R28, 0x5410, R40 ;  /* 0x000054101c1c7816 */ /* 0x000fce0000000028 */
.L_x_3157:
[----:B------:R-:W-:Y:S01]  /*16a0*/  HADD2.F32 R91, -RZ, R41.H0_H0 ;  /* 0x20000029ff5b7230 */ /* 0x000fe20000004100 */
[----:B------:R-:W-:Y:S06]  /*16b0*/  @P4 BRA `(.L_x_3158) ;  /* 0x0000000000204947 */ /* 0x000fec0003800000 */
[----:B------:R-:W-:-:S04]  /*16c0*/  ISETP.NE.U32.AND P2, PT, RZ, UR10, PT ;  /* 0x0000000aff007c0c */ /* 0x000fc8000bf45070 */
[----:B------:R-:W-:-:S13]  /*16d0*/  ISETP.NE.AND.EX P2, PT, RZ, UR11, PT, P2 ;  /* 0x0000000bff007c0c */ /* 0x000fda000bf45320 */
[----:B------:R-:W-:Y:S05]  /*16e0*/  @P2 BRA `(.L_x_3159) ;  /* 0x0000000000082947 */ /* 0x000fea0003800000 */
[----:B------:R-:W-:Y:S05]  /*16f0*/  @P1 BRA `(.L_x_3160) ;  /* 0x0000000000201947 */ /* 0x000fea0003800000 */
[----:B------:R-:W-:Y:S05]  /*1700*/  BRA `(.L_x_3161) ;  /* 0x0000000000247947 */ /* 0x000fea0003800000 */
.L_x_3159:
[----:B-----5:R-:W-:-:S05]  /*1710*/  HADD2.F32 R40, -RZ, R33.H0_H0 ;  /* 0x20000021ff287230 */ /* 0x020fca0000004100 */
[----:B------:R-:W-:Y:S01]  /*1720*/  FADD.FTZ R91, R40, R91 ;  /* 0x0000005b285b7221 */ /* 0x000fe20000010000 */
[----:B------:R-:W-:Y:S06]  /*1730*/  BRA `(.L_x_3160) ;  /* 0x0000000000107947 */ /* 0x000fec0003800000 */
.L_x_3158:
[----:B-----5:R-:W-:Y:S02]  /*1740*/  HADD2.F32 R40, -RZ, R37.H0_H0 ;  /* 0x20000025ff287230 */ /* 0x020fe40000004100 */
[----:B------:R-:W-:-:S03]  /*1750*/  @P3 HADD2.F32 R98, -RZ, R33.H0_H0 ;  /* 0x20000021ff623230 */ /* 0x000fc60000004100 */
[----:B------:R-:W-:-:S04]  /*1760*/  FADD.FTZ R91, R40, R91 ;  /* 0x0000005b285b7221 */ /* 0x000fc80000010000 */
[----:B------:R-:W-:-:S07]  /*1770*/  @P3 FADD.FTZ R91, R98, R91 ;  /* 0x0000005b625b3221 */ /* 0x000fce0000010000 */
.L_x_3160:
[----:B------:R-:W-:-:S04]  /*1780*/  F2FP.F16.F32.PACK_AB R40, RZ, R91 ;  /* 0x0000005bff28723e */ /* 0x000fc800000000ff */
[----:B------:R-:W-:-:S07]  /*1790*/  PRMT R29, R40, 0x7610, R29 ;  /* 0x00007610281d7816 */ /* 0x000fce000000001d */
.L_x_3161:
[----:B------:R-:W-:Y:S01]  /*17a0*/  HADD2.F32 R98, -RZ, R41.H1_H1 ;  /* 0x30000029ff627230 */ /* 0x000fe20000004100 */
[----:B------:R-:W-:Y:S06]  /*17b0*/  @P4 BRA `(.L_x_3162) ;  /* 0x0000000000204947 */ /* 0x000fec0003800000 */
[----:B------:R-:W-:-:S04]  /*17c0*/  ISETP.NE.U32.AND P2, PT, RZ, UR10, PT ;  /* 0x0000000aff007c0c */ /* 0x000fc8000bf45070 */
[----:B------:R-:W-:-:S13]  /*17d0*/  ISETP.NE.AND.EX P2, PT, RZ, UR11, PT, P2 ;  /* 0x0000000bff007c0c */ /* 0x000fda000bf45320 */
[----:B------:R-:W-:Y:S05]  /*17e0*/  @P2 BRA `(.L_x_3163) ;  /* 0x0000000000082947 */ /* 0x000fea0003800000 */
[----:B------:R-:W-:Y:S05]  /*17f0*/  @P1 BRA `(.L_x_3164) ;  /* 0x0000000000201947 */ /* 0x000fea0003800000 */
[----:B------:R-:W-:Y:S05]  /*1800*/  BRA `(.L_x_3165) ;  /* 0x0000000000247947 */ /* 0x000fea0003800000 */
.L_x_3163:
[----:B-----5:R-:W-:-:S05]  /*1810*/  HADD2.F32 R41, -RZ, R33.H1_H1 ;  /* 0x30000021ff297230 */ /* 0x020fca0000004100 */
[----:B------:R-:W-:Y:S01]  /*1820*/  FADD.FTZ R98, R41, R98 ;  /* 0x0000006229627221 */ /* 0x000fe20000010000 */
[----:B------:R-:W-:Y:S06]  /*1830*/  BRA `(.L_x_3164) ;  /* 0x0000000000107947 */ /* 0x000fec0003800000 */
.L_x_3162:
[----:B-----5:R-:W-:Y:S02]  /*1840*/  HADD2.F32 R41, -RZ, R37.H1_H1 ;  /* 0x30000025ff297230 */ /* 0x020fe40000004100 */
[----:B------:R-:W-:-:S03]  /*1850*/  @P3 HADD2.F32 R99, -RZ, R33.H1_H1 ;  /* 0x30000021ff633230 */ /* 0x000fc60000004100 */
[----:B------:R-:W-:-:S04]  /*1860*/  FADD.FTZ R98, R41, R98 ;  /* 0x0000006229627221 */ /* 0x000fc80000010000 */
[----:B------:R-:W-:-:S07]  /*1870*/  @P3 FADD.FTZ R98, R99, R98 ;  /* 0x0000006263623221 */ /* 0x000fce0000010000 */
.L_x_3164:
[----:B------:R-:W-:-:S04]  /*1880*/  F2FP.F16.F32.PACK_AB R40, RZ, R98 ;  /* 0x00000062ff28723e */ /* 0x000fc800000000ff */
[----:B------:R-:W-:-:S07]  /*1890*/  PRMT R29, R29, 0x5410, R40 ;  /* 0x000054101d1d7816 */ /* 0x000fce0000000028 */
.L_x_3165:
[----:B------:R-:W-:Y:S01]  /*18a0*/  HADD2.F32 R99, -RZ, R42.H0_H0 ;  /* 0x2000002aff637230 */ /* 0x000fe20000004100 */
[----:B------:R-:W-:Y:S06]  /*18b0*/  @P4 BRA `(.L_x_3166) ;  /* 0x0000000000204947 */ /* 0x000fec0003800000 */
[----:B------:R-:W-:-:S04]  /*18c0*/  ISETP.NE.U32.AND P2, PT, RZ, UR10, PT ;  /* 0x0000000aff007c0c */ /* 0x000fc8000bf45070 */
[----:B------:R-:W-:-:S13]  /*18d0*/  ISETP.NE.AND.EX P2, PT, RZ, UR11, PT, P2 ;  /* 0x0000000bff007c0c */ /* 0x000fda000bf45320 */
[----:B------:R-:W-:Y:S05]  /*18e0*/  @P2 BRA `(.L_x_3167) ;  /* 0x0000000000082947 */ /* 0x000fea0003800000 */
[----:B------:R-:W-:Y:S05]  /*18f0*/  @P1 BRA `(.L_x_3168) ;  /* 0x0000000000201947 */ /* 0x000fea0003800000 */
[----:B------:R-:W-:Y:S05]  /*1900*/  BRA `(.L_x_3169) ;  /* 0x0000000000247947 */ /* 0x000fea0003800000 */
.L_x_3167:
[----:B-----5:R-:W-:-:S05]  /*1910*/  HADD2.F32 R40, -RZ, R34.H0_H0 ;  /* 0x20000022ff287230 */ /* 0x020fca0000004100 */
[----:B------:R-:W-:Y:S01]  /*1920*/  FADD.FTZ R99, R40, R99 ;  /* 0x0000006328637221 */ /* 0x000fe20000010000 */
[----:B------:R-:W-:Y:S06]  /*1930*/  BRA `(.L_x_3168) ;  /* 0x0000000000107947 */ /* 0x000fec0003800000 */
.L_x_3166:
[----:B-----5:R-:W-:Y:S02]  /*1940*/  HADD2.F32 R40, -RZ, R38.H0_H0 ;  /* 0x20000026ff287230 */ /* 0x020fe40000004100 */
[----:B------:R-:W-:-:S03]  /*1950*/  @P3 HADD2.F32 R108, -RZ, R34.H0_H0 ;  /* 0x20000022ff6c3230 */ /* 0x000fc60000004100 */
[----:B------:R-:W-:-:S04]  /*1960*/  FADD.FTZ R99, R40, R99 ;  /* 0x0000006328637221 */ /* 0x000fc80000010000 */
[----:B------:R-:W-:-:S07]  /*1970*/  @P3 FADD.FTZ R99, R108, R99 ;  /* 0x000000636c633221 */ /* 0x000fce0000010000 */
.L_x_3168:
[----:B------:R-:W-:-:S04]  /*1980*/  F2FP.F16.F32.PACK_AB R40, RZ, R99 ;  /* 0x00000063ff28723e */ /* 0x000fc800000000ff */
[----:B------:R-:W-:-:S07]  /*1990*/  PRMT R30, R40, 0x7610, R30 ;  /* 0x00007610281e7816 */ /* 0x000fce000000001e */
.L_x_3169:
[----:B------:R-:W-:Y:S01]  /*19a0*/  HADD2.F32 R107, -RZ, R42.H1_H1 ;  /* 0x3000002aff6b7230 */ /* 0x000fe20000004100 */
[----:B------:R-:W-:Y:S06]  /*19b0*/  @P4 BRA `(.L_x_3170) ;  /* 0x0000000000204947 */ /* 0x000fec0003800000 */
[----:B------:R-:W-:-:S04]  /*19c0*/  ISETP.NE.U32.AND P2, PT, RZ, UR10, PT ;  /* 0x0000000aff007c0c */ /* 0x000fc8000bf45070 */
[----:B------:R-:W-:-:S13]  /*19d0*/  ISETP.NE.AND.EX P2, PT, RZ, UR11, PT, P2 ;  /* 0x0000000bff007c0c */ /* 0x000fda000bf45320 */
[----:B------:R-:W-:Y:S05]  /*19e0*/  @P2 BRA `(.L_x_3171) ;  /* 0x0000000000082947 */ /* 0x000fea0003800000 */
[----:B------:R-:W-:Y:S05]  /*19f0*/  @P1 BRA `(.L_x_3172) ;  /* 0x0000000000201947 */ /* 0x000fea0003800000 */
[----:B------:R-:W-:Y:S05]  /*1a00*/  BRA `(.L_x_3173) ;  /* 0x0000000000247947 */ /* 0x000fea0003800000 */
.L_x_3171:
[----:B-----5:R-:W-:-:S05]  /*1a10*/  HADD2.F32 R40, -RZ, R34.H1_H1 ;  /* 0x30000022ff287230 */ /* 0x020fca0000004100 */
[----:B------:R-:W-:Y:S01]  /*1a20*/  FADD.FTZ R107, R40, R107 ;  /* 0x0000006b286b7221 */ /* 0x000fe20000010000 */
[----:B------:R-:W-:Y:S06]  /*1a30*/  BRA `(.L_x_3172) ;  /* 0x0000000000107947 */ /* 0x000fec0003800000 */
.L_x_3170:
[----:B-----5:R-:W-:Y:S02]  /*1a40*/  HADD2.F32 R40, -RZ, R38.H1_H1 ;  /* 0x30000026ff287230 */ /* 0x020fe40000004100 */
[----:B------:R-:W-:-:S03]  /*1a50*/  @P3 HADD2.F32 R42, -RZ, R34.H1_H1 ;  /* 0x30000022ff2a3230 */ /* 0x000fc60000004100 */
[----:B------:R-:W-:-:S04]  /*1a60*/  FADD.FTZ R107, R40, R107 ;  /* 0x0000006b286b7221 */ /* 0x000fc80000010000 */
[----:B------:R-:W-:-:S07]  /*1a70*/  @P3 FADD.FTZ R107, R42, R107 ;  /* 0x0000006b2a6b3221 */ /* 0x000fce0000010000 */
.L_x_3172:
[----:B------:R-:W-:-:S04]  /*1a80*/  F2FP.F16.F32.PACK_AB R40, RZ, R107 ;  /* 0x0000006bff28723e */ /* 0x000fc800000000ff */
[----:B------:R-:W-:-:S07]  /*1a90*/  PRMT R30, R30, 0x5410, R40 ;  /* 0x000054101e1e7816 */ /* 0x000fce0000000028 */
.L_x_3173:
[----:B------:R-:W-:Y:S01]  /*1aa0*/  HADD2.F32 R108, -RZ, R43.H0_H0 ;  /* 0x2000002bff6c7230 */ /* 0x000fe20000004100 */
[----:B------:R-:W-:Y:S06]  /*1ab0*/  @P4 BRA `(.L_x_3174) ;  /* 0x0000000000204947 */ /* 0x000fec0003800000 */
[----:B------:R-:W-:-:S04]  /*1ac0*/  ISETP.NE.U32.AND P2, PT, RZ, UR10, PT ;  /* 0x0000000aff007c0c */ /* 0x000fc8000bf45070 */
[----:B------:R-:W-:-:S13]  /*1ad0*/  ISETP.NE.AND.EX P2, PT, RZ, UR11, PT, P2 ;  /* 0x0000000bff007c0c */ /* 0x000fda000bf45320 */
[----:B------:R-:W-:Y:S05]  /*1ae0*/  @P2 BRA `(.L_x_3175) ;  /* 0x0000000000082947 */ /* 0x000fea0003800000 */
[----:B------:R-:W-:Y:S05]  /*1af0*/  @P1 BRA `(.L_x_3176) ;  /* 0x0000000000201947 */ /* 0x000fea0003800000 */
[----:B------:R-:W-:Y:S05]  /*1b00*/  BRA `(.L_x_3177) ;  /* 0x0000000000247947 */ /* 0x000fea0003800000 */
.L_x_3175:
[----:B-----5:R-:W-:-:S05]  /*1b10*/  HADD2.F32 R41, -RZ, R35.H0_H0 ;  /* 0x20000023ff297230 */ /* 0x020fca0000004100 */
[----:B------:R-:W-:Y:S01]  /*1b20*/  FADD.FTZ R108, R41, R108 ;  /* 0x0000006c296c7221 */ /* 0x000fe20000010000 */
[----:B------:R-:W-:Y:S06]  /*1b30*/  BRA `(.L_x_3176) ;  /* 0x0000000000107947 */ /* 0x000fec0003800000 */
.L_x_3174:
[----:B-----5:R-:W-:-:S05]  /*1b40*/  HADD2.F32 R41, -RZ, R39.H0_H0 ;  /* 0x20000027ff297230 */ /* 0x020fca0000004100 */
[----:B------:R-:W-:Y:S01]  /*1b50*/  FADD.FTZ R108, R41, R108 ;  /* 0x0000006c296c7221 */ /* 0x000fe20000010000 */
[----:B------:R-:W-:-:S05]  /*1b60*/  @P3 HADD2.F32 R41, -RZ, R35.H0_H0 ;  /* 0x20000023ff293230 */ /* 0x000fca0000004100 */
[----:B------:R-:W-:-:S07]  /*1b70*/  @P3 FADD.FTZ R108, R41, R108 ;  /* 0x0000006c296c3221 */ /* 0x000fce0000010000 */
.L_x_3176:
[----:B------:R-:W-:-:S04]  /*1b80*/  F2FP.F16.F32.PACK_AB R40, RZ, R108 ;  /* 0x0000006cff28723e */ /* 0x000fc800000000ff */
[----:B------:R-:W-:-:S07]  /*1b90*/  PRMT R31, R40, 0x7610, R31 ;  /* 0x00007610281f7816 */ /* 0x000fce000000001f */
.L_x_3177:
[----:B------:R-:W-:Y:S01]  /*1ba0*/  HADD2.F32 R114, -RZ, R43.H1_H1 ;  /* 0x3000002bff727230 */ /* 0x000fe20000004100 */
[----:B------:R-:W-:Y:S06]  /*1bb0*/  @P4 BRA `(.L_x_3178) ;  /* 0x0000000000204947 */ /* 0x000fec0003800000 */
[----:B------:R-:W-:-:S04]  /*1bc0*/  ISETP.NE.U32.AND P2, PT, RZ, UR10, PT ;  /* 0x0000000aff007c0c */ /* 0x000fc8000bf45070 */
[----:B------:R-:W-:-:S13]  /*1bd0*/  ISETP.NE.AND.EX P2, PT, RZ, UR11, PT, P2 ;  /* 0x0000000bff007c0c */ /* 0x000fda000bf45320 */
[----:B------:R-:W-:Y:S05]  /*1be0*/  @P2 BRA `(.L_x_3179) ;  /* 0x0000000000082947 */ /* 0x000fea0003800000 */
[----:B------:R-:W-:Y:S05]  /*1bf0*/  @P1 BRA `(.L_x_3180) ;  /* 0x0000000000201947 */ /* 0x000fea0003800000 */
[----:B------:R-:W-:Y:S05]  /*1c00*/  BRA `(.L_x_3181) ;  /* 0x0000000000247947 */ /* 0x000fea0003800000 */
.L_x_3179:
[----:B-----5:R-:W-:-:S05]  /*1c10*/  HADD2.F32 R41, -RZ, R35.H1_H1 ;  /* 0x30000023ff297230 */ /* 0x020fca0000004100 */
[----:B------:R-:W-:Y:S01]  /*1c20*/  FADD.FTZ R114, R41, R114 ;  /* 0x0000007229727221 */ /* 0x000fe20000010000 */
[----:B------:R-:W-:Y:S06]  /*1c30*/  BRA `(.L_x_3180) ;  /* 0x0000000000107947 */ /* 0x000fec0003800000 */
.L_x_3178:
[----:B-----5:R-:W-:-:S05]  /*1c40*/  HADD2.F32 R41, -RZ, R39.H1_H1 ;  /* 0x30000027ff297230 */ /* 0x020fca0000004100 */
[----:B------:R-:W-:Y:S01]  /*1c50*/  FADD.FTZ R114, R41, R114 ;  /* 0x0000007229727221 */ /* 0x000fe20000010000 */
[----:B------:R-:W-:-:S05]  /*1c60*/  @P3 HADD2.F32 R41, -RZ, R35.H1_H1 ;  /* 0x30000023ff293230 */ /* 0x000fca0000004100 */
[----:B------:R-:W-:-:S07]  /*1c70*/  @P3 FADD.FTZ R114, R41, R114 ;  /* 0x0000007229723221 */ /* 0x000fce0000010000 */
.L_x_3180:
[----:B------:R-:W-:-:S04]  /*1c80*/  F2FP.F16.F32.PACK_AB R40, RZ, R114 ;  /* 0x00000072ff28723e */ /* 0x000fc800000000ff */
[----:B------:R-:W-:-:S07]  /*1c90*/  PRMT R31, R31, 0x5410, R40 ;  /* 0x000054101f1f7816 */ /* 0x000fce0000000028 */
.L_x_3181:
[----:B------:R-:W0:Y:S02]  /*1ca0*/  @P1 LDC.64 R40, c[0x0][0x238] ;  /* 0x00008e00ff281b82 */ /* 0x000e240000000a00 */
[----:B0-----:R-:W-:-:S04]  /*1cb0*/  @P1 LEA R40, P2, R117, R40, 0x4 ;  /* 0x0000002875281211 */ /* 0x001fc800078420ff */
[C---:B------:R-:W-:Y:S02]  /*1cc0*/  @P1 LEA.HI.X R41, R117.reuse, R41, RZ, 0x4, P2 ;  /* 0x0000002975291211 */ /* 0x040fe400010f24ff */
[----:B------:R-:W-:-:S03]  /*1cd0*/  IADD3 R117, R117, 0x20, RZ ;  /* 0x0000002075757810 */ /* 0x000fc60007ffe0ff */
[----:B------:R1:W-:Y:S04]  /*1ce0*/  @P1 STG.E.128 desc[UR4][R40.64], R28 ;  /* 0x0000001c28001986 */ /* 0x0003e8000c101d04 */
.L_x_3149:
[----:B------:R-:W-:Y:S05]  /*1cf0*/  BSYNC B0 ;  /* 0x0000000000007941 */ /* 0x000fea0003800000 */
.L_x_3148:
        /* <DEDUP_REMOVED lines=25> */
.L_x_3185:
[----:B-----5:R-:W-:-:S05]  /*1e90*/  HADD2.F32 R93, -RZ, R32.H0_H0 ;  /* 0x20000020ff5d7230 */ /* 0x020fca0000004100 */
[----:B------:R-:W-:Y:S01]  /*1ea0*/  FADD.FTZ R86, R93, R86 ;  /* 0x000000565d567221 */ /* 0x000fe20000010000 */
[----:B------:R-:W-:Y:S06]  /*1eb0*/  BRA `(.L_x_3186) ;  /* 0x0000000000107947 */ /* 0x000fec0003800000 */
.L_x_3184:
[----:B-----5:R-:W-:Y:S02]  /*1ec0*/  HADD2.F32 R93, -RZ, R36.H0_H0 ;  /* 0x20000024ff5d7230 */ /* 0x020fe40000004100 */
[----:B------:R-:W-:-:S03]  /*1ed0*/  @P3 HADD2.F32 R101, -RZ, R32.H0_H0 ;  /* 0x20000020ff653230 */ /* 0x000fc60000004100 */
[----:B------:R-:W-:-:S04]  /*1ee0*/  FADD.FTZ R86, R93, R86 ;  /* 0x000000565d567221 */ /* 0x000fc80000010000 */
[----:B------:R-:W-:-:S07]  /*1ef0*/  @P3 FADD.FTZ R86, R101, R86 ;  /* 0x0000005665563221 */ /* 0x000fce0000010000 */
.L_x_3186:
[----:B------:R-:W-:-:S04]  /*1f00*/  F2FP.F16.F32.PACK_AB R92, RZ, R86 ;  /* 0x00000056ff5c723e */ /* 0x000fc800000000ff */
[----:B------:R-:W-:-:S07]  /*1f10*/  PRMT R28, R92, 0x7610, R28 ;  /* 0x000076105c1c7816 */ /* 0x000fce000000001c */
.L_x_3187:
[----:B------:R-:W-:Y:S01]  /*1f20*/  HADD2.F32 R92, -RZ, R40.H1_H1 ;  /* 0x30000028ff5c7230 */ /* 0x000fe20000004100 */
[----:B------:R-:W-:Y:S06]  /*1f30*/  @P4 BRA `(.L_x_3188) ;  /* 0x0000000000204947 */ /* 0x000fec0003800000 */
[----:B------:R-:W-:-:S04]  /*1f40*/  ISETP.NE.U32.AND P2, PT, RZ, UR10, PT ;  /* 0x0000000aff007c0c */ /* 0x000fc8000bf45070 */
[----:B------:R-:W-:-:S13]  /*1f50*/  ISETP.NE.AND.EX P2, PT, RZ, UR11, PT, P2 ;  /* 0x0000000bff007c0c */ /* 0x000fda000bf45320 */
[----:B------:R-:W-:Y:S05]  /*1f60*/  @P2 BRA `(.L_x_3189) ;  /* 0x0000000000082947 */ /* 0x000fea0003800000 */
[----:B------:R-:W-:Y:S05]  /*1f70*/  @P1 BRA `(.L_x_3190) ;  /* 0x0000000000201947 */ /* 0x000fea0003800000 */
[----:B------:R-:W-:Y:S05]  /*1f80*/  BRA `(.L_x_3191) ;  /* 0x0000000000247947 */ /* 0x000fea0003800000 */
.L_x_3189:
[----:B-----5:R-:W-:-:S05]  /*1f90*/  HADD2.F32 R93, -RZ, R32.H1_H1 ;  /* 0x30000020ff5d7230 */ /* 0x020fca0000004100 */
[----:B------:R-:W-:Y:S01]  /*1fa0*/  FADD.FTZ R92, R93, R92 ;  /* 0x0000005c5d5c7221 */ /* 0x000fe20000010000 */
[----:B------:R-:W-:Y:S06]  /*1fb0*/  BRA `(.L_x_3190) ;  /* 0x0000000000107947 */ /* 0x000fec0003800000 */
.L_x_3188:
[----:B-----5:R-:W-:Y:S02]  /*1fc0*/  HADD2.F32 R93, -RZ, R36.H1_H1 ;  /* 0x30000024ff5d7230 */ /* 0x020fe40000004100 */
[----:B------:R-:W-:-:S03]  /*1fd0*/  @P3 HADD2.F32 R101, -RZ, R32.H1_H1 ;  /* 0x30000020ff653230 */ /* 0x000fc60000004100 */
[----:B------:R-:W-:-:S04]  /*1fe0*/  FADD.FTZ R92, R93, R92 ;  /* 0x0000005c5d5c7221 */ /* 0x000fc80000010000 */
[----:B------:R-:W-:-:S07]  /*1ff0*/  @P3 FADD.FTZ R92, R101, R92 ;  /* 0x0000005c655c3221 */ /* 0x000fce0000010000 */
.L_x_3190:
[----:B------:R-:W-:-:S04]  /*2000*/  F2FP.F16.F32.PACK_AB R40, RZ, R92 ;  /* 0x0000005cff28723e */ /* 0x000fc800000000ff */
[----:B------:R-:W-:-:S07]  /*2010*/  PRMT R28, R28, 0x5410, R40 ;  /* 0x000054101c1c7816 */ /* 0x000fce0000000028 */
.L_x_3191:
[----:B------:R-:W-:Y:S01]  /*2020*/  HADD2.F32 R93, -RZ, R41.H0_H0 ;  /* 0x20000029ff5d7230 */ /* 0x000fe20000004100 */
[----:B------:R-:W-:Y:S06]  /*2030*/  @P4 BRA `(.L_x_3192) ;  /* 0x0000000000204947 */ /* 0x000fec0003800000 */
[----:B------:R-:W-:-:S04]  /*2040*/  ISETP.NE.U32.AND P2, PT, RZ, UR10, PT ;  /* 0x0000000aff007c0c */ /* 0x000fc8000bf45070 */
[----:B------:R-:W-:-:S13]  /*2050*/  ISETP.NE.AND.EX P2, PT, RZ, UR11, PT, P2 ;  /* 0x0000000bff007c0c */ /* 0x000fda000bf45320 */
[----:B------:R-:W-:Y:S05]  /*2060*/  @P2 BRA `(.L_x_3193) ;  /* 0x0000000000082947 */ /* 0x000fea0003800000 */
[----:B------:R-:W-:Y:S05]  /*2070*/  @P1 BRA `(.L_x_3194) ;  /* 0x0000000000201947 */ /* 0x000fea0003800000 */
[----:B------:R-:W-:Y:S05]  /*2080*/  BRA `(.L_x_3195) ;  /* 0x0000000000247947 */ /* 0x000fea0003800000 */
.L_x_3193:
[----:B-----5:R-:W-:-:S05]  /*2090*/  HADD2.F32 R40, -RZ, R33.H0_H0 ;  /* 0x20000021ff287230 */ /* 0x020fca0000004100 */
[----:B------:R-:W-:Y:S01]  /*20a0*/  FADD.FTZ R93, R40, R93 ;  /* 0x0000005d285d7221 */ /* 0x000fe20000010000 */
[----:B------:R-:W-:Y:S06]  /*20b0*/  BRA `(.L_x_3194) ;  /* 0x0000000000107947 */ /* 0x000fec0003800000 */
.L_x_3192:
[----:B-----5:R-:W-:Y:S02]  /*20c0*/  HADD2.F32 R40, -RZ, R37.H0_H0 ;  /* 0x20000025ff287230 */ /* 0x020fe40000004100 */
[----:B------:R-:W-:-:S03]  /*20d0*/  @P3 HADD2.F32 R100, -RZ, R33.H0_H0 ;  /* 0x20000021ff643230 */ /* 0x000fc60000004100 */
[----:B------:R-:W-:-:S04]  /*20e0*/  FADD.FTZ R93, R40, R93 ;  /* 0x0000005d285d7221 */ /* 0x000fc80000010000 */
[----:B------:R-:W-:-:S07]  /*20f0*/  @P3 FADD.FTZ R93, R100, R93 ;  /* 0x0000005d645d3221 */ /* 0x000fce0000010000 */
.L_x_3194:
[----:B------:R-:W-:-:S04]  /*2100*/  F2FP.F16.F32.PACK_AB R40, RZ, R93 ;  /* 0x0000005dff28723e */ /* 0x000fc800000000ff */
[----:B------:R-:W-:-:S07]  /*2110*/  PRMT R29, R40, 0x7610, R29 ;  /* 0x00007610281d7816 */ /* 0x000fce000000001d */
.L_x_3195:
[----:B------:R-:W-:Y:S01]  /*2120*/  HADD2.F32 R100, -RZ, R41.H1_H1 ;  /* 0x30000029ff647230 */ /* 0x000fe20000004100 */
[----:B------:R-:W-:Y:S06]  /*2130*/  @P4 BRA `(.L_x_3196) ;  /* 0x0000000000204947 */ /* 0x000fec0003800000 */
[----:B------:R-:W-:-:S04]  /*2140*/  ISETP.NE.U32.AND P2, PT, RZ, UR10, PT ;  /* 0x0000000aff007c0c */ /* 0x000fc8000bf45070 */
[----:B------:R-:W-:-:S13]  /*2150*/  ISETP.NE.AND.EX P2, PT, RZ, UR11, PT, P2 ;  /* 0x0000000bff007c0c */ /* 0x000fda000bf45320 */
[----:B------:R-:W-:Y:S05]  /*2160*/  @P2 BRA `(.L_x_3197) ;  /* 0x0000000000082947 */ /* 0x000fea0003800000 */
[----:B------:R-:W-:Y:S05]  /*2170*/  @P1 BRA `(.L_x_3198) ;  /* 0x0000000000201947 */ /* 0x000fea0003800000 */
[----:B------:R-:W-:Y:S05]  /*2180*/  BRA `(.L_x_3199) ;  /* 0x0000000000247947 */ /* 0x000fea0003800000 */
.L_x_3197:
[----:B-----5:R-:W-:-:S05]  /*2190*/  HADD2.F32 R41, -RZ, R33.H1_H1 ;  /* 0x30000021ff297230 */ /* 0x020fca0000004100 */
[----:B------:R-:W-:Y:S01]  /*21a0*/  FADD.FTZ R100, R41, R100 ;  /* 0x0000006429647221 */ /* 0x000fe20000010000 */
[----:B------:R-:W-:Y:S06]  /*21b0*/  BRA `(.L_x_3198) ;  /* 0x0000000000107947 */ /* 0x000fec0003800000 */
.L_x_3196:
[----:B-----5:R-:W-:Y:S02]  /*21c0*/  HADD2.F32 R41, -RZ, R37.H1_H1 ;  /* 0x30000025ff297230 */ /* 0x020fe40000004100 */
[----:B------:R-:W-:-:S03]  /*21d0*/  @P3 HADD2.F32 R101, -RZ, R33.H1_H1 ;  /* 0x30000021ff653230 */ /* 0x000fc60000004100 */
[----:B------:R-:W-:-:S04]  /*21e0*/  FADD.FTZ R100, R41, R100 ;  /* 0x0000006429647221 */ /* 0x000fc80000010000 */
[----:B------:R-:W-:-:S07]  /*21f0*/  @P3 FADD.FTZ R100, R101, R100 ;  /* 0x0000006465643221 */ /* 0x000fce0000010000 */
.L_x_3198:
[----:B------:R-:W-:-:S04]  /*2200*/  F2FP.F16.F32.PACK_AB R40, RZ, R100 ;  /* 0x00000064ff28723e */ /* 0x000fc800000000ff */
[----:B------:R-:W-:-:S07]  /*2210*/  PRMT R29, R29, 0x5410, R40 ;  /* 0x000054101d1d7816 */ /* 0x000fce0000000028 */
.L_x_3199:
[----:B------:R-:W-:Y:S01]  /*2220*/  HADD2.F32 R101, -RZ, R42.H0_H0 ;  /* 0x2000002aff657230 */ /* 0x000fe20000004100 */
[----:B------:R-:W-:Y:S06]  /*2230*/  @P4 BRA `(.L_x_3200) ;  /* 0x0000000000204947 */ /* 0x000fec0003800000 */
[----:B------:R-:W-:-:S04]  /*2240*/  ISETP.NE.U32.AND P2, PT, RZ, UR10, PT ;  /* 0x0000000aff007c0c */ /* 0x000fc8000bf45070 */
[----:B------:R-:W-:-:S13]  /*2250*/  ISETP.NE.AND.EX P2, PT, RZ, UR11, PT, P2 ;  /* 0x0000000bff007c0c */ /* 0x000fda000bf45320 */
[----:B------:R-:W-:Y:S05]  /*2260*/  @P2 BRA `(.L_x_3201) ;  /* 0x0000000000082947 */ /* 0x000fea0003800000 */
[----:B------:R-:W-:Y:S05]  /*2270*/  @P1 BRA `(.L_x_3202) ;  /* 0x0000000000201947 */ /* 0x000fea0003800000 */
[----:B------:R-:W-:Y:S05]  /*2280*/  BRA `(.L_x_3203) ;  /* 0x0000000000247947 */ /* 0x000fea0003800000 */
.L_x_3201:
[----:B-----5:R-:W-:-:S05]  /*2290*/  HADD2.F32 R40, -RZ, R34.H0_H0 ;  /* 0x20000022ff287230 */ /* 0x020fca0000004100 */
[----:B------:R-:W-:Y:S01]  /*22a0*/  FADD.FTZ R101, R40, R101 ;  /* 0x0000006528657221 */ /* 0x000fe20000010000 */
[----:B------:R-:W-:Y:S06]  /*22b0*/  BRA `(.L_x_3202) ;  /* 0x0000000000107947 */ /* 0x000fec0003800000 */
.L_x_3200:
[----:B-----5:R-:W-:Y:S02]  /*22c0*/  HADD2.F32 R40, -RZ, R38.H0_H0 ;  /* 0x20000026ff287230 */ /* 0x020fe40000004100 */
[----:B------:R-:W-:-:S03]  /*22d0*/  @P3 HADD2.F32 R110, -RZ, R34.H0_H0 ;  /* 0x20000022ff6e3230 */ /* 0x000fc60000004100 */
[----:B------:R-:W-:-:S04]  /*22e0*/  FADD.FTZ R101, R40, R101 ;  /* 0x0000006528657221 */ /* 0x000fc80000010000 */
[----:B------:R-:W-:-:S07]  /*22f0*/  @P3 FADD.FTZ R101, R110, R101 ;  /* 0x000000656e653221 */ /* 0x000fce0000010000 */
.L_x_3202:
[----:B------:R-:W-:-:S04]  /*2300*/  F2FP.F16.F32.PACK_AB R40, RZ, R101 ;  /* 0x00000065ff28723e */ /* 0x000fc800000000ff */
[----:B------:R-:W-:-:S07]  /*2310*/  PRMT R30, R40, 0x7610, R30 ;  /* 0x00007610281e7816 */ /* 0x000fce000000001e */
.L_x_3203:
[----:B------:R-:W-:Y:S01]  /*2320*/  HADD2.F32 R109, -RZ, R42.H1_H1 ;  /* 0x3000002aff6d7230 */ /* 0x000fe20000004100 */
[----:B------:R-:W-:Y:S06]  /*2330*/  @P4 BRA `(.L_x_3204) ;  /* 0x0000000000204947 */ /* 0x000fec0003800000 */
[----:B------:R-:W-:-:S04]  /*2340*/  ISETP.NE.U32.AND P2, PT, RZ, UR10, PT ;  /* 0x0000000aff007c0c */ /* 0x000fc8000bf45070 */
[----:B------:R-:W-:-:S13]  /*2350*/  ISETP.NE.AND.EX P2, PT, RZ, UR11, PT, P2 ;  /* 0x0000000bff007c0c */ /* 0x000fda000bf45320 */
[----:B------:R-:W-:Y:S05]  /*2360*/  @P2 BRA `(.L_x_3205) ;  /* 0x0000000000082947 */ /* 0x000fea0003800000 */
[----:B------:R-:W-:Y:S05]  /*2370*/  @P1 BRA `(.L_x_3206) ;  /* 0x0000000000201947 */ /* 0x000fea0003800000 */
[----:B------:R-:W-:Y:S05]  /*2380*/  BRA `(.L_x_3207) ;  /* 0x0000000000247947 */ /* 0x000fea0003800000 */
.L_x_3205:
[----:B-----5:R-:W-:-:S05]  /*2390*/  HADD2.F32 R40, -RZ, R34.H1_H1 ;  /* 0x30000022ff287230 */ /* 0x020fca0000004100 */
[----:B------:R-:W-:Y:S01]  /*23a0*/  FADD.FTZ R109, R40, R109 ;  /* 0x0000006d286d7221 */ /* 0x000fe20000010000 */
[----:B------:R-:W-:Y:S06]  /*23b0*/  BRA `(.L_x_3206) ;  /* 0x0000000000107947 */ /* 0x000fec0003800000 */
.L_x_3204:
[----:B-----5:R-:W-:Y:S02]  /*23c0*/  HADD2.F32 R40, -RZ, R38.H1_H1 ;  /* 0x30000026ff287230 */ /* 0x020fe40000004100 */
[----:B------:R-:W-:-:S03]  /*23d0*/  @P3 HADD2.F32 R42, -RZ, R34.H1_H1 ;  /* 0x30000022ff2a3230 */ /* 0x000fc60000004100 */
[----:B------:R-:W-:-:S04]  /*23e0*/  FADD.FTZ R109, R40, R109 ;  /* 0x0000006d286d7221 */ /* 0x000fc80000010000 */
[----:B------:R-:W-:-:S07]  /*23f0*/  @P3 FADD.FTZ R109, R42, R109 ;  /* 0x0000006d2a6d3221 */ /* 0x000fce0000010000 */
.L_x_3206:
[----:B------:R-:W-:-:S04]  /*2400*/  F2FP.F16.F32.PACK_AB R40, RZ, R109 ;  /* 0x0000006dff28723e */ /* 0x000fc800000000ff */
[----:B------:R-:W-:-:S07]  /*2410*/  PRMT R30, R30, 0x5410, R40 ;  /* 0x000054101e1e7816 */ /* 0x000fce0000000028 */
.L_x_3207:
[----:B------:R-:W-:Y:S01]  /*2420*/  HADD2.F32 R110, -RZ, R43.H0_H0 ;  /* 0x2000002bff6e7230 */ /* 0x000fe20000004100 */
[----:B------:R-:W-:Y:S06]  /*2430*/  @P4 BRA `(.L_x_3208) ;  /* 0x0000000000204947 */ /* 0x000fec0003800000 */
[----:B------:R-:W-:-:S04]  /*2440*/  ISETP.NE.U32.AND P2, PT, RZ, UR10, PT ;  /* 0x0000000aff007c0c */ /* 0x000fc8000bf45070 */
[----:B------:R-:W-:-:S13]  /*2450*/  ISETP.NE.AND.EX P2, PT, RZ, UR11, PT, P2 ;  /* 0x0000000bff007c0c */ /* 0x000fda000bf45320 */
[----:B------:R-:W-:Y:S05]  /*2460*/  @P2 BRA `(.L_x_3209) ;  /* 0x0000000000082947 */ /* 0x000fea0003800000 */
[----:B------:R-:W-:Y:S05]  /*2470*/  @P1 BRA `(.L_x_3210) ;  /* 0x0000000000201947 */ /* 0x000fea0003800000 */
[----:B------:R-:W-:Y:S05]  /*2480*/  BRA `(.L_x_3211) ;  /* 0x0000000000247947 */ /* 0x000fea0003800000 */
.L_x_3209:
[----:B-----5:R-:W-:-:S05]  /*2490*/  HADD2.F32 R41, -RZ, R35.H0_H0 ;  /* 0x20000023ff297230 */ /* 0x020fca0000004100 */
[----:B------:R-:W-:Y:S01]  /*24a0*/  FADD.FTZ R110, R41, R110 ;  /* 0x0000006e296e7221 */ /* 0x000fe20000010000 */
[----:B------:R-:W-:Y:S06]  /*24b0*/  BRA `(.L_x_3210) ;  /* 0x0000000000107947 */ /* 0x000fec0003800000 */
.L_x_3208:
[----:B-----5:R-:W-:-:S05]  /*24c0*/  HADD2.F32 R41, -RZ, R39.H0_H0 ;  /* 0x20000027ff297230 */ /* 0x020fca0000004100 */
[----:B------:R-:W-:Y:S01]  /*24d0*/  FADD.FTZ R110, R41, R110 ;  /* 0x0000006e296e7221 */ /* 0x000fe20000010000 */
[----:B------:R-:W-:-:S05]  /*24e0*/  @P3 HADD2.F32 R41, -RZ, R35.H0_H0 ;  /* 0x20000023ff293230 */ /* 0x000fca0000004100 */
[----:B------:R-:W-:-:S07]  /*24f0*/  @P3 FADD.FTZ R110, R41, R110 ;  /* 0x0000006e296e3221 */ /* 0x000fce0000010000 */
.L_x_3210:
[----:B------:R-:W-:-:S04]  /*2500*/  F2FP.F16.F32.PACK_AB R40, RZ, R110 ;  /* 0x0000006eff28723e */ /* 0x000fc800000000ff */
[----:B------:R-:W-:-:S07]  /*2510*/  PRMT R31, R40, 0x7610, R31 ;  /* 0x00007610281f7816 */ /* 0x000fce000000001f */
.L_x_3211:
[----:B------:R-:W-:Y:S01]  /*2520*/  HADD2.F32 R115, -RZ, R43.H1_H1 ;  /* 0x3000002bff737230 */ /* 0x000fe20000004100 */
[----:B------:R-:W-:Y:S06]  /*2530*/  @P4 BRA `(.L_x_3212) ;  /* 0x0000000000204947 */ /* 0x000fec0003800000 */
[----:B------:R-:W-:-:S04]  /*2540*/  ISETP.NE.U32.AND P2, PT, RZ, UR10, PT ;  /* 0x0000000aff007c0c */ /* 0x000fc8000bf45070 */
[----:B------:R-:W-:-:S13]  /*2550*/  ISETP.NE.AND.EX P2, PT, RZ, UR11, PT, P2 ;  /* 0x0000000bff007c0c */ /* 0x000fda000bf45320 */
[----:B------:R-:W-:Y:S05]  /*2560*/  @P2 BRA `(.L_x_3213) ;  /* 0x0000000000082947 */ /* 0x000fea0003800000 */
[----:B------:R-:W-:Y:S05]  /*2570*/  @P1 BRA `(.L_x_3214) ;  /* 0x0000000000201947 */ /* 0x000fea0003800000 */
[----:B------:R-:W-:Y:S05]  /*2580*/  BRA `(.L_x_3215) ;  /* 0x0000000000247947 */ /* 0x000fea0003800000 */
.L_x_3213:
[----:B-----5:R-:W-:-:S05]  /*2590*/  HADD2.F32 R40, -RZ, R35.H1_H1 ;  /* 0x30000023ff287230 */ /* 0x020fca0000004100 */
[----:B------:R-:W-:Y:S01]  /*25a0*/  FADD.FTZ R115, R40, R115 ;  /* 0x0000007328737221 */ /* 0x000fe20000010000 */
[----:B------:R-:W-:Y:S06]  /*25b0*/  BRA `(.L_x_3214) ;  /* 0x0000000000107947 */ /* 0x000fec0003800000 */
.L_x_3212:
[----:B-----5:R-:W-:-:S05]  /*25c0*/  HADD2.F32 R40, -RZ, R39.H1_H1 ;  /* 0x30000027ff287230 */ /* 0x020fca0000004100 */
[----:B------:R-:W-:Y:S01]  /*25d0*/  FADD.FTZ R115, R40, R115 ;  /* 0x0000007328737221 */ /* 0x000fe20000010000 */
[----:B------:R-:W-:-:S05]  /*25e0*/  @P3 HADD2.F32 R40, -RZ, R35.H1_H1 ;  /* 0x30000023ff283230 */ /* 0x000fca0000004100 */
[----:B------:R-:W-:-:S07]  /*25f0*/  @P3 FADD.FTZ R115, R40, R115 ;  /* 0x0000007328733221 */ /* 0x000fce0000010000 */
.L_x_3214:
[----:B------:R-:W-:-:S04]  /*2600*/  F2FP.F16.F32.PACK_AB R40, RZ, R115 ;  /* 0x00000073ff28723e */ /* 0x000fc800000000ff */
[----:B------:R-:W-:-:S07]  /*2610*/  PRMT R31, R31, 0x5410, R40 ;  /* 0x000054101f1f7816 */ /* 0x000fce0000000028 */
.L_x_3215:
[----:B------:R-:W0:Y:S02]  /*2620*/  @P1 LDC.64 R40, c[0x0][0x238] ;  /* 0x00008e00ff281b82 */ /* 0x000e240000000a00 */
[----:B0-----:R-:W-:-:S04]  /*2630*/  @P1 LEA R40, P2, R117, R40, 0x4 ;  /* 0x0000002875281211 */ /* 0x001fc800078420ff */
[C---:B------:R-:W-:Y:S02]  /*2640*/  @P1 LEA.HI.X R41, R117.reuse, R41, RZ, 0x4, P2 ;  /* 0x0000002975291211 */ /* 0x040fe400010f24ff */
[----:B------:R-:W-:-:S03]  /*2650*/  IADD3 R117, R117, 0x20, RZ ;  /* 0x0000002075757810 */ /* 0x000fc60007ffe0ff */
[----:B------:R2:W-:Y:S04]  /*2660*/  @P1 STG.E.128 desc[UR4][R40.64], R28 ;  /* 0x0000001c28001986 */ /* 0x0005e8000c101d04 */
.L_x_3183:
[----:B------:R-:W-:Y:S05]  /*2670*/  BSYNC B0 ;  /* 0x0000000000007941 */ /* 0x000fea0003800000 */
.L_x_3182:
        /* <DEDUP_REMOVED lines=25> */
.L_x_3219:
[----:B-----5:R-:W-:-:S05]  /*2810*/  HADD2.F32 R94, -RZ, R32.H0_H0 ;  /* 0x20000020ff5e7230 */ /* 0x020fca0000004100 */
[----:B------:R-:W-:Y:S01]  /*2820*/  FADD.FTZ R87, R94, R87 ;  /* 0x000000575e577221 */ /* 0x000fe20000010000 */
[----:B------:R-:W-:Y:S06]  /*2830*/  BRA `(.L_x_3220) ;  /* 0x0000000000107947 */ /* 0x000fec0003800000 */
.L_x_3218:
[----:B-----5:R-:W-:Y:S02]  /*2840*/  HADD2.F32 R94, -RZ, R36.H0_H0 ;  /* 0x20000024ff5e7230 */ /* 0x020fe40000004100 */
[----:B------:R-:W-:-:S03]  /*2850*/  @P3 HADD2.F32 R102, -RZ, R32.H0_H0 ;  /* 0x20000020ff663230 */ /* 0x000fc60000004100 */
[----:B------:R-:W-:-:S04]  /*2860*/  FADD.FTZ R87, R94, R87 ;  /* 0x000000575e577221 */ /* 0x000fc80000010000 */
[----:B------:R-:W-:-:S07]  /*2870*/  @P3 FADD.FTZ R87, R102, R87 ;  /* 0x0000005766573221 */ /* 0x000fce0000010000 */
.L_x_3220:
[----:B------:R-:W-:-:S04]  /*2880*/  F2FP.F16.F32.PACK_AB R94, RZ, R87 ;  /* 0x00000057ff5e723e */ /* 0x000fc800000000ff */
[----:B------:R-:W-:-:S07]  /*2890*/  PRMT R28, R94, 0x7610, R28 ;  /* 0x000076105e1c7816 */ /* 0x000fce000000001c */
.L_x_3221:
[----:B------:R-:W-:Y:S01]  /*28a0*/  HADD2.F32 R94, -RZ, R40.H1_H1 ;  /* 0x30000028ff5e7230 */ /* 0x000fe20000004100 */
[----:B------:R-:W-:Y:S06]  /*28b0*/  @P4 BRA `(.L_x_3222) ;  /* 0x0000000000204947 */ /* 0x000fec0003800000 */
[----:B------:R-:W-:-:S04]  /*28c0*/  ISETP.NE.U32.AND P2, PT, RZ, UR10, PT ;  /* 0x0000000aff007c0c */ /* 0x000fc8000bf45070 */
[----:B------:R-:W-:-:S13]  /*28d0*/  ISETP.NE.AND.EX P2, PT, RZ, UR11, PT, P2 ;  /* 0x0000000bff007c0c */ /* 0x000fda000bf45320 */
[----:B------:R-:W-:Y:S05]  /*28e0*/  @P2 BRA `(.L_x_3223) ;  /* 0x0000000000082947 */ /* 0x000fea0003800000 */
[----:B------:R-:W-:Y:S05]  /*28f0*/  @P1 BRA `(.L_x_3224) ;  /* 0x0000000000201947 */ /* 0x000fea0003800000 */
[----:B------:R-:W-:Y:S05]  /*2900*/  BRA `(.L_x_3225) ;  /* 0x0000000000247947 */ /* 0x000fea0003800000 */
.L_x_3223:
[----:B-----5:R-:W-:-:S05]  /*2910*/  HADD2.F32 R95, -RZ, R32.H1_H1 ;  /* 0x30000020ff5f7230 */ /* 0x020fca0000004100 */
[----:B------:R-:W-:Y:S01]  /*2920*/  FADD.FTZ R94, R95, R94 ;  /* 0x0000005e5f5e7221 */ /* 0x000fe20000010000 */
[----:B------:R-:W-:Y:S06]  /*2930*/  BRA `(.L_x_3224) ;  /* 0x0000000000107947 */ /* 0x000fec0003800000 */
.L_x_3222:
[----:B-----5:R-:W-:Y:S02]  /*2940*/  HADD2.F32 R95, -RZ, R36.H1_H1 ;  /* 0x30000024ff5f7230 */ /* 0x020fe40000004100 */
[----:B------:R-:W-:-:S03]  /*2950*/  @P3 HADD2.F32 R103, -RZ, R32.H1_H1 ;  /* 0x30000020ff673230 */ /* 0x000fc60000004100 */
[----:B------:R-:W-:-:S04]  /*2960*/  FADD.FTZ R94, R95, R94 ;  /* 0x0000005e5f5e7221 */ /* 0x000fc80000010000 */
[----:B------:R-:W-:-:S07]  /*2970*/  @P3 FADD.FTZ R94, R103, R94 ;  /* 0x0000005e675e3221 */ /* 0x000fce0000010000 */
.L_x_3224:
[----:B------:R-:W-:-:S04]  /*2980*/  F2FP.F16.F32.PACK_AB R40, RZ, R94 ;  /* 0x0000005eff28723e */ /* 0x000fc800000000ff */
[----:B------:R-:W-:-:S07]  /*2990*/  PRMT R28, R28, 0x5410, R40 ;  /* 0x000054101c1c7816 */ /* 0x000fce0000000028 */
.L_x_3225:
[----:B------:R-:W-:Y:S01]  /*29a0*/  HADD2.F32 R95, -RZ, R41.H0_H0 ;  /* 0x20000029ff5f7230 */ /* 0x000fe20000004100 */
[----:B------:R-:W-:Y:S06]  /*29b0*/  @P4 BRA `(.L_x_3226) ;  /* 0x0000000000204947 */ /* 0x000fec0003800000 */
[----:B------:R-:W-:-:S04]  /*29c0*/  ISETP.NE.U32.AND P2, PT, RZ, UR10, PT ;  /* 0x0000000aff007c0c */ /* 0x000fc8000bf45070 */
[----:B------:R-:W-:-:S13]  /*29d0*/  ISETP.NE.AND.EX P2, PT, RZ, UR11, PT, P2 ;  /* 0x0000000bff007c0c */ /* 0x000fda000bf45320 */
[----:B------:R-:W-:Y:S05]  /*29e0*/  @P2 BRA `(.L_x_3227) ;  /* 0x0000000000082947 */ /* 0x000fea0003800000 */
[----:B------:R-:W-:Y:S05]  /*29f0*/  @P1 BRA `(.L_x_3228) ;  /* 0x0000000000201947 */ /* 0x000fea0003800000 */
[----:B------:R-:W-:Y:S05]  /*2a00*/  BRA `(.L_x_3229) ;  /* 0x0000000000247947 */ /* 0x000fea0003800000 */
.L_x_3227:
[----:B-----5:R-:W-:-:S05]  /*2a10*/  HADD2.F32 R40, -RZ, R33.H0_H0 ;  /* 0x20000021ff287230 */ /* 0x020fca0000004100 */
[----:B------:R-:W-:Y:S01]  /*2a20*/  FADD.FTZ R95, R40, R95 ;  /* 0x0000005f285f7221 */ /* 0x000fe20000010000 */
[----:B------:R-:W-:Y:S06]  /*2a30*/  BRA `(.L_x_3228) ;  /* 0x0000000000107947 */ /* 0x000fec0003800000 */
.L_x_3226:
[----:B-----5:R-:W-:Y:S02]  /*2a40*/  HADD2.F32 R40, -RZ, R37.H0_H0 ;  /* 0x20000025ff287230 */ /* 0x020fe40000004100 */
[----:B------:R-:W-:-:S03]  /*2a50*/  @P3 HADD2.F32 R102, -RZ, R33.H0_H0 ;  /* 0x20000021ff663230 */ /* 0x000fc60000004100 */
[----:B------:R-:W-:-:S04]  /*2a60*/  FADD.FTZ R95, R40, R95 ;  /* 0x0000005f285f7221 */ /* 0x000fc80000010000 */
[----:B------:R-:W-:-:S07]  /*2a70*/  @P3 FADD.FTZ R95, R102, R95 ;  /* 0x0000005f665f3221 */ /* 0x000fce0000010000 */
.L_x_3228:
[----:B------:R-:W-:-:S04]  /*2a80*/  F2FP.F16.F32.PACK_AB R40, RZ, R95 ;  /* 0x0000005fff28723e */ /* 0x000fc800000000ff */
[----:B------:R-:W-:-:S07]  /*2a90*/  PRMT R29, R40, 0x7610, R29 ;  /* 0x00007610281d7816 */ /* 0x000fce000000001d */
.L_x_3229:
[----:B------:R-:W-:Y:S01]  /*2aa0*/  HADD2.F32 R102, -RZ, R41.H1_H1 ;  /* 0x30000029ff667230 */ /* 0x000fe20000004100 */
[----:B------:R-:W-:Y:S06]  /*2ab0*/  @P4 BRA `(.L_x_3230) ;  /* 0x0000000000204947 */ /* 0x000fec0003800000 */
[----:B------:R-:W-:-:S04]  /*2ac0*/  ISETP.NE.U32.AND P2, PT, RZ, UR10, PT ;  /* 0x0000000aff007c0c */ /* 0x000fc8000bf45070 */
[----:B------:R-:W-:-:S13]  /*2ad0*/  ISETP.NE.AND.EX P2, PT, RZ, UR11, PT, P2 ;  /* 0x0000000bff007c0c */ /* 0x000fda000bf45320 */
[----:B------:R-:W-:Y:S05]  /*2ae0*/  @P2 BRA `(.L_x_3231) ;  /* 0x0000000000082947 */ /* 0x000fea0003800000 */
[----:B------:R-:W-:Y:S05]  /*2af0*/  @P1 BRA `(.L_x_3232) ;  /* 0x0000000000201947 */ /* 0x000fea0003800000 */
[----:B------:R-:W-:Y:S05]  /*2b00*/  BRA `(.L_x_3233) ;  /* 0x0000000000247947 */ /* 0x000fea0003800000 */
.L_x_3231:
[----:B-----5:R-:W-:-:S05]  /*2b10*/  HADD2.F32 R41, -RZ, R33.H1_H1 ;  /* 0x30000021ff297230 */ /* 0x020fca0000004100 */
[----:B------:R-:W-:Y:S01]  /*2b20*/  FADD.FTZ R102, R41, R102 ;  /* 0x0000006629667221 */ /* 0x000fe20000010000 */
[----:B------:R-:W-:Y:S06]  /*2b30*/  BRA `(.L_x_3232) ;  /* 0x0000000000107947 */ /* 0x000fec0003800000 */
.L_x_3230:
[----:B-----5:R-:W-:Y:S02]  /*2b40*/  HADD2.F32 R41, -RZ, R37.H1_H1 ;  /* 0x30000025ff297230 */ /* 0x020fe40000004100 */
[----:B------:R-:W-:-:S03]  /*2b50*/  @P3 HADD2.F32 R103, -RZ, R33.H1_H1 ;  /* 0x30000021ff673230 */ /* 0x000fc60000004100 */
[----:B------:R-:W-:-:S04]  /*2b60*/  FADD.FTZ R102, R41, R102 ;  /* 0x0000006629667221 */ /* 0x000fc80000010000 */
[----:B------:R-:W-:-:S07]  /*2b70*/  @P3 FADD.FTZ R102, R103, R102 ;  /* 0x0000006667663221 */ /* 0x000fce0000010000 */
.L_x_3232:
[----:B------:R-:W-:-:S04]  /*2b80*/  F2FP.F16.F32.PACK_AB R40, RZ, R102 ;  /* 0x00000066ff28723e */ /* 0x000fc800000000ff */
[----:B------:R-:W-:-:S07]  /*2b90*/  PRMT R29, R29, 0x5410, R40 ;  /* 0x000054101d1d7816 */ /* 0x000fce0000000028 */
.L_x_3233:
[----:B------:R-:W-:Y:S01]  /*2ba0*/  HADD2.F32 R103, -RZ, R42.H0_H0 ;  /* 0x2000002aff677230 */ /* 0x000fe20000004100 */
[----:B------:R-:W-:Y:S06]  /*2bb0*/  @P4 BRA `(.L_x_3234) ;  /* 0x0000000000204947 */ /* 0x000fec0003800000 */
[----:B------:R-:W-:-:S04]  /*2bc0*/  ISETP.NE.U32.AND P2, PT, RZ, UR10, PT ;  /* 0x0000000aff007c0c */ /* 0x000fc8000bf45070 */
[----:B------:R-:W-:-:S13]  /*2bd0*/  ISETP.NE.AND.EX P2, PT, RZ, UR11, PT, P2 ;  /* 0x0000000bff007c0c */ /* 0x000fda000bf45320 */
[----:B------:R-:W-:Y:S05]  /*2be0*/  @P2 BRA `(.L_x_3235) ;  /* 0x0000000000082947 */ /* 0x000fea0003800000 */
[----:B------:R-:W-:Y:S05]  /*2bf0*/  @P1 BRA `(.L_x_3236) ;  /* 0x0000000000201947 */ /* 0x000fea0003800000 */
[----:B------:R-:W-:Y:S05]  /*2c00*/  BRA `(.L_x_3237) ;  /* 0x0000000000247947 */ /* 0x000fea0003800000 */
.L_x_3235:
[----:B-----5:R-:W-:-:S05]  /*2c10*/  HADD2.F32 R40, -RZ, R34.H0_H0 ;  /* 0x20000022ff287230 */ /* 0x020fca0000004100 */
[----:B------:R-:W-:Y:S01]  /*2c20*/  FADD.FTZ R103, R40, R103 ;  /* 0x0000006728677221 */ /* 0x000fe20000010000 */
[----:B------:R-:W-:Y:S06]  /*2c30*/  BRA `(.L_x_3236) ;  /* 0x0000000000107947 */ /* 0x000fec0003800000 */
.L_x_3234:
[----:B-----5:R-:W-:Y:S02]  /*2c40*/  HADD2.F32 R40, -RZ, R38.H0_H0 ;  /* 0x20000026ff287230 */ /* 0x020fe40000004100 */
[----:B------:R-:W-:-:S03]  /*2c50*/  @P3 HADD2.F32 R112, -RZ, R34.H0_H0 ;  /* 0x20000022ff703230 */ /* 0x000fc60000004100 */
[----:B------:R-:W-:-:S04]  /*2c60*/  FADD.FTZ R103, R40, R103 ;  /* 0x0000006728677221 */ /* 0x000fc80000010000 */
[----:B------:R-:W-:-:S07]  /*2c70*/  @P3 FADD.FTZ R103, R112, R103 ;  /* 0x0000006770673221 */ /* 0x000fce0000010000 */
.L_x_3236:
[----:B------:R-:W-:-:S04]  /*2c80*/  F2FP.F16.F32.PACK_AB R40, RZ, R103 ;  /* 0x00000067ff28723e */ /* 0x000fc800000000ff */
[----:B------:R-:W-:-:S07]  /*2c90*/  PRMT R30, R40, 0x7610, R30 ;  /* 0x00007610281e7816 */ /* 0x000fce000000001e */
.L_x_3237:
[----:B------:R-:W-:Y:S01]  /*2ca0*/  HADD2.F32 R111, -RZ, R42.H1_H1 ;  /* 0x3000002aff6f7230 */ /* 0x000fe20000004100 */
[----:B------:R-:W-:Y:S06]  /*2cb0*/  @P4 BRA `(.L_x_3238) ;  /* 0x0000000000204947 */ /* 0x000fec0003800000 */
[----:B------:R-:W-:-:S04]  /*2cc0*/  ISETP.NE.U32.AND P2, PT, RZ, UR10, PT ;  /* 0x0000000aff007c0c */ /* 0x000fc8000bf45070 */
[----:B------:R-:W-:-:S13]  /*2cd0*/  ISETP.NE.AND.EX P2, PT, RZ, UR11, PT, P2 ;  /* 0x0000000bff007c0c */ /* 0x000fda000bf45320 */
[----:B------:R-:W-:Y:S05]  /*2ce0*/  @P2 BRA `(.L_x_3239) ;  /* 0x0000000000082947 */ /* 0x000fea0003800000 */
[----:B------:R-:W-:Y:S05]  /*2cf0*/  @P1 BRA `(.L_x_3240) ;  /* 0x0000000000201947 */ /* 0x000fea0003800000 */
[----:B------:R-:W-:Y:S05]  /*2d00*/  BRA `(.L_x_3241) ;  /* 0x0000000000247947 */ /* 0x000fea0003800000 */
.L_x_3239:
[----:B-----5:R-:W-:-:S05]  /*2d10*/  HADD2.F32 R40, -RZ, R34.H1_H1 ;  /* 0x30000022ff287230 */ /* 0x020fca0000004100 */
[----:B------:R-:W-:Y:S01]  /*2d20*/  FADD.FTZ R111, R40, R111 ;  /* 0x0000006f286f7221 */ /* 0x000fe20000010000 */
[----:B------:R-:W-:Y:S06]  /*2d30*/  BRA `(.L_x_3240) ;  /* 0x0000000000107947 */ /* 0x000fec0003800000 */
.L_x_3238:
[----:B-----5:R-:W-:Y:S02]  /*2d40*/  HADD2.F32 R40, -RZ, R38.H1_H1 ;  /* 0x30000026ff287230 */ /* 0x020fe40000004100 */
[----:B------:R-:W-:-:S03]  /*2d50*/  @P3 HADD2.F32 R42, -RZ, R34.H1_H1 ;  /* 0x30000022ff2a3230 */ /* 0x000fc60000004100 */
[----:B------:R-:W-:-:S04]  /*2d60*/  FADD.FTZ R111, R40, R111 ;  /* 0x0000006f286f7221 */ /* 0x000fc80000010000 */
[----:B------:R-:W-:-:S07]  /*2d70*/  @P3 FADD.FTZ R111, R42, R111 ;  /* 0x0000006f2a6f3221 */ /* 0x000fce0000010000 */
.L_x_3240:
[----:B------:R-:W-:-:S04]  /*2d80*/  F2FP.F16.F32.PACK_AB R40, RZ, R111 ;  /* 0x0000006fff28723e */ /* 0x000fc800000000ff */
[----:B------:R-:W-:-:S07]  /*2d90*/  PRMT R30, R30, 0x5410, R40 ;  /* 0x000054101e1e7816 */ /* 0x000fce0000000028 */
.L_x_3241:
[----:B------:R-:W-:Y:S01]  /*2da0*/  HADD2.F32 R112, -RZ, R43.H0_H0 ;  /* 0x2000002bff707230 */ /* 0x000fe20000004100 */
[----:B------:R-:W-:Y:S06]  /*2db0*/  @P4 BRA `(.L_x_3242) ;  /* 0x0000000000204947 */ /* 0x000fec0003800000 */
[----:B------:R-:W-:-:S04]  /*2dc0*/  ISETP.NE.U32.AND P2, PT, RZ, UR10, PT ;  /* 0x0000000aff007c0c */ /* 0x000fc8000bf45070 */
[----:B------:R-:W-:-:S13]  /*2dd0*/  ISETP.NE.AND.EX P2, PT, RZ, UR11, PT, P2 ;  /* 0x0000000bff007c0c */ /* 0x000fda000bf45320 */
[----:B------:R-:W-:Y:S05]  /*2de0*/  @P2 BRA `(.L_x_3243) ;  /* 0x0000000000082947 */ /* 0x000fea0003800000 */
[----:B------:R-:W-:Y:S05]  /*2df0*/  @P1 BRA `(.L_x_3244) ;  /* 0x0000000000201947 */ /* 0x000fea0003800000 */
[----:B------:R-:W-:Y:S05]  /*2e00*/  BRA `(.L_x_3245) ;  /* 0x0000000000247947 */ /* 0x000fea0003800000 */
.L_x_3243:
[----:B-----5:R-:W-:-:S05]  /*2e10*/  HADD2.F32 R41, -RZ, R35.H0_H0 ;  /* 0x20000023ff297230 */ /* 0x020fca0000004100 */
[----:B------:R-:W-:Y:S01]  /*2e20*/  FADD.FTZ R112, R41, R112 ;  /* 0x0000007029707221 */ /* 0x000fe20000010000 */
[----:B------:R-:W-:Y:S06]  /*2e30*/  BRA `(.L_x_3244) ;  /* 0x0000000000107947 */ /* 0x000fec0003800000 */
.L_x_3242:
[----:B-----5:R-:W-:-:S05]  /*2e40*/  HADD2.F32 R41, -RZ, R39.H0_H0 ;  /* 0x20000027ff297230 */ /* 0x020fca0000004100 */
[----:B------:R-:W-:Y:S01]  /*2e50*/  FADD.FTZ R112, R41, R112 ;  /* 0x0000007029707221 */ /* 0x000fe20000010000 */
[----:B------:R-:W-:-:S05]  /*2e60*/  @P3 HADD2.F32 R41, -RZ, R35.H0_H0 ;  /* 0x20000023ff293230 */ /* 0x000fca0000004100 */
[----:B------:R-:W-:-:S07]  /*2e70*/  @P3 FADD.FTZ R112, R41, R112 ;  /* 0x0000007029703221 */ /* 0x000fce0000010000 */
.L_x_3244:
[----:B------:R-:W-:-:S04]  /*2e80*/  F2FP.F16.F32.PACK_AB R40, RZ, R112 ;  /* 0x00000070ff28723e */ /* 0x000fc800000000ff */
[----:B------:R-:W-:-:S07]  /*2e90*/  PRMT R31, R40, 0x7610, R31 ;  /* 0x00007610281f7816 */ /* 0x000fce000000001f */
.L_x_3245:
[----:B------:R-:W-:Y:S01]  /*2ea0*/  HADD2.F32 R116, -RZ, R43.H1_H1 ;  /* 0x3000002bff747230 */ /* 0x000fe20000004100 */
[----:B------:R-:W-:Y:S06]  /*2eb0*/  @P4 BRA `(.L_x_3246) ;  /* 0x0000000000204947 */ /* 0x000fec0003800000 */
[----:B------:R-:W-:-:S04]  /*2ec0*/  ISETP.NE.U32.AND P2, PT, RZ, UR10, PT ;  /* 0x0000000aff007c0c */ /* 0x000fc8000bf45070 */
[----:B------:R-:W-:-:S13]  /*2ed0*/  ISETP.NE.AND.EX P2, PT, RZ, UR11, PT, P2 ;  /* 0x0000000bff007c0c */ /* 0x000fda000bf45320 */
[----:B------:R-:W-:Y:S05]  /*2ee0*/  @P2 BRA `(.L_x_3247) ;  /* 0x0000000000082947 */ /* 0x000fea0003800000 */
[----:B------:R-:W-:Y:S05]  /*2ef0*/  @P1 BRA `(.L_x_3248) ;  /* 0x0000000000201947 */ /* 0x000fea0003800000 */
[----:B------:R-:W-:Y:S05]  /*2f00*/  BRA `(.L_x_3249) ;  /* 0x0000000000247947 */ /* 0x000fea0003800000 */
.L_x_3247:
[----:B-----5:R-:W-:-:S05]  /*2f10*/  HADD2.F32 R41, -RZ, R35.H1_H1 ;  /* 0x30000023ff297230 */ /* 0x020fca0000004100 */
[----:B------:R-:W-:Y:S01]  /*2f20*/  FADD.FTZ R116, R41, R116 ;  /* 0x0000007429747221 */ /* 0x000fe20000010000 */
[----:B------:R-:W-:Y:S06]  /*2f30*/  BRA `(.L_x_3248) ;  /* 0x0000000000107947 */ /* 0x000fec0003800000 */
.L_x_3246:
[----:B-----5:R-:W-:-:S05]  /*2f40*/  HADD2.F32 R41, -RZ, R39.H1_H1 ;  /* 0x30000027ff297230 */ /* 0x020fca0000004100 */
[----:B------:R-:W-:Y:S01]  /*2f50*/  FADD.FTZ R116, R41, R116 ;  /* 0x0000007429747221 */ /* 0x000fe20000010000 */
[----:B------:R-:W-:-:S05]  /*2f60*/  @P3 HADD2.F32 R41, -RZ, R35.H1_H1 ;  /* 0x30000023ff293230 */ /* 0x000fca0000004100 */
[----:B------:R-:W-:-:S07]  /*2f70*/  @P3 FADD.FTZ R116, R41, R116 ;  /* 0x0000007429743221 */ /* 0x000fce0000010000 */
.L_x_3248:
[----:B------:R-:W-:-:S04]  /*2f80*/  F2FP.F16.F32.PACK_AB R40, RZ, R116 ;  /* 0x00000074ff28723e */ /* 0x000fc800000000ff */
[----:B------:R-:W-:-:S07]  /*2f90*/  PRMT R31, R31, 0x5410, R40 ;  /* 0x000054101f1f7816 */ /* 0x000fce0000000028 */
.L_x_3249:
[----:B------:R-:W0:Y:S02]  /*2fa0*/  @P1 LDC.64 R40, c[0x0][0x238] ;  /* 0x00008e00ff281b82 */ /* 0x000e240000000a00 */
[----:B0-----:R-:W-:-:S04]  /*2fb0*/  @P1 LEA R40, P2, R117, R40, 0x4 ;  /* 0x0000002875281211 */ /* 0x001fc800078420ff */
[----:B------:R-:W-:-:S05]  /*2fc0*/  @P1 LEA.HI.X R41, R117, R41, RZ, 0x4, P2 ;  /* 0x0000002975291211 */ /* 0x000fca00010f24ff */
[----:B------:R3:W-:Y:S04]  /*2fd0*/  @P1 STG.E.128 desc[UR4][R40.64], R28 ;  /* 0x0000001c28001986 */ /* 0x0007e8000c101d04 */
.L_x_3217:
[----:B------:R-:W-:Y:S05]  /*2fe0*/  BSYNC B0 ;  /* 0x0000000000007941 */ /* 0x000fea0003800000 */
.L_x_3216:
        /* <DEDUP_REMOVED lines=47> */
[----:B-1----:R-:W-:-:S05]  /*32e0*/  FADD.FTZ R122, R121, R122 ;  /* 0x0000007a797a7221 */ /* 0x002fca0000010000 */
[----:B------:R-:W1:Y:S02]  /*32f0*/  SHFL.BFLY PT, R119, R122, 0x10, 0x1f ;  /* 0x0e001f007a777f89 */ /* 0x000e6400000e0000 */
[----:B-1----:R-:W-:-:S04]  /*3300*/  FADD.FTZ R42, R122, R119 ;  /* 0x000000777a2a7221 */ /* 0x002fc80000010000 */
[----:B0-----:R-:W-:-:S04]  /*3310*/  FMUL.FTZ R119, R42, R41 ;  /* 0x000000292a777220 */ /* 0x001fc80000410000 */
        /* <DEDUP_REMOVED lines=74> */
.L_x_3271:
[----:B------:R-:W-:Y:S01]  /*37c0*/  FMUL.FTZ R40, R119, R119 ;  /* 0x0000007777287220 */ /* 0x000fe20000410000 */
[----:B01----:R-:W-:Y:S01]  /*37d0*/  FADD.FTZ R120, R120, R125 ;  /* 0x0000007d78787221 */ /* 0x003fe20000010000 */
[----:B------:R-:W-:Y:S01]  /*37e0*/  PLOP3.LUT P2, PT, PT, PT, UP0, 0x40, 0x0 ;  /* 0x000000000000781c */ /* 0x000fe20003f4e808 */
[----:B------:R-:W0:Y:S01]  /*37f0*/  @!P5 LDC.64 R42, c[0x0][0x250] ;  /* 0x00009400ff2adb82 */ /* 0x000e220000000a00 */
[----:B------:R-:W-:Y:S01]  /*3800*/  BSSY B0, `(.L_x_3251) ;  /* 0x000002d000007945 */ /* 0x000fe20003800000 */
[----:B------:R-:W-:Y:S01]  /*3810*/  FFMA.FTZ R117, R120, R41, UR6 ;  /* 0x0000000678757e23 */ /* 0x000fe20008010029 */
[----:B------:R-:W-:Y:S02]  /*3820*/  FSEL R118, R40, RZ, !P2 ;  /* 0x000000ff28767208 */ /* 0x000fe40005000000 */
[----:B------:R-:W-:-:S03]  /*3830*/  PLOP3.LUT P2, PT, PT, PT, UP0, 0x40, 0x0 ;  /* 0x000000000000781c */ /* 0x000fc60003f4e808 */
[----:B------:R-:W1:Y:S01]  /*3840*/  @!P5 LDC.64 R40, c[0x0][0x258] ;  /* 0x00009600ff28db82 */ /* 0x000e620000000a00 */
[----:B------:R-:W-:Y:S01]  /*3850*/  FADD.FTZ R118, R117, R118 ;  /* 0x0000007675767221 */ /* 0x000fe20000010000 */
[----:B------:R-:W-:-:S05]  /*3860*/  FSEL R117, R119, RZ, P2 ;  /* 0x000000ff77757208 */ /* 0x000fca0001000000 */
        /* <DEDUP_REMOVED lines=8> */
[--C-:B------:R-:W-:Y:S01]  /*38f0*/  FADD.FTZ R121, R105, -R117.reuse ;  /* 0x8000007569797221 */ /* 0x100fe20000010000 */
[----:B------:R-:W-:Y:S01]  /*3900*/  FADD.FTZ R119, R97, -R117 ;  /* 0x8000007561777221 */ /* 0x000fe20000010000 */
[C---:B------:R-:W-:Y:S01]  /*3910*/  FMUL.FTZ R41, R118.reuse, R41 ;  /* 0x0000002976297220 */ /* 0x040fe20000410000 */
[C---:B------:R-:W-:Y:S01]  /*3920*/  FMUL.FTZ R43, R118.reuse, R43 ;  /* 0x0000002b762b7220 */ /* 0x040fe20000410000 */
[C---:B------:R-:W-:Y:S01]  /*3930*/  FMUL.FTZ R121, R118.reuse, R121 ;  /* 0x0000007976797220 */ /* 0x040fe20000410000 */
[----:B------:R-:W-:Y:S01]  /*3940*/  FMUL.FTZ R119, R118, R119 ;  /* 0x0000007776777220 */ /* 0x000fe20000410000 */
[----:B------:R-:W-:Y:S01]  /*3950*/  FFMA.FTZ R40, R3, R41, R12 ;  /* 0x0000002903287223 */ /* 0x000fe2000001000c */
[----:B------:R-:W-:Y:S01]  /*3960*/  FFMA.FTZ R43, R4, R43, R11 ;  /* 0x0000002b042b7223 */ /* 0x000fe2000001000b */
[----:B------:R-:W-:Y:S01]  /*3970*/  FADD.FTZ R41, R89, -R117 ;  /* 0x8000007559297221 */ /* 0x000fe20000010000 */
[----:B------:R-:W-:Y:S01]  /*3980*/  FFMA.FTZ R122, R8, R121, R15 ;  /* 0x00000079087a7223 */ /* 0x000fe2000001000f */
[----:B------:R-:W-:Y:S01]  /*3990*/  FFMA.FTZ R119, R7, R119, R16 ;  /* 0x0000007707777223 */ /* 0x000fe20000010010 */
[----:B------:R-:W0:Y:S01]  /*39a0*/  LDC.64 R120, c[0x0][0x2b8] ;  /* 0x0000ae00ff787b82 */ /* 0x000e220000000a00 */
[----:B------:R-:W-:Y:S01]  /*39b0*/  F2FP.F16.F32.PACK_AB R40, R43, R40 ;  /* 0x000000282b28723e */ /* 0x000fe200000000ff */
[----:B------:R-:W-:Y:S01]  /*39c0*/  FADD.FTZ R43, R96, -R117 ;  /* 0x80000075602b7221 */ /* 0x000fe20000010000 */
[----:B------:R-:W-:-:S03]  /*39d0*/  FMUL.FTZ R41, R118, R41 ;  /* 0x0000002976297220 */ /* 0x000fc60000410000 */
[----:B------:R-:W-:Y:S01]  /*39e0*/  FMUL.FTZ R43, R118, R43 ;  /* 0x0000002b762b7220 */ /* 0x000fe20000410000 */
[----:B------:R-:W-:-:S03]  /*39f0*/  FFMA.FTZ R41, R5, R41, R14 ;  /* 0x0000002905297223 */ /* 0x000fc6000001000e */
[----:B------:R-:W-:Y:S01]  /*3a00*/  FFMA.FTZ R42, R6, R43, R13 ;  /* 0x0000002b062a7223 */ /* 0x000fe2000001000d */
[----:B------:R-:W-:-:S04]  /*3a10*/  FADD.FTZ R43, R106, -R117 ;  /* 0x800000756a2b7221 */ /* 0x000fc80000010000 */
[----:B------:R-:W-:Y:S01]  /*3a20*/  F2FP.F16.F32.PACK_AB R41, R42, R41 ;  /* 0x000000292a29723e */ /* 0x000fe200000000ff */
[----:B------:R-:W-:Y:S01]  /*3a30*/  FMUL.FTZ R43, R118, R43 ;  /* 0x0000002b762b7220 */ /* 0x000fe20000410000 */
[----:B------:R-:W-:Y:S01]  /*3a40*/  F2FP.F16.F32.PACK_AB R42, R122, R119 ;  /* 0x000000777a2a723e */ /* 0x000fe200000000ff */
[----:B------:R-:W-:Y:S02]  /*3a50*/  FADD.FTZ R119, R113, -R117 ;  /* 0x8000007571777221 */ /* 0x000fe40000010000 */
[----:B------:R-:W-:Y:S02]  /*3a60*/  FFMA.FTZ R43, R9, R43, R18 ;  /* 0x0000002b092b7223 */ /* 0x000fe40000010012 */
[----:B------:R-:W-:Y:S01]  /*3a70*/  FMUL.FTZ R119, R118, R119 ;  /* 0x0000007776777220 */ /* 0x000fe20000410000 */
[C---:B0-----:R-:W-:Y:S01]  /*3a80*/  IMAD.WIDE.U32 R120, R104.reuse, 0x10, R120 ;  /* 0x0000001068787825 */ /* 0x041fe200078e0078 */
[----:B------:R-:W-:-:S03]  /*3a90*/  IADD3 R104, R104, 0x20, RZ ;  /* 0x0000002068687810 */ /* 0x000fc60007ffe0ff */
[----:B------:R-:W-:-:S05]  /*3aa0*/  FFMA.FTZ R122, R10, R119, R17 ;  /* 0x000000770a7a7223 */ /* 0x000fca0000010011 */
[----:B------:R-:W-:-:S05]  /*3ab0*/  F2FP.F16.F32.PACK_AB R43, R122, R43 ;  /* 0x0000002b7a2b723e */ /* 0x000fca00000000ff */
[----:B------:R1:W-:Y:S02]  /*3ac0*/  STG.E.128 desc[UR4][R120.64], R40 ;  /* 0x0000002878007986 */ /* 0x0003e4000c101d04 */
.L_x_3252:
[----:B------:R-:W-:Y:S05]  /*3ad0*/  BSYNC B0 ;  /* 0x0000000000007941 */ /* 0x000fea0003800000 */
.L_x_3251:
[----:B------:R-:W-:Y:S01]  /*3ae0*/  ISETP.GE.U32.AND P2, PT, R0, 0x40, PT ;  /* 0x000000400000780c */ /* 0x000fe20003f46070 */
[----:B------:R-:W-:-:S12]  /*3af0*/  BSSY B0, `(.L_x_3253) ;  /* 0x0000022000007945 */ /* 0x000fd80003800000 */
[----:B------:R-:W-:Y:S05]  /*3b00*/  @!P2 BRA `(.L_x_3254) ;  /* 0x000000000080a947 */ /* 0x000fea0003800000 */
[--C-:B01----:R-:W-:Y:S01]  /*3b10*/  FADD.FTZ R41, R85, -R117.reuse ;  /* 0x8000007555297221 */ /* 0x103fe20000010000 */
        /* <DEDUP_REMOVED lines=31> */
.L_x_3254:
[----:B------:R-:W-:Y:S05]  /*3d10*/  BSYNC B0 ;  /* 0x0000000000007941 */ /* 0x000fea0003800000 */
.L_x_3253:
[----:B------:R-:W-:Y:S01]  /*3d20*/  ISETP.GE.U32.AND P2, PT, R0, 0x60, PT ;  /* 0x000000600000780c */ /* 0x000fe20003f46070 */
[----:B------:R-:W-:-:S12]  /*3d30*/  BSSY B0, `(.L_x_3255) ;  /* 0x0000022000007945 */ /* 0x000fd80003800000 */
[----:B------:R-:W-:Y:S05]  /*3d40*/  @!P2 BRA `(.L_x_3256) ;  /* 0x000000000080a947 */ /* 0x000fea0003800000 */
[--C-:B012---:R-:W-:Y:S01]  /*3d50*/  FADD.FTZ R41, R86, -R117.reuse ;  /* 0x8000007556297221 */ /* 0x107fe20000010000 */
        /* <DEDUP_REMOVED lines=31> */
.L_x_3256:
[----:B------:R-:W-:Y:S05]  /*3f50*/  BSYNC B0 ;  /* 0x0000000000007941 */ /* 0x000fea0003800000 */
.L_x_3255:
[----:B------:R-:W-:Y:S01]  /*3f60*/  ISETP.GE.U32.AND P2, PT, R0, 0x80, PT ;  /* 0x000000800000780c */ /* 0x000fe20003f46070 */
[----:B------:R-:W-:-:S12]  /*3f70*/  BSSY B0, `(.L_x_3257) ;  /* 0x0000021000007945 */ /* 0x000fd80003800000 */
[----:B------:R-:W-:Y:S05]  /*3f80*/  @!P2 BRA `(.L_x_3258) ;  /* 0x00000000007ca947 */ /* 0x000fea0003800000 */
[--C-:B0123--:R-:W-:Y:S01]  /*3f90*/  FADD.FTZ R42, R116, -R117.reuse ;  /* 0x80000075742a7221 */ /* 0x10ffe20000010000 */
        /* <DEDUP_REMOVED lines=8> */
[C---:B------:R-:W-:Y:S01]  /*4020*/  FMUL.FTZ R122, R118.reuse, R40 ;  /* 0x00000028767a7220 */ /* 0x040fe20000410000 */
[C---:B------:R-:W-:Y:S01]  /*4030*/  FMUL.FTZ R40, R118.reuse, R125 ;  /* 0x0000007d76287220 */ /* 0x040fe20000410000 */
        /* <DEDUP_REMOVED lines=14> */
[----:B------:R-:W-:Y:S02]  /*4120*/  F2FP.F16.F32.PACK_AB R43, R125, R122 ;  /* 0x0000007a7d2b723e */ /* 0x000fe400000000ff */
[----:B------:R-:W-:Y:S02]  /*4130*/  F2FP.F16.F32.PACK_AB R42, R123, R42 ;  /* 0x0000002a7b2a723e */ /* 0x000fe400000000ff */
[----:B------:R-:W-:Y:S02]  /*4140*/  F2FP.F16.F32.PACK_AB R41, R120, R41 ;  /* 0x000000297829723e */ /* 0x000fe400000000ff */
[----:B------:R-:W-:Y:S01]  /*4150*/  F2FP.F16.F32.PACK_AB R40, R40, R121 ;  /* 0x000000792828723e */ /* 0x000fe200000000ff */
[----:B0-----:R-:W-:-:S05]  /*4160*/  IMAD.WIDE.U32 R118, R104, 0x10, R118 ;  /* 0x0000001068767825 */ /* 0x001fca00078e0076 */
[----:B------:R4:W-:Y:S02]  /*4170*/  STG.E.128 desc[UR4][R118.64], R40 ;  /* 0x0000002876007986 */ /* 0x0009e4000c101d04 */
.L_x_3258:
[----:B------:R-:W-:Y:S05]  /*4180*/  BSYNC B0 ;  /* 0x0000000000007941 */ /* 0x000fea0003800000 */
.L_x_3257:
[----:B01234-:R-:W0:Y:S02]  /*4190*/  LDC.64 R40, c[0x0][0x210] ;  /* 0x00008400ff287b82 */ /* 0x01fe240000000a00 */
[----:B0-----:R-:W-:-:S04]  /*41a0*/  LEA R83, R40, R83, 0x2 ;  /* 0x0000005328537211 */ /* 0x001fc800078e10ff */
[----:B------:R-:W-:-:S13]  /*41b0*/  ISETP.GE.AND P2, PT, R83, R41, PT ;  /* 0x000000295300720c */ /* 0x000fda0003f46270 */
[----:B------:R-:W-:Y:S05]  /*41c0*/  @!P2 BRA `(.L_x_3259) ;  /* 0xffffffc400fca947 */ /* 0x000fea000383ffff */
[----:B------:R-:W-:Y:S05]  /*41d0*/  EXIT ;  /* 0x000000000000794d */ /* 0x000fea0003800000 */
.L_x_3250:
        /* <DEDUP_REMOVED lines=8> */
.L_x_3261:
[----:B------:R-:W-:Y:S05]  /*4260*/  BSYNC B0 ;  /* 0x0000000000007941 */ /* 0x000fea0003800000 */
.L_x_3260:
[----:B------:R-:W-:Y:S01]  /*4270*/  MOV R41, R125 ;  /* 0x0000007d00297202 */ /* 0x000fe20000000f00 */
[----:B------:R-:W-:Y:S01]  /*4280*/  HFMA2.MMA R117, -RZ, RZ, 0, 1.1920928955078125e-07 ;  /* 0x00000002ff757435 */ /* 0x000fe200000001ff */
[----:B------:R-:W-:Y:S02]  /*4290*/  MOV R43, 0x1f ;  /* 0x0000001f002b7802 */ /* 0x000fe40000000f00 */
[----:B------:R-:W-:Y:S01]  /*42a0*/  MOV R42, 0xffffffff ;  /* 0xffffffff002a7802 */ /* 0x000fe20000000f00 */
[----:B------:R-:W-:-:S05]  /*42b0*/  FADD.FTZ R118, R40, R41 ;  /* 0x0000002928767221 */ /* 0x000fca0000010000 */
[----:B------:R-:W-:-:S07]  /*42c0*/  MOV R124, R118 ;  /* 0x00000076007c7202 */ /* 0x000fce0000000f00 */
[----:B------:R-:W-:Y:S05]  /*42d0*/  WARPSYNC.COLLECTIVE R42, `(.L_x_3262) ;  /* 0x000000002a087348 */ /* 0x000fea0003c00000 */
[----:B------:R0:W1:Y:S02]  /*42e0*/  SHFL.BFLY P6, R125, R124, R117, R43 ;  /* 0x0c0000757c7d7389 */ /* 0x00006400000c002b */
[----:B01----:R-:W-:Y:S01]  /*42f0*/  ENDCOLLECTIVE ;  /* 0x000000000000791b */ /* 0x003fe20003800000 */
.L_x_3262:
[----:B------:R-:W-:Y:S01]  /*4300*/  HFMA2.MMA R117, -RZ, RZ, 0, 2.384185791015625e-07 ;  /* 0x00000004ff757435 */ /* 0x000fe200000001ff */
[----:B------:R-:W-:-:S05]  /*4310*/  MOV R41, R125 ;  /* 0x0000007d00297202 */ /* 0x000fca0000000f00 */
[----:B------:R-:W-:-:S05]  /*4320*/  FADD.FTZ R120, R118, R41 ;  /* 0x0000002976787221 */ /* 0x000fca0000010000 */
[----:B------:R-:W-:-:S07]  /*4330*/  MOV R124, R120 ;  /* 0x00000078007c7202 */ /* 0x000fce0000000f00 */
[----:B------:R-:W-:Y:S05]  /*4340*/  WARPSYNC.COLLECTIVE R42, `(.L_x_3263) ;  /* 0x000000002a087348 */ /* 0x000fea0003c00000 */
[----:B------:R0:W1:Y:S02]  /*4350*/  SHFL.BFLY P6, R125, R124, R117, R43 ;  /* 0x0c0000757c7d7389 */ /* 0x00006400000c002b */
[----:B01----:R-:W-:Y:S01]  /*4360*/  ENDCOLLECTIVE ;  /* 0x000000000000791b */ /* 0x003fe20003800000 */
.L_x_3263:
[----:B------:R-:W-:Y:S01]  /*4370*/  HFMA2.MMA R117, -RZ, RZ, 0, 4.76837158203125e-07 ;  /* 0x00000008ff757435 */ /* 0x000fe200000001ff */
[----:B------:R-:W-:-:S05]  /*4380*/  MOV R41, R125 ;  /* 0x0000007d00297202 */ /* 0x000fca0000000f00 */
[----:B------:R-:W-:Y:S02]  /*4390*/  FADD.FTZ R121, R120, R41 ;  /* 0x0000002978797221 */ /* 0x000fe40000010000 */
[----:B------:R-:W0:Y:S03]  /*43a0*/  LDC R41, c[0x0][0x290] ;  /* 0x0000a400ff297b82 */ /* 0x000e260000000800 */
[----:B------:R-:W-:-:S07]  /*43b0*/  MOV R124, R121 ;  /* 0x00000079007c7202 */ /* 0x000fce0000000f00 */
[----:B0-----:R-:W-:Y:S05]  /*43c0*/  WARPSYNC.COLLECTIVE R42, `(.L_x_3264) ;  /* 0x000000002a087348 */ /* 0x001fea0003c00000 */
[----:B------:R1:W2:Y:S02]  /*43d0*/  SHFL.BFLY P6, R125, R124, R117, R43 ;  /* 0x0c0000757c7d7389 */ /* 0x0002a400000c002b */
[----:B012---:R-:W-:Y:S01]  /*43e0*/  ENDCOLLECTIVE ;  /* 0x000000000000791b */ /* 0x007fe20003800000 */
.L_x_3264:
[----:B------:R-:W-:Y:S01]  /*43f0*/  HFMA2.MMA R117, -RZ, RZ, 0, 9.5367431640625e-07 ;  /* 0x00000010ff757435 */ /* 0x000fe200000001ff */
[----:B------:R-:W-:-:S05]  /*4400*/  MOV R122, R125 ;  /* 0x0000007d007a7202 */ /* 0x000fca0000000f00 */
[----:B------:R-:W-:-:S05]  /*4410*/  FADD.FTZ R122, R121, R122 ;  /* 0x0000007a797a7221 */ /* 0x000fca0000010000 */
[----:B------:R-:W-:-:S07]  /*4420*/  MOV R124, R122 ;  /* 0x0000007a007c7202 */ /* 0x000fce0000000f00 */
[----:B------:R-:W-:Y:S05]  /*4430*/  WARPSYNC.COLLECTIVE R42, `(.L_x_3265) ;  /* 0x000000002a087348 */ /* 0x000fea0003c00000 */
[----:B------:R0:W1:Y:S02]  /*4440*/  SHFL.BFLY P6, R125, R124, R117, R43 ;  /* 0x0c0000757c7d7389 */ /* 0x00006400000c002b */
[----:B01----:R-:W-:Y:S01]  /*4450*/  ENDCOLLECTIVE ;  /* 0x000000000000791b */ /* 0x003fe20003800000 */
.L_x_3265:
[----:B------:R-:W-:Y:S01]  /*4460*/  HFMA2.MMA R117, -RZ, RZ, 0, 5.9604644775390625e-08 ;  /* 0x00000001ff757435 */ /* 0x000fe200000001ff */
[----:B------:R-:W-:-:S05]  /*4470*/  MOV R119, R125 ;  /* 0x0000007d00777202 */ /* 0x000fca0000000f00 */
[----:B------:R-:W-:-:S04]  /*4480*/  FADD.FTZ R122, R122, R119 ;  /* 0x000000777a7a7221 */ /* 0x000fc80000010000 */
[----:B------:R-:W-:-:S04]  /*4490*/  FMUL.FTZ R119, R122, R41 ;  /* 0x000000297a777220 */ /* 0x000fc80000410000 */
[--C-:B------:R-:W-:Y:S01]  /*44a0*/  FADD.FTZ R40, R82, -R119.reuse ;  /* 0x8000007752287221 */ /* 0x100fe20000010000 */
[--C-:B------:R-:W-:Y:S01]  /*44b0*/  FADD.FTZ R121, R88, -R119.reuse ;  /* 0x8000007758797221 */ /* 0x100fe20000010000 */
[--C-:B------:R-:W-:Y:S01]  /*44c0*/  FADD.FTZ R43, R96, -R119.reuse ;  /* 0x80000077602b7221 */ /* 0x100fe20000010000 */
[----:B------:R-:W-:Y:S01]  /*44d0*/  FADD.FTZ R42, R90, -R119 ;  /* 0x800000775a2a7221 */ /* 0x000fe20000010000 */
[----:B------:R-:W-:-:S04]  /*44e0*/  FFMA.FTZ R40, R40, R40, RZ ;  /* 0x0000002828287223 */ /* 0x000fc800000100ff */
[----:B------:R-:W-:Y:S01]  /*44f0*/  FFMA.FTZ R40, R121, R121, R40 ;  /* 0x0000007979287223 */ /* 0x000fe20000010028 */
[----:B------:R-:W-:-:S04]  /*4500*/  FADD.FTZ R121, R89, -R119 ;  /* 0x8000007759797221 */ /* 0x000fc80000010000 */
        /* <DEDUP_REMOVED lines=58> */
[----:B------:R-:W-:Y:S02]  /*48b0*/  MOV R43, 0x1f ;  /* 0x0000001f002b7802 */ /* 0x000fe40000000f00 */
[----:B------:R-:W-:Y:S02]  /*48c0*/  MOV R42, 0xffffffff ;  /* 0xffffffff002a7802 */ /* 0x000fe40000000f00 */
[----:B------:R-:W-:-:S07]  /*48d0*/  MOV R124, R40 ;  /* 0x00000028007c7202 */ /* 0x000fce0000000f00 */
[----:B------:R-:W-:Y:S05]  /*48e0*/  WARPSYNC.COLLECTIVE R42, `(.L_x_3266) ;  /* 0x000000002a087348 */ /* 0x000fea0003c00000 */
[----:B------:R0:W1:Y:S02]  /*48f0*/  SHFL.BFLY P6, R125, R124, R117, R43 ;  /* 0x0c0000757c7d7389 */ /* 0x00006400000c002b */
[----:B01----:R-:W-:Y:S01]  /*4900*/  ENDCOLLECTIVE ;  /* 0x000000000000791b */ /* 0x003fe20003800000 */
.L_x_3266:
[----:B------:R-:W-:Y:S01]  /*4910*/  HFMA2.MMA R117, -RZ, RZ, 0, 1.1920928955078125e-07 ;  /* 0x00000002ff757435 */ /* 0x000fe200000001ff */
[----:B------:R-:W-:-:S05]  /*4920*/  MOV R121, R125 ;  /* 0x0000007d00797202 */ /* 0x000fca0000000f00 */
[----:B------:R-:W-:-:S05]  /*4930*/  FADD.FTZ R121, R40, R121 ;  /* 0x0000007928797221 */ /* 0x000fca0000010000 */
[----:B------:R-:W-:-:S07]  /*4940*/  MOV R124, R121 ;  /* 0x00000079007c7202 */ /* 0x000fce0000000f00 */
[----:B------:R-:W-:Y:S05]  /*4950*/  WARPSYNC.COLLECTIVE R42, `(.L_x_3267) ;  /* 0x000000002a087348 */ /* 0x000fea0003c00000 */
[----:B------:R0:W1:Y:S02]  /*4960*/  SHFL.BFLY P6, R125, R124, R117, R43 ;  /* 0x0c0000757c7d7389 */ /* 0x00006400000c002b */
[----:B01----:R-:W-:Y:S01]  /*4970*/  ENDCOLLECTIVE ;  /* 0x000000000000791b */ /* 0x003fe20003800000 */
.L_x_3267:
[----:B------:R-:W-:Y:S01]  /*4980*/  HFMA2.MMA R117, -RZ, RZ, 0, 2.384185791015625e-07 ;  /* 0x00000004ff757435 */ /* 0x000fe200000001ff */
[----:B------:R-:W-:-:S05]  /*4990*/  MOV R118, R125 ;  /* 0x0000007d00767202 */ /* 0x000fca0000000f00 */
[----:B------:R-:W-:-:S05]  /*49a0*/  FADD.FTZ R118, R121, R118 ;  /* 0x0000007679767221 */ /* 0x000fca0000010000 */
[----:B------:R-:W-:-:S07]  /*49b0*/  MOV R124, R118 ;  /* 0x00000076007c7202 */ /* 0x000fce0000000f00 */
[----:B------:R-:W-:Y:S05]  /*49c0*/  WARPSYNC.COLLECTIVE R42, `(.L_x_3268) ;  /* 0x000000002a087348 */ /* 0x000fea0003c00000 */
[----:B------:R0:W1:Y:S02]  /*49d0*/  SHFL.BFLY P6, R125, R124, R117, R43 ;  /* 0x0c0000757c7d7389 */ /* 0x00006400000c002b */
[----:B01----:R-:W-:Y:S01]  /*49e0*/  ENDCOLLECTIVE ;  /* 0x000000000000791b */ /* 0x003fe20003800000 */
.L_x_3268:
[----:B------:R-:W-:Y:S01]  /*49f0*/  HFMA2.MMA R117, -RZ, RZ, 0, 4.76837158203125e-07 ;  /* 0x00000008ff757435 */ /* 0x000fe200000001ff */
[----:B------:R-:W-:-:S05]  /*4a00*/  MOV R123, R125 ;  /* 0x0000007d007b7202 */ /* 0x000fca0000000f00 */
[----:B------:R-:W-:-:S05]  /*4a10*/  FADD.FTZ R123, R118, R123 ;  /* 0x0000007b767b7221 */ /* 0x000fca0000010000 */
[----:B------:R-:W-:-:S07]  /*4a20*/  MOV R124, R123 ;  /* 0x0000007b007c7202 */ /* 0x000fce0000000f00 */
[----:B------:R-:W-:Y:S05]  /*4a30*/  WARPSYNC.COLLECTIVE R42, `(.L_x_3269) ;  /* 0x000000002a087348 */ /* 0x000fea0003c00000 */
[----:B------:R0:W1:Y:S02]  /*4a40*/  SHFL.BFLY P6, R125, R124, R117, R43 ;  /* 0x0c0000757c7d7389 */ /* 0x00006400000c002b */
[----:B01----:R-:W-:Y:S01]  /*4a50*/  ENDCOLLECTIVE ;  /* 0x000000000000791b */ /* 0x003fe20003800000 */
.L_x_3269:
[----:B------:R-:W-:Y:S01]  /*4a60*/  HFMA2.MMA R117, -RZ, RZ, 0, 9.5367431640625e-07 ;  /* 0x00000010ff757435 */ /* 0x000fe200000001ff */
[----:B------:R-:W-:-:S05]  /*4a70*/  MOV R120, R125 ;  /* 0x0000007d00787202 */ /* 0x000fca0000000f00 */
[----:B------:R-:W-:-:S05]  /*4a80*/  FADD.FTZ R120, R123, R120 ;  /* 0x000000787b787221 */ /* 0x000fca0000010000 */
[----:B------:R-:W-:-:S07]  /*4a90*/  MOV R124, R120 ;  /* 0x00000078007c7202 */ /* 0x000fce0000000f00 */
[----:B------:R-:W-:Y:S05]  /*4aa0*/  WARPSYNC.COLLECTIVE R42, `(.L_x_3270) ;  /* 0x000000002a087348 */ /* 0x000fea0003c00000 */
[----:B------:R0:W1:Y:S02]  /*4ab0*/  SHFL.BFLY P6, R125, R124, R117, R43 ;  /* 0x0c0000757c7d7389 */ /* 0x00006400000c002b */
[----:B01----:R-:W-:Y:S01]  /*4ac0*/  ENDCOLLECTIVE ;  /* 0x000000000000791b */ /* 0x003fe20003800000 */
.L_x_3270:
[----:B------:R-:W-:Y:S05]  /*4ad0*/  BRA `(.L_x_3271) ;  /* 0xffffffec00387947 */ /* 0x000fea000383ffff */
.L_x_3272:
        /* <DEDUP_REMOVED lines=10> */
.L_x_27160:


//--------------------- .text._ZN10layer_norm31ln_parallel_residual_fwd_kernelINS_13Kernel_traitsI6__halfS2_S2_S2_fjLj1024ELj1ELj4ELj1ELj16ENS_18Kernel_traits_baseILj1024ES2_S2_S2_S2_fjLj128EEEEELb0ELb1ELb1EEEvNS_9FwdParamsE --------------------------
	.section	.text._ZN10layer_norm31ln_parallel_residual_fwd_kernelINS_13Kernel_traitsI6__halfS2_S2_S2_fjLj1024ELj1ELj4ELj1ELj16ENS_18Kernel_traits_baseILj1024ES2_S2_S2_S2_fjLj128EEEEELb0ELb1ELb1EEEvNS_9FwdParamsE,"ax",@progbits
	.align	128
        .global         _ZN10layer_norm31ln_parallel_residual_fwd_kernelINS_13Kernel_traitsI6__halfS2_S2_S2_fjLj1024ELj1ELj4ELj1ELj16ENS_18Kernel_traits_baseILj1024ES2_S2_S2_S2_fjLj128EEEEELb0ELb1ELb1EEEvNS_9FwdParamsE
        .type           _ZN10layer_norm31ln_parallel_residual_fwd_kernelINS_13Kernel_traitsI6__halfS2_S2_S2_fjLj1024ELj1ELj4ELj1ELj16ENS_18Kernel_traits_baseILj1024ES2_S2_S2_S2_fjLj128EEEEELb0ELb1ELb1EEEvNS_9FwdParamsE,@function
        .size           _ZN10layer_norm31ln_parallel_residual_fwd_kernelINS_13Kernel_traitsI6__halfS2_S2_S2_fjLj1024ELj1ELj4ELj1ELj16ENS_18Kernel_traits_baseILj1024ES2_S2_S2_S2_fjLj128EEEEELb0ELb1ELb1EEEvNS_9FwdParamsE,(.L_x_27161 - _ZN10layer_norm31ln_parallel_residual_fwd_kernelINS_13Kernel_traitsI6__halfS2_S2_S2_fjLj1024ELj1ELj4ELj1ELj16ENS_18Kernel_traits_baseILj1024ES2_S2_S2_S2_fjLj128EEEEELb0ELb1ELb1EEEvNS_9FwdParamsE)
        .other          _ZN10layer_norm31ln_parallel_residual_fwd_kernelINS_13Kernel_traitsI6__halfS2_S2_S2_fjLj1024ELj1ELj4ELj1ELj16ENS_18Kernel_traits_baseILj1024ES2_S2_S2_S2_fjLj128EEEEELb0ELb1ELb1EEEvNS_9FwdParamsE,@"STO_CUDA_ENTRY STV_DEFAULT"
_ZN10layer_norm31ln_parallel_residual_fwd_kernelINS_13Kernel_traitsI6__halfS2_S2_S2_fjLj1024ELj1ELj4ELj1ELj16ENS_18Kernel_traits_baseILj1024ES2_S2_S2_S2_fjLj128EEEEELb0ELb1ELb1EEEvNS_9FwdParamsE:
.text._ZN10layer_norm31ln_parallel_residual_fwd_kernelINS_13Kernel_traitsI6__halfS2_S2_S2_fjLj1024ELj1ELj4ELj1ELj16ENS_18Kernel_traits_baseILj1024ES2_S2_S2_S2_fjLj128EEEEELb0ELb1ELb1EEEvNS_9FwdParamsE:
[----:B------:R-:W-:Y:S01]  /*0000*/  LDC R1, c[0x0][0x28] ;  /* 0x00000a00ff017b82 */ /* 0x000fe20000000800 */
[----:B------:R-:W0:Y:S01]  /*0010*/  S2R R90, SR_TID.X ;  /* 0x00000000005a7919 */ /* 0x000e220000002100 */
[----:B------:R-:W-:-:S06]  /*0020*/  ULDC.64 UR4, c[0x0][0x2c8] ;  /* 0x0000b20000047ab9 */ /* 0x000fcc0000000a00 */
[----:B------:R-:W1:Y:S01]  /*0030*/  LDC.64 R48, c[0x0][0x228] ;  /* 0x00008a00ff307b82 */ /* 0x000e620000000a00 */
[----:B------:R-:W-:Y:S01]  /*0040*/  ISETP.NE.U32.AND P1, PT, RZ, UR4, PT ;  /* 0x00000004ff007c0c */ /* 0x000fe2000bf25070 */
[----:B------:R-:W2:Y:S01]  /*0050*/  S2R R93, SR_CTAID.X ;  /* 0x00000000005d7919 */ /* 0x000ea20000002500 */
[----:B------:R-:W-:Y:S01]  /*0060*/  ULDC UR8, c[0x0][0x214] ;  /* 0x0000850000087ab9 */ /* 0x000fe20000000800 */
[----:B------:R-:W-:Y:S01]  /*0070*/  ULDC.64 UR6, c[0x0][0x260] ;  /* 0x0000980000067ab9 */ /* 0x000fe20000000a00 */
        /* <DEDUP_REMOVED lines=9> */
[----:B------:R-:W-:-:S03]  /*0110*/  SHF.R.U32.HI R0, RZ, 0x5, R90 ;  /* 0x00000005ff007819 */ /* 0x000fc6000001165a */
[----:B------:R0:W5:Y:S01]  /*0120*/  @P1 LDG.E.128 R28, desc[UR4][R2.64+0x600] ;  /* 0x00060004021c1981 */ /* 0x000162000c1e1d00 */
[----:B--2---:R-:W-:Y:S02]  /*0130*/  LEA R93, R93, R0, 0x2 ;  /* 0x000000005d5d7211 */ /* 0x004fe400078e10ff */
[----:B------:R-:W-:Y:S02]  /*0140*/  IADD3 R6, P0, R6, UR6, RZ ;  /* 0x0000000606067c10 */ /* 0x000fe4000ff1e0ff */
[----:B------:R-:W-:Y:S01]  /*0150*/  ISETP.GE.AND P2, PT, R93, UR8, PT ;  /* 0x000000085d007c0c */ /* 0x000fe2000bf46270 */
[----:B------:R-:W-:Y:S01]  /*0160*/  ULDC.64 UR8, c[0x0][0x230] ;  /* 0x00008c0000087ab9 */ /* 0x000fe20000000a00 */
[----:B------:R-:W-:Y:S02]  /*0170*/  IADD3.X R7, RZ, UR7, RZ, P0, !PT ;  /* 0x00000007ff077c10 */ /* 0x000fe400087fe4ff */
[----:B-1----:R-:W-:-:S04]  /*0180*/  LOP3.LUT P0, RZ, R48, UR8, RZ, 0xfc, !PT ;  /* 0x0000000830ff7c12 */ /* 0x002fc8000f80fcff */
[----:B------:R-:W-:-:S05]  /*0190*/  LOP3.LUT P0, RZ, R49, UR9, RZ, 0xfc, P0 ;  /* 0x0000000931ff7c12 */ /* 0x000fca000800fcff */
[----:B0-----:R-:W-:Y:S08]  /*01a0*/  @P2 EXIT ;  /* 0x000000000000294d */ /* 0x001ff00003800000 */
        /* <DEDUP_REMOVED lines=11> */
[----:B------:R-:W-:Y:S01]  /*0260*/  @!P1 CS2R R30, SRZ ;  /* 0x00000000001e9805 */ /* 0x000fe2000001ff00 */
[--C-:B------:R-:W-:Y:S01]  /*0270*/  HADD2.F32 R0, -RZ, R8.reuse.H0_H0 ;  /* 0x20000008ff007230 */ /* 0x100fe20000004100 */
[----:B------:R-:W-:Y:S01]  /*0280*/  ISETP.NE.U32.AND P2, PT, R48, RZ, PT ;  /* 0x000000ff3000720c */ /* 0x000fe20003f45070 */
[----:B------:R-:W-:Y:S01]  /*0290*/  HADD2.F32 R2, -RZ, R8.H1_H1 ;  /* 0x30000008ff027230 */ /* 0x000fe20000004100 */
[----:B------:R-:W-:Y:S01]  /*02a0*/  ULDC.U8 UR6, c[0x0][0x2a0] ;  /* 0x0000a80000067ab9 */ /* 0x000fe20000000000 */
[--C-:B------:R-:W-:Y:S01]  /*02b0*/  HADD2.F32 R3, -RZ, R9.reuse.H0_H0 ;  /* 0x20000009ff037230 */ /* 0x100fe20000004100 */
[----:B------:R-:W-:Y:S01]  /*02c0*/  ISETP.NE.AND.EX P1, PT, R49, RZ, PT, P2 ;  /* 0x000000ff3100720c */ /* 0x000fe20003f25320 */
[----:B------:R-:W-:Y:S01]  /*02d0*/  HADD2.F32 R4, -RZ, R9.H1_H1 ;  /* 0x30000009ff047230 */ /* 0x000fe20000004100 */
[----:B------:R-:W-:Y:S01]  /*02e0*/  LOP3.LUT R90, R90, 0x1f, RZ, 0xc0, !PT ;  /* 0x0000001f5a5a7812 */ /* 0x000fe200078ec0ff */
[--C-:B------:R-:W-:Y:S01]  /*02f0*/  HADD2.F32 R5, -RZ, R10.reuse.H0_H0 ;  /* 0x2000000aff057230 */ /* 0x100fe20000004100 */
[----:B------:R-:W-:Y:S01]  /*0300*/  ISETP.NE.AND P5, PT, RZ, UR6, PT ;  /* 0x00000006ff007c0c */ /* 0x000fe2000bfa5270 */
[----:B0-----:R-:W-:Y:S01]  /*0310*/  HADD2.F32 R6, -RZ, R10.H1_H1 ;  /* 0x3000000aff067230 */ /* 0x001fe20000004100 */
[----:B------:R-:W-:Y:S01]  /*0320*/  ULDC UR6, c[0x0][0x218] ;  /* 0x0000860000067ab9 */ /* 0x000fe20000000800 */
[--C-:B------:R-:W-:Y:S01]  /*0330*/  HADD2.F32 R7, -RZ, R11.reuse.H0_H0 ;  /* 0x2000000bff077230 */ /* 0x100fe20000004100 */
[----:B------:R-:W-:Y:S01]  /*0340*/  ULDC UR7, c[0x0][0x2d8] ;  /* 0x0000b60000077ab9 */ /* 0x000fe20000000800 */
        /* <DEDUP_REMOVED lines=28> */
[--C-:B--2---:R-:W-:Y:S02]  /*0510*/  HADD2.F32 R57, -RZ, R32.reuse.H0_H0 ;  /* 0x20000020ff397230 */ /* 0x104fe40000004100 */
[----:B------:R-:W-:Y:S02]  /*0520*/  HADD2.F32 R59, -RZ, R32.H1_H1 ;  /* 0x30000020ff3b7230 */ /* 0x000fe40000004100 */
[----:B------:R-:W-:-:S02]  /*0530*/  HADD2.F32 R58, -RZ, R33.H0_H0 ;  /* 0x20000021ff3a7230 */ /* 0x000fc40000004100 */
[----:B------:R-:W-:Y:S02]  /*0540*/  HADD2.F32 R61, -RZ, R33.H1_H1 ;  /* 0x30000021ff3d7230 */ /* 0x000fe40000004100 */
[--C-:B------:R-:W-:Y:S02]  /*0550*/  HADD2.F32 R60, -RZ, R34.reuse.H0_H0 ;  /* 0x20000022ff3c7230 */ /* 0x100fe40000004100 */
[----:B------:R-:W-:Y:S02]  /*0560*/  HADD2.F32 R63, -RZ, R34.H1_H1 ;  /* 0x30000022ff3f7230 */ /* 0x000fe40000004100 */
[--C-:B------:R-:W-:Y:S02]  /*0570*/  HADD2.F32 R62, -RZ, R35.reuse.H0_H0 ;  /* 0x20000023ff3e7230 */ /* 0x100fe40000004100 */
[----:B------:R-:W-:Y:S02]  /*0580*/  HADD2.F32 R65, -RZ, R35.H1_H1 ;  /* 0x30000023ff417230 */ /* 0x000fe40000004100 */
[----:B---3--:R-:W-:-:S02]  /*0590*/  HADD2.F32 R64, -RZ, R36.H0_H0 ;  /* 0x20000024ff407230 */ /* 0x008fc40000004100 */
[----:B------:R-:W-:Y:S02]  /*05a0*/  HADD2.F32 R67, -RZ, R36.H1_H1 ;  /* 0x30000024ff437230 */ /* 0x000fe40000004100 */
[--C-:B------:R-:W-:Y:S02]  /*05b0*/  HADD2.F32 R66, -RZ, R37.reuse.H0_H0 ;  /* 0x20000025ff427230 */ /* 0x100fe40000004100 */
[----:B------:R-:W-:Y:S02]  /*05c0*/  HADD2.F32 R69, -RZ, R37.H1_H1 ;  /* 0x30000025ff457230 */ /* 0x000fe40000004100 */
[--C-:B------:R-:W-:Y:S02]  /*05d0*/  HADD2.F32 R68, -RZ, R38.reuse.H0_H0 ;  /* 0x20000026ff447230 */ /* 0x100fe40000004100 */
[----:B------:R-:W-:Y:S02]  /*05e0*/  HADD2.F32 R71, -RZ, R38.H1_H1 ;  /* 0x30000026ff477230 */ /* 0x000fe40000004100 */
[----:B------:R-:W-:-:S02]  /*05f0*/  HADD2.F32 R70, -RZ, R39.H0_H0 ;  /* 0x20000027ff467230 */ /* 0x000fc40000004100 */
[----:B------:R-:W-:Y:S02]  /*0600*/  HADD2.F32 R73, -RZ, R39.H1_H1 ;  /* 0x30000027ff497230 */ /* 0x000fe40000004100 */
[--C-:B----4-:R-:W-:Y:S02]  /*0610*/  HADD2.F32 R72, -RZ, R40.reuse.H0_H0 ;  /* 0x20000028ff487230 */ /* 0x110fe40000004100 */
        /* <DEDUP_REMOVED lines=14> */
[----:B------:R-:W-:-:S07]  /*0700*/  HADD2.F32 R91, -RZ, R47.H1_H1 ;  /* 0x3000002fff5b7230 */ /* 0x000fce0000004100 */
.L_x_3402:
        /* <DEDUP_REMOVED lines=24> */
.L_x_3274:
[----:B-----5:R-:W-:-:S05]  /*0890*/  HADD2.F32 R49, -RZ, R32.H0_H0 ;  /* 0x20000020ff317230 */ /* 0x020fca0000004100 */
[----:B------:R-:W-:Y:S01]  /*08a0*/  FADD.FTZ R46, R46, R49 ;  /* 0x000000312e2e7221 */ /* 0x000fe20000010000 */
[----:B------:R-:W-:Y:S06]  /*08b0*/  BRA `(.L_x_3275) ;  /* 0x0000000000107947 */ /* 0x000fec0003800000 */
.L_x_3273:
[----:B-----5:R-:W-:Y:S02]  /*08c0*/  HADD2.F32 R49, -RZ, R28.H0_H0 ;  /* 0x2000001cff317230 */ /* 0x020fe40000004100 */
[----:B------:R-:W-:-:S03]  /*08d0*/  @P2 HADD2.F32 R51, -RZ, R32.H0_H0 ;  /* 0x20000020ff332230 */ /* 0x000fc60000004100 */
[----:B------:R-:W-:-:S04]  /*08e0*/  FADD.FTZ R46, R46, R49 ;  /* 0x000000312e2e7221 */ /* 0x000fc80000010000 */
[----:B------:R-:W-:-:S07]  /*08f0*/  @P2 FADD.FTZ R46, R46, R51 ;  /* 0x000000332e2e2221 */ /* 0x000fce0000010000 */
.L_x_3275:
[----:B------:R-:W-:-:S04]  /*0900*/  F2FP.F16.F32.PACK_AB R48, RZ, R46 ;  /* 0x0000002eff30723e */ /* 0x000fc800000000ff */
[----:B------:R-:W-:-:S07]  /*0910*/  PRMT R36, R48, 0x7610, R36 ;  /* 0x0000761030247816 */ /* 0x000fce0000000024 */
.L_x_3276:
[----:B------:R-:W-:Y:S01]  /*0920*/  HADD2.F32 R50, -RZ, R40.H1_H1 ;  /* 0x30000028ff327230 */ /* 0x000fe20000004100 */
[----:B------:R-:W-:Y:S06]  /*0930*/  @P3 BRA `(.L_x_3277) ;  /* 0x0000000000203947 */ /* 0x000fec0003800000 */
[----:B------:R-:W-:-:S04]  /*0940*/  ISETP.NE.U32.AND P4, PT, RZ, UR12, PT ;  /* 0x0000000cff007c0c */ /* 0x000fc8000bf85070 */
[----:B------:R-:W-:-:S13]  /*0950*/  ISETP.NE.AND.EX P4, PT, RZ, UR13, PT, P4 ;  /* 0x0000000dff007c0c */ /* 0x000fda000bf85340 */
[----:B------:R-:W-:Y:S05]  /*0960*/  @P4 BRA `(.L_x_3278) ;  /* 0x0000000000084947 */ /* 0x000fea0003800000 */
[----:B------:R-:W-:Y:S05]  /*0970*/  @P0 BRA `(.L_x_3279) ;  /* 0x0000000000200947 */ /* 0x000fea0003800000 */
[----:B------:R-:W-:Y:S05]  /*0980*/  BRA `(.L_x_3280) ;  /* 0x0000000000247947 */ /* 0x000fea0003800000 */
.L_x_3278:
[----:B-----5:R-:W-:-:S05]  /*0990*/  HADD2.F32 R49, -RZ, R32.H1_H1 ;  /* 0x30000020ff317230 */ /* 0x020fca0000004100 */
[----:B------:R-:W-:Y:S01]  /*09a0*/  FADD.FTZ R50, R50, R49 ;  /* 0x0000003132327221 */ /* 0x000fe20000010000 */
[----:B------:R-:W-:Y:S06]  /*09b0*/  BRA `(.L_x_3279) ;  /* 0x0000000000107947 */ /* 0x000fec0003800000 */
.L_x_3277:
[----:B-----5:R-:W-:Y:S02]  /*09c0*/  HADD2.F32 R49, -RZ, R28.H1_H1 ;  /* 0x3000001cff317230 */ /* 0x020fe40000004100 */
[----:B------:R-:W-:-:S03]  /*09d0*/  @P2 HADD2.F32 R51, -RZ, R32.H1_H1 ;  /* 0x30000020ff332230 */ /* 0x000fc60000004100 */
[----:B------:R-:W-:-:S04]  /*09e0*/  FADD.FTZ R50, R50, R49 ;  /* 0x0000003132327221 */ /* 0x000fc80000010000 */
[----:B------:R-:W-:-:S07]  /*09f0*/  @P2 FADD.FTZ R50, R50, R51 ;  /* 0x0000003332322221 */ /* 0x000fce0000010000 */
.L_x_3279:
[----:B------:R-:W-:-:S04]  /*0a00*/  F2FP.F16.F32.PACK_AB R40, RZ, R50 ;  /* 0x00000032ff28723e */ /* 0x000fc800000000ff */
[----:B------:R-:W-:-:S07]  /*0a10*/  PRMT R36, R36, 0x5410, R40 ;  /* 0x0000541024247816 */ /* 0x000fce0000000028 */
.L_x_3280:
[----:B------:R-:W-:Y:S01]  /*0a20*/  HADD2.F32 R48, -RZ, R41.H0_H0 ;  /* 0x20000029ff307230 */ /* 0x000fe20000004100 */
[----:B------:R-:W-:Y:S06]  /*0a30*/  @P3 BRA `(.L_x_3281) ;  /* 0x0000000000203947 */ /* 0x000fec0003800000 */
[----:B------:R-:W-:-:S04]  /*0a40*/  ISETP.NE.U32.AND P4, PT, RZ, UR12, PT ;  /* 0x0000000cff007c0c */ /* 0x000fc8000bf85070 */
[----:B------:R-:W-:-:S13]  /*0a50*/  ISETP.NE.AND.EX P4, PT, RZ, UR13, PT, P4 ;  /* 0x0000000dff007c0c */ /* 0x000fda000bf85340 */
[----:B------:R-:W-:Y:S05]  /*0a60*/  @P4 BRA `(.L_x_3282) ;  /* 0x0000000000084947 */ /* 0x000fea0003800000 */
[----:B------:R-:W-:Y:S05]  /*0a70*/  @P0 BRA `(.L_x_3283) ;  /* 0x0000000000200947 */ /* 0x000fea0003800000 */
[----:B------:R-:W-:Y:S05]  /*0a80*/  BRA `(.L_x_3284) ;  /* 0x0000000000247947 */ /* 0x000fea0003800000 */
.L_x_3282:
[----:B-----5:R-:W-:-:S05]  /*0a90*/  HADD2.F32 R49, -RZ, R33.H0_H0 ;  /* 0x20000021ff317230 */ /* 0x020fca0000004100 */
[----:B------:R-:W-:Y:S01]  /*0aa0*/  FADD.FTZ R48, R48, R49 ;  /* 0x0000003130307221 */ /* 0x000fe20000010000 */
[----:B------:R-:W-:Y:S06]  /*0ab0*/  BRA `(.L_x_3283) ;  /* 0x0000000000107947 */ /* 0x000fec0003800000 */
.L_x_3281:
[----:B-----5:R-:W-:Y:S02]  /*0ac0*/  HADD2.F32 R49, -RZ, R29.H0_H0 ;  /* 0x2000001dff317230 */ /* 0x020fe40000004100 */
[----:B------:R-:W-:-:S03]  /*0ad0*/  @P2 HADD2.F32 R51, -RZ, R33.H0_H0 ;  /* 0x20000021ff332230 */ /* 0x000fc60000004100 */
[----:B------:R-:W-:-:S04]  /*0ae0*/  FADD.FTZ R48, R48, R49 ;  /* 0x0000003130307221 */ /* 0x000fc80000010000 */
[----:B------:R-:W-:-:S07]  /*0af0*/  @P2 FADD.FTZ R48, R48, R51 ;  /* 0x0000003330302221 */ /* 0x000fce0000010000 */
.L_x_3283:
[----:B------:R-:W-:-:S04]  /*0b00*/  F2FP.F16.F32.PACK_AB R40, RZ, R48 ;  /* 0x00000030ff28723e */ /* 0x000fc800000000ff */
[----:B------:R-:W-:-:S07]  /*0b10*/  PRMT R37, R40, 0x7610, R37 ;  /* 0x0000761028257816 */ /* 0x000fce0000000025 */
.L_x_3284:
[----:B------:R-:W-:Y:S01]  /*0b20*/  HADD2.F32 R74, -RZ, R41.H1_H1 ;  /* 0x30000029ff4a7230 */ /* 0x000fe20000004100 */
[----:B------:R-:W-:Y:S06]  /*0b30*/  @P3 BRA `(.L_x_3285) ;  /* 0x0000000000203947 */ /* 0x000fec0003800000 */
[----:B------:R-:W-:-:S04]  /*0b40*/  ISETP.NE.U32.AND P4, PT, RZ, UR12, PT ;  /* 0x0000000cff007c0c */ /* 0x000fc8000bf85070 */
[----:B------:R-:W-:-:S13]  /*0b50*/  ISETP.NE.AND.EX P4, PT, RZ, UR13, PT, P4 ;  /* 0x0000000dff007c0c */ /* 0x000fda000bf85340 */
[----:B------:R-:W-:Y:S05]  /*0b60*/  @P4 BRA `(.L_x_3286) ;  /* 0x0000000000084947 */ /* 0x000fea0003800000 */
[----:B------:R-:W-:Y:S05]  /*0b70*/  @P0 BRA `(.L_x_3287) ;  /* 0x0000000000200947 */ /* 0x000fea0003800000 */
[----:B------:R-:W-:Y:S05]  /*0b80*/  BRA `(.L_x_3288) ;  /* 0x0000000000247947 */ /* 0x000fea0003800000 */
.L_x_3286:
[----:B-----5:R-:W-:-:S05]  /*0b90*/  HADD2.F32 R41, -RZ, R33.H1_H1 ;  /* 0x30000021ff297230 */ /* 0x020fca0000004100 */
[----:B------:R-:W-:Y:S01]  /*0ba0*/  FADD.FTZ R74, R74, R41 ;  /* 0x000000294a4a7221 */ /* 0x000fe20000010000 */
[----:B------:R-:W-:Y:S06]  /*0bb0*/  BRA `(.L_x_3287) ;  /* 0x0000000000107947 */ /* 0x000fec0003800000 */
.L_x_3285:
[----:B-----5:R-:W-:Y:S02]  /*0bc0*/  HADD2.F32 R41, -RZ, R29.H1_H1 ;  /* 0x3000001dff297230 */ /* 0x020fe40000004100 */
[----:B------:R-:W-:-:S03]  /*0bd0*/  @P2 HADD2.F32 R49, -RZ, R33.H1_H1 ;  /* 0x30000021ff312230 */ /* 0x000fc60000004100 */
[----:B------:R-:W-:-:S04]  /*0be0*/  FADD.FTZ R74, R74, R41 ;  /* 0x000000294a4a7221 */ /* 0x000fc80000010000 */
[----:B------:R-:W-:-:S07]  /*0bf0*/  @P2 FADD.FTZ R74, R74, R49 ;  /* 0x000000314a4a2221 */ /* 0x000fce0000010000 */
.L_x_3287:
[----:B------:R-:W-:-:S04]  /*0c00*/  F2FP.F16.F32.PACK_AB R40, RZ, R74 ;  /* 0x0000004aff28723e */ /* 0x000fc800000000ff */
[----:B------:R-:W-:-:S07]  /*0c10*/  PRMT R37, R37, 0x5410, R40 ;  /* 0x0000541025257816 */ /* 0x000fce0000000028 */
.L_x_3288:
[----:B------:R-:W-:Y:S01]  /*0c20*/  HADD2.F32 R51, -RZ, R42.H0_H0 ;  /* 0x2000002aff337230 */ /* 0x000fe20000004100 */
[----:B------:R-:W-:Y:S06]  /*0c30*/  @P3 BRA `(.L_x_3289) ;  /* 0x0000000000203947 */ /* 0x000fec0003800000 */
[----:B------:R-:W-:-:S04]  /*0c40*/  ISETP.NE.U32.AND P4, PT, RZ, UR12, PT ;  /* 0x0000000cff007c0c */ /* 0x000fc8000bf85070 */
[----:B------:R-:W-:-:S13]  /*0c50*/  ISETP.NE.AND.EX P4, PT, RZ, UR13, PT, P4 ;  /* 0x0000000dff007c0c */ /* 0x000fda000bf85340 */
[----:B------:R-:W-:Y:S05]  /*0c60*/  @P4 BRA `(.L_x_3290) ;  /* 0x0000000000084947 */ /* 0x000fea0003800000 */
[----:B------:R-:W-:Y:S05]  /*0c70*/  @P0 BRA `(.L_x_3291) ;  /* 0x0000000000200947 */ /* 0x000fea0003800000 */
[----:B------:R-:W-:Y:S05]  /*0c80*/  BRA `(.L_x_3292) ;  /* 0x0000000000247947 */ /* 0x000fea0003800000 */
.L_x_3290:
[----:B-----5:R-:W-:-:S05]  /*0c90*/  HADD2.F32 R40, -RZ, R34.H0_H0 ;  /* 0x20000022ff287230 */ /* 0x020fca0000004100 */
[----:B------:R-:W-:Y:S01]  /*0ca0*/  FADD.FTZ R51, R51, R40 ;  /* 0x0000002833337221 */ /* 0x000fe20000010000 */
[----:B------:R-:W-:Y:S06]  /*0cb0*/  BRA `(.L_x_3291) ;  /* 0x0000000000107947 */ /* 0x000fec0003800000 */
.L_x_3289:
[----:B-----5:R-:W-:Y:S02]  /*0cc0*/  HADD2.F32 R40, -RZ, R30.H0_H0 ;  /* 0x2000001eff287230 */ /* 0x020fe40000004100 */
[----:B------:R-:W-:-:S03]  /*0cd0*/  @P2 HADD2.F32 R92, -RZ, R34.H0_H0 ;  /* 0x20000022ff5c2230 */ /* 0x000fc60000004100 */
[----:B------:R-:W-:-:S04]  /*0ce0*/  FADD.FTZ R51, R51, R40 ;  /* 0x0000002833337221 */ /* 0x000fc80000010000 */
[----:B------:R-:W-:-:S07]  /*0cf0*/  @P2 FADD.FTZ R51, R51, R92 ;  /* 0x0000005c33332221 */ /* 0x000fce0000010000 */
.L_x_3291:
[----:B------:R-:W-:-:S04]  /*0d00*/  F2FP.F16.F32.PACK_AB R40, RZ, R51 ;  /* 0x00000033ff28723e */ /* 0x000fc800000000ff */
[----:B------:R-:W-:-:S07]  /*0d10*/  PRMT R38, R40, 0x7610, R38 ;  /* 0x0000761028267816 */ /* 0x000fce0000000026 */
.L_x_3292:
[----:B------:R-:W-:Y:S01]  /*0d20*/  HADD2.F32 R92, -RZ, R42.H1_H1 ;  /* 0x3000002aff5c7230 */ /* 0x000fe20000004100 */
[----:B------:R-:W-:Y:S06]  /*0d30*/  @P3 BRA `(.L_x_3293) ;  /* 0x0000000000203947 */ /* 0x000fec0003800000 */
[----:B------:R-:W-:-:S04]  /*0d40*/  ISETP.NE.U32.AND P4, PT, RZ, UR12, PT ;  /* 0x0000000cff007c0c */ /* 0x000fc8000bf85070 */
[----:B------:R-:W-:-:S13]  /*0d50*/  ISETP.NE.AND.EX P4, PT, RZ, UR13, PT, P4 ;  /* 0x0000000dff007c0c */ /* 0x000fda000bf85340 */
[----:B------:R-:W-:Y:S05]  /*0d60*/  @P4 BRA `(.L_x_3294) ;  /* 0x0000000000084947 */ /* 0x000fea0003800000 */
[----:B------:R-:W-:Y:S05]  /*0d70*/  @P0 BRA `(.L_x_3295) ;  /* 0x0000000000200947 */ /* 0x000fea0003800000 */
[----:B------:R-:W-:Y:S05]  /*0d80*/  BRA `(.L_x_3296) ;  /* 0x0000000000247947 */ /* 0x000fea0003800000 */
.L_x_3294:
[----:B-----5:R-:W-:-:S05]  /*0d90*/  HADD2.F32 R41, -RZ, R34.H1_H1 ;  /* 0x30000022ff297230 */ /* 0x020fca0000004100 */
[----:B------:R-:W-:Y:S01]  /*0da0*/  FADD.FTZ R92, R92, R41 ;  /* 0x000000295c5c7221 */ /* 0x000fe20000010000 */
[----:B------:R-:W-:Y:S06]  /*0db0*/  BRA `(.L_x_3295) ;  /* 0x0000000000107947 */ /* 0x000fec0003800000 */
.L_x_3293:
[----:B-----5:R-:W-:Y:S02]  /*0dc0*/  HADD2.F32 R41, -RZ, R30.H1_H1 ;  /* 0x3000001eff297230 */ /* 0x020fe40000004100 */
[----:B------:R-:W-:-:S03]  /*0dd0*/  @P2 HADD2.F32 R49, -RZ, R34.H1_H1 ;  /* 0x30000022ff312230 */ /* 0x000fc60000004100 */
[----:B------:R-:W-:-:S04]  /*0de0*/  FADD.FTZ R92, R92, R41 ;  /* 0x000000295c5c7221 */ /* 0x000fc80000010000 */
[----:B------:R-:W-:-:S07]  /*0df0*/  @P2 FADD.FTZ R92, R92, R49 ;  /* 0x000000315c5c2221 */ /* 0x000fce0000010000 */
.L_x_3295:
[----:B------:R-:W-:-:S04]  /*0e00*/  F2FP.F16.F32.PACK_AB R40, RZ, R92 ;  /* 0x0000005cff28723e */ /* 0x000fc800000000ff */
[----:B------:R-:W-:-:S07]  /*0e10*/  PRMT R38, R38, 0x5410, R40 ;  /* 0x0000541026267816 */ /* 0x000fce0000000028 */
.L_x_3296:
[----:B------:R-:W-:Y:S01]  /*0e20*/  HADD2.F32 R75, -RZ, R43.H0_H0 ;  /* 0x2000002bff4b7230 */ /* 0x000fe20000004100 */
[----:B------:R-:W-:Y:S06]  /*0e30*/  @P3 BRA `(.L_x_3297) ;  /* 0x0000000000203947 */ /* 0x000fec0003800000 */
[----:B------:R-:W-:-:S04]  /*0e40*/  ISETP.NE.U32.AND P4, PT, RZ, UR12, PT ;  /* 0x0000000cff007c0c */ /* 0x000fc8000bf85070 */
[----:B------:R-:W-:-:S13]  /*0e50*/  ISETP.NE.AND.EX P4, PT, RZ, UR13, PT, P4 ;  /* 0x0000000dff007c0c */ /* 0x000fda000bf85340 */
[----:B------:R-:W-:Y:S05]  /*0e60*/  @P4 BRA `(.L_x_3298) ;  /* 0x0000000000084947 */ /* 0x000fea0003800000 */
[----:B------:R-:W-:Y:S05]  /*0e70*/  @P0 BRA `(.L_x_3299) ;  /* 0x0000000000200947 */ /* 0x000fea0003800000 */
[----:B------:R-:W-:Y:S05]  /*0e80*/  BRA `(.L_x_3300) ;  /* 0x0000000000247947 */ /* 0x000fea0003800000 */
.L_x_3298:
[----:B-----5:R-:W-:-:S05]  /*0e90*/  HADD2.F32 R40, -RZ, R35.H0_H0 ;  /* 0x20000023ff287230 */ /* 0x020fca0000004100 */
[----:B------:R-:W-:Y:S01]  /*0ea0*/  FADD.FTZ R75, R75, R40 ;  /* 0x000000284b4b7221 */ /* 0x000fe20000010000 */
[----:B------:R-:W-:Y:S06]  /*0eb0*/  BRA `(.L_x_3299) ;  /* 0x0000000000107947 */ /* 0x000fec0003800000 */
.L_x_3297:
[----:B-----5:R-:W-:Y:S02]  /*0ec0*/  HADD2.F32 R40, -RZ, R31.H0_H0 ;  /* 0x2000001fff287230 */ /* 0x020fe40000004100 */
[----:B------:R-:W-:-:S03]  /*0ed0*/  @P2 HADD2.F32 R42, -RZ, R35.H0_H0 ;  /* 0x20000023ff2a2230 */ /* 0x000fc60000004100 */
[----:B------:R-:W-:-:S04]  /*0ee0*/  FADD.FTZ R75, R75, R40 ;  /* 0x000000284b4b7221 */ /* 0x000fc80000010000 */
[----:B------:R-:W-:-:S07]  /*0ef0*/  @P2 FADD.FTZ R75, R75, R42 ;  /* 0x0000002a4b4b2221 */ /* 0x000fce0000010000 */
.L_x_3299:
[----:B------:R-:W-:-:S04]  /*0f00*/  F2FP.F16.F32.PACK_AB R40, RZ, R75 ;  /* 0x0000004bff28723e */ /* 0x000fc800000000ff */
[----:B------:R-:W-:-:S07]  /*0f10*/  PRMT R39, R40, 0x7610, R39 ;  /* 0x0000761028277816 */ /* 0x000fce0000000027 */
.L_x_3300:
[----:B------:R-:W-:Y:S01]  /*0f20*/  HADD2.F32 R94, -RZ, R43.H1_H1 ;  /* 0x3000002bff5e7230 */ /* 0x000fe20000004100 */
[----:B------:R-:W-:Y:S06]  /*0f30*/  @P3 BRA `(.L_x_3301) ;  /* 0x0000000000203947 */ /* 0x000fec0003800000 */
[----:B------:R-:W-:-:S04]  /*0f40*/  ISETP.NE.U32.AND P4, PT, RZ, UR12, PT ;  /* 0x0000000cff007c0c */ /* 0x000fc8000bf85070 */
[----:B------:R-:W-:-:S13]  /*0f50*/  ISETP.NE.AND.EX P4, PT, RZ, UR13, PT, P4 ;  /* 0x0000000dff007c0c */ /* 0x000fda000bf85340 */
[----:B------:R-:W-:Y:S05]  /*0f60*/  @P4 BRA `(.L_x_3302) ;  /* 0x0000000000084947 */ /* 0x000fea0003800000 */
[----:B------:R-:W-:Y:S05]  /*0f70*/  @P0 BRA `(.L_x_3303) ;  /* 0x0000000000200947 */ /* 0x000fea0003800000 */
[----:B------:R-:W-:Y:S05]  /*0f80*/  BRA `(.L_x_3304) ;  /* 0x0000000000247947 */ /* 0x000fea0003800000 */
.L_x_3302:
[----:B-----5:R-:W-:-:S05]  /*0f90*/  HADD2.F32 R41, -RZ, R35.H1_H1 ;  /* 0x30000023ff297230 */ /* 0x020fca0000004100 */
[----:B------:R-:W-:Y:S01]  /*0fa0*/  FADD.FTZ R94, R94, R41 ;  /* 0x000000295e5e7221 */ /* 0x000fe20000010000 */
[----:B------:R-:W-:Y:S06]  /*0fb0*/  BRA `(.L_x_3303) ;  /* 0x0000000000107947 */ /* 0x000fec0003800000 */
.L_x_3301:
[----:B-----5:R-:W-:Y:S02]  /*0fc0*/  HADD2.F32 R41, -RZ, R31.H1_H1 ;  /* 0x3000001fff297230 */ /* 0x020fe40000004100 */
[----:B------:R-:W-:-:S03]  /*0fd0*/  @P2 HADD2.F32 R43, -RZ, R35.H1_H1 ;  /* 0x30000023ff2b2230 */ /* 0x000fc60000004100 */
[----:B------:R-:W-:-:S04]  /*0fe0*/  FADD.FTZ R94, R94, R41 ;  /* 0x000000295e5e7221 */ /* 0x000fc80000010000 */
[----:B------:R-:W-:-:S07]  /*0ff0*/  @P2 FADD.FTZ R94, R94, R43 ;  /* 0x0000002b5e5e2221 */ /* 0x000fce0000010000 */
.L_x_3303:
[----:B------:R-:W-:-:S04]  /*1000*/  F2FP.F16.F32.PACK_AB R40, RZ, R94 ;  /* 0x0000005eff28723e */ /* 0x000fc800000000ff */
[----:B------:R-:W-:-:S07]  /*1010*/  PRMT R39, R39, 0x5410, R40 ;  /* 0x0000541027277816 */ /* 0x000fce0000000028 */
.L_x_3304:
        /* <DEDUP_REMOVED lines=20> */
.L_x_3306:
[----:B-----5:R-:W-:-:S05]  /*1160*/  HADD2.F32 R95, -RZ, R32.H0_H0 ;  /* 0x20000020ff5f7230 */ /* 0x020fca0000004100 */
[----:B------:R-:W-:Y:S01]  /*1170*/  FADD.FTZ R96, R95, R96 ;  /* 0x000000605f607221 */ /* 0x000fe20000010000 */
[----:B------:R-:W-:Y:S06]  /*1180*/  BRA `(.L_x_3307) ;  /* 0x0000000000107947 */ /* 0x000fec0003800000 */
.L_x_3305:
[----:B-----5:R-:W-:Y:S02]  /*1190*/  HADD2.F32 R95, -RZ, R28.H0_H0 ;  /* 0x2000001cff5f7230 */ /* 0x020fe40000004100 */
[----:B------:R-:W-:-:S03]  /*11a0*/  @P2 HADD2.F32 R97, -RZ, R32.H0_H0 ;  /* 0x20000020ff612230 */ /* 0x000fc60000004100 */
[----:B------:R-:W-:-:S04]  /*11b0*/  FADD.FTZ R96, R95, R96 ;  /* 0x000000605f607221 */ /* 0x000fc80000010000 */
[----:B------:R-:W-:-:S07]  /*11c0*/  @P2 FADD.FTZ R96, R97, R96 ;  /* 0x0000006061602221 */ /* 0x000fce0000010000 */
.L_x_3307:
[----:B------:R-:W-:-:S04]  /*11d0*/  F2FP.F16.F32.PACK_AB R95, RZ, R96 ;  /* 0x00000060ff5f723e */ /* 0x000fc800000000ff */
[----:B------:R-:W-:-:S07]  /*11e0*/  PRMT R36, R95, 0x7610, R36 ;  /* 0x000076105f247816 */ /* 0x000fce0000000024 */
.L_x_3308:
[----:B------:R-:W-:Y:S01]  /*11f0*/  HADD2.F32 R99, -RZ, R40.H1_H1 ;  /* 0x30000028ff637230 */ /* 0x000fe20000004100 */
[----:B------:R-:W-:Y:S06]  /*1200*/  @P3 BRA `(.L_x_3309) ;  /* 0x0000000000203947 */ /* 0x000fec0003800000 */
[----:B------:R-:W-:-:S04]  /*1210*/  ISETP.NE.U32.AND P4, PT, RZ, UR12, PT ;  /* 0x0000000cff007c0c */ /* 0x000fc8000bf85070 */
[----:B------:R-:W-:-:S13]  /*1220*/  ISETP.NE.AND.EX P4, PT, RZ, UR13, PT, P4 ;  /* 0x0000000dff007c0c */ /* 0x000fda000bf85340 */
[----:B------:R-:W-:Y:S05]  /*1230*/  @P4 BRA `(.L_x_3310) ;  /* 0x0000000000084947 */ /* 0x000fea0003800000 */
[----:B------:R-:W-:Y:S05]  /*1240*/  @P0 BRA `(.L_x_3311) ;  /* 0x0000000000200947 */ /* 0x000fea0003800000 */
[----:B------:R-:W-:Y:S05]  /*1250*/  BRA `(.L_x_3312) ;  /* 0x0000000000247947 */ /* 0x000fea0003800000 */
.L_x_3310:
[----:B-----5:R-:W-:-:S05]  /*1260*/  HADD2.F32 R40, -RZ, R32.H1_H1 ;  /* 0x30000020ff287230 */ /* 0x020fca0000004100 */
[----:B------:R-:W-:Y:S01]  /*1270*/  FADD.FTZ R99, R40, R99 ;  /* 0x0000006328637221 */ /* 0x000fe20000010000 */
[----:B------:R-:W-:Y:S06]  /*1280*/  BRA `(.L_x_3311) ;  /* 0x0000000000107947 */ /* 0x000fec0003800000 */
.L_x_3309:
[----:B-----5:R-:W-:Y:S02]  /*1290*/  HADD2.F32 R40, -RZ, R28.H1_H1 ;  /* 0x3000001cff287230 */ /* 0x020fe40000004100 */
[----:B------:R-:W-:-:S03]  /*12a0*/  @P2 HADD2.F32 R98, -RZ, R32.H1_H1 ;  /* 0x30000020ff622230 */ /* 0x000fc60000004100 */
[----:B------:R-:W-:-:S04]  /*12b0*/  FADD.FTZ R99, R40, R99 ;  /* 0x0000006328637221 */ /* 0x000fc80000010000 */
[----:B------:R-:W-:-:S07]  /*12c0*/  @P2 FADD.FTZ R99, R98, R99 ;  /* 0x0000006362632221 */ /* 0x000fce0000010000 */
.L_x_3311:
[----:B------:R-:W-:-:S04]  /*12d0*/  F2FP.F16.F32.PACK_AB R40, RZ, R99 ;  /* 0x00000063ff28723e */ /* 0x000fc800000000ff */
[----:B------:R-:W-:-:S07]  /*12e0*/  PRMT R36, R36, 0x5410, R40 ;  /* 0x0000541024247816 */ /* 0x000fce0000000028 */
.L_x_3312:
[----:B------:R-:W-:Y:S01]  /*12f0*/  HADD2.F32 R98, -RZ, R41.H0_H0 ;  /* 0x20000029ff627230 */ /* 0x000fe20000004100 */
[----:B------:R-:W-:Y:S06]  /*1300*/  @P3 BRA `(.L_x_3313) ;  /* 0x0000000000203947 */ /* 0x000fec0003800000 */
[----:B------:R-:W-:-:S04]  /*1310*/  ISETP.NE.U32.AND P4, PT, RZ, UR12, PT ;  /* 0x0000000cff007c0c */ /* 0x000fc8000bf85070 */
[----:B------:R-:W-:-:S13]  /*1320*/  ISETP.NE.AND.EX P4, PT, RZ, UR13, PT, P4 ;  /* 0x0000000dff007c0c */ /* 0x000fda000bf85340 */
[----:B------:R-:W-:Y:S05]  /*1330*/  @P4 BRA `(.L_x_3314) ;  /* 0x0000000000084947 */ /* 0x000fea0003800000 */
[----:B------:R-:W-:Y:S05]  /*1340*/  @P0 BRA `(.L_x_3315) ;  /* 0x0000000000200947 */ /* 0x000fea0003800000 */
[----:B------:R-:W-:Y:S05]  /*1350*/  BRA `(.L_x_3316) ;  /* 0x0000000000247947 */ /* 0x000fea0003800000 */
.L_x_3314:
[----:B-----5:R-:W-:-:S05]  /*1360*/  HADD2.F32 R95, -RZ, R33.H0_H0 ;  /* 0x20000021ff5f7230 */ /* 0x020fca0000004100 */
[----:B------:R-:W-:Y:S01]  /*1370*/  FADD.FTZ R98, R95, R98 ;  /* 0x000000625f627221 */ /* 0x000fe20000010000 */
[----:B------:R-:W-:Y:S06]  /*1380*/  BRA `(.L_x_3315) ;  /* 0x0000000000107947 */ /* 0x000fec0003800000 */
.L_x_3313:
[----:B-----5:R-:W-:Y:S02]  /*1390*/  HADD2.F32 R95, -RZ, R29.H0_H0 ;  /* 0x2000001dff5f7230 */ /* 0x020fe40000004100 */
[----:B------:R-:W-:-:S03]  /*13a0*/  @P2 HADD2.F32 R97, -RZ, R33.H0_H0 ;  /* 0x20000021ff612230 */ /* 0x000fc60000004100 */
[----:B------:R-:W-:-:S04]  /*13b0*/  FADD.FTZ R98, R95, R98 ;  /* 0x000000625f627221 */ /* 0x000fc80000010000 */
[----:B------:R-:W-:-:S07]  /*13c0*/  @P2 FADD.FTZ R98, R97, R98 ;  /* 0x0000006261622221 */ /* 0x000fce0000010000 */
.L_x_3315:
[----:B------:R-:W-:-:S04]  /*13d0*/  F2FP.F16.F32.PACK_AB R40, RZ, R98 ;  /* 0x00000062ff28723e */ /* 0x000fc800000000ff */
[----:B------:R-:W-:-:S07]  /*13e0*/  PRMT R37, R40, 0x7610, R37 ;  /* 0x0000761028257816 */ /* 0x000fce0000000025 */
.L_x_3316:
[----:B------:R-:W-:Y:S01]  /*13f0*/  HADD2.F32 R101, -RZ, R41.H1_H1 ;  /* 0x30000029ff657230 */ /* 0x000fe20000004100 */
[----:B------:R-:W-:Y:S06]  /*1400*/  @P3 BRA `(.L_x_3317) ;  /* 0x0000000000203947 */ /* 0x000fec0003800000 */
[----:B------:R-:W-:-:S04]  /*1410*/  ISETP.NE.U32.AND P4, PT, RZ, UR12, PT ;  /* 0x0000000cff007c0c */ /* 0x000fc8000bf85070 */
[----:B------:R-:W-:-:S13]  /*1420*/  ISETP.NE.AND.EX P4, PT, RZ, UR13, PT, P4 ;  /* 0x0000000dff007c0c */ /* 0x000fda000bf85340 */
[----:B------:R-:W-:Y:S05]  /*1430*/  @P4 BRA `(.L_x_3318) ;  /* 0x0000000000084947 */ /* 0x000fea0003800000 */
[----:B------:R-:W-:Y:S05]  /*1440*/  @P0 BRA `(.L_x_3319) ;  /* 0x0000000000200947 */ /* 0x000fea0003800000 */
[----:B------:R-:W-:Y:S05]  /*1450*/  BRA `(.L_x_3320) ;  /* 0x0000000000247947 */ /* 0x000fea0003800000 */
.L_x_3318:
[----:B-----5:R-:W-:-:S05]  /*1460*/  HADD2.F32 R40, -RZ, R33.H1_H1 ;  /* 0x30000021ff287230 */ /* 0x020fca0000004100 */
[----:B------:R-:W-:Y:S01]  /*1470*/  FADD.FTZ R101, R40, R101 ;  /* 0x0000006528657221 */ /* 0x000fe20000010000 */
[----:B------:R-:W-:Y:S06]  /*1480*/  BRA `(.L_x_3319) ;  /* 0x0000000000107947 */ /* 0x000fec0003800000 */
.L_x_3317:
[----:B-----5:R-:W-:Y:S02]  /*1490*/  HADD2.F32 R40, -RZ, R29.H1_H1 ;  /* 0x3000001dff287230 */ /* 0x020fe40000004100 */
[----:B------:R-:W-:-:S03]  /*14a0*/  @P2 HADD2.F32 R100, -RZ, R33.H1_H1 ;  /* 0x30000021ff642230 */ /* 0x000fc60000004100 */
[----:B------:R-:W-:-:S04]  /*14b0*/  FADD.FTZ R101, R40, R101 ;  /* 0x0000006528657221 */ /* 0x000fc80000010000 */
[----:B------:R-:W-:-:S07]  /*14c0*/  @P2 FADD.FTZ R101, R100, R101 ;  /* 0x0000006564652221 */ /* 0x000fce0000010000 */
.L_x_3319:
[----:B------:R-:W-:-:S04]  /*14d0*/  F2FP.F16.F32.PACK_AB R40, RZ, R101 ;  /* 0x00000065ff28723e */ /* 0x000fc800000000ff */
[----:B------:R-:W-:-:S07]  /*14e0*/  PRMT R37, R37, 0x5410, R40 ;  /* 0x0000541025257816 */ /* 0x000fce0000000028 */
.L_x_3320:
[----:B------:R-:W-:Y:S01]  /*14f0*/  HADD2.F32 R100, -RZ, R42.H0_H0 ;  /* 0x2000002aff647230 */ /* 0x000fe20000004100 */
[----:B------:R-:W-:Y:S06]  /*1500*/  @P3 BRA `(.L_x_3321) ;  /* 0x0000000000203947 */ /* 0x000fec0003800000 */
[----:B------:R-:W-:-:S04]  /*1510*/  ISETP.NE.U32.AND P4, PT, RZ, UR12, PT ;  /* 0x0000000cff007c0c */ /* 0x000fc8000bf85070 */
[----:B------:R-:W-:-:S13]  /*1520*/  ISETP.NE.AND.EX P4, PT, RZ, UR13, PT, P4 ;  /* 0x0000000dff007c0c */ /* 0x000fda000bf85340 */
[----:B------:R-:W-:Y:S05]  /*1530*/  @P4 BRA `(.L_x_3322) ;  /* 0x0000000000084947 */ /* 0x000fea0003800000 */
[----:B------:R-:W-:Y:S05]  /*1540*/  @P0 BRA `(.L_x_3323) ;  /* 0x0000000000200947 */ /* 0x000fea0003800000 */
[----:B------:R-:W-:Y:S05]  /*1550*/  BRA `(.L_x_3324) ;  /* 0x0000000000247947 */ /* 0x000fea0003800000 */
.L_x_3322:
[----:B-----5:R-:W-:-:S05]  /*1560*/  HADD2.F32 R41, -RZ, R34.H0_H0 ;  /* 0x20000022ff297230 */ /* 0x020fca0000004100 */
[----:B------:R-:W-:Y:S01]  /*1570*/  FADD.FTZ R100, R41, R100 ;  /* 0x0000006429647221 */ /* 0x000fe20000010000 */
[----:B------:R-:W-:Y:S06]  /*1580*/  BRA `(.L_x_3323) ;  /* 0x0000000000107947 */ /* 0x000fec0003800000 */
.L_x_3321:
[----:B-----5:R-:W-:Y:S02]  /*1590*/  HADD2.F32 R41, -RZ, R30.H0_H0 ;  /* 0x2000001eff297230 */ /* 0x020fe40000004100 */
[----:B------:R-:W-:-:S03]  /*15a0*/  @P2 HADD2.F32 R95, -RZ, R34.H0_H0 ;  /* 0x20000022ff5f2230 */ /* 0x000fc60000004100 */
[----:B------:R-:W-:-:S04]  /*15b0*/  FADD.FTZ R100, R41, R100 ;  /* 0x0000006429647221 */ /* 0x000fc80000010000 */
[----:B------:R-:W-:-:S07]  /*15c0*/  @P2 FADD.FTZ R100, R95, R100 ;  /* 0x000000645f642221 */ /* 0x000fce0000010000 */
.L_x_3323:
[----:B------:R-:W-:-:S04]  /*15d0*/  F2FP.F16.F32.PACK_AB R40, RZ, R100 ;  /* 0x00000064ff28723e */ /* 0x000fc800000000ff */
[----:B------:R-:W-:-:S07]  /*15e0*/  PRMT R38, R40, 0x7610, R38 ;  /* 0x0000761028267816 */ /* 0x000fce0000000026 */
.L_x_3324:
[----:B------:R-:W-:Y:S01]  /*15f0*/  HADD2.F32 R103, -RZ, R42.H1_H1 ;  /* 0x3000002aff677230 */ /* 0x000fe20000004100 */
[----:B------:R-:W-:Y:S06]  /*1600*/  @P3 BRA `(.L_x_3325) ;  /* 0x0000000000203947 */ /* 0x000fec0003800000 */
[----:B------:R-:W-:-:S04]  /*1610*/  ISETP.NE.U32.AND P4, PT, RZ, UR12, PT ;  /* 0x0000000cff007c0c */ /* 0x000fc8000bf85070 */
[----:B------:R-:W-:-:S13]  /*1620*/  ISETP.NE.AND.EX P4, PT, RZ, UR13, PT, P4 ;  /* 0x0000000dff007c0c */ /* 0x000fda000bf85340 */
[----:B------:R-:W-:Y:S05]  /*1630*/  @P4 BRA `(.L_x_3326) ;  /* 0x0000000000084947 */ /* 0x000fea0003800000 */
[----:B------:R-:W-:Y:S05]  /*1640*/  @P0 BRA `(.L_x_3327) ;  /* 0x0000000000200947 */ /* 0x000fea0003800000 */
[----:B------:R-:W-:Y:S05]  /*1650*/  BRA `(.L_x_3328) ;  /* 0x0000000000247947 */ /* 0x000fea0003800000 */
.L_x_3326:
[----:B-----5:R-:W-:-:S05]  /*1660*/  HADD2.F32 R40, -RZ, R34.H1_H1 ;  /* 0x30000022ff287230 */ /* 0x020fca0000004100 */
[----:B------:R-:W-:Y:S01]  /*1670*/  FADD.FTZ R103, R40, R103 ;  /* 0x0000006728677221 */ /* 0x000fe20000010000 */
[----:B------:R-:W-:Y:S06]  /*1680*/  BRA `(.L_x_3327) ;  /* 0x0000000000107947 */ /* 0x000fec0003800000 */
.L_x_3325:
[----:B-----5:R-:W-:Y:S02]  /*1690*/  HADD2.F32 R40, -RZ, R30.H1_H1 ;  /* 0x3000001eff287230 */ /* 0x020fe40000004100 */
[----:B------:R-:W-:-:S03]  /*16a0*/  @P2 HADD2.F32 R42, -RZ, R34.H1_H1 ;  /* 0x30000022ff2a2230 */ /* 0x000fc60000004100 */
[----:B------:R-:W-:-:S04]  /*16b0*/  FADD.FTZ R103, R40, R103 ;  /* 0x0000006728677221 */ /* 0x000fc80000010000 */
[----:B------:R-:W-:-:S07]  /*16c0*/  @P2 FADD.FTZ R103, R42, R103 ;  /* 0x000000672a672221 */ /* 0x000fce0000010000 */
.L_x_3327:
[----:B------:R-:W-:-:S04]  /*16d0*/  F2FP.F16.F32.PACK_AB R40, RZ, R103 ;  /* 0x00000067ff28723e */ /* 0x000fc800000000ff */
[----:B------:R-:W-:-:S07]  /*16e0*/  PRMT R38, R38, 0x5410, R40 ;  /* 0x0000541026267816 */ /* 0x000fce0000000028 */
.L_x_3328:
[----:B------:R-:W-:Y:S01]  /*16f0*/  HADD2.F32 R102, -RZ, R43.H0_H0 ;  /* 0x2000002bff667230 */ /* 0x000fe20000004100 */
[----:B------:R-:W-:Y:S06]  /*1700*/  @P3 BRA `(.L_x_3329) ;  /* 0x0000000000203947 */ /* 0x000fec0003800000 */
[----:B------:R-:W-:-:S04]  /*1710*/  ISETP.NE.U32.AND P4, PT, RZ, UR12, PT ;  /* 0x0000000cff007c0c */ /* 0x000fc8000bf85070 */
[----:B------:R-:W-:-:S13]  /*1720*/  ISETP.NE.AND.EX P4, PT, RZ, UR13, PT, P4 ;  /* 0x0000000dff007c0c */ /* 0x000fda000bf85340 */
[----:B------:R-:W-:Y:S05]  /*1730*/  @P4 BRA `(.L_x_3330) ;  /* 0x0000000000084947 */ /* 0x000fea0003800000 */
[----:B------:R-:W-:Y:S05]  /*1740*/  @P0 BRA `(.L_x_3331) ;  /* 0x0000000000200947 */ /* 0x000fea0003800000 */
[----:B------:R-:W-:Y:S05]  /*1750*/  BRA `(.L_x_3332) ;  /* 0x0000000000247947 */ /* 0x000fea0003800000 */
.L_x_3330:
[----:B-----5:R-:W-:-:S05]  /*1760*/  HADD2.F32 R41, -RZ, R35.H0_H0 ;  /* 0x20000023ff297230 */ /* 0x020fca0000004100 */
[----:B------:R-:W-:Y:S01]  /*1770*/  FADD.FTZ R102, R41, R102 ;  /* 0x0000006629667221 */ /* 0x000fe20000010000 */
[----:B------:R-:W-:Y:S06]  /*1780*/  BRA `(.L_x_3331) ;  /* 0x0000000000107947 */ /* 0x000fec0003800000 */
.L_x_3329:
[----:B-----5:R-:W-:Y:S02]  /*1790*/  HADD2.F32 R41, -RZ, R31.H0_H0 ;  /* 0x2000001fff297230 */ /* 0x020fe40000004100 */
[----:B------:R-:W-:-:S03]  /*17a0*/  @P2 HADD2.F32 R95, -RZ, R35.H0_H0 ;  /* 0x20000023ff5f2230 */ /* 0x000fc60000004100 */
[----:B------:R-:W-:-:S04]  /*17b0*/  FADD.FTZ R102, R41, R102 ;  /* 0x0000006629667221 */ /* 0x000fc80000010000 */
[----:B------:R-:W-:-:S07]  /*17c0*/  @P2 FADD.FTZ R102, R95, R102 ;  /* 0x000000665f662221 */ /* 0x000fce0000010000 */
.L_x_3331:
[----:B------:R-:W-:-:S04]  /*17d0*/  F2FP.F16.F32.PACK_AB R40, RZ, R102 ;  /* 0x00000066ff28723e */ /* 0x000fc800000000ff */
[----:B------:R-:W-:-:S07]  /*17e0*/  PRMT R39, R40, 0x7610, R39 ;  /* 0x0000761028277816 */ /* 0x000fce0000000027 */
.L_x_3332:
[----:B------:R-:W-:Y:S01]  /*17f0*/  HADD2.F32 R104, -RZ, R43.H1_H1 ;  /* 0x3000002bff687230 */ /* 0x000fe20000004100 */
[----:B------:R-:W-:Y:S06]  /*1800*/  @P3 BRA `(.L_x_3333) ;  /* 0x0000000000203947 */ /* 0x000fec0003800000 */
[----:B------:R-:W-:-:S04]  /*1810*/  ISETP.NE.U32.AND P4, PT, RZ, UR12, PT ;  /* 0x0000000cff007c0c */ /* 0x000fc8000bf85070 */
[----:B------:R-:W-:-:S13]  /*1820*/  ISETP.NE.AND.EX P4, PT, RZ, UR13, PT, P4 ;  /* 0x0000000dff007c0c */ /* 0x000fda000bf85340 */
[----:B------:R-:W-:Y:S05]  /*1830*/  @P4 BRA `(.L_x_3334) ;  /* 0x0000000000084947 */ /* 0x000fea0003800000 */
[----:B------:R-:W-:Y:S05]  /*1840*/  @P0 BRA `(.L_x_3335) ;  /* 0x0000000000200947 */ /* 0x000fea0003800000 */
[----:B------:R-:W-:Y:S05]  /*1850*/  BRA `(.L_x_3336) ;  /* 0x0000000000247947 */ /* 0x000fea0003800000 */
.L_x_3334:
[----:B-----5:R-:W-:-:S05]  /*1860*/  HADD2.F32 R41, -RZ, R35.H1_H1 ;  /* 0x30000023ff297230 */ /* 0x020fca0000004100 */
[----:B------:R-:W-:Y:S01]  /*1870*/  FADD.FTZ R104, R41, R104 ;  /* 0x0000006829687221 */ /* 0x000fe20000010000 */
[----:B------:R-:W-:Y:S06]  /*1880*/  BRA `(.L_x_3335) ;  /* 0x0000000000107947 */ /* 0x000fec0003800000 */
.L_x_3333:
[----:B-----5:R-:W-:Y:S02]  /*1890*/  HADD2.F32 R41, -RZ, R31.H1_H1 ;  /* 0x3000001fff297230 */ /* 0x020fe40000004100 */
[----:B------:R-:W-:-:S03]  /*18a0*/  @P2 HADD2.F32 R43, -RZ, R35.H1_H1 ;  /* 0x30000023ff2b2230 */ /* 0x000fc60000004100 */
[----:B------:R-:W-:-:S04]  /*18b0*/  FADD.FTZ R104, R41, R104 ;  /* 0x0000006829687221 */ /* 0x000fc80000010000 */
[----:B------:R-:W-:-:S07]  /*18c0*/  @P2 FADD.FTZ R104, R43, R104 ;  /* 0x000000682b682221 */ /* 0x000fce0000010000 */
.L_x_3335:
[----:B------:R-:W-:-:S04]  /*18d0*/  F2FP.F16.F32.PACK_AB R40, RZ, R104 ;  /* 0x00000068ff28723e */ /* 0x000fc800000000ff */
[----:B------:R-:W-:-:S07]  /*18e0*/  PRMT R39, R39, 0x5410, R40 ;  /* 0x0000541027277816 */ /* 0x000fce0000000028 */
.L_x_3336:
        /* <DEDUP_REMOVED lines=20> */
.L_x_3338:
[----:B-----5:R-:W-:-:S05]  /*1a30*/  HADD2.F32 R106, -RZ, R32.H0_H0 ;  /* 0x20000020ff6a7230 */ /* 0x020fca0000004100 */
[----:B------:R-:W-:Y:S01]  /*1a40*/  FADD.FTZ R105, R106, R105 ;  /* 0x000000696a697221 */ /* 0x000fe20000010000 */
[----:B------:R-:W-:Y:S06]  /*1a50*/  BRA `(.L_x_3339) ;  /* 0x0000000000107947 */ /* 0x000fec0003800000 */
.L_x_3337:
[----:B-----5:R-:W-:Y:S02]  /*1a60*/  HADD2.F32 R106, -RZ, R28.H0_H0 ;  /* 0x2000001cff6a7230 */ /* 0x020fe40000004100 */
[----:B------:R-:W-:-:S03]  /*1a70*/  @P2 HADD2.F32 R108, -RZ, R32.H0_H0 ;  /* 0x20000020ff6c2230 */ /* 0x000fc60000004100 */
[----:B------:R-:W-:-:S04]  /*1a80*/  FADD.FTZ R105, R106, R105 ;  /* 0x000000696a697221 */ /* 0x000fc80000010000 */
[----:B------:R-:W-:-:S07]  /*1a90*/  @P2 FADD.FTZ R105, R108, R105 ;  /* 0x000000696c692221 */ /* 0x000fce0000010000 */
.L_x_3339:
[----:B------:R-:W-:-:S04]  /*1aa0*/  F2FP.F16.F32.PACK_AB R97, RZ, R105 ;  /* 0x00000069ff61723e */ /* 0x000fc800000000ff */
[----:B------:R-:W-:-:S07]  /*1ab0*/  PRMT R36, R97, 0x7610, R36 ;  /* 0x0000761061247816 */ /* 0x000fce0000000024 */
.L_x_3340:
[----:B------:R-:W-:Y:S01]  /*1ac0*/  HADD2.F32 R107, -RZ, R40.H1_H1 ;  /* 0x30000028ff6b7230 */ /* 0x000fe20000004100 */
[----:B------:R-:W-:Y:S06]  /*1ad0*/  @P3 BRA `(.L_x_3341) ;  /* 0x0000000000203947 */ /* 0x000fec0003800000 */
[----:B------:R-:W-:-:S04]  /*1ae0*/  ISETP.NE.U32.AND P4, PT, RZ, UR12, PT ;  /* 0x0000000cff007c0c */ /* 0x000fc8000bf85070 */
[----:B------:R-:W-:-:S13]  /*1af0*/  ISETP.NE.AND.EX P4, PT, RZ, UR13, PT, P4 ;  /* 0x0000000dff007c0c */ /* 0x000fda000bf85340 */
[----:B------:R-:W-:Y:S05]  /*1b00*/  @P4 BRA `(.L_x_3342) ;  /* 0x0000000000084947 */ /* 0x000fea0003800000 */
[----:B------:R-:W-:Y:S05]  /*1b10*/  @P0 BRA `(.L_x_3343) ;  /* 0x0000000000200947 */ /* 0x000fea0003800000 */
[----:B------:R-:W-:Y:S05]  /*1b20*/  BRA `(.L_x_3344) ;  /* 0x0000000000247947 */ /* 0x000fea0003800000 */
.L_x_3342:
[----:B-----5:R-:W-:-:S05]  /*1b30*/  HADD2.F32 R40, -RZ, R32.H1_H1 ;  /* 0x30000020ff287230 */ /* 0x020fca0000004100 */
[----:B------:R-:W-:Y:S01]  /*1b40*/  FADD.FTZ R107, R40, R107 ;  /* 0x0000006b286b7221 */ /* 0x000fe20000010000 */
[----:B------:R-:W-:Y:S06]  /*1b50*/  BRA `(.L_x_3343) ;  /* 0x0000000000107947 */ /* 0x000fec0003800000 */
.L_x_3341:
[----:B-----5:R-:W-:Y:S02]  /*1b60*/  HADD2.F32 R40, -RZ, R28.H1_H1 ;  /* 0x3000001cff287230 */ /* 0x020fe40000004100 */
[----:B------:R-:W-:-:S03]  /*1b70*/  @P2 HADD2.F32 R106, -RZ, R32.H1_H1 ;  /* 0x30000020ff6a2230 */ /* 0x000fc60000004100 */
[----:B------:R-:W-:-:S04]  /*1b80*/  FADD.FTZ R107, R40, R107 ;  /* 0x0000006b286b7221 */ /* 0x000fc80000010000 */
[----:B------:R-:W-:-:S07]  /*1b90*/  @P2 FADD.FTZ R107, R106, R107 ;  /* 0x0000006b6a6b2221 */ /* 0x000fce0000010000 */
.L_x_3343:
[----:B------:R-:W-:-:S04]  /*1ba0*/  F2FP.F16.F32.PACK_AB R40, RZ, R107 ;  /* 0x0000006bff28723e */ /* 0x000fc800000000ff */
[----:B------:R-:W-:-:S07]  /*1bb0*/  PRMT R36, R36, 0x5410, R40 ;  /* 0x0000541024247816 */ /* 0x000fce0000000028 */
.L_x_3344:
[----:B------:R-:W-:Y:S01]  /*1bc0*/  HADD2.F32 R106, -RZ, R41.H0_H0 ;  /* 0x20000029ff6a7230 */ /* 0x000fe20000004100 */
[----:B------:R-:W-:Y:S06]  /*1bd0*/  @P3 BRA `(.L_x_3345) ;  /* 0x0000000000203947 */ /* 0x000fec0003800000 */
[----:B------:R-:W-:-:S04]  /*1be0*/  ISETP.NE.U32.AND P4, PT, RZ, UR12, PT ;  /* 0x0000000cff007c0c */ /* 0x000fc8000bf85070 */
[----:B------:R-:W-:-:S13]  /*1bf0*/  ISETP.NE.AND.EX P4, PT, RZ, UR13, PT, P4 ;  /* 0x0000000dff007c0c */ /* 0x000fda000bf85340 */
[----:B------:R-:W-:Y:S05]  /*1c00*/  @P4 BRA `(.L_x_3346) ;  /* 0x0000000000084947 */ /* 0x000fea0003800000 */
[----:B------:R-:W-:Y:S05]  /*1c10*/  @P0 BRA `(.L_x_3347) ;  /* 0x0000000000200947 */ /* 0x000fea0003800000 */
[----:B------:R-:W-:Y:S05]  /*1c20*/  BRA `(.L_x_3348) ;  /* 0x0000000000247947 */ /* 0x000fea0003800000 */
.L_x_3346:
[----:B-----5:R-:W-:-:S05]  /*1c30*/  HADD2.F32 R97, -RZ, R33.H0_H0 ;  /* 0x20000021ff617230 */ /* 0x020fca0000004100 */
[----:B------:R-:W-:Y:S01]  /*1c40*/  FADD.FTZ R106, R97, R106 ;  /* 0x0000006a616a7221 */ /* 0x000fe20000010000 */
[----:B------:R-:W-:Y:S06]  /*1c50*/  BRA `(.L_x_3347) ;  /* 0x0000000000107947 */ /* 0x000fec0003800000 */
.L_x_3345:
[----:B-----5:R-:W-:Y:S02]  /*1c60*/  HADD2.F32 R97, -RZ, R29.H0_H0 ;  /* 0x2000001dff617230 */ /* 0x020fe40000004100 */
[----:B------:R-:W-:-:S03]  /*1c70*/  @P2 HADD2.F32 R109, -RZ, R33.H0_H0 ;  /* 0x20000021ff6d2230 */ /* 0x000fc60000004100 */
[----:B------:R-:W-:-:S04]  /*1c80*/  FADD.FTZ R106, R97, R106 ;  /* 0x0000006a616a7221 */ /* 0x000fc80000010000 */
[----:B------:R-:W-:-:S07]  /*1c90*/  @P2 FADD.FTZ R106, R109, R106 ;  /* 0x0000006a6d6a2221 */ /* 0x000fce0000010000 */
.L_x_3347:
[----:B------:R-:W-:-:S04]  /*1ca0*/  F2FP.F16.F32.PACK_AB R40, RZ, R106 ;  /* 0x0000006aff28723e */ /* 0x000fc800000000ff */
[----:B------:R-:W-:-:S07]  /*1cb0*/  PRMT R37, R40, 0x7610, R37 ;  /* 0x0000761028257816 */ /* 0x000fce0000000025 */
.L_x_3348:
[----:B------:R-:W-:Y:S01]  /*1cc0*/  HADD2.F32 R109, -RZ, R41.H1_H1 ;  /* 0x30000029ff6d7230 */ /* 0x000fe20000004100 */
[----:B------:R-:W-:Y:S06]  /*1cd0*/  @P3 BRA `(.L_x_3349) ;  /* 0x0000000000203947 */ /* 0x000fec0003800000 */
[----:B------:R-:W-:-:S04]  /*1ce0*/  ISETP.NE.U32.AND P4, PT, RZ, UR12, PT ;  /* 0x0000000cff007c0c */ /* 0x000fc8000bf85070 */
[----:B------:R-:W-:-:S13]  /*1cf0*/  ISETP.NE.AND.EX P4, PT, RZ, UR13, PT, P4 ;  /* 0x0000000dff007c0c */ /* 0x000fda000bf85340 */
[----:B------:R-:W-:Y:S05]  /*1d00*/  @P4 BRA `(.L_x_3350) ;  /* 0x0000000000084947 */ /* 0x000fea0003800000 */
[----:B------:R-:W-:Y:S05]  /*1d10*/  @P0 BRA `(.L_x_3351) ;  /* 0x0000000000200947 */ /* 0x000fea0003800000 */
[----:B------:R-:W-:Y:S05]  /*1d20*/  BRA `(.L_x_3352) ;  /* 0x0000000000247947 */ /* 0x000fea0003800000 */
.L_x_3350:
[----:B-----5:R-:W-:-:S05]  /*1d30*/  HADD2.F32 R40, -RZ, R33.H1_H1 ;  /* 0x30000021ff287230 */ /* 0x020fca0000004100 */
[----:B------:R-:W-:Y:S01]  /*1d40*/  FADD.FTZ R109, R40, R109 ;  /* 0x0000006d286d7221 */ /* 0x000fe20000010000 */
[----:B------:R-:W-:Y:S06]  /*1d50*/  BRA `(.L_x_3351) ;  /* 0x0000000000107947 */ /* 0x000fec0003800000 */
.L_x_3349:
[----:B-----5:R-:W-:Y:S02]  /*1d60*/  HADD2.F32 R40, -RZ, R29.H1_H1 ;  /* 0x3000001dff287230 */ /* 0x020fe40000004100 */
[----:B------:R-:W-:-:S03]  /*1d70*/  @P2 HADD2.F32 R108, -RZ, R33.H1_H1 ;  /* 0x30000021ff6c2230 */ /* 0x000fc60000004100 */
[----:B------:R-:W-:-:S04]  /*1d80*/  FADD.FTZ R109, R40, R109 ;  /* 0x0000006d286d7221 */ /* 0x000fc80000010000 */
[----:B------:R-:W-:-:S07]  /*1d90*/  @P2 FADD.FTZ R109, R108, R109 ;  /* 0x0000006d6c6d2221 */ /* 0x000fce0000010000 */
.L_x_3351:
[----:B------:R-:W-:-:S04]  /*1da0*/  F2FP.F16.F32.PACK_AB R40, RZ, R109 ;  /* 0x0000006dff28723e */ /* 0x000fc800000000ff */
[----:B------:R-:W-:-:S07]  /*1db0*/  PRMT R37, R37, 0x5410, R40 ;  /* 0x0000541025257816 */ /* 0x000fce0000000028 */
.L_x_3352:
[----:B------:R-:W-:Y:S01]  /*1dc0*/  HADD2.F32 R108, -RZ, R42.H0_H0 ;  /* 0x2000002aff6c7230 */ /* 0x000fe20000004100 */
[----:B------:R-:W-:Y:S06]  /*1dd0*/  @P3 BRA `(.L_x_3353) ;  /* 0x0000000000203947 */ /* 0x000fec0003800000 */
[----:B------:R-:W-:-:S04]  /*1de0*/  ISETP.NE.U32.AND P4, PT, RZ, UR12, PT ;  /* 0x0000000cff007c0c */ /* 0x000fc8000bf85070 */
[----:B------:R-:W-:-:S13]  /*1df0*/  ISETP.NE.AND.EX P4, PT, RZ, UR13, PT, P4 ;  /* 0x0000000dff007c0c */ /* 0x000fda000bf85340 */
[----:B------:R-:W-:Y:S05]  /*1e00*/  @P4 BRA `(.L_x_3354) ;  /* 0x0000000000084947 */ /* 0x000fea0003800000 */
[----:B------:R-:W-:Y:S05]  /*1e10*/  @P0 BRA `(.L_x_3355) ;  /* 0x0000000000200947 */ /* 0x000fea0003800000 */
[----:B------:R-:W-:Y:S05]  /*1e20*/  BRA `(.L_x_3356) ;  /* 0x0000000000247947 */ /* 0x000fea0003800000 */
.L_x_3354:
[----:B-----5:R-:W-:-:S05]  /*1e30*/  HADD2.F32 R41, -RZ, R34.H0_H0 ;  /* 0x20000022ff297230 */ /* 0x020fca0000004100 */
[----:B------:R-:W-:Y:S01]  /*1e40*/  FADD.FTZ R108, R41, R108 ;  /* 0x0000006c296c7221 */ /* 0x000fe20000010000 */
[----:B------:R-:W-:Y:S06]  /*1e50*/  BRA `(.L_x_3355) ;  /* 0x0000000000107947 */ /* 0x000fec0003800000 */
.L_x_3353:
[----:B-----5:R-:W-:Y:S02]  /*1e60*/  HADD2.F32 R41, -RZ, R30.H0_H0 ;  /* 0x2000001eff297230 */ /* 0x020fe40000004100 */
[----:B------:R-:W-:-:S03]  /*1e70*/  @P2 HADD2.F32 R97, -RZ, R34.H0_H0 ;  /* 0x20000022ff612230 */ /* 0x000fc60000004100 */
[----:B------:R-:W-:-:S04]  /*1e80*/  FADD.FTZ R108, R41, R108 ;  /* 0x0000006c296c7221 */ /* 0x000fc80000010000 */
[----:B------:R-:W-:-:S07]  /*1e90*/  @P2 FADD.FTZ R108, R97, R108 ;  /* 0x0000006c616c2221 */ /* 0x000fce0000010000 */
.L_x_3355:
[----:B------:R-:W-:-:S04]  /*1ea0*/  F2FP.F16.F32.PACK_AB R40, RZ, R108 ;  /* 0x0000006cff28723e */ /* 0x000fc800000000ff */
[----:B------:R-:W-:-:S07]  /*1eb0*/  PRMT R38, R40, 0x7610, R38 ;  /* 0x0000761028267816 */ /* 0x000fce0000000026 */
.L_x_3356:
[----:B------:R-:W-:Y:S01]  /*1ec0*/  HADD2.F32 R111, -RZ, R42.H1_H1 ;  /* 0x3000002aff6f7230 */ /* 0x000fe20000004100 */
[----:B------:R-:W-:Y:S06]  /*1ed0*/  @P3 BRA `(.L_x_3357) ;  /* 0x0000000000203947 */ /* 0x000fec0003800000 */
[----:B------:R-:W-:-:S04]  /*1ee0*/  ISETP.NE.U32.AND P4, PT, RZ, UR12, PT ;  /* 0x0000000cff007c0c */ /* 0x000fc8000bf85070 */
[----:B------:R-:W-:-:S13]  /*1ef0*/  ISETP.NE.AND.EX P4, PT, RZ, UR13, PT, P4 ;  /* 0x0000000dff007c0c */ /* 0x000fda000bf85340 */
[----:B------:R-:W-:Y:S05]  /*1f00*/  @P4 BRA `(.L_x_3358) ;  /* 0x0000000000084947 */ /* 0x000fea0003800000 */
[----:B------:R-:W-:Y:S05]  /*1f10*/  @P0 BRA `(.L_x_3359) ;  /* 0x0000000000200947 */ /* 0x000fea0003800000 */
[----:B------:R-:W-:Y:S05]  /*1f20*/  BRA `(.L_x_3360) ;  /* 0x0000000000247947 */ /* 0x000fea0003800000 */
.L_x_3358:
[----:B-----5:R-:W-:-:S05]  /*1f30*/  HADD2.F32 R40, -RZ, R34.H1_H1 ;  /* 0x30000022ff287230 */ /* 0x020fca0000004100 */
[----:B------:R-:W-:Y:S01]  /*1f40*/  FADD.FTZ R111, R40, R111 ;  /* 0x0000006f286f7221 */ /* 0x000fe20000010000 */
[----:B------:R-:W-:Y:S06]  /*1f50*/  BRA `(.L_x_3359) ;  /* 0x0000000000107947 */ /* 0x000fec0003800000 */
.L_x_3357:
[----:B-----5:R-:W-:Y:S02]  /*1f60*/  HADD2.F32 R40, -RZ, R30.H1_H1 ;  /* 0x3000001eff287230 */ /* 0x020fe40000004100 */
[----:B------:R-:W-:-:S03]  /*1f70*/  @P2 HADD2.F32 R42, -RZ, R34.H1_H1 ;  /* 0x30000022ff2a2230 */ /* 0x000fc60000004100 */
[----:B------:R-:W-:-:S04]  /*1f80*/  FADD.FTZ R111, R40, R111 ;  /* 0x0000006f286f7221 */ /* 0x000fc80000010000 */
[----:B------:R-:W-:-:S07]  /*1f90*/  @P2 FADD.FTZ R111, R42, R111 ;  /* 0x0000006f2a6f2221 */ /* 0x000fce0000010000 */
.L_x_3359:
[----:B------:R-:W-:-:S04]  /*1fa0*/  F2FP.F16.F32.PACK_AB R40, RZ, R111 ;  /* 0x0000006fff28723e */ /* 0x000fc800000000ff */
[----:B------:R-:W-:-:S07]  /*1fb0*/  PRMT R38, R38, 0x5410, R40 ;  /* 0x0000541026267816 */ /* 0x000fce0000000028 */
.L_x_3360:
[----:B------:R-:W-:Y:S01]  /*1fc0*/  HADD2.F32 R110, -RZ, R43.H0_H0 ;  /* 0x2000002bff6e7230 */ /* 0x000fe20000004100 */
[----:B------:R-:W-:Y:S06]  /*1fd0*/  @P3 BRA `(.L_x_3361) ;  /* 0x0000000000203947 */ /* 0x000fec0003800000 */
[----:B------:R-:W-:-:S04]  /*1fe0*/  ISETP.NE.U32.AND P4, PT, RZ, UR12, PT ;  /* 0x0000000cff007c0c */ /* 0x000fc8000bf85070 */
[----:B------:R-:W-:-:S13]  /*1ff0*/  ISETP.NE.AND.EX P4, PT, RZ, UR13, PT, P4 ;  /* 0x0000000dff007c0c */ /* 0x000fda000bf85340 */
[----:B------:R-:W-:Y:S05]  /*2000*/  @P4 BRA `(.L_x_3362) ;  /* 0x0000000000084947 */ /* 0x000fea0003800000 */
[----:B------:R-:W-:Y:S05]  /*2010*/  @P0 BRA `(.L_x_3363) ;  /* 0x0000000000200947 */ /* 0x000fea0003800000 */
[----:B------:R-:W-:Y:S05]  /*2020*/  BRA `(.L_x_3364) ;  /* 0x0000000000247947 */ /* 0x000fea0003800000 */
.L_x_3362:
[----:B-----5:R-:W-:-:S05]  /*2030*/  HADD2.F32 R41, -RZ, R35.H0_H0 ;  /* 0x20000023ff297230 */ /* 0x020fca0000004100 */
[----:B------:R-:W-:Y:S01]  /*2040*/  FADD.FTZ R110, R41, R110 ;  /* 0x0000006e296e7221 */ /* 0x000fe20000010000 */
[----:B------:R-:W-:Y:S06]  /*2050*/  BRA `(.L_x_3363) ;  /* 0x0000000000107947 */ /* 0x000fec0003800000 */
.L_x_3361:
[----:B-----5:R-:W-:Y:S02]  /*2060*/  HADD2.F32 R41, -RZ, R31.H0_H0 ;  /* 0x2000001fff297230 */ /* 0x020fe40000004100 */
[----:B------:R-:W-:-:S03]  /*2070*/  @P2 HADD2.F32 R97, -RZ, R35.H0_H0 ;  /* 0x20000023ff612230 */ /* 0x000fc60000004100 */
[----:B------:R-:W-:-:S04]  /*2080*/  FADD.FTZ R110, R41, R110 ;  /* 0x0000006e296e7221 */ /* 0x000fc80000010000 */
[----:B------:R-:W-:-:S07]  /*2090*/  @P2 FADD.FTZ R110, R97, R110 ;  /* 0x0000006e616e2221 */ /* 0x000fce0000010000 */
.L_x_3363:
[----:B------:R-:W-:-:S04]  /*20a0*/  F2FP.F16.F32.PACK_AB R40, RZ, R110 ;  /* 0x0000006eff28723e */ /* 0x000fc800000000ff */
[----:B------:R-:W-:-:S07]  /*20b0*/  PRMT R39, R40, 0x7610, R39 ;  /* 0x0000761028277816 */ /* 0x000fce0000000027 */
.L_x_3364:
[----:B------:R-:W-:Y:S01]  /*20c0*/  HADD2.F32 R112, -RZ, R43.H1_H1 ;  /* 0x3000002bff707230 */ /* 0x000fe20000004100 */
[----:B------:R-:W-:Y:S06]  /*20d0*/  @P3 BRA `(.L_x_3365) ;  /* 0x0000000000203947 */ /* 0x000fec0003800000 */
[----:B------:R-:W-:-:S04]  /*20e0*/  ISETP.NE.U32.AND P4, PT, RZ, UR12, PT ;  /* 0x0000000cff007c0c */ /* 0x000fc8000bf85070 */
[----:B------:R-:W-:-:S13]  /*20f0*/  ISETP.NE.AND.EX P4, PT, RZ, UR13, PT, P4 ;  /* 0x0000000dff007c0c */ /* 0x000fda000bf85340 */
[----:B------:R-:W-:Y:S05]  /*2100*/  @P4 BRA `(.L_x_3366) ;  /* 0x0000000000084947 */ /* 0x000fea0003800000 */
[----:B------:R-:W-:Y:S05]  /*2110*/  @P0 BRA `(.L_x_3367) ;  /* 0x0000000000200947 */ /* 0x000fea0003800000 */
[----:B------:R-:W-:Y:S05]  /*2120*/  BRA `(.L_x_3368) ;  /* 0x0000000000247947 */ /* 0x000fea0003800000 */
.L_x_3366:
[----:B-----5:R-:W-:-:S05]  /*2130*/  HADD2.F32 R41, -RZ, R35.H1_H1 ;  /* 0x30000023ff297230 */ /* 0x020fca0000004100 */
[----:B------:R-:W-:Y:S01]  /*2140*/  FADD.FTZ R112, R41, R112 ;  /* 0x0000007029707221 */ /* 0x000fe20000010000 */
[----:B------:R-:W-:Y:S06]  /*2150*/  BRA `(.L_x_3367) ;  /* 0x0000000000107947 */ /* 0x000fec0003800000 */
.L_x_3365:
[----:B-----5:R-:W-:Y:S02]  /*2160*/  HADD2.F32 R41, -RZ, R31.H1_H1 ;  /* 0x3000001fff297230 */ /* 0x020fe40000004100 */
[----:B------:R-:W-:-:S03]  /*2170*/  @P2 HADD2.F32 R43, -RZ, R35.H1_H1 ;  /* 0x30000023ff2b2230 */ /* 0x000fc60000004100 */
[----:B------:R-:W-:-:S04]  /*2180*/  FADD.FTZ R112, R41, R112 ;  /* 0x0000007029707221 */ /* 0x000fc80000010000 */
[----:B------:R-:W-:-:S07]  /*2190*/  @P2 FADD.FTZ R112, R43, R112 ;  /* 0x000000702b702221 */ /* 0x000fce0000010000 */
.L_x_3367:
[----:B------:R-:W-:-:S04]  /*21a0*/  F2FP.F16.F32.PACK_AB R40, RZ, R112 ;  /* 0x00000070ff28723e */ /* 0x000fc800000000ff */
[----:B------:R-:W-:-:S07]  /*21b0*/  PRMT R39, R39, 0x5410, R40 ;  /* 0x0000541027277816 */ /* 0x000fce0000000028 */
.L_x_3368:
        /* <DEDUP_REMOVED lines=20> */
.L_x_3370:
[----:B-----5:R-:W-:-:S05]  /*2300*/  HADD2.F32 R45, -RZ, R32.H0_H0 ;  /* 0x20000020ff2d7230 */ /* 0x020fca0000004100 */
[----:B------:R-:W-:Y:S01]  /*2310*/  FADD.FTZ R44, R45, R44 ;  /* 0x0000002c2d2c7221 */ /* 0x000fe20000010000 */
[----:B------:R-:W-:Y:S06]  /*2320*/  BRA `(.L_x_3371) ;  /* 0x0000000000107947 */ /* 0x000fec0003800000 */
.L_x_3369:
[----:B-----5:R-:W-:Y:S02]  /*2330*/  HADD2.F32 R45, -RZ, R28.H0_H0 ;  /* 0x2000001cff2d7230 */ /* 0x020fe40000004100 */
[----:B------:R-:W-:-:S03]  /*2340*/  @P2 HADD2.F32 R113, -RZ, R32.H0_H0 ;  /* 0x20000020ff712230 */ /* 0x000fc60000004100 */
[----:B------:R-:W-:-:S04]  /*2350*/  FADD.FTZ R44, R45, R44 ;  /* 0x0000002c2d2c7221 */ /* 0x000fc80000010000 */
[----:B------:R-:W-:-:S07]  /*2360*/  @P2 FADD.FTZ R44, R113, R44 ;  /* 0x0000002c712c2221 */ /* 0x000fce0000010000 */
.L_x_3371:
[----:B------:R-:W-:-:S04]  /*2370*/  F2FP.F16.F32.PACK_AB R45, RZ, R44 ;  /* 0x0000002cff2d723e */ /* 0x000fc800000000ff */
[----:B------:R-:W-:-:S07]  /*2380*/  PRMT R36, R45, 0x7610, R36 ;  /* 0x000076102d247816 */ /* 0x000fce0000000024 */
.L_x_3372:
[----:B------:R-:W-:Y:S01]  /*2390*/  HADD2.F32 R113, -RZ, R40.H1_H1 ;  /* 0x30000028ff717230 */ /* 0x000fe20000004100 */
[----:B------:R-:W-:Y:S06]  /*23a0*/  @P3 BRA `(.L_x_3373) ;  /* 0x0000000000203947 */ /* 0x000fec0003800000 */
[----:B------:R-:W-:-:S04]  /*23b0*/  ISETP.NE.U32.AND P4, PT, RZ, UR12, PT ;  /* 0x0000000cff007c0c */ /* 0x000fc8000bf85070 */
[----:B------:R-:W-:-:S13]  /*23c0*/  ISETP.NE.AND.EX P4, PT, RZ, UR13, PT, P4 ;  /* 0x0000000dff007c0c */ /* 0x000fda000bf85340 */
[----:B------:R-:W-:Y:S05]  /*23d0*/  @P4 BRA `(.L_x_3374) ;  /* 0x0000000000084947 */ /* 0x000fea0003800000 */
[----:B------:R-:W-:Y:S05]  /*23e0*/  @P0 BRA `(.L_x_3375) ;  /* 0x0000000000200947 */ /* 0x000fea0003800000 */
[----:B------:R-:W-:Y:S05]  /*23f0*/  BRA `(.L_x_3376) ;  /* 0x0000000000247947 */ /* 0x000fea0003800000 */
.L_x_3374:
[----:B-----5:R-:W-:-:S05]  /*2400*/  HADD2.F32 R40, -RZ, R32.H1_H1 ;  /* 0x30000020ff287230 */ /* 0x020fca0000004100 */
[----:B------:R-:W-:Y:S01]  /*2410*/  FADD.FTZ R113, R40, R113 ;  /* 0x0000007128717221 */ /* 0x000fe20000010000 */
[----:B------:R-:W-:Y:S06]  /*2420*/  BRA `(.L_x_3375) ;  /* 0x0000000000107947 */ /* 0x000fec0003800000 */
.L_x_3373:
[----:B-----5:R-:W-:Y:S02]  /*2430*/  HADD2.F32 R40, -RZ, R28.H1_H1 ;  /* 0x3000001cff287230 */ /* 0x020fe40000004100 */
[----:B------:R-:W-:-:S03]  /*2440*/  @P2 HADD2.F32 R114, -RZ, R32.H1_H1 ;  /* 0x30000020ff722230 */ /* 0x000fc60000004100 */
[----:B------:R-:W-:-:S04]  /*2450*/  FADD.FTZ R113, R40, R113 ;  /* 0x0000007128717221 */ /* 0x000fc80000010000 */
[----:B------:R-:W-:-:S07]  /*2460*/  @P2 FADD.FTZ R113, R114, R113 ;  /* 0x0000007172712221 */ /* 0x000fce0000010000 */
.L_x_3375:
[----:B------:R-:W-:-:S04]  /*2470*/  F2FP.F16.F32.PACK_AB R40, RZ, R113 ;  /* 0x00000071ff28723e */ /* 0x000fc800000000ff */
[----:B------:R-:W-:-:S07]  /*2480*/  PRMT R36, R36, 0x5410, R40 ;  /* 0x0000541024247816 */ /* 0x000fce0000000028 */
.L_x_3376:
[----:B------:R-:W-:Y:S01]  /*2490*/  HADD2.F32 R45, -RZ, R41.H0_H0 ;  /* 0x20000029ff2d7230 */ /* 0x000fe20000004100 */
[----:B------:R-:W-:Y:S06]  /*24a0*/  @P3 BRA `(.L_x_3377) ;  /* 0x0000000000203947 */ /* 0x000fec0003800000 */
[----:B------:R-:W-:-:S04]  /*24b0*/  ISETP.NE.U32.AND P4, PT, RZ, UR12, PT ;  /* 0x0000000cff007c0c */ /* 0x000fc8000bf85070 */
[----:B------:R-:W-:-:S13]  /*24c0*/  ISETP.NE.AND.EX P4, PT, RZ, UR13, PT, P4 ;  /* 0x0000000dff007c0c */ /* 0x000fda000bf85340 */
[----:B------:R-:W-:Y:S05]  /*24d0*/  @P4 BRA `(.L_x_3378) ;  /* 0x0000000000084947 */ /* 0x000fea0003800000 */
[----:B------:R-:W-:Y:S05]  /*24e0*/  @P0 BRA `(.L_x_3379) ;  /* 0x0000000000200947 */ /* 0x000fea0003800000 */
[----:B------:R-:W-:Y:S05]  /*24f0*/  BRA `(.L_x_3380) ;  /* 0x0000000000247947 */ /* 0x000fea0003800000 */
.L_x_3378:
[----:B-----5:R-:W-:-:S05]  /*2500*/  HADD2.F32 R40, -RZ, R33.H0_H0 ;  /* 0x20000021ff287230 */ /* 0x020fca0000004100 */
[----:B------:R-:W-:Y:S01]  /*2510*/  FADD.FTZ R45, R40, R45 ;  /* 0x0000002d282d7221 */ /* 0x000fe20000010000 */
[----:B------:R-:W-:Y:S06]  /*2520*/  BRA `(.L_x_3379) ;  /* 0x0000000000107947 */ /* 0x000fec0003800000 */
.L_x_3377:
[----:B-----5:R-:W-:Y:S02]  /*2530*/  HADD2.F32 R40, -RZ, R29.H0_H0 ;  /* 0x2000001dff287230 */ /* 0x020fe40000004100 */
[----:B------:R-:W-:-:S03]  /*2540*/  @P2 HADD2.F32 R114, -RZ, R33.H0_H0 ;  /* 0x20000021ff722230 */ /* 0x000fc60000004100 */
[----:B------:R-:W-:-:S04]  /*2550*/  FADD.FTZ R45, R40, R45 ;  /* 0x0000002d282d7221 */ /* 0x000fc80000010000 */
[----:B------:R-:W-:-:S07]  /*2560*/  @P2 FADD.FTZ R45, R114, R45 ;  /* 0x0000002d722d2221 */ /* 0x000fce0000010000 */
.L_x_3379:
[----:B------:R-:W-:-:S04]  /*2570*/  F2FP.F16.F32.PACK_AB R40, RZ, R45 ;  /* 0x0000002dff28723e */ /* 0x000fc800000000ff */
[----:B------:R-:W-:-:S07]  /*2580*/  PRMT R37, R40, 0x7610, R37 ;  /* 0x0000761028257816 */ /* 0x000fce0000000025 */
.L_x_3380:
[----:B------:R-:W-:Y:S01]  /*2590*/  HADD2.F32 R115, -RZ, R41.H1_H1 ;  /* 0x30000029ff737230 */ /* 0x000fe20000004100 */
[----:B------:R-:W-:Y:S06]  /*25a0*/  @P3 BRA `(.L_x_3381) ;  /* 0x0000000000203947 */ /* 0x000fec0003800000 */
[----:B------:R-:W-:-:S04]  /*25b0*/  ISETP.NE.U32.AND P4, PT, RZ, UR12, PT ;  /* 0x0000000cff007c0c */ /* 0x000fc8000bf85070 */
[----:B------:R-:W-:-:S13]  /*25c0*/  ISETP.NE.AND.EX P4, PT, RZ, UR13, PT, P4 ;  /* 0x0000000dff007c0c */ /* 0x000fda000bf85340 */
[----:B------:R-:W-:Y:S05]  /*25d0*/  @P4 BRA `(.L_x_3382) ;  /* 0x0000000000084947 */ /* 0x000fea0003800000 */
[----:B------:R-:W-:Y:S05]  /*25e0*/  @P0 BRA `(.L_x_3383) ;  /* 0x0000000000200947 */ /* 0x000fea0003800000 */
[----:B------:R-:W-:Y:S05]  /*25f0*/  BRA `(.L_x_3384) ;  /* 0x0000000000247947 */ /* 0x000fea0003800000 */
.L_x_3382:
[----:B-----5:R-:W-:-:S05]  /*2600*/  HADD2.F32 R40, -RZ, R33.H1_H1 ;  /* 0x30000021ff287230 */ /* 0x020fca0000004100 */
[----:B------:R-:W-:Y:S01]  /*2610*/  FADD.FTZ R115, R40, R115 ;  /* 0x0000007328737221 */ /* 0x000fe20000010000 */
[----:B------:R-:W-:Y:S06]  /*2620*/  BRA `(.L_x_3383) ;  /* 0x0000000000107947 */ /* 0x000fec0003800000 */
.L_x_3381:
[----:B-----5:R-:W-:Y:S02]  /*2630*/  HADD2.F32 R40, -RZ, R29.H1_H1 ;  /* 0x3000001dff287230 */ /* 0x020fe40000004100 */
[----:B------:R-:W-:-:S03]  /*2640*/  @P2 HADD2.F32 R114, -RZ, R33.H1_H1 ;  /* 0x30000021ff722230 */ /* 0x000fc60000004100 */
[----:B------:R-:W-:-:S04]  /*2650*/  FADD.FTZ R115, R40, R115 ;  /* 0x0000007328737221 */ /* 0x000fc80000010000 */
[----:B------:R-:W-:-:S07]  /*2660*/  @P2 FADD.FTZ R115, R114, R115 ;  /* 0x0000007372732221 */ /* 0x000fce0000010000 */
.L_x_3383:
[----:B------:R-:W-:-:S04]  /*2670*/  F2FP.F16.F32.PACK_AB R40, RZ, R115 ;  /* 0x00000073ff28723e */ /* 0x000fc800000000ff */
[----:B------:R-:W-:-:S07]  /*2680*/  PRMT R37, R37, 0x5410, R40 ;  /* 0x0000541025257816 */ /* 0x000fce0000000028 */
.L_x_3384:
[----:B------:R-:W-:Y:S01]  /*2690*/  HADD2.F32 R114, -RZ, R42.H0_H0 ;  /* 0x2000002aff727230 */ /* 0x000fe20000004100 */
[----:B------:R-:W-:Y:S06]  /*26a0*/  @P3 BRA `(.L_x_3385) ;  /* 0x0000000000203947 */ /* 0x000fec0003800000 */
[----:B------:R-:W-:-:S04]  /*26b0*/  ISETP.NE.U32.AND P4, PT, RZ, UR12, PT ;  /* 0x0000000cff007c0c */ /* 0x000fc8000bf85070 */
[----:B------:R-:W-:-:S13]  /*26c0*/  ISETP.NE.AND.EX P4, PT, RZ, UR13, PT, P4 ;  /* 0x0000000dff007c0c */ /* 0x000fda000bf85340 */
[----:B------:R-:W-:Y:S05]  /*26d0*/  @P4 BRA `(.L_x_3386) ;  /* 0x0000000000084947 */ /* 0x000fea0003800000 */
[----:B------:R-:W-:Y:S05]  /*26e0*/  @P0 BRA `(.L_x_3387) ;  /* 0x0000000000200947 */ /* 0x000fea0003800000 */
[----:B------:R-:W-:Y:S05]  /*26f0*/  BRA `(.L_x_3388) ;  /* 0x0000000000247947 */ /* 0x000fea0003800000 */
.L_x_3386:
[----:B-----5:R-:W-:-:S05]  /*2700*/  HADD2.F32 R41, -RZ, R34.H0_H0 ;  /* 0x20000022ff297230 */ /* 0x020fca0000004100 */
[----:B------:R-:W-:Y:S01]  /*2710*/  FADD.FTZ R114, R41, R114 ;  /* 0x0000007229727221 */ /* 0x000fe20000010000 */
[----:B------:R-:W-:Y:S06]  /*2720*/  BRA `(.L_x_3387) ;  /* 0x0000000000107947 */ /* 0x000fec0003800000 */
.L_x_3385:
[----:B-----5:R-:W-:-:S05]  /*2730*/  HADD2.F32 R41, -RZ, R30.H0_H0 ;  /* 0x2000001eff297230 */ /* 0x020fca0000004100 */
[----:B------:R-:W-:Y:S01]  /*2740*/  FADD.FTZ R114, R41, R114 ;  /* 0x0000007229727221 */ /* 0x000fe20000010000 */
[----:B------:R-:W-:-:S05]  /*2750*/  @P2 HADD2.F32 R41, -RZ, R34.H0_H0 ;  /* 0x20000022ff292230 */ /* 0x000fca0000004100 */
[----:B------:R-:W-:-:S07]  /*2760*/  @P2 FADD.FTZ R114, R41, R114 ;  /* 0x0000007229722221 */ /* 0x000fce0000010000 */
.L_x_3387:
[----:B------:R-:W-:-:S04]  /*2770*/  F2FP.F16.F32.PACK_AB R40, RZ, R114 ;  /* 0x00000072ff28723e */ /* 0x000fc800000000ff */
[----:B------:R-:W-:-:S07]  /*2780*/  PRMT R38, R40, 0x7610, R38 ;  /* 0x0000761028267816 */ /* 0x000fce0000000026 */
.L_x_3388:
[----:B------:R-:W-:Y:S01]  /*2790*/  HADD2.F32 R117, -RZ, R42.H1_H1 ;  /* 0x3000002aff757230 */ /* 0x000fe20000004100 */
[----:B------:R-:W-:Y:S06]  /*27a0*/  @P3 BRA `(.L_x_3389) ;  /* 0x0000000000203947 */ /* 0x000fec0003800000 */
[----:B------:R-:W-:-:S04]  /*27b0*/  ISETP.NE.U32.AND P4, PT, RZ, UR12, PT ;  /* 0x0000000cff007c0c */ /* 0x000fc8000bf85070 */
[----:B------:R-:W-:-:S13]  /*27c0*/  ISETP.NE.AND.EX P4, PT, RZ, UR13, PT, P4 ;  /* 0x0000000dff007c0c */ /* 0x000fda000bf85340 */
[----:B------:R-:W-:Y:S05]  /*27d0*/  @P4 BRA `(.L_x_3390) ;  /* 0x0000000000084947 */ /* 0x000fea0003800000 */
[----:B------:R-:W-:Y:S05]  /*27e0*/  @P0 BRA `(.L_x_3391) ;  /* 0x0000000000200947 */ /* 0x000fea0003800000 */
[----:B------:R-:W-:Y:S05]  /*27f0*/  BRA `(.L_x_3392) ;  /* 0x0000000000247947 */ /* 0x000fea0003800000 */
.L_x_3390:
[----:B-----5:R-:W-:-:S05]  /*2800*/  HADD2.F32 R40, -RZ, R34.H1_H1 ;  /* 0x30000022ff287230 */ /* 0x020fca0000004100 */
[----:B------:R-:W-:Y:S01]  /*2810*/  FADD.FTZ R117, R40, R117 ;  /* 0x0000007528757221 */ /* 0x000fe20000010000 */
[----:B------:R-:W-:Y:S06]  /*2820*/  BRA `(.L_x_3391) ;  /* 0x0000000000107947 */ /* 0x000fec0003800000 */
.L_x_3389:
[----:B-----5:R-:W-:-:S05]  /*2830*/  HADD2.F32 R40, -RZ, R30.H1_H1 ;  /* 0x3000001eff287230 */ /* 0x020fca0000004100 */
[----:B------:R-:W-:Y:S01]  /*2840*/  FADD.FTZ R117, R40, R117 ;  /* 0x0000007528757221 */ /* 0x000fe20000010000 */
[----:B------:R-:W-:-:S05]  /*2850*/  @P2 HADD2.F32 R40, -RZ, R34.H1_H1 ;  /* 0x30000022ff282230 */ /* 0x000fca0000004100 */
[----:B------:R-:W-:-:S07]  /*2860*/  @P2 FADD.FTZ R117, R40, R117 ;  /* 0x0000007528752221 */ /* 0x000fce0000010000 */
.L_x_3391:
[----:B------:R-:W-:-:S04]  /*2870*/  F2FP.F16.F32.PACK_AB R40, RZ, R117 ;  /* 0x00000075ff28723e */ /* 0x000fc800000000ff */
[----:B------:R-:W-:-:S07]  /*2880*/  PRMT R38, R38, 0x5410, R40 ;  /* 0x0000541026267816 */ /* 0x000fce0000000028 */
.L_x_3392:
[----:B------:R-:W-:Y:S01]  /*2890*/  HADD2.F32 R116, -RZ, R43.H0_H0 ;  /* 0x2000002bff747230 */ /* 0x000fe20000004100 */
[----:B------:R-:W-:Y:S06]  /*28a0*/  @P3 BRA `(.L_x_3393) ;  /* 0x0000000000203947 */ /* 0x000fec0003800000 */
[----:B------:R-:W-:-:S04]  /*28b0*/  ISETP.NE.U32.AND P4, PT, RZ, UR12, PT ;  /* 0x0000000cff007c0c */ /* 0x000fc8000bf85070 */
[----:B------:R-:W-:-:S13]  /*28c0*/  ISETP.NE.AND.EX P4, PT, RZ, UR13, PT, P4 ;  /* 0x0000000dff007c0c */ /* 0x000fda000bf85340 */
[----:B------:R-:W-:Y:S05]  /*28d0*/  @P4 BRA `(.L_x_3394) ;  /* 0x0000000000084947 */ /* 0x000fea0003800000 */
[----:B------:R-:W-:Y:S05]  /*28e0*/  @P0 BRA `(.L_x_3395) ;  /* 0x0000000000200947 */ /* 0x000fea0003800000 */
[----:B------:R-:W-:Y:S05]  /*28f0*/  BRA `(.L_x_3396) ;  /* 0x0000000000247947 */ /* 0x000fea0003800000 */
.L_x_3394:
[----:B-----5:R-:W-:-:S05]  /*2900*/  HADD2.F32 R41, -RZ, R35.H0_H0 ;  /* 0x20000023ff297230 */ /* 0x020fca0000004100 */
[----:B------:R-:W-:Y:S01]  /*2910*/  FADD.FTZ R116, R41, R116 ;  /* 0x0000007429747221 */ /* 0x000fe20000010000 */
[----:B------:R-:W-:Y:S06]  /*2920*/  BRA `(.L_x_3395) ;  /* 0x0000000000107947 */ /* 0x000fec0003800000 */
.L_x_3393:
[----:B-----5:R-:W-:-:S05]  /*2930*/  HADD2.F32 R41, -RZ, R31.H0_H0 ;  /* 0x2000001fff297230 */ /* 0x020fca0000004100 */
[----:B------:R-:W-:Y:S01]  /*2940*/  FADD.FTZ R116, R41, R116 ;  /* 0x0000007429747221 */ /* 0x000fe20000010000 */
[----:B------:R-:W-:-:S05]  /*2950*/  @P2 HADD2.F32 R41, -RZ, R35.H0_H0 ;  /* 0x20000023ff292230 */ /* 0x000fca0000004100 */
[----:B------:R-:W-:-:S07]  /*2960*/  @P2 FADD.FTZ R116, R41, R116 ;  /* 0x0000007429742221 */ /* 0x000fce0000010000 */
.L_x_3395:
[----:B------:R-:W-:-:S04]  /*2970*/  F2FP.F16.F32.PACK_AB R40, RZ, R116 ;  /* 0x00000074ff28723e */ /* 0x000fc800000000ff */
[----:B------:R-:W-:-:S07]  /*2980*/  PRMT R39, R40, 0x7610, R39 ;  /* 0x0000761028277816 */ /* 0x000fce0000000027 */
.L_x_3396:
[----:B------:R-:W-:Y:S01]  /*2990*/  HADD2.F32 R118, -RZ, R43.H1_H1 ;  /* 0x3000002bff767230 */ /* 0x000fe20000004100 */
[----:B------:R-:W-:Y:S06]  /*29a0*/  @P3 BRA `(.L_x_3397) ;  /* 0x0000000000203947 */ /* 0x000fec0003800000 */
[----:B------:R-:W-:-:S04]  /*29b0*/  ISETP.NE.U32.AND P2, PT, RZ, UR12, PT ;  /* 0x0000000cff007c0c */ /* 0x000fc8000bf45070 */
[----:B------:R-:W-:-:S13]  /*29c0*/  ISETP.NE.AND.EX P2, PT, RZ, UR13, PT, P2 ;  /* 0x0000000dff007c0c */ /* 0x000fda000bf45320 */
[----:B------:R-:W-:Y:S05]  /*29d0*/  @P2 BRA `(.L_x_3398) ;  /* 0x0000000000082947 */ /* 0x000fea0003800000 */
[----:B------:R-:W-:Y:S05]  /*29e0*/  @P0 BRA `(.L_x_3399) ;  /* 0x0000000000200947 */ /* 0x000fea0003800000 */
[----:B------:R-:W-:Y:S05]  /*29f0*/  BRA `(.L_x_3400) ;  /* 0x0000000000247947 */ /* 0x000fea0003800000 */
.L_x_3398:
[----:B-----5:R-:W-:-:S05]  /*2a00*/  HADD2.F32 R41, -RZ, R35.H1_H1 ;  /* 0x30000023ff297230 */ /* 0x020fca0000004100 */
[----:B------:R-:W-:Y:S01]  /*2a10*/  FADD.FTZ R118, R41, R118 ;  /* 0x0000007629767221 */ /* 0x000fe20000010000 */
[----:B------:R-:W-:Y:S06]  /*2a20*/  BRA `(.L_x_3399) ;  /* 0x0000000000107947 */ /* 0x000fec0003800000 */
.L_x_3397:
[----:B-----5:R-:W-:-:S05]  /*2a30*/  HADD2.F32 R41, -RZ, R31.H1_H1 ;  /* 0x3000001fff297230 */ /* 0x020fca0000004100 */
[----:B------:R-:W-:Y:S01]  /*2a40*/  FADD.FTZ R118, R41, R118 ;  /* 0x0000007629767221 */ /* 0x000fe20000010000 */
[----:B------:R-:W-:-:S05]  /*2a50*/  @P2 HADD2.F32 R41, -RZ, R35.H1_H1 ;  /* 0x30000023ff292230 */ /* 0x000fca0000004100 */
[----:B------:R-:W-:-:S07]  /*2a60*/  @P2 FADD.FTZ R118, R41, R118 ;  /* 0x0000007629762221 */ /* 0x000fce0000010000 */
.L_x_3399:
[----:B------:R-:W-:-:S04]  /*2a70*/  F2FP.F16.F32.PACK_AB R40, RZ, R118 ;  /* 0x00000076ff28723e */ /* 0x000fc800000000ff */
[----:B------:R-:W-:-:S07]  /*2a80*/  PRMT R39, R39, 0x5410, R40 ;  /* 0x0000541027277816 */ /* 0x000fce0000000028 */
.L_x_3400:
        /* <DEDUP_REMOVED lines=124> */
.L_x_3414:
        /* <DEDUP_REMOVED lines=58> */
[----:B------:R-:W-:Y:S01]  /*35f0*/  F2FP.F16.F32.PACK_AB R42, R41, R42 ;  /* 0x0000002a292a723e */ /* 0x000fe200000000ff */
[----:B------:R-:W-:Y:S01]  /*3600*/  FFMA.FTZ R41, R58, R48, R3 ;  /* 0x000000303a297223 */ /* 0x000fe20000010003 */
[----:B------:R-:W-:Y:S01]  /*3610*/  F2FP.F16.F32.PACK_AB R43, R40, R43 ;  /* 0x0000002b282b723e */ /* 0x000fe200000000ff */
[----:B------:R-:W-:Y:S01]  /*3620*/  FFMA.FTZ R40, R57, R46, R0 ;  /* 0x0000002e39287223 */ /* 0x000fe20000010000 */
[C---:B------:R-:W-:Y:S01]  /*3630*/  FMUL.FTZ R46, R119.reuse, R94 ;  /* 0x0000005e772e7220 */ /* 0x040fe20000410000 */
[----:B------:R-:W-:Y:S01]  /*3640*/  FMUL.FTZ R94, R119, R75 ;  /* 0x0000004b775e7220 */ /* 0x000fe20000410000 */
[----:B------:R-:W-:Y:S01]  /*3650*/  F2FP.F16.F32.PACK_AB R41, R74, R41 ;  /* 0x000000294a29723e */ /* 0x000fe200000000ff */
[----:B------:R-:W-:Y:S01]  /*3660*/  FFMA.FTZ R75, R73, R104, R16 ;  /* 0x00000068494b7223 */ /* 0x000fe20000010010 */
[----:B------:R-:W-:Y:S01]  /*3670*/  F2FP.F16.F32.PACK_AB R40, R45, R40 ;  /* 0x000000282d28723e */ /* 0x000fe200000000ff */
        /* <DEDUP_REMOVED lines=24> */
[----:B-1----:R-:W-:Y:S01]  /*3800*/  F2FP.F16.F32.PACK_AB R43, R75, R102 ;  /* 0x000000664b2b723e */ /* 0x002fe200000000ff */
[----:B------:R-:W-:Y:S01]  /*3810*/  FFMA.FTZ R45, R76, R106, R19 ;  /* 0x0000006a4c2d7223 */ /* 0x000fe20000010013 */
[----:B------:R-:W-:Y:S01]  /*3820*/  FFMA.FTZ R75, R88, R120, R55 ;  /* 0x00000078584b7223 */ /* 0x000fe20000010037 */
[----:B------:R-:W-:Y:S01]  /*3830*/  FFMA.FTZ R51, R69, R46, R12 ;  /* 0x0000002e45337223 */ /* 0x000fe2000001000c */
[C---:B------:R-:W-:Y:S01]  /*3840*/  FMUL.FTZ R105, R119.reuse, R105 ;  /* 0x0000006977697220 */ /* 0x040fe20000410000 */
[C---:B------:R-:W-:Y:S01]  /*3850*/  FMUL.FTZ R107, R119.reuse, R107 ;  /* 0x0000006b776b7220 */ /* 0x040fe20000410000 */
[----:B------:R-:W-:Y:S01]  /*3860*/  F2FP.F16.F32.PACK_AB R45, R50, R45 ;  /* 0x0000002d322d723e */ /* 0x000fe200000000ff */
[----:B------:R-:W-:Y:S01]  /*3870*/  FMUL.FTZ R108, R119, R108 ;  /* 0x0000006c776c7220 */ /* 0x000fe20000410000 */
[----:B------:R-:W-:Y:S01]  /*3880*/  F2FP.F16.F32.PACK_AB R50, R75, R114 ;  /* 0x000000724b32723e */ /* 0x000fe200000000ff */
        /* <DEDUP_REMOVED lines=25> */
[----:B------:R-:W-:Y:S02]  /*3a20*/  F2FP.F16.F32.PACK_AB R40, R47, R96 ;  /* 0x000000602f28723e */ /* 0x000fe400000000ff */
[----:B------:R-:W-:Y:S02]  /*3a30*/  F2FP.F16.F32.PACK_AB R47, R99, R110 ;  /* 0x0000006e632f723e */ /* 0x000fe400000000ff */
[----:B------:R-:W-:Y:S02]  /*3a40*/  LEA.HI.X R101, R49, UR9, RZ, 0x4, P2 ;  /* 0x0000000931657c11 */ /* 0x000fe400090f24ff */
[----:B------:R-:W-:Y:S02]  /*3a50*/  F2FP.F16.F32.PACK_AB R46, R111, R46 ;  /* 0x0000002e6f2e723e */ /* 0x000fe400000000ff */
[----:B------:R-:W-:Y:S01]  /*3a60*/  F2FP.F16.F32.PACK_AB R44, R107, R44 ;  /* 0x0000002c6b2c723e */ /* 0x000fe200000000ff */
[----:B------:R2:W-:Y:S01]  /*3a70*/  STG.E.128 desc[UR4][R100.64], R40 ;  /* 0x0000002864007986 */ /* 0x0005e2000c101d04 */
[----:B------:R-:W-:-:S02]  /*3a80*/  LEA.HI.X R99, R95, UR9, RZ, 0x4, P3 ;  /* 0x000000095f637c11 */ /* 0x000fc400098f24ff */
[----:B------:R-:W-:Y:S02]  /*3a90*/  F2FP.F16.F32.PACK_AB R51, R118, R51 ;  /* 0x000000337633723e */ /* 0x000fe400000000ff */
[----:B------:R-:W-:Y:S01]  /*3aa0*/  F2FP.F16.F32.PACK_AB R49, R115, R92 ;  /* 0x0000005c7331723e */ /* 0x000fe200000000ff */
[----:B------:R2:W-:Y:S01]  /*3ab0*/  STG.E.128 desc[UR4][R98.64], R44 ;  /* 0x0000002c62007986 */ /* 0x0005e2000c101d04 */
[----:B------:R-:W-:Y:S02]  /*3ac0*/  F2FP.F16.F32.PACK_AB R48, R113, R48 ;  /* 0x000000307130723e */ /* 0x000fe400000000ff */
[----:B------:R-:W-:Y:S02]  /*3ad0*/  LEA.HI.X R95, R97, UR9, RZ, 0x4, P4 ;  /* 0x00000009615f7c11 */ /* 0x000fe4000a0f24ff */
[----:B-1----:R-:W-:-:S03]  /*3ae0*/  LEA R93, R74, R93, 0x2 ;  /* 0x0000005d4a5d7211 */ /* 0x002fc600078e10ff */
[----:B------:R2:W-:Y:S01]  /*3af0*/  STG.E.128 desc[UR4][R94.64], R48 ;  /* 0x000000305e007986 */ /* 0x0005e2000c101d04 */
[----:B------:R-:W-:-:S13]  /*3b00*/  ISETP.GE.AND P2, PT, R93, R75, PT ;  /* 0x0000004b5d00720c */ /* 0x000fda0003f46270 */
[----:B------:R-:W-:Y:S05]  /*3b10*/  @!P2 BRA `(.L_x_3402) ;  /* 0xffffffc800fca947 */ /* 0x000fea000383ffff */
[----:B------:R-:W-:Y:S05]  /*3b20*/  EXIT ;  /* 0x000000000000794d */ /* 0x000fea0003800000 */
.L_x_3401:
[----:B------:R-:W-:Y:S01]  /*3b30*/  HFMA2.MMA R119, -RZ, RZ, 0, 5.9604644775390625e-08 ;  /* 0x00000001ff777435 */ /* 0x000fe200000001ff */
[----:B------:R-:W-:Y:S01]  /*3b40*/  BSSY B0, `(.L_x_3403) ;  /* 0x0000006000007945 */ /* 0x000fe20003800000 */
[----:B------:R-:W-:Y:S02]  /*3b50*/  MOV R43, 0x1f ;  /* 0x0000001f002b7802 */ /* 0x000fe40000000f00 */
[----:B------:R-:W-:-:S07]  /*3b60*/  MOV R42, 0xffffffff ;  /* 0xffffffff002a7802 */ /* 0x000fce0000000f00 */
[----:B-----5:R-:W-:Y:S05]  /*3b70*/  WARPSYNC.COLLECTIVE R42, `(.L_x_3404) ;  /* 0x000000002a087348 */ /* 0x020fea0003c00000 */
[----:B------:R0:W1:Y:S02]  /*3b80*/  SHFL.BFLY P3, R40, R120, R119, R43 ;  /* 0x0c00007778287389 */ /* 0x000064000006002b */
[----:B01---5:R-:W-:Y:S01]  /*3b90*/  ENDCOLLECTIVE ;  /* 0x000000000000791b */ /* 0x023fe20003800000 */
.L_x_3404:
[----:B------:R-:W-:Y:S05]  /*3ba0*/  BSYNC B0 ;  /* 0x0000000000007941 */ /* 0x000fea0003800000 */
.L_x_3403:
        /* <DEDUP_REMOVED lines=9> */
.L_x_3405:
[----:B------:R-:W-:Y:S01]  /*3c40*/  HFMA2.MMA R119, -RZ, RZ, 0, 2.384185791015625e-07 ;  /* 0x00000004ff777435 */ /* 0x000fe200000001ff */
[----:B------:R-:W-:-:S05]  /*3c50*/  FADD.FTZ R123, R122, R40 ;  /* 0x000000287a7b7221 */ /* 0x000fca0000010000 */
[----:B------:R-:W-:-:S07]  /*3c60*/  MOV R120, R123 ;  /* 0x0000007b00787202 */ /* 0x000fce0000000f00 */
[----:B------:R-:W-:Y:S05]  /*3c70*/  WARPSYNC.COLLECTIVE R42, `(.L_x_3406) ;  /* 0x000000002a087348 */ /* 0x000fea0003c00000 */
[----:B------:R0:W1:Y:S02]  /*3c80*/  SHFL.BFLY P3, R40, R120, R119, R43 ;  /* 0x0c00007778287389 */ /* 0x000064000006002b */
[----:B01----:R-:W-:Y:S01]  /*3c90*/  ENDCOLLECTIVE ;  /* 0x000000000000791b */ /* 0x003fe20003800000 */
.L_x_3406:
[----:B------:R-:W-:Y:S01]  /*3ca0*/  HFMA2.MMA R119, -RZ, RZ, 0, 4.76837158203125e-07 ;  /* 0x00000008ff777435 */ /* 0x000fe200000001ff */
[----:B------:R-:W-:-:S05]  /*3cb0*/  FADD.FTZ R124, R123, R40 ;  /* 0x000000287b7c7221 */ /* 0x000fca0000010000 */
[----:B------:R-:W-:-:S07]  /*3cc0*/  MOV R120, R124 ;  /* 0x0000007c00787202 */ /* 0x000fce0000000f00 */
[----:B------:R-:W-:Y:S05]  /*3cd0*/  WARPSYNC.COLLECTIVE R42, `(.L_x_3407) ;  /* 0x000000002a087348 */ /* 0x000fea0003c00000 */
[----:B------:R0:W1:Y:S02]  /*3ce0*/  SHFL.BFLY P3, R40, R120, R119, R43 ;  /* 0x0c00007778287389 */ /* 0x000064000006002b */
[----:B01----:R-:W-:Y:S01]  /*3cf0*/  ENDCOLLECTIVE ;  /* 0x000000000000791b */ /* 0x003fe20003800000 */
.L_x_3407:
[----:B------:R-:W-:Y:S01]  /*3d00*/  HFMA2.MMA R119, -RZ, RZ, 0, 9.5367431640625e-07 ;  /* 0x00000010ff777435 */ /* 0x000fe200000001ff */
[----:B------:R-:W-:-:S05]  /*3d10*/  FADD.FTZ R125, R124, R40 ;  /* 0x000000287c7d7221 */ /* 0x000fca0000010000 */
[----:B------:R-:W-:-:S07]  /*3d20*/  MOV R120, R125 ;  /* 0x0000007d00787202 */ /* 0x000fce0000000f00 */
[----:B------:R-:W-:Y:S05]  /*3d30*/  WARPSYNC.COLLECTIVE R42, `(.L_x_3408) ;  /* 0x000000002a087348 */ /* 0x000fea0003c00000 */
[----:B------:R0:W1:Y:S02]  /*3d40*/  SHFL.BFLY P3, R40, R120, R119, R43 ;  /* 0x0c00007778287389 */ /* 0x000064000006002b */
[----:B01----:R-:W-:Y:S01]  /*3d50*/  ENDCOLLECTIVE ;  /* 0x000000000000791b */ /* 0x003fe20003800000 */
.L_x_3408:
        /* <DEDUP_REMOVED lines=67> */
[----:B------:R-:W-:-:S11]  /*4190*/  HFMA2.MMA R43, -RZ, RZ, 0, 1.847743988037109375e-06 ;  /* 0x0000001fff2b7435 */ /* 0x000fd600000001ff */
[----:B------:R-:W-:Y:S05]  /*41a0*/  WARPSYNC.COLLECTIVE R42, `(.L_x_3409) ;  /* 0x000000002a087348 */ /* 0x000fea0003c00000 */
[----:B------:R0:W1:Y:S02]  /*41b0*/  SHFL.BFLY P3, R40, R120, R119, R43 ;  /* 0x0c00007778287389 */ /* 0x000064000006002b */
[----:B01----:R-:W-:Y:S01]  /*41c0*/  ENDCOLLECTIVE ;  /* 0x000000000000791b */ /* 0x003fe20003800000 */
.L_x_3409:
[----:B------:R-:W-:Y:S01]  /*41d0*/  HFMA2.MMA R119, -RZ, RZ, 0, 1.1920928955078125e-07 ;  /* 0x00000002ff777435 */ /* 0x000fe200000001ff */
[----:B------:R-:W-:-:S05]  /*41e0*/  FADD.FTZ R122, R120, R40 ;  /* 0x00000028787a7221 */ /* 0x000fca0000010000 */
[----:B------:R-:W-:-:S07]  /*41f0*/  MOV R120, R122 ;  /* 0x0000007a00787202 */ /* 0x000fce0000000f00 */
[----:B------:R-:W-:Y:S05]  /*4200*/  WARPSYNC.COLLECTIVE R42, `(.L_x_3410) ;  /* 0x000000002a087348 */ /* 0x000fea0003c00000 */
[----:B------:R0:W1:Y:S02]  /*4210*/  SHFL.BFLY P3, R40, R120, R119, R43 ;  /* 0x0c00007778287389 */ /* 0x000064000006002b */
[----:B01----:R-:W-:Y:S01]  /*4220*/  ENDCOLLECTIVE ;  /* 0x000000000000791b */ /* 0x003fe20003800000 */
.L_x_3410:
[----:B------:R-:W-:Y:S01]  /*4230*/  HFMA2.MMA R119, -RZ, RZ, 0, 2.384185791015625e-07 ;  /* 0x00000004ff777435 */ /* 0x000fe200000001ff */
[----:B------:R-:W-:-:S05]  /*4240*/  FADD.FTZ R123, R122, R40 ;  /* 0x000000287a7b7221 */ /* 0x000fca0000010000 */
[----:B------:R-:W-:-:S07]  /*4250*/  MOV R120, R123 ;  /* 0x0000007b00787202 */ /* 0x000fce0000000f00 */
[----:B------:R-:W-:Y:S05]  /*4260*/  WARPSYNC.COLLECTIVE R42, `(.L_x_3411) ;  /* 0x000000002a087348 */ /* 0x000fea0003c00000 */
[----:B------:R0:W1:Y:S02]  /*4270*/  SHFL.BFLY P3, R40, R120, R119, R43 ;  /* 0x0c00007778287389 */ /* 0x000064000006002b */
[----:B01----:R-:W-:Y:S01]  /*4280*/  ENDCOLLECTIVE ;  /* 0x000000000000791b */ /* 0x003fe20003800000 */
.L_x_3411:
[----:B------:R-:W-:Y:S01]  /*4290*/  HFMA2.MMA R119, -RZ, RZ, 0, 4.76837158203125e-07 ;  /* 0x00000008ff777435 */ /* 0x000fe200000001ff */
[----:B------:R-:W-:-:S05]  /*42a0*/  FADD.FTZ R124, R123, R40 ;  /* 0x000000287b7c7221 */ /* 0x000fca0000010000 */
[----:B------:R-:W-:-:S07]  /*42b0*/  MOV R120, R124 ;  /* 0x0000007c00787202 */ /* 0x000fce0000000f00 */
[----:B------:R-:W-:Y:S05]  /*42c0*/  WARPSYNC.COLLECTIVE R42, `(.L_x_3412) ;  /* 0x000000002a087348 */ /* 0x000fea0003c00000 */
[----:B------:R0:W1:Y:S02]  /*42d0*/  SHFL.BFLY P3, R40, R120, R119, R43 ;  /* 0x0c00007778287389 */ /* 0x000064000006002b */
[----:B01----:R-:W-:Y:S01]  /*42e0*/  ENDCOLLECTIVE ;  /* 0x000000000000791b */ /* 0x003fe20003800000 */
.L_x_3412:
[----:B------:R-:W-:Y:S01]  /*42f0*/  HFMA2.MMA R119, -RZ, RZ, 0, 9.5367431640625e-07 ;  /* 0x00000010ff777435 */ /* 0x000fe200000001ff */
[----:B------:R-:W-:-:S05]  /*4300*/  FADD.FTZ R125, R124, R40 ;  /* 0x000000287c7d7221 */ /* 0x000fca0000010000 */
[----:B------:R-:W-:-:S07]  /*4310*/  MOV R120, R125 ;  /* 0x0000007d00787202 */ /* 0x000fce0000000f00 */
[----:B------:R-:W-:Y:S05]  /*4320*/  WARPSYNC.COLLECTIVE R42, `(.L_x_3413) ;  /* 0x000000002a087348 */ /* 0x000fea0003c00000 */
[----:B------:R0:W1:Y:S02]  /*4330*/  SHFL.BFLY P3, R40, R120, R119, R43 ;  /* 0x0c00007778287389 */ /* 0x000064000006002b */
[----:B01----:R-:W-:Y:S01]  /*4340*/  ENDCOLLECTIVE ;  /* 0x000000000000791b */ /* 0x003fe20003800000 */
.L_x_3413:
[----:B------:R-:W-:Y:S05]  /*4350*/  BRA `(.L_x_3414) ;  /* 0xffffffec00bc7947 */ /* 0x000fea000383ffff */
.L_x_3415:
        /* <DEDUP_REMOVED lines=10> */
.L_x_27161:


//--------------------- .text._ZN10layer_norm31ln_parallel_residual_fwd_kernelINS_13Kernel_traitsI6__halfS2_S2_S2_fjLj1024ELj1ELj4ELj1ELj16ENS_18Kernel_traits_baseILj1024ES2_S2_S2_S2_fjLj128EEEEELb1ELb0ELb0EEEvNS_9FwdParamsE --------------------------
	.section	.text._ZN10layer_norm31ln_parallel_residual_fwd_kernelINS_13Kernel_traitsI6__halfS2_S2_S2_fjLj1024ELj1ELj4ELj1ELj16ENS_18Kernel_traits_baseILj1024ES2_S2_S2_S2_fjLj128EEEEELb1ELb0ELb0EEEvNS_9FwdParamsE,"ax",@progbits
	.align	128
        .global         _ZN10layer_norm31ln_parallel_residual_fwd_kernelINS_13Kernel_traitsI6__halfS2_S2_S2_fjLj1024ELj1ELj4ELj1ELj16ENS_18Kernel_traits_baseILj1024ES2_S2_S2_S2_fjLj128EEEEELb1ELb0ELb0EEEvNS_9FwdParamsE
        .type           _ZN10layer_norm31ln_parallel_residual_fwd_kernelINS_13Kernel_traitsI6__halfS2_S2_S2_fjLj1024ELj1ELj4ELj1ELj16ENS_18Kernel_traits_baseILj1024ES2_S2_S2_S2_fjLj128EEEEELb1ELb0ELb0EEEvNS_9FwdParamsE,@function
        .size           _ZN10layer_norm31ln_parallel_residual_fwd_kernelINS_13Kernel_traitsI6__halfS2_S2_S2_fjLj1024ELj1ELj4ELj1ELj16ENS_18Kernel_traits_baseILj1024ES2_S2_S2_S2_fjLj128EEEEELb1ELb0ELb0EEEvNS_9FwdParamsE,(.L_x_27162 - _ZN10layer_norm31ln_parallel_residual_fwd_kernelINS_13Kernel_traitsI6__halfS2_S2_S2_fjLj1024ELj1ELj4ELj1ELj16ENS_18Kernel_traits_baseILj1024ES2_S2_S2_S2_fjLj128EEEEELb1ELb0ELb0EEEvNS_9FwdParamsE)
        .other          _ZN10layer_norm31ln_parallel_residual_fwd_kernelINS_13Kernel_traitsI6__halfS2_S2_S2_fjLj1024ELj1ELj4ELj1ELj16ENS_18Kernel_traits_baseILj1024ES2_S2_S2_S2_fjLj128EEEEELb1ELb0ELb0EEEvNS_9FwdParamsE,@"STO_CUDA_ENTRY STV_DEFAULT"
_ZN10layer_norm31ln_parallel_residual_fwd_kernelINS_13Kernel_traitsI6__halfS2_S2_S2_fjLj1024ELj1ELj4ELj1ELj16ENS_18Kernel_traits_baseILj1024ES2_S2_S2_S2_fjLj128EEEEELb1ELb0ELb0EEEvNS_9FwdParamsE:
.text._ZN10layer_norm31ln_parallel_residual_fwd_kernelINS_13Kernel_traitsI6__halfS2_S2_S2_fjLj1024ELj1ELj4ELj1ELj16ENS_18Kernel_traits_baseILj1024ES2_S2_S2_S2_fjLj128EEEEELb1ELb0ELb0EEEvNS_9FwdParamsE:
        /* <DEDUP_REMOVED lines=8> */
[----:B------:R-:W1:Y:S08]  /*0080*/  LDC R153, c[0x0][0x2ec] ;  /* 0x0000bb00ff997b82 */ /* 0x000e700000000800 */
[----:B------:R-:W2:Y:S01]  /*0090*/  @P0 LDG.E.64 R2, desc[UR4][R2.64] ;  /* 0x0000000402020981 */ /* 0x000ea2000c1e1b00 */
[----:B------:R-:W3:Y:S01]  /*00a0*/  @P0 LDC R7, c[0x0][0x2f0] ;  /* 0x0000bc00ff070b82 */ /* 0x000ee20000000800 */
[----:B0-----:R-:W-:Y:S01]  /*00b0*/  @P0 MOV R4, R152 ;  /* 0x0000009800040202 */ /* 0x001fe20000000f00 */
[----:B------:R-:W0:Y:S01]  /*00c0*/  S2R R42, SR_TID.X ;  /* 0x00000000002a7919 */ /* 0x000e220000002100 */
[----:B------:R-:W0:Y:S01]  /*00d0*/  S2R R11, SR_CTAID.X ;  /* 0x00000000000b7919 */ /* 0x000e220000002500 */
[----:B------:R-:W-:-:S04]  /*00e0*/  ULDC UR8, c[0x0][0x0] ;  /* 0x0000000000087ab9 */ /* 0x000fc80000000800 */
[----:B------:R-:W4:Y:S01]  /*00f0*/  LDC R15, c[0x0][0x218] ;  /* 0x00008600ff0f7b82 */ /* 0x000f220000000800 */
[----:B-1----:R-:W-:-:S06]  /*0100*/  @P0 IMAD.MOV.U32 R5, RZ, RZ, R153 ;  /* 0x000000ffff050224 */ /* 0x002fcc00078e0099 */
[----:B------:R-:W3:Y:S01]  /*0110*/  @P0 LDG.E.64 R4, desc[UR4][R4.64] ;  /* 0x0000000404040981 */ /* 0x000ee2000c1e1b00 */
[----:B0-----:R-:W-:Y:S01]  /*0120*/  IMAD R47, R11, UR8, R42 ;  /* 0x000000080b2f7c24 */ /* 0x001fe2000f8e022a */
[----:B------:R-:W-:Y:S02]  /*0130*/  LOP3.LUT R44, R42, 0x1f, RZ, 0xc0, !PT ;  /* 0x0000001f2a2c7812 */ /* 0x000fe400078ec0ff */
[----:B----4-:R-:W-:Y:S02]  /*0140*/  SHF.R.S32.HI R0, RZ, 0x1f, R15 ;  /* 0x0000001fff007819 */ /* 0x010fe4000001140f */
[----:B------:R-:W-:Y:S02]  /*0150*/  MOV R21, R44 ;  /* 0x0000002c00157202 */ /* 0x000fe40000000f00 */
[----:B------:R-:W-:Y:S02]  /*0160*/  LEA.HI R0, R0, R15, RZ, 0x3 ;  /* 0x0000000f00007211 */ /* 0x000fe400078f18ff */
[----:B------:R-:W-:-:S04]  /*0170*/  LOP3.LUT R43, R21, 0x1f, RZ, 0x3c, !PT ;  /* 0x0000001f152b7812 */ /* 0x000fc800078e3cff */
[----:B------:R-:W-:-:S04]  /*0180*/  LEA.HI.SX32 R43, R0, R43, 0x1d ;  /* 0x0000002b002b7211 */ /* 0x000fc800078feaff */
[C---:B------:R-:W-:Y:S02]  /*0190*/  LOP3.LUT P2, RZ, R43.reuse, 0xffffffe0, RZ, 0xc0, !PT ;  /* 0xffffffe02bff7812 */ /* 0x040fe4000784c0ff */
[C---:B------:R-:W-:Y:S02]  /*01a0*/  ISETP.GE.U32.AND P5, PT, R43.reuse, 0x40, PT ;  /* 0x000000402b00780c */ /* 0x040fe40003fa6070 */
[----:B------:R-:W-:Y:S02]  /*01b0*/  LOP3.LUT R48, R48, 0xffffffdf, RZ, 0xc0, !PT ;  /* 0xffffffdf30307812 */ /* 0x000fe400078ec0ff */
[----:B------:R-:W-:-:S07]  /*01c0*/  ISETP.GE.U32.AND P4, PT, R43, 0x60, PT ;  /* 0x000000602b00780c */ /* 0x000fce0003f86070 */
[----:B------:R-:W-:-:S04]  /*01d0*/  @P2 LOP3.LUT R48, R48, 0x20, RZ, 0xfc, !PT ;  /* 0x0000002030302812 */ /* 0x000fc800078efcff */
[----:B------:R-:W-:-:S04]  /*01e0*/  LOP3.LUT R48, R48, 0xfffffeff, RZ, 0xc0, !PT ;  /* 0xfffffeff30307812 */ /* 0x000fc800078ec0ff */
[----:B------:R-:W-:Y:S02]  /*01f0*/  @P5 LOP3.LUT R48, R48, 0x100, RZ, 0xfc, !PT ;  /* 0x0000010030305812 */ /* 0x000fe400078efcff */
[----:B------:R-:W-:Y:S02]  /*0200*/  ISETP.GE.U32.AND P3, PT, R43, 0x80, PT ;  /* 0x000000802b00780c */ /* 0x000fe40003f66070 */
[----:B------:R-:W-:-:S04]  /*0210*/  LOP3.LUT R48, R48, 0xffffff7f, RZ, 0xc0, !PT ;  /* 0xffffff7f30307812 */ /* 0x000fc800078ec0ff */
[----:B------:R-:W-:Y:S02]  /*0220*/  @P4 LOP3.LUT R48, R48, 0x80, RZ, 0xfc, !PT ;  /* 0x0000008030304812 */ /* 0x000fe400078efcff */
[----:B------:R-:W-:Y:S01]  /*0230*/  SHF.R.U32.HI R42, RZ, 0x5, R42 ;  /* 0x00000005ff2a7819 */ /* 0x000fe2000001162a */
[----:B------:R-:W-:Y:S01]  /*0240*/  BSSY B0, `(.L_x_3416) ;  /* 0x000005a000007945 */ /* 0x000fe20003800000 */
[----:B------:R-:W-:-:S03]  /*0250*/  LOP3.LUT R48, R48, 0xffffffbf, RZ, 0xc0, !PT ;  /* 0xffffffbf30307812 */ /* 0x000fc600078ec0ff */
[----:B------:R-:W-:Y:S01]  /*0260*/  IMAD R42, R11, 0x4, R42 ;  /* 0x000000040b2a7824 */ /* 0x000fe200078e022a */
[----:B------:R-:W-:Y:S02]  /*0270*/  @P3 LOP3.LUT R48, R48, 0x40, RZ, 0xfc, !PT ;  /* 0x0000004030303812 */ /* 0x000fe400078efcff */
[----:B--2---:R-:W-:Y:S02]  /*0280*/  @P0 R2UR UR6, R2 ;  /* 0x00000000020602ca */ /* 0x004fe400000e0000 */
[----:B------:R-:W-:Y:S02]  /*0290*/  @P0 R2UR UR7, R3 ;  /* 0x00000000030702ca */ /* 0x000fe400000e0000 */
[----:B---3--:R-:W-:-:S05]  /*02a0*/  @P0 IADD3 R152, P1, R4, R7, RZ ;  /* 0x0000000704980210 */ /* 0x008fca0007f3e0ff */
[----:B------:R-:W-:Y:S02]  /*02b0*/  @P0 IMAD.X R153, RZ, RZ, R5, P1 ;  /* 0x000000ffff990224 */ /* 0x000fe400008e0605 */
[----:B------:R-:W-:-:S03]  /*02c0*/  IMAD.WIDE.U32 R4, R47, -0x326172a9, RZ ;  /* 0xcd9e8d572f047825 */ /* 0x000fc600078e00ff */
[--C-:B------:R-:W-:Y:S02]  /*02d0*/  SHF.R.U64 R46, R152, 0x2, R153.reuse ;  /* 0x00000002982e7819 */ /* 0x100fe40000001299 */
        /* <DEDUP_REMOVED lines=45> */
[----:B------:R-:W-:-:S03]  /*05b0*/  UIADD3 UR11, UR6, -0xe443238, URZ ;  /* 0xf1bbcdc8060b7890 */ /* 0x000fc6000fffe03f */
[----:B------:R-:W-:Y:S01]  /*05c0*/  LOP3.LUT R149, R161, UR13, R2, 0x96, !PT ;  /* 0x0000000da1957c12 */ /* 0x000fe2000f8e9602 */
[----:B------:R-:W-:Y:S01]  /*05d0*/  IMAD.HI.U32 R3, R148, -0x326172a9, RZ ;  /* 0xcd9e8d5794037827 */ /* 0x000fe200078e00ff */
[----:B------:R-:W-:Y:S02]  /*05e0*/  UIADD3 UR10, UR7, -0x24c28bd8, URZ ;  /* 0xdb3d7428070a7890 */ /* 0x000fe4000fffe03f */
[----:B------:R-:W-:Y:S02]  /*05f0*/  UIADD3 UR9, UR6, -0x700cb87f, URZ ;  /* 0x8ff3478106097890 */ /* 0x000fe4000fffe03f */
[----:B------:R-:W-:Y:S01]  /*0600*/  UIADD3 UR8, UR7, -0x695add53, URZ ;  /* 0x96a522ad07087890 */ /* 0x000fe2000fffe03f */
[----:B------:R-:W-:Y:S01]  /*0610*/  LOP3.LUT R160, R3, UR11, R160, 0x96, !PT ;  /* 0x0000000b03a07c12 */ /* 0x000fe2000f8e96a0 */
[----:B------:R-:W-:Y:S01]  /*0620*/  IMAD.HI.U32 R23, R149, -0x2daee0ad, RZ ;  /* 0xd2511f5395177827 */ /* 0x000fe200078e00ff */
[----:B------:R-:W-:Y:S09]  /*0630*/  @!P2 BRA `(.L_x_3417) ;  /* 0x000000000068a947 */ /* 0x000ff20003800000 */
[----:B------:R-:W-:Y:S01]  /*0640*/  ULDC.64 UR26, c[0x0][0x2c8] ;  /* 0x0000b200001a7ab9 */ /* 0x000fe20000000a00 */
[----:B------:R-:W-:Y:S01]  /*0650*/  ULDC.64 UR28, c[0x0][0x2d0] ;  /* 0x0000b400001c7ab9 */ /* 0x000fe20000000a00 */
[----:B------:R-:W-:Y:S01]  /*0660*/  ISETP.NE.U32.AND P0, PT, RZ, UR26, PT ;  /* 0x0000001aff007c0c */ /* 0x000fe2000bf05070 */
[----:B------:R-:W0:Y:S01]  /*0670*/  LDC.64 R2, c[0x0][0x260] ;  /* 0x00009800ff027b82 */ /* 0x000e220000000a00 */
[----:B------:R-:W-:Y:S01]  /*0680*/  ISETP.NE.U32.AND P1, PT, RZ, UR28, PT ;  /* 0x0000001cff007c0c */ /* 0x000fe2000bf25070 */
[C---:B------:R-:W-:Y:S01]  /*0690*/  IMAD.SHL.U32 R16, R21.reuse, 0x10, RZ ;  /* 0x0000001015107824 */ /* 0x040fe200078e00ff */
[----:B------:R-:W-:Y:S02]  /*06a0*/  ISETP.NE.AND.EX P0, PT, RZ, UR27, PT, P0 ;  /* 0x0000001bff007c0c */ /* 0x000fe4000bf05300 */
[----:B------:R-:W-:Y:S02]  /*06b0*/  ISETP.NE.AND.EX P1, PT, RZ, UR29, PT, P1 ;  /* 0x0000001dff007c0c */ /* 0x000fe4000bf25310 */
[----:B------:R-:W-:-:S09]  /*06c0*/  SHF.L.U64.HI R0, R21, 0x4, RZ ;  /* 0x0000000415007819 */ /* 0x000fd200000102ff */
        /* <DEDUP_REMOVED lines=17> */
.L_x_3417:
[----:B------:R-:W-:Y:S05]  /*07e0*/  BSYNC B0 ;  /* 0x0000000000007941 */ /* 0x000fea0003800000 */
.L_x_3416:
        /* <DEDUP_REMOVED lines=23> */
[----:B------:R-:W-:Y:S01]  /*0960*/  VIADD R21, R21, 0x20 ;  /* 0x0000002015157836 */ /* 0x000fe20000000000 */
[----:B------:R-:W-:-:S02]  /*0970*/  @!P0 CS2R R52, SRZ ;  /* 0x0000000000348805 */ /* 0x000fc4000001ff00 */
[----:B------:R-:W-:Y:S02]  /*0980*/  @!P0 CS2R R54, SRZ ;  /* 0x0000000000368805 */ /* 0x000fe4000001ff00 */
[----:B------:R-:W-:Y:S02]  /*0990*/  @!P1 CS2R R92, SRZ ;  /* 0x00000000005c9805 */ /* 0x000fe4000001ff00 */
[----:B0-----:R-:W-:-:S07]  /*09a0*/  @!P1 CS2R R94, SRZ ;  /* 0x00000000005e9805 */ /* 0x001fce000001ff00 */
.L_x_3419:
[----:B------:R-:W-:Y:S05]  /*09b0*/  BSYNC B0 ;  /* 0x0000000000007941 */ /* 0x000fea0003800000 */
.L_x_3418:
[----:B------:R-:W-:Y:S04]  /*09c0*/  BSSY B0, `(.L_x_3420) ;  /* 0x000001c000007945 */ /* 0x000fe80003800000 */
[----:B------:R-:W-:Y:S05]  /*09d0*/  @!P4 BRA `(.L_x_3421) ;  /* 0x000000000068c947 */ /* 0x000fea0003800000 */
        /* <DEDUP_REMOVED lines=26> */
.L_x_3421:
[----:B------:R-:W-:Y:S05]  /*0b80*/  BSYNC B0 ;  /* 0x0000000000007941 */ /* 0x000fea0003800000 */
.L_x_3420:
        /* <DEDUP_REMOVED lines=27> */
.L_x_3423:
[----:B------:R-:W-:Y:S05]  /*0d40*/  BSYNC B0 ;  /* 0x0000000000007941 */ /* 0x000fea0003800000 */
.L_x_3422:
[----:B------:R-:W-:Y:S01]  /*0d50*/  ULDC UR26, c[0x0][0x214] ;  /* 0x00008500001a7ab9 */ /* 0x000fe20000000800 */
[----:B------:R-:W-:Y:S02]  /*0d60*/  LOP3.LUT R162, R23, UR10, R12, 0x96, !PT ;  /* 0x0000000a17a27c12 */ /* 0x000fe4000f8e960c */
[----:B------:R-:W-:-:S13]  /*0d70*/  ISETP.GE.AND P0, PT, R42, UR26, PT ;  /* 0x0000001a2a007c0c */ /* 0x000fda000bf06270 */
[----:B------:R-:W-:Y:S05]  /*0d80*/  @P0 EXIT ;  /* 0x000000000000094d */ /* 0x000fea0003800000 */
[--C-:B-----5:R-:W-:Y:S01]  /*0d90*/  HADD2.F32 R29, -RZ, R10.reuse.H0_H0 ;  /* 0x2000000aff1d7230 */ /* 0x120fe20000004100 */
[----:B------:R-:W-:Y:S01]  /*0da0*/  BSSY B0, `(.L_x_3424) ;  /* 0x00018b1000007945 */ /* 0x000fe20003800000 */
[----:B------:R-:W-:Y:S01]  /*0db0*/  HADD2.F32 R28, -RZ, R10.H1_H1 ;  /* 0x3000000aff1c7230 */ /* 0x000fe20000004100 */
[----:B------:R-:W-:Y:S01]  /*0dc0*/  LOP3.LUT R161, R152, 0x3, RZ, 0xc0, !PT ;  /* 0x0000000398a17812 */ /* 0x000fe200078ec0ff */
[--C-:B------:R-:W-:Y:S01]  /*0dd0*/  HADD2.F32 R27, -RZ, R11.reuse.H0_H0 ;  /* 0x2000000bff1b7230 */ /* 0x100fe20000004100 */
[----:B------:R-:W-:Y:S01]  /*0de0*/  ULDC.U8 UR26, c[0x0][0x2a0] ;  /* 0x0000a800001a7ab9 */ /* 0x000fe20000000000 */
[----:B------:R-:W-:Y:S01]  /*0df0*/  HADD2.F32 R26, -RZ, R11.H1_H1 ;  /* 0x3000000bff1a7230 */ /* 0x000fe20000004100 */
[----:B------:R-:W-:Y:S01]  /*0e00*/  ULDC UR36, c[0x0][0x218] ;  /* 0x0000860000247ab9 */ /* 0x000fe20000000800 */
[--C-:B------:R-:W-:Y:S01]  /*0e10*/  HADD2.F32 R108, -RZ, R84.reuse.H0_H0 ;  /* 0x20000054ff6c7230 */ /* 0x100fe20000004100 */
[----:B------:R-:W-:Y:S01]  /*0e20*/  ULDC UR27, c[0x0][0x2d8] ;  /* 0x0000b600001b7ab9 */ /* 0x000fe20000000800 */
[----:B------:R-:W-:Y:S01]  /*0e30*/  HADD2.F32 R111, -RZ, R84.H1_H1 ;  /* 0x30000054ff6f7230 */ /* 0x000fe20000004100 */
[----:B------:R-:W-:Y:S01]  /*0e40*/  UISETP.NE.AND UP0, UPT, UR26, URZ, UPT ;  /* 0x0000003f1a00728c */ /* 0x000fe2000bf05270 */
        /* <DEDUP_REMOVED lines=44> */
[----:B------:R-:W-:-:S02]  /*1110*/  IMAD R163, R149, -0x2daee0ad, RZ ;  /* 0xd2511f5395a37824 */ /* 0x000fc400078e02ff */
[----:B------:R-:W-:Y:S02]  /*1120*/  IMAD R164, R148, -0x326172a9, RZ ;  /* 0xcd9e8d5794a47824 */ /* 0x000fe400078e02ff */
[----:B------:R-:W-:-:S04]  /*1130*/  IMAD.HI.U32 R57, R162, -0x326172a9, RZ ;  /* 0xcd9e8d57a2397827 */ /* 0x000fc800078e00ff */
[----:B------:R-:W-:Y:S01]  /*1140*/  IMAD.HI.U32 R56, R160, -0x2daee0ad, RZ ;  /* 0xd2511f53a0387827 */ /* 0x000fe200078e00ff */
[----:B------:R-:W-:-:S03]  /*1150*/  LOP3.LUT R164, R57, UR9, R164, 0x96, !PT ;  /* 0x0000000939a47c12 */ /* 0x000fc6000f8e96a4 */
[--C-:B------:R-:W-:Y:S01]  /*1160*/  HADD2.F32 R5, -RZ, R98.reuse.H0_H0 ;  /* 0x20000062ff057230 */ /* 0x100fe20000004100 */
[----:B------:R-:W-:Y:S01]  /*1170*/  LOP3.LUT R163, R56, UR8, R163, 0x96, !PT ;  /* 0x0000000838a37c12 */ /* 0x000fe2000f8e96a3 */
        /* <DEDUP_REMOVED lines=30> */
[----:B------:R-:W-:Y:S02]  /*1360*/  HADD2.F32 R92, -RZ, R94.H0_H0 ;  /* 0x2000005eff5c7230 */ /* 0x000fe40000004100 */
[----:B------:R-:W-:Y:S02]  /*1370*/  HADD2.F32 R95, -RZ, R76.H0_H0 ;  /* 0x2000004cff5f7230 */ /* 0x000fe40000004100 */
[----:B------:R-:W-:Y:S02]  /*1380*/  HADD2.F32 R104, -RZ, R77.H0_H0 ;  /* 0x2000004dff687230 */ /* 0x000fe40000004100 */
[----:B------:R-:W-:Y:S02]  /*1390*/  HADD2.F32 R106, -RZ, R78.H0_H0 ;  /* 0x2000004eff6a7230 */ /* 0x000fe40000004100 */
[----:B------:R-:W-:-:S02]  /*13a0*/  HADD2.F32 R107, -RZ, R79.H0_H0 ;  /* 0x2000004fff6b7230 */ /* 0x000fc40000004100 */
[----:B------:R-:W-:Y:S02]  /*13b0*/  HADD2.F32 R74, -RZ, R75.H0_H0 ;  /* 0x2000004bff4a7230 */ /* 0x000fe40000004100 */
[----:B------:R-:W-:Y:S02]  /*13c0*/  HADD2.F32 R117, -RZ, R81.H0_H0 ;  /* 0x20000051ff757230 */ /* 0x000fe40000004100 */
[----:B------:R-:W-:Y:S02]  /*13d0*/  HADD2.F32 R80, -RZ, R82.H0_H0 ;  /* 0x20000052ff507230 */ /* 0x000fe40000004100 */
[--C-:B------:R-:W-:Y:S02]  /*13e0*/  HADD2.F32 R121, -RZ, R83.reuse.H0_H0 ;  /* 0x20000053ff797230 */ /* 0x100fe40000004100 */
[----:B------:R-:W-:Y:S02]  /*13f0*/  HADD2.F32 R118, -RZ, R83.H1_H1 ;  /* 0x30000053ff767230 */ /* 0x000fe40000004100 */
[----:B------:R-:W-:-:S02]  /*1400*/  HADD2.F32 R35, -RZ, R35.H1_H1 ;  /* 0x30000023ff237230 */ /* 0x000fc40000004100 */
[----:B------:R-:W-:Y:S02]  /*1410*/  HADD2.F32 R19, -RZ, R19.H1_H1 ;  /* 0x30000013ff137230 */ /* 0x000fe40000004100 */
[----:B------:R-:W-:Y:S02]  /*1420*/  HADD2.F32 R53, -RZ, R53.H1_H1 ;  /* 0x30000035ff357230 */ /* 0x000fe40000004100 */
[----:B------:R-:W-:Y:S02]  /*1430*/  HADD2.F32 R91, -RZ, R91.H1_H1 ;  /* 0x3000005bff5b7230 */ /* 0x000fe40000004100 */
[----:B------:R-:W-:Y:S02]  /*1440*/  HADD2.F32 R93, -RZ, R93.H1_H1 ;  /* 0x3000005dff5d7230 */ /* 0x000fe40000004100 */
        /* <DEDUP_REMOVED lines=36> */
[----:B------:R-:W-:Y:S02]  /*1690*/  IMAD R162, R162, -0x326172a9, RZ ;  /* 0xcd9e8d57a2a27824 */ /* 0x000fe400078e02ff */
[----:B------:R-:W-:-:S02]  /*16a0*/  IMAD R160, R160, -0x2daee0ad, RZ ;  /* 0xd2511f53a0a07824 */ /* 0x000fc400078e02ff */
[----:B------:R-:W-:-:S07]  /*16b0*/  IMAD.MOV.U32 R159, RZ, RZ, RZ ;  /* 0x000000ffff9f7224 */ /* 0x000fce00078e00ff */
.L_x_3957:
[----:B------:R-:W-:Y:S01]  /*16c0*/  IMAD R64, R42, UR36, RZ ;  /* 0x000000242a407c24 */ /* 0x000fe2000f8e02ff */
[----:B------:R-:W-:Y:S01]  /*16d0*/  LOP3.LUT P0, RZ, R48, 0x20, RZ, 0xc0, !PT ;  /* 0x0000002030ff7812 */ /* 0x000fe2000780c0ff */
[----:B------:R-:W-:Y:S03]  /*16e0*/  BSSY B1, `(.L_x_3425) ;  /* 0x00005b2000017945 */ /* 0x000fe60003800000 */
[----:B------:R-:W-:-:S04]  /*16f0*/  SHF.R.S32.HI R65, RZ, 0x1f, R64 ;  /* 0x0000001fff417819 */ /* 0x000fc80000011440 */
[----:B------:R-:W-:-:S04]  /*1700*/  LEA.HI R65, R65, R64, RZ, 0x3 ;  /* 0x0000004041417211 */ /* 0x000fc800078f18ff */
[----:B------:R-:W-:-:S04]  /*1710*/  LEA.HI.SX32 R198, R65, R44, 0x1d ;  /* 0x0000002c41c67211 */ /* 0x000fc800078feaff */
[----:B------:R-:W-:Y:S01]  /*1720*/  MOV R199, R198 ;  /* 0x000000c600c77202 */ /* 0x000fe20000000f00 */
        /* <DEDUP_REMOVED lines=27> */
.L_x_3428:
[----:B------:R-:W-:-:S07]  /*18e0*/  IMAD.MOV.U32 R167, RZ, RZ, R162 ;  /* 0x000000ffffa77224 */ /* 0x000fce00078e00a2 */
.L_x_3429:
[----:B------:R-:W-:Y:S05]  /*18f0*/  BSYNC B2 ;  /* 0x0000000000027941 */ /* 0x000fea0003800000 */
.L_x_3427:
        /* <DEDUP_REMOVED lines=16> */
.L_x_3433:
[----:B------:R-:W-:Y:S05]  /*1a00*/  BSYNC B3 ;  /* 0x0000000000037941 */ /* 0x000fea0003800000 */
.L_x_3432:
        /* <DEDUP_REMOVED lines=42> */
.L_x_3431:
[----:B------:R-:W-:Y:S05]  /*1cb0*/  BSYNC B2 ;  /* 0x0000000000027941 */ /* 0x000fea0003800000 */
.L_x_3430:
[----:B------:R-:W0:Y:S01]  /*1cc0*/  LDC R200, c[0x0][0x294] ;  /* 0x0000a500ffc87b82 */ /* 0x000e220000000800 */
[----:B------:R-:W-:Y:S01]  /*1cd0*/  I2FP.F32.U32 R70, R167 ;  /* 0x000000a700467245 */ /* 0x000fe20000201000 */
[----:B------:R-:W-:Y:S01]  /*1ce0*/  IMAD.MOV.U32 R201, RZ, RZ, 0x2f800000 ;  /* 0x2f800000ffc97424 */ /* 0x000fe200078e00ff */
[----:B------:R-:W-:Y:S01]  /*1cf0*/  ISETP.NE.U32.AND P2, PT, R68, RZ, PT ;  /* 0x000000ff4400720c */ /* 0x000fe20003f45070 */
[----:B-----5:R-:W-:Y:S01]  /*1d00*/  HADD2.F32 R68, -RZ, R64.H0_H0 ;  /* 0x20000040ff447230 */ /* 0x020fe20000004100 */
[----:B------:R-:W-:Y:S01]  /*1d10*/  LOP3.LUT R48, R48, 0xffffffef, RZ, 0xc0, !PT ;  /* 0xffffffef30307812 */ /* 0x000fe200078ec0ff */
[----:B------:R-:W-:Y:S01]  /*1d20*/  FFMA.FTZ R71, R70, R201, 1.1641532182693481445e-10 ;  /* 0x2f00000046477423 */ /* 0x000fe200000100c9 */
[----:B------:R-:W-:Y:S01]  /*1d30*/  ISETP.NE.AND.EX P2, PT, R69, RZ, PT, P2 ;  /* 0x000000ff4500720c */ /* 0x000fe20003f45320 */
[----:B------:R-:W1:Y:S03]  /*1d40*/  LDC R199, c[0x0][0x298] ;  /* 0x0000a600ffc77b82 */ /* 0x000e660000000800 */
[----:B0-----:R-:W-:Y:S01]  /*1d50*/  FSETP.GTU.FTZ.AND P3, PT, R71, R200, PT ;  /* 0x000000c84700720b */ /* 0x001fe20003f7c000 */
[----:B-1----:R-:W-:-:S12]  /*1d60*/  FMUL.FTZ R68, R68, R199 ;  /* 0x000000c744447220 */ /* 0x002fd80000410000 */
[----:B------:R-:W-:Y:S02]  /*1d70*/  @P3 LOP3.LUT R48, R48, 0x10, RZ, 0xfc, !PT ;  /* 0x0000001030303812 */ /* 0x000fe400078efcff */
[----:B------:R-:W-:Y:S01]  /*1d80*/  FSEL R167, R68, RZ, !P3 ;  /* 0x000000ff44a77208 */ /* 0x000fe20005800000 */
[----:B------:R-:W-:Y:S06]  /*1d90*/  @P2 BRA `(.L_x_3434) ;  /* 0x0000000000182947 */ /* 0x000fec0003800000 */
[----:B------:R-:W-:Y:S01]  /*1da0*/  MOV R68, R170 ;  /* 0x000000aa00447202 */ /* 0x000fe20000000f00 */
[----:B------:R-:W-:Y:S06]  /*1db0*/  @!P1 BRA `(.L_x_3435) ;  /* 0x0000000400609947 */ /* 0x000fec0003800000 */
[----:B------:R-:W-:Y:S02]  /*1dc0*/  HADD2.F32 R70, -RZ, R56.H0_H0 ;  /* 0x20000038ff467230 */ /* 0x000fe40000004100 */
[----:B------:R-:W-:-:S03]  /*1dd0*/  IMAD.MOV.U32 R68, RZ, RZ, R170 ;  /* 0x000000ffff447224 */ /* 0x000fc600078e00aa */
[----:B------:R-:W-:Y:S01]  /*1de0*/  FADD.FTZ R167, R70, R167 ;  /* 0x000000a746a77221 */ /* 0x000fe20000010000 */
[----:B------:R-:W-:Y:S06]  /*1df0*/  BRA `(.L_x_3435) ;  /* 0x0000000400507947 */ /* 0x000fec0003800000 */
.L_x_3434:
        /* <DEDUP_REMOVED lines=12> */
.L_x_3437:
[----:B------:R-:W-:-:S07]  /*1ec0*/  MOV R158, R162 ;  /* 0x000000a2009e7202 */ /* 0x000fce0000000f00 */
.L_x_3438:
[----:B------:R-:W-:Y:S05]  /*1ed0*/  BSYNC B2 ;  /* 0x0000000000027941 */ /* 0x000fea0003800000 */
.L_x_3436:
        /* <DEDUP_REMOVED lines=16> */
.L_x_3442:
[----:B------:R-:W-:Y:S05]  /*1fe0*/  BSYNC B3 ;  /* 0x0000000000037941 */ /* 0x000fea0003800000 */
.L_x_3441:
        /* <DEDUP_REMOVED lines=42> */
.L_x_3440:
[----:B------:R-:W-:Y:S05]  /*2290*/  BSYNC B2 ;  /* 0x0000000000027941 */ /* 0x000fea0003800000 */
.L_x_3439:
[----:B------:R-:W-:Y:S01]  /*22a0*/  I2FP.F32.U32 R70, R158 ;  /* 0x0000009e00467245 */ /* 0x000fe20000201000 */
[----:B------:R-:W-:Y:S02]  /*22b0*/  HADD2.F32 R158, -RZ, R60.H0_H0 ;  /* 0x2000003cff9e7230 */ /* 0x000fe40000004100 */
[----:B------:R-:W-:Y:S02]  /*22c0*/  @P1 HADD2.F32 R170, -RZ, R56.H0_H0 ;  /* 0x20000038ffaa1230 */ /* 0x000fe40000004100 */
[----:B------:R-:W-:Y:S01]  /*22d0*/  FFMA.FTZ R69, R70, R201, 1.1641532182693481445e-10 ;  /* 0x2f00000046457423 */ /* 0x000fe200000100c9 */
[----:B------:R-:W-:-:S04]  /*22e0*/  FMUL.FTZ R158, R158, R199 ;  /* 0x000000c79e9e7220 */ /* 0x000fc80000410000 */
[----:B------:R-:W-:-:S04]  /*22f0*/  FSETP.GTU.FTZ.AND P3, PT, R69, R200, PT ;  /* 0x000000c84500720b */ /* 0x000fc80003f7c000 */
[----:B------:R-:W-:Y:S02]  /*2300*/  FSEL R70, R158, RZ, !P3 ;  /* 0x000000ff9e467208 */ /* 0x000fe40005800000 */
[----:B------:R-:W-:-:S03]  /*2310*/  SEL R158, RZ, 0x1, P3 ;  /* 0x00000001ff9e7807 */ /* 0x000fc60001800000 */
[----:B------:R-:W-:-:S04]  /*2320*/  FADD.FTZ R167, R70, R167 ;  /* 0x000000a746a77221 */ /* 0x000fc80000010000 */
[----:B------:R-:W-:-:S07]  /*2330*/  @P1 FADD.FTZ R167, R170, R167 ;  /* 0x000000a7aaa71221 */ /* 0x000fce0000010000 */
.L_x_3435:
        /* <DEDUP_REMOVED lines=12> */
.L_x_3444:
[----:B------:R-:W-:-:S07]  /*2400*/  IMAD.MOV.U32 R170, RZ, RZ, R162 ;  /* 0x000000ffffaa7224 */ /* 0x000fce00078e00a2 */
.L_x_3445:
[----:B------:R-:W-:Y:S05]  /*2410*/  BSYNC B2 ;  /* 0x0000000000027941 */ /* 0x000fea0003800000 */
.L_x_3443:
        /* <DEDUP_REMOVED lines=16> */
.L_x_3449:
[----:B------:R-:W-:Y:S05]  /*2520*/  BSYNC B3 ;  /* 0x0000000000037941 */ /* 0x000fea0003800000 */
.L_x_3448:
        /* <DEDUP_REMOVED lines=42> */
.L_x_3447:
[----:B------:R-:W-:Y:S05]  /*27d0*/  BSYNC B2 ;  /* 0x0000000000027941 */ /* 0x000fea0003800000 */
.L_x_3446:
[----:B------:R-:W-:Y:S01]  /*27e0*/  I2FP.F32.U32 R68, R170 ;  /* 0x000000aa00447245 */ /* 0x000fe20000201000 */
[----:B------:R-:W-:Y:S01]  /*27f0*/  HADD2.F32 R64, -RZ, R64.H1_H1 ;  /* 0x30000040ff407230 */ /* 0x000fe20000004100 */
        /* <DEDUP_REMOVED lines=9> */
[----:B------:R-:W-:Y:S02]  /*2890*/  HADD2.F32 R71, -RZ, R56.H1_H1 ;  /* 0x30000038ff477230 */ /* 0x000fe40000004100 */
[----:B------:R-:W-:-:S03]  /*28a0*/  IMAD.MOV.U32 R64, RZ, RZ, R69 ;  /* 0x000000ffff407224 */ /* 0x000fc600078e0045 */
[----:B------:R-:W-:Y:S01]  /*28b0*/  FADD.FTZ R172, R71, R172 ;  /* 0x000000ac47ac7221 */ /* 0x000fe20000010000 */
[----:B------:R-:W-:Y:S06]  /*28c0*/  BRA `(.L_x_3451) ;  /* 0x0000000400507947 */ /* 0x000fec0003800000 */
.L_x_3450:
        /* <DEDUP_REMOVED lines=12> */
.L_x_3453:
[----:B------:R-:W-:-:S07]  /*2990*/  IMAD.MOV.U32 R157, RZ, RZ, R162 ;  /* 0x000000ffff9d7224 */ /* 0x000fce00078e00a2 */
.L_x_3454:
[----:B------:R-:W-:Y:S05]  /*29a0*/  BSYNC B2 ;  /* 0x0000000000027941 */ /* 0x000fea0003800000 */
.L_x_3452:
        /* <DEDUP_REMOVED lines=16> */
.L_x_3458:
[----:B------:R-:W-:Y:S05]  /*2ab0*/  BSYNC B3 ;  /* 0x0000000000037941 */ /* 0x000fea0003800000 */
.L_x_3457:
        /* <DEDUP_REMOVED lines=42> */
.L_x_3456:
[----:B------:R-:W-:Y:S05]  /*2d60*/  BSYNC B2 ;  /* 0x0000000000027941 */ /* 0x000fea0003800000 */
.L_x_3455:
[----:B------:R-:W-:Y:S01]  /*2d70*/  I2FP.F32.U32 R68, R157 ;  /* 0x0000009d00447245 */ /* 0x000fe20000201000 */
[----:B------:R-:W-:Y:S02]  /*2d80*/  HADD2.F32 R70, -RZ, R60.H1_H1 ;  /* 0x3000003cff467230 */ /* 0x000fe40000004100 */
[----:B------:R-:W-:Y:S02]  /*2d90*/  @P1 HADD2.F32 R71, -RZ, R56.H1_H1 ;  /* 0x30000038ff471230 */ /* 0x000fe40000004100 */
[----:B------:R-:W-:Y:S01]  /*2da0*/  FFMA.FTZ R69, R68, R201, 1.1641532182693481445e-10 ;  /* 0x2f00000044457423 */ /* 0x000fe200000100c9 */
[----:B------:R-:W-:-:S04]  /*2db0*/  FMUL.FTZ R70, R70, R199 ;  /* 0x000000c746467220 */ /* 0x000fc80000410000 */
[----:B------:R-:W-:-:S04]  /*2dc0*/  FSETP.GTU.FTZ.AND P3, PT, R69, R200, PT ;  /* 0x000000c84500720b */ /* 0x000fc80003f7c000 */
[----:B------:R-:W-:Y:S02]  /*2dd0*/  FSEL R69, R70, RZ, !P3 ;  /* 0x000000ff46457208 */ /* 0x000fe40005800000 */
[----:B------:R-:W-:-:S03]  /*2de0*/  SEL R157, RZ, 0x1, P3 ;  /* 0x00000001ff9d7807 */ /* 0x000fc60001800000 */
[----:B------:R-:W-:-:S04]  /*2df0*/  FADD.FTZ R172, R69, R172 ;  /* 0x000000ac45ac7221 */ /* 0x000fc80000010000 */
[----:B------:R-:W-:-:S07]  /*2e00*/  @P1 FADD.FTZ R172, R71, R172 ;  /* 0x000000ac47ac1221 */ /* 0x000fce0000010000 */
.L_x_3451:
        /* <DEDUP_REMOVED lines=12> */
.L_x_3460:
[----:B------:R-:W-:-:S07]  /*2ed0*/  IMAD.MOV.U32 R170, RZ, RZ, R162 ;  /* 0x000000ffffaa7224 */ /* 0x000fce00078e00a2 */
.L_x_3461:
[----:B------:R-:W-:Y:S05]  /*2ee0*/  BSYNC B2 ;  /* 0x0000000000027941 */ /* 0x000fea0003800000 */
.L_x_3459:
        /* <DEDUP_REMOVED lines=16> */
.L_x_3465:
[----:B------:R-:W-:Y:S05]  /*2ff0*/  BSYNC B3 ;  /* 0x0000000000037941 */ /* 0x000fea0003800000 */
.L_x_3464:
        /* <DEDUP_REMOVED lines=42> */
.L_x_3463:
[----:B------:R-:W-:Y:S05]  /*32a0*/  BSYNC B2 ;  /* 0x0000000000027941 */ /* 0x000fea0003800000 */
.L_x_3462:
[----:B------:R-:W-:Y:S01]  /*32b0*/  I2FP.F32.U32 R64, R170 ;  /* 0x000000aa00407245 */ /* 0x000fe20000201000 */
[----:B------:R-:W-:Y:S01]  /*32c0*/  HADD2.F32 R70, -RZ, R65.H0_H0 ;  /* 0x20000041ff467230 */ /* 0x000fe20000004100 */
        /* <DEDUP_REMOVED lines=9> */
[----:B------:R-:W-:Y:S01]  /*3360*/  HADD2.F32 R69, -RZ, R57.H0_H0 ;  /* 0x20000039ff457230 */ /* 0x000fe20000004100 */
[----:B------:R-:W-:-:S04]  /*3370*/  MOV R64, R68 ;  /* 0x0000004400407202 */ /* 0x000fc80000000f00 */
[----:B------:R-:W-:Y:S01]  /*3380*/  FADD.FTZ R170, R69, R170 ;  /* 0x000000aa45aa7221 */ /* 0x000fe20000010000 */
[----:B------:R-:W-:Y:S06]  /*3390*/  BRA `(.L_x_3467) ;  /* 0x0000000400507947 */ /* 0x000fec0003800000 */
.L_x_3466:
        /* <DEDUP_REMOVED lines=12> */
.L_x_3469:
[----:B------:R-:W-:-:S07]  /*3460*/  IMAD.MOV.U32 R156, RZ, RZ, R162 ;  /* 0x000000ffff9c7224 */ /* 0x000fce00078e00a2 */
.L_x_3470:
[----:B------:R-:W-:Y:S05]  /*3470*/  BSYNC B2 ;  /* 0x0000000000027941 */ /* 0x000fea0003800000 */
.L_x_3468:
        /* <DEDUP_REMOVED lines=16> */
.L_x_3474:
[----:B------:R-:W-:Y:S05]  /*3580*/  BSYNC B3 ;  /* 0x0000000000037941 */ /* 0x000fea0003800000 */
.L_x_3473:
        /* <DEDUP_REMOVED lines=42> */
.L_x_3472:
[----:B------:R-:W-:Y:S05]  /*3830*/  BSYNC B2 ;  /* 0x0000000000027941 */ /* 0x000fea0003800000 */
.L_x_3471:
        /* <DEDUP_REMOVED lines=10> */
.L_x_3467:
        /* <DEDUP_REMOVED lines=12> */
.L_x_3476:
[----:B------:R-:W-:-:S07]  /*39a0*/  MOV R178, R162 ;  /* 0x000000a200b27202 */ /* 0x000fce0000000f00 */
.L_x_3477:
[----:B------:R-:W-:Y:S05]  /*39b0*/  BSYNC B2 ;  /* 0x0000000000027941 */ /* 0x000fea0003800000 */
.L_x_3475:
        /* <DEDUP_REMOVED lines=16> */
.L_x_3481:
[----:B------:R-:W-:Y:S05]  /*3ac0*/  BSYNC B3 ;  /* 0x0000000000037941 */ /* 0x000fea0003800000 */
.L_x_3480:
        /* <DEDUP_REMOVED lines=42> */
.L_x_3479:
[----:B------:R-:W-:Y:S05]  /*3d70*/  BSYNC B2 ;  /* 0x0000000000027941 */ /* 0x000fea0003800000 */
.L_x_3478:
        /* <DEDUP_REMOVED lines=11> */
[----:B------:R-:W-:Y:S02]  /*3e30*/  HADD2.F32 R70, -RZ, R57.H1_H1 ;  /* 0x30000039ff467230 */ /* 0x000fe40000004100 */
[----:B------:R-:W-:-:S03]  /*3e40*/  IMAD.MOV.U32 R64, RZ, RZ, R68 ;  /* 0x000000ffff407224 */ /* 0x000fc600078e0044 */
[----:B------:R-:W-:Y:S01]  /*3e50*/  FADD.FTZ R179, R70, R179 ;  /* 0x000000b346b37221 */ /* 0x000fe20000010000 */
[----:B------:R-:W-:Y:S06]  /*3e60*/  BRA `(.L_x_3483) ;  /* 0x0000000400507947 */ /* 0x000fec0003800000 */
.L_x_3482:
        /* <DEDUP_REMOVED lines=12> */
.L_x_3485:
[----:B------:R-:W-:-:S07]  /*3f30*/  MOV R155, R162 ;  /* 0x000000a2009b7202 */ /* 0x000fce0000000f00 */
.L_x_3486:
[----:B------:R-:W-:Y:S05]  /*3f40*/  BSYNC B2 ;  /* 0x0000000000027941 */ /* 0x000fea0003800000 */
.L_x_3484:
        /* <DEDUP_REMOVED lines=16> */
.L_x_3490:
[----:B------:R-:W-:Y:S05]  /*4050*/  BSYNC B3 ;  /* 0x0000000000037941 */ /* 0x000fea0003800000 */
.L_x_3489:
        /* <DEDUP_REMOVED lines=42> */
.L_x_3488:
[----:B------:R-:W-:Y:S05]  /*4300*/  BSYNC B2 ;  /* 0x0000000000027941 */ /* 0x000fea0003800000 */
.L_x_3487:
[----:B------:R-:W-:Y:S01]  /*4310*/  I2FP.F32.U32 R68, R155 ;  /* 0x0000009b00447245 */ /* 0x000fe20000201000 */
[----:B------:R-:W-:-:S04]  /*4320*/  HADD2.F32 R70, -RZ, R61.H1_H1 ;  /* 0x3000003dff467230 */ /* 0x000fc80000004100 */
[----:B------:R-:W-:Y:S01]  /*4330*/  FFMA.FTZ R65, R68, R201, 1.1641532182693481445e-10 ;  /* 0x2f00000044417423 */ /* 0x000fe200000100c9 */
[----:B------:R-:W-:Y:S01]  /*4340*/  FMUL.FTZ R70, R70, R199 ;  /* 0x000000c746467220 */ /* 0x000fe20000410000 */
[----:B------:R-:W-:-:S03]  /*4350*/  @P1 HADD2.F32 R68, -RZ, R57.H1_H1 ;  /* 0x30000039ff441230 */ /* 0x000fc60000004100 */
[----:B------:R-:W-:-:S04]  /*4360*/  FSETP.GTU.FTZ.AND P3, PT, R65, R200, PT ;  /* 0x000000c84100720b */ /* 0x000fc80003f7c000 */
[----:B------:R-:W-:Y:S02]  /*4370*/  FSEL R70, R70, RZ, !P3 ;  /* 0x000000ff46467208 */ /* 0x000fe40005800000 */
[----:B------:R-:W-:-:S03]  /*4380*/  SEL R155, RZ, 0x1, P3 ;  /* 0x00000001ff9b7807 */ /* 0x000fc60001800000 */
[----:B------:R-:W-:-:S04]  /*4390*/  FADD.FTZ R179, R70, R179 ;  /* 0x000000b346b37221 */ /* 0x000fc80000010000 */
[----:B------:R-:W-:-:S07]  /*43a0*/  @P1 FADD.FTZ R179, R68, R179 ;  /* 0x000000b344b31221 */ /* 0x000fce0000010000 */
.L_x_3483:
        /* <DEDUP_REMOVED lines=12> */
.L_x_3492:
[----:B------:R-:W-:-:S07]  /*4470*/  IMAD.MOV.U32 R178, RZ, RZ, R162 ;  /* 0x000000ffffb27224 */ /* 0x000fce00078e00a2 */
.L_x_3493:
[----:B------:R-:W-:Y:S05]  /*4480*/  BSYNC B2 ;  /* 0x0000000000027941 */ /* 0x000fea0003800000 */
.L_x_3491:
        /* <DEDUP_REMOVED lines=16> */
.L_x_3497:
[----:B------:R-:W-:Y:S05]  /*4590*/  BSYNC B3 ;  /* 0x0000000000037941 */ /* 0x000fea0003800000 */
.L_x_3496:
        /* <DEDUP_REMOVED lines=42> */
.L_x_3495:
[----:B------:R-:W-:Y:S05]  /*4840*/  BSYNC B2 ;  /* 0x0000000000027941 */ /* 0x000fea0003800000 */
.L_x_3494:
        /* <DEDUP_REMOVED lines=11> */
[----:B------:R-:W-:Y:S02]  /*4900*/  HADD2.F32 R69, -RZ, R58.H0_H0 ;  /* 0x2000003aff457230 */ /* 0x000fe40000004100 */
[----:B------:R-:W-:-:S03]  /*4910*/  IMAD.MOV.U32 R64, RZ, RZ, R65 ;  /* 0x000000ffff407224 */ /* 0x000fc600078e0041 */
[----:B------:R-:W-:Y:S01]  /*4920*/  FADD.FTZ R178, R69, R178 ;  /* 0x000000b245b27221 */ /* 0x000fe20000010000 */
[----:B------:R-:W-:Y:S06]  /*4930*/  BRA `(.L_x_3499) ;  /* 0x0000000400507947 */ /* 0x000fec0003800000 */
.L_x_3498:
        /* <DEDUP_REMOVED lines=12> */
.L_x_3501:
[----:B------:R-:W-:-:S07]  /*4a00*/  IMAD.MOV.U32 R154, RZ, RZ, R162 ;  /* 0x000000ffff9a7224 */ /* 0x000fce00078e00a2 */
.L_x_3502:
[----:B------:R-:W-:Y:S05]  /*4a10*/  BSYNC B2 ;  /* 0x0000000000027941 */ /* 0x000fea0003800000 */
.L_x_3500:
        /* <DEDUP_REMOVED lines=16> */
.L_x_3506:
[----:B------:R-:W-:Y:S05]  /*4b20*/  BSYNC B3 ;  /* 0x0000000000037941 */ /* 0x000fea0003800000 */
.L_x_3505:
        /* <DEDUP_REMOVED lines=42> */
.L_x_3504:
[----:B------:R-:W-:Y:S05]  /*4dd0*/  BSYNC B2 ;  /* 0x0000000000027941 */ /* 0x000fea0003800000 */
.L_x_3503:
        /* <DEDUP_REMOVED lines=10> */
.L_x_3499:
        /* <DEDUP_REMOVED lines=12> */
.L_x_3508:
[----:B------:R-:W-:-:S07]  /*4f40*/  IMAD.MOV.U32 R189, RZ, RZ, R162 ;  /* 0x000000ffffbd7224 */ /* 0x000fce00078e00a2 */
.L_x_3509:
[----:B------:R-:W-:Y:S05]  /*4f50*/  BSYNC B2 ;  /* 0x0000000000027941 */ /* 0x000fea0003800000 */
.L_x_3507:
        /* <DEDUP_REMOVED lines=16> */
.L_x_3513:
[----:B------:R-:W-:Y:S05]  /*5060*/  BSYNC B3 ;  /* 0x0000000000037941 */ /* 0x000fea0003800000 */
.L_x_3512:
        /* <DEDUP_REMOVED lines=42> */
.L_x_3511:
[----:B------:R-:W-:Y:S05]  /*5310*/  BSYNC B2 ;  /* 0x0000000000027941 */ /* 0x000fea0003800000 */
.L_x_3510:
[----:B------:R-:W-:Y:S01]  /*5320*/  I2FP.F32.U32 R64, R189 ;  /* 0x000000bd00407245 */ /* 0x000fe20000201000 */
[----:B------:R-:W-:-:S04]  /*5330*/  HADD2.F32 R66, -RZ, R66.H1_H1 ;  /* 0x30000042ff427230 */ /* 0x000fc80000004100 */
[----:B------:R-:W-:Y:S01]  /*5340*/  FFMA.FTZ R69, R64, R201, 1.1641532182693481445e-10 ;  /* 0x2f00000040457423 */ /* 0x000fe200000100c9 */
[----:B------:R-:W-:-:S04]  /*5350*/  FMUL.FTZ R66, R66, R199 ;  /* 0x000000c742427220 */ /* 0x000fc80000410000 */
[----:B------:R-:W-:-:S04]  /*5360*/  FSETP.GTU.FTZ.AND P3, PT, R69, R200, PT ;  /* 0x000000c84500720b */ /* 0x000fc80003f7c000 */
[----:B------:R-:W-:Y:S01]  /*5370*/  FSEL R191, R66, RZ, !P3 ;  /* 0x000000ff42bf7208 */ /* 0x000fe20005800000 */
[----:B------:R-:W-:Y:S08]  /*5380*/  @P2 BRA `(.L_x_3514) ;  /* 0x0000000000182947 */ /* 0x000ff00003800000 */
[----:B------:R-:W-:Y:S01]  /*5390*/  IMAD.MOV.U32 R64, RZ, RZ, R65 ;  /* 0x000000ffff407224 */ /* 0x000fe200078e0041 */
[----:B------:R-:W-:Y:S06]  /*53a0*/  @!P1 BRA `(.L_x_3515) ;  /* 0x0000000400609947 */ /* 0x000fec0003800000 */
[----:B------:R-:W-:Y:S01]  /*53b0*/  HADD2.F32 R66, -RZ, R58.H1_H1 ;  /* 0x3000003aff427230 */ /* 0x000fe20000004100 */
[----:B------:R-:W-:-:S04]  /*53c0*/  MOV R64, R65 ;  /* 0x0000004100407202 */ /* 0x000fc80000000f00 */
[----:B------:R-:W-:Y:S01]  /*53d0*/  FADD.FTZ R191, R66, R191 ;  /* 0x000000bf42bf7221 */ /* 0x000fe20000010000 */
[----:B------:R-:W-:Y:S06]  /*53e0*/  BRA `(.L_x_3515) ;  /* 0x0000000400507947 */ /* 0x000fec0003800000 */
.L_x_3514:
        /* <DEDUP_REMOVED lines=12> */
.L_x_3517:
[----:B------:R-:W-:-:S07]  /*54b0*/  IMAD.MOV.U32 R66, RZ, RZ, R162 ;  /* 0x000000ffff427224 */ /* 0x000fce00078e00a2 */
.L_x_3518:
[----:B------:R-:W-:Y:S05]  /*54c0*/  BSYNC B2 ;  /* 0x0000000000027941 */ /* 0x000fea0003800000 */
.L_x_3516:
        /* <DEDUP_REMOVED lines=16> */
.L_x_3522:
[----:B------:R-:W-:Y:S05]  /*55d0*/  BSYNC B3 ;  /* 0x0000000000037941 */ /* 0x000fea0003800000 */
.L_x_3521:
        /* <DEDUP_REMOVED lines=42> */
.L_x_3520:
[----:B------:R-:W-:Y:S05]  /*5880*/  BSYNC B2 ;  /* 0x0000000000027941 */ /* 0x000fea0003800000 */
.L_x_3519:
        /* <DEDUP_REMOVED lines=10> */
.L_x_3515:
        /* <DEDUP_REMOVED lines=12> */
.L_x_3524:
[----:B------:R-:W-:-:S07]  /*59f0*/  MOV R66, R162 ;  /* 0x000000a200427202 */ /* 0x000fce0000000f00 */
.L_x_3525:
[----:B------:R-:W-:Y:S05]  /*5a00*/  BSYNC B2 ;  /* 0x0000000000027941 */ /* 0x000fea0003800000 */
.L_x_3523:
        /* <DEDUP_REMOVED lines=16> */
.L_x_3529:
[----:B------:R-:W-:Y:S05]  /*5b10*/  BSYNC B3 ;  /* 0x0000000000037941 */ /* 0x000fea0003800000 */
.L_x_3528:
        /* <DEDUP_REMOVED lines=42> */
.L_x_3527:
[----:B------:R-:W-:Y:S05]  /*5dc0*/  BSYNC B2 ;  /* 0x0000000000027941 */ /* 0x000fea0003800000 */
.L_x_3526:
[----:B------:R-:W-:Y:S01]  /*5dd0*/  I2FP.F32.U32 R64, R66 ;  /* 0x0000004200407245 */ /* 0x000fe20000201000 */
[----:B------:R-:W-:-:S04]  /*5de0*/  HADD2.F32 R66, -RZ, R67.H0_H0 ;  /* 0x20000043ff427230 */ /* 0x000fc80000004100 */
[----:B------:R-:W-:Y:S01]  /*5df0*/  FFMA.FTZ R69, R64, R201, 1.1641532182693481445e-10 ;  /* 0x2f00000040457423 */ /* 0x000fe200000100c9 */
[----:B------:R-:W-:-:S04]  /*5e00*/  FMUL.FTZ R66, R66, R199 ;  /* 0x000000c742427220 */ /* 0x000fc80000410000 */
[----:B------:R-:W-:-:S04]  /*5e10*/  FSETP.GTU.FTZ.AND P4, PT, R69, R200, PT ;  /* 0x000000c84500720b */ /* 0x000fc80003f9c000 */
[----:B------:R-:W-:Y:S01]  /*5e20*/  FSEL R189, R66, RZ, !P4 ;  /* 0x000000ff42bd7208 */ /* 0x000fe20006000000 */
[----:B------:R-:W-:Y:S08]  /*5e30*/  @P2 BRA `(.L_x_3530) ;  /* 0x0000000000182947 */ /* 0x000ff00003800000 */
[----:B------:R-:W-:Y:S01]  /*5e40*/  MOV R64, R65 ;  /* 0x0000004100407202 */ /* 0x000fe20000000f00 */
[----:B------:R-:W-:Y:S06]  /*5e50*/  @!P1 BRA `(.L_x_3531) ;  /* 0x0000000400609947 */ /* 0x000fec0003800000 */
[----:B------:R-:W-:Y:S02]  /*5e60*/  HADD2.F32 R66, -RZ, R59.H0_H0 ;  /* 0x2000003bff427230 */ /* 0x000fe40000004100 */
[----:B------:R-:W-:-:S03]  /*5e70*/  IMAD.MOV.U32 R64, RZ, RZ, R65 ;  /* 0x000000ffff407224 */ /* 0x000fc600078e0041 */
[----:B------:R-:W-:Y:S01]  /*5e80*/  FADD.FTZ R189, R66, R189 ;  /* 0x000000bd42bd7221 */ /* 0x000fe20000010000 */
[----:B------:R-:W-:Y:S06]  /*5e90*/  BRA `(.L_x_3531) ;  /* 0x0000000400507947 */ /* 0x000fec0003800000 */
.L_x_3530:
        /* <DEDUP_REMOVED lines=12> */
.L_x_3533:
[----:B------:R-:W-:-:S07]  /*5f60*/  MOV R66, R162 ;  /* 0x000000a200427202 */ /* 0x000fce0000000f00 */
.L_x_3534:
[----:B------:R-:W-:Y:S05]  /*5f70*/  BSYNC B2 ;  /* 0x0000000000027941 */ /* 0x000fea0003800000 */
.L_x_3532:
        /* <DEDUP_REMOVED lines=16> */
.L_x_3538:
[----:B------:R-:W-:Y:S05]  /*6080*/  BSYNC B3 ;  /* 0x0000000000037941 */ /* 0x000fea0003800000 */
.L_x_3537:
        /* <DEDUP_REMOVED lines=42> */
.L_x_3536:
[----:B------:R-:W-:Y:S05]  /*6330*/  BSYNC B2 ;  /* 0x0000000000027941 */ /* 0x000fea0003800000 */
.L_x_3535:
[----:B------:R-:W-:Y:S01]  /*6340*/  I2FP.F32.U32 R66, R66 ;  /* 0x0000004200427245 */ /* 0x000fe20000201000 */
[----:B------:R-:W-:-:S04]  /*6350*/  HADD2.F32 R68, -RZ, R63.H0_H0 ;  /* 0x2000003fff447230 */ /* 0x000fc80000004100 */
[----:B------:R-:W-:Y:S01]  /*6360*/  FFMA.FTZ R65, R66, R201, 1.1641532182693481445e-10 ;  /* 0x2f00000042417423 */ /* 0x000fe200000100c9 */
[----:B------:R-:W-:Y:S01]  /*6370*/  FMUL.FTZ R68, R68, R199 ;  /* 0x000000c744447220 */ /* 0x000fe20000410000 */
[----:B------:R-:W-:-:S03]  /*6380*/  @P1 HADD2.F32 R66, -RZ, R59.H0_H0 ;  /* 0x2000003bff421230 */ /* 0x000fc60000004100 */
[----:B------:R-:W-:-:S04]  /*6390*/  FSETP.GTU.FTZ.AND P5, PT, R65, R200, PT ;  /* 0x000000c84100720b */ /* 0x000fc80003fbc000 */
[----:B------:R-:W-:Y:S02]  /*63a0*/  FSEL R68, R68, RZ, !P5 ;  /* 0x000000ff44447208 */ /* 0x000fe40006800000 */
[----:B------:R-:W-:-:S03]  /*63b0*/  SEL R152, RZ, 0x1, P5 ;  /* 0x00000001ff987807 */ /* 0x000fc60002800000 */
[----:B------:R-:W-:-:S04]  /*63c0*/  FADD.FTZ R189, R68, R189 ;  /* 0x000000bd44bd7221 */ /* 0x000fc80000010000 */
[----:B------:R-:W-:-:S07]  /*63d0*/  @P1 FADD.FTZ R189, R66, R189 ;  /* 0x000000bd42bd1221 */ /* 0x000fce0000010000 */
.L_x_3531:
        /* <DEDUP_REMOVED lines=12> */
.L_x_3540:
[----:B------:R-:W-:-:S07]  /*64a0*/  IMAD.MOV.U32 R66, RZ, RZ, R162 ;  /* 0x000000ffff427224 */ /* 0x000fce00078e00a2 */
.L_x_3541:
[----:B------:R-:W-:Y:S05]  /*64b0*/  BSYNC B2 ;  /* 0x0000000000027941 */ /* 0x000fea0003800000 */
.L_x_3539:
        /* <DEDUP_REMOVED lines=16> */
.L_x_3545:
[----:B------:R-:W-:Y:S05]  /*65c0*/  BSYNC B3 ;  /* 0x0000000000037941 */ /* 0x000fea0003800000 */
.L_x_3544:
        /* <DEDUP_REMOVED lines=42> */
.L_x_3543:
[----:B------:R-:W-:Y:S05]  /*6870*/  BSYNC B2 ;  /* 0x0000000000027941 */ /* 0x000fea0003800000 */
.L_x_3542:
        /* <DEDUP_REMOVED lines=9> */
[----:B------:R-:W-:Y:S02]  /*6910*/  HADD2.F32 R67, -RZ, R59.H1_H1 ;  /* 0x3000003bff437230 */ /* 0x000fe40000004100 */
[----:B------:R-:W-:-:S03]  /*6920*/  IMAD.MOV.U32 R161, RZ, RZ, R65 ;  /* 0x000000ffffa17224 */ /* 0x000fc600078e0041 */
[----:B------:R-:W-:Y:S01]  /*6930*/  FADD.FTZ R194, R67, R194 ;  /* 0x000000c243c27221 */ /* 0x000fe20000010000 */
[----:B------:R-:W-:Y:S06]  /*6940*/  BRA `(.L_x_3547) ;  /* 0x0000000400507947 */ /* 0x000fec0003800000 */
.L_x_3546:
        /* <DEDUP_REMOVED lines=12> */
.L_x_3549:
[----:B------:R-:W-:-:S07]  /*6a10*/  IMAD.MOV.U32 R151, RZ, RZ, R162 ;  /* 0x000000ffff977224 */ /* 0x000fce00078e00a2 */
.L_x_3550:
[----:B------:R-:W-:Y:S05]  /*6a20*/  BSYNC B2 ;  /* 0x0000000000027941 */ /* 0x000fea0003800000 */
.L_x_3548:
        /* <DEDUP_REMOVED lines=16> */
.L_x_3554:
[----:B------:R-:W-:Y:S05]  /*6b30*/  BSYNC B3 ;  /* 0x0000000000037941 */ /* 0x000fea0003800000 */
.L_x_3553:
        /* <DEDUP_REMOVED lines=42> */
.L_x_3552:
[----:B------:R-:W-:Y:S05]  /*6de0*/  BSYNC B2 ;  /* 0x0000000000027941 */ /* 0x000fea0003800000 */
.L_x_3551:
        /* <DEDUP_REMOVED lines=10> */
.L_x_3547:
        /* <DEDUP_REMOVED lines=22> */
[----:B------:R-:W-:-:S02]  /*6ff0*/  SHF.L.U64.HI R203, R198, 0x3, RZ ;  /* 0x00000003c6cb7819 */ /* 0x000fc400000102ff */
[----:B------:R-:W-:Y:S02]  /*7000*/  IADD3 R68, P1, R202, UR32, RZ ;  /* 0x00000020ca447c10 */ /* 0x000fe4000ff3e0ff */
[----:B------:R-:W-:Y:S02]  /*7010*/  LOP3.LUT R71, R71, R67, R65, 0xfe, !PT ;  /* 0x0000004347477212 */ /* 0x000fe400078efe41 */
[----:B------:R-:W-:Y:S02]  /*7020*/  F2FP.F16.F32.PACK_AB R67, R194, R189 ;  /* 0x000000bdc243723e */ /* 0x000fe400000000ff */
[----:B------:R-:W-:Y:S02]  /*7030*/  F2FP.F16.F32.PACK_AB R66, R191, R178 ;  /* 0x000000b2bf42723e */ /* 0x000fe400000000ff */
[----:B------:R-:W-:Y:S02]  /*7040*/  F2FP.F16.F32.PACK_AB R65, R179, R170 ;  /* 0x000000aab341723e */ /* 0x000fe400000000ff */
[----:B------:R-:W-:-:S02]  /*7050*/  F2FP.F16.F32.PACK_AB R64, R172, R167 ;  /* 0x000000a7ac40723e */ /* 0x000fc400000000ff */
        /* <DEDUP_REMOVED lines=25> */
.L_x_3555:
[----:B------:R-:W-:-:S07]  /*71f0*/  IADD3 R199, R198, 0x20, RZ ;  /* 0x00000020c6c77810 */ /* 0x000fce0007ffe0ff */
.L_x_3426:
[----:B------:R-:W-:Y:S05]  /*7200*/  BSYNC B1 ;  /* 0x0000000000017941 */ /* 0x000fea0003800000 */
.L_x_3425:
        /* <DEDUP_REMOVED lines=29> */
.L_x_3559:
[----:B------:R-:W-:-:S07]  /*73e0*/  IMAD.MOV.U32 R166, RZ, RZ, R162 ;  /* 0x000000ffffa67224 */ /* 0x000fce00078e00a2 */
.L_x_3560:
[----:B------:R-:W-:Y:S05]  /*73f0*/  BSYNC B2 ;  /* 0x0000000000027941 */ /* 0x000fea0003800000 */
.L_x_3558:
        /* <DEDUP_REMOVED lines=16> */
.L_x_3564:
[----:B------:R-:W-:Y:S05]  /*7500*/  BSYNC B3 ;  /* 0x0000000000037941 */ /* 0x000fea0003800000 */
.L_x_3563:
        /* <DEDUP_REMOVED lines=42> */
.L_x_3562:
[----:B------:R-:W-:Y:S05]  /*77b0*/  BSYNC B2 ;  /* 0x0000000000027941 */ /* 0x000fea0003800000 */
.L_x_3561:
        /* <DEDUP_REMOVED lines=20> */
.L_x_3565:
        /* <DEDUP_REMOVED lines=12> */
.L_x_3568:
[----:B------:R-:W-:-:S07]  /*79c0*/  MOV R158, R162 ;  /* 0x000000a2009e7202 */ /* 0x000fce0000000f00 */
.L_x_3569:
[----:B------:R-:W-:Y:S05]  /*79d0*/  BSYNC B2 ;  /* 0x0000000000027941 */ /* 0x000fea0003800000 */
.L_x_3567:
        /* <DEDUP_REMOVED lines=16> */
.L_x_3573:
[----:B------:R-:W-:Y:S05]  /*7ae0*/  BSYNC B3 ;  /* 0x0000000000037941 */ /* 0x000fea0003800000 */
.L_x_3572:
        /* <DEDUP_REMOVED lines=42> */
.L_x_3571:
[----:B------:R-:W-:Y:S05]  /*7d90*/  BSYNC B2 ;  /* 0x0000000000027941 */ /* 0x000fea0003800000 */
.L_x_3570:
        /* <DEDUP_REMOVED lines=10> */
.L_x_3566:
        /* <DEDUP_REMOVED lines=12> */
.L_x_3575:
[----:B------:R-:W-:-:S07]  /*7f00*/  IMAD.MOV.U32 R171, RZ, RZ, R162 ;  /* 0x000000ffffab7224 */ /* 0x000fce00078e00a2 */
.L_x_3576:
[----:B------:R-:W-:Y:S05]  /*7f10*/  BSYNC B2 ;  /* 0x0000000000027941 */ /* 0x000fea0003800000 */
.L_x_3574:
        /* <DEDUP_REMOVED lines=16> */
.L_x_3580:
[----:B------:R-:W-:Y:S05]  /*8020*/  BSYNC B3 ;  /* 0x0000000000037941 */ /* 0x000fea0003800000 */
.L_x_3579:
        /* <DEDUP_REMOVED lines=42> */
.L_x_3578:
[----:B------:R-:W-:Y:S05]  /*82d0*/  BSYNC B2 ;  /* 0x0000000000027941 */ /* 0x000fea0003800000 */
.L_x_3577:
        /* <DEDUP_REMOVED lines=15> */
.L_x_3581:
        /* <DEDUP_REMOVED lines=12> */
.L_x_3584:
[----:B------:R-:W-:-:S07]  /*8490*/  MOV R157, R162 ;  /* 0x000000a2009d7202 */ /* 0x000fce0000000f00 */
.L_x_3585:
[----:B------:R-:W-:Y:S05]  /*84a0*/  BSYNC B2 ;  /* 0x0000000000027941 */ /* 0x000fea0003800000 */
.L_x_3583:
        /* <DEDUP_REMOVED lines=16> */
.L_x_3589:
[----:B------:R-:W-:Y:S05]  /*85b0*/  BSYNC B3 ;  /* 0x0000000000037941 */ /* 0x000fea0003800000 */
.L_x_3588:
        /* <DEDUP_REMOVED lines=42> */
.L_x_3587:
[----:B------:R-:W-:Y:S05]  /*8860*/  BSYNC B2 ;  /* 0x0000000000027941 */ /* 0x000fea0003800000 */
.L_x_3586:
        /* <DEDUP_REMOVED lines=10> */
.L_x_3582:
        /* <DEDUP_REMOVED lines=12> */
.L_x_3591:
[----:B------:R-:W-:-:S07]  /*89d0*/  IMAD.MOV.U32 R173, RZ, RZ, R162 ;  /* 0x000000ffffad7224 */ /* 0x000fce00078e00a2 */
.L_x_3592:
[----:B------:R-:W-:Y:S05]  /*89e0*/  BSYNC B2 ;  /* 0x0000000000027941 */ /* 0x000fea0003800000 */
.L_x_3590:
        /* <DEDUP_REMOVED lines=16> */
.L_x_3596:
[----:B------:R-:W-:Y:S05]  /*8af0*/  BSYNC B3 ;  /* 0x0000000000037941 */ /* 0x000fea0003800000 */
.L_x_3595:
        /* <DEDUP_REMOVED lines=42> */
.L_x_3594:
[----:B------:R-:W-:Y:S05]  /*8da0*/  BSYNC B2 ;  /* 0x0000000000027941 */ /* 0x000fea0003800000 */
.L_x_3593:
        /* <DEDUP_REMOVED lines=11> */
[----:B------:R-:W-:Y:S02]  /*8e60*/  HADD2.F32 R64, -RZ, R57.H0_H0 ;  /* 0x20000039ff407230 */ /* 0x000fe40000004100 */
[----:B------:R-:W-:-:S03]  /*8e70*/  IMAD.MOV.U32 R69, RZ, RZ, R68 ;  /* 0x000000ffff457224 */ /* 0x000fc600078e0044 */
[----:B------:R-:W-:Y:S01]  /*8e80*/  FADD.FTZ R173, R64, R173 ;  /* 0x000000ad40ad7221 */ /* 0x000fe20000010000 */
[----:B------:R-:W-:Y:S06]  /*8e90*/  BRA `(.L_x_3598) ;  /* 0x0000000400507947 */ /* 0x000fec0003800000 */
.L_x_3597:
        /* <DEDUP_REMOVED lines=12> */
.L_x_3600:
[----:B------:R-:W-:-:S07]  /*8f60*/  MOV R64, R162 ;  /* 0x000000a200407202 */ /* 0x000fce0000000f00 */
.L_x_3601:
[----:B------:R-:W-:Y:S05]  /*8f70*/  BSYNC B2 ;  /* 0x0000000000027941 */ /* 0x000fea0003800000 */
.L_x_3599:
        /* <DEDUP_REMOVED lines=16> */
.L_x_3605:
[----:B------:R-:W-:Y:S05]  /*9080*/  BSYNC B3 ;  /* 0x0000000000037941 */ /* 0x000fea0003800000 */
.L_x_3604:
        /* <DEDUP_REMOVED lines=42> */
.L_x_3603:
[----:B------:R-:W-:Y:S05]  /*9330*/  BSYNC B2 ;  /* 0x0000000000027941 */ /* 0x000fea0003800000 */
.L_x_3602:
        /* <DEDUP_REMOVED lines=10> */
.L_x_3598:
        /* <DEDUP_REMOVED lines=12> */
.L_x_3607:
[----:B------:R-:W-:-:S07]  /*94a0*/  IMAD.MOV.U32 R64, RZ, RZ, R162 ;  /* 0x000000ffff407224 */ /* 0x000fce00078e00a2 */
.L_x_3608:
[----:B------:R-:W-:Y:S05]  /*94b0*/  BSYNC B2 ;  /* 0x0000000000027941 */ /* 0x000fea0003800000 */
.L_x_3606:
        /* <DEDUP_REMOVED lines=16> */
.L_x_3612:
[----:B------:R-:W-:Y:S05]  /*95c0*/  BSYNC B3 ;  /* 0x0000000000037941 */ /* 0x000fea0003800000 */
.L_x_3611:
        /* <DEDUP_REMOVED lines=42> */
.L_x_3610:
[----:B------:R-:W-:Y:S05]  /*9870*/  BSYNC B2 ;  /* 0x0000000000027941 */ /* 0x000fea0003800000 */
.L_x_3609:
        /* <DEDUP_REMOVED lines=15> */
.L_x_3613:
        /* <DEDUP_REMOVED lines=12> */
.L_x_3616:
[----:B------:R-:W-:-:S07]  /*9a30*/  MOV R155, R162 ;  /* 0x000000a2009b7202 */ /* 0x000fce0000000f00 */
.L_x_3617:
[----:B------:R-:W-:Y:S05]  /*9a40*/  BSYNC B2 ;  /* 0x0000000000027941 */ /* 0x000fea0003800000 */
.L_x_3615:
        /* <DEDUP_REMOVED lines=16> */
.L_x_3621:
[----:B------:R-:W-:Y:S05]  /*9b50*/  BSYNC B3 ;  /* 0x0000000000037941 */ /* 0x000fea0003800000 */
.L_x_3620:
        /* <DEDUP_REMOVED lines=42> */
.L_x_3619:
[----:B------:R-:W-:Y:S05]  /*9e00*/  BSYNC B2 ;  /* 0x0000000000027941 */ /* 0x000fea0003800000 */
.L_x_3618:
        /* <DEDUP_REMOVED lines=10> */
.L_x_3614:
        /* <DEDUP_REMOVED lines=12> */
.L_x_3623:
[----:B------:R-:W-:-:S07]  /*9f70*/  IMAD.MOV.U32 R181, RZ, RZ, R162 ;  /* 0x000000ffffb57224 */ /* 0x000fce00078e00a2 */
.L_x_3624:
[----:B------:R-:W-:Y:S05]  /*9f80*/  BSYNC B2 ;  /* 0x0000000000027941 */ /* 0x000fea0003800000 */
.L_x_3622:
        /* <DEDUP_REMOVED lines=16> */
.L_x_3628:
[----:B------:R-:W-:Y:S05]  /*a090*/  BSYNC B3 ;  /* 0x0000000000037941 */ /* 0x000fea0003800000 */
.L_x_3627:
        /* <DEDUP_REMOVED lines=42> */
.L_x_3626:
[----:B------:R-:W-:Y:S05]  /*a340*/  BSYNC B2 ;  /* 0x0000000000027941 */ /* 0x000fea0003800000 */
.L_x_3625:
        /* <DEDUP_REMOVED lines=15> */
.L_x_3629:
        /* <DEDUP_REMOVED lines=12> */
.L_x_3632:
[----:B------:R-:W-:-:S07]  /*a500*/  MOV R154, R162 ;  /* 0x000000a2009a7202 */ /* 0x000fce0000000f00 */
.L_x_3633:
[----:B------:R-:W-:Y:S05]  /*a510*/  BSYNC B2 ;  /* 0x0000000000027941 */ /* 0x000fea0003800000 */
.L_x_3631:
        /* <DEDUP_REMOVED lines=16> */
.L_x_3637:
[----:B------:R-:W-:Y:S05]  /*a620*/  BSYNC B3 ;  /* 0x0000000000037941 */ /* 0x000fea0003800000 */
.L_x_3636:
        /* <DEDUP_REMOVED lines=42> */
.L_x_3635:
[----:B------:R-:W-:Y:S05]  /*a8d0*/  BSYNC B2 ;  /* 0x0000000000027941 */ /* 0x000fea0003800000 */
.L_x_3634:
        /* <DEDUP_REMOVED lines=10> */
.L_x_3630:
        /* <DEDUP_REMOVED lines=12> */
.L_x_3639:
[----:B------:R-:W-:-:S07]  /*aa40*/  IMAD.MOV.U32 R188, RZ, RZ, R162 ;  /* 0x000000ffffbc7224 */ /* 0x000fce00078e00a2 */
.L_x_3640:
[----:B------:R-:W-:Y:S05]  /*aa50*/  BSYNC B2 ;  /* 0x0000000000027941 */ /* 0x000fea0003800000 */
.L_x_3638:
        /* <DEDUP_REMOVED lines=16> */
.L_x_3644:
[----:B------:R-:W-:Y:S05]  /*ab60*/  BSYNC B3 ;  /* 0x0000000000037941 */ /* 0x000fea0003800000 */
.L_x_3643:
        /* <DEDUP_REMOVED lines=42> */
.L_x_3642:
[----:B------:R-:W-:Y:S05]  /*ae10*/  BSYNC B2 ;  /* 0x0000000000027941 */ /* 0x000fea0003800000 */
.L_x_3641:
[----:B------:R-:W-:Y:S01]  /*ae20*/  I2FP.F32.U32 R69, R188 ;  /* 0x000000bc00457245 */ /* 0x000fe20000201000 */
[----:B------:R-:W-:-:S04]  /*ae30*/  HADD2.F32 R71, -RZ, R66.H1_H1 ;  /* 0x30000042ff477230 */ /* 0x000fc80000004100 */
[----:B------:R-:W-:Y:S01]  /*ae40*/  FFMA.FTZ R64, R69, R202, 1.1641532182693481445e-10 ;  /* 0x2f00000045407423 */ /* 0x000fe200000100ca */
[----:B------:R-:W-:-:S04]  /*ae50*/  FMUL.FTZ R71, R71, R200 ;  /* 0x000000c847477220 */ /* 0x000fc80000410000 */
[----:B------:R-:W-:-:S04]  /*ae60*/  FSETP.GTU.FTZ.AND P3, PT, R64, R201, PT ;  /* 0x000000c94000720b */ /* 0x000fc80003f7c000 */
[----:B------:R-:W-:Y:S01]  /*ae70*/  FSEL R190, R71, RZ, !P3 ;  /* 0x000000ff47be7208 */ /* 0x000fe20005800000 */
[----:B------:R-:W-:Y:S08]  /*ae80*/  @P2 BRA `(.L_x_3645) ;  /* 0x0000000000182947 */ /* 0x000ff00003800000 */
[----:B------:R-:W-:Y:S01]  /*ae90*/  MOV R64, R65 ;  /* 0x0000004100407202 */ /* 0x000fe20000000f00 */
[----:B------:R-:W-:Y:S06]  /*aea0*/  @!P1 BRA `(.L_x_3646) ;  /* 0x0000000400609947 */ /* 0x000fec0003800000 */
[----:B------:R-:W-:Y:S02]  /*aeb0*/  HADD2.F32 R69, -RZ, R58.H1_H1 ;  /* 0x3000003aff457230 */ /* 0x000fe40000004100 */
[----:B------:R-:W-:-:S03]  /*aec0*/  IMAD.MOV.U32 R64, RZ, RZ, R65 ;  /* 0x000000ffff407224 */ /* 0x000fc600078e0041 */
[----:B------:R-:W-:Y:S01]  /*aed0*/  FADD.FTZ R190, R69, R190 ;  /* 0x000000be45be7221 */ /* 0x000fe20000010000 */
[----:B------:R-:W-:Y:S06]  /*aee0*/  BRA `(.L_x_3646) ;  /* 0x0000000400507947 */ /* 0x000fec0003800000 */
.L_x_3645:
        /* <DEDUP_REMOVED lines=12> */
.L_x_3648:
[----:B------:R-:W-:-:S07]  /*afb0*/  MOV R66, R162 ;  /* 0x000000a200427202 */ /* 0x000fce0000000f00 */
.L_x_3649:
[----:B------:R-:W-:Y:S05]  /*afc0*/  BSYNC B2 ;  /* 0x0000000000027941 */ /* 0x000fea0003800000 */
.L_x_3647:
        /* <DEDUP_REMOVED lines=16> */
.L_x_3653:
[----:B------:R-:W-:Y:S05]  /*b0d0*/  BSYNC B3 ;  /* 0x0000000000037941 */ /* 0x000fea0003800000 */
.L_x_3652:
        /* <DEDUP_REMOVED lines=42> */
.L_x_3651:
[----:B------:R-:W-:Y:S05]  /*b380*/  BSYNC B2 ;  /* 0x0000000000027941 */ /* 0x000fea0003800000 */
.L_x_3650:
        /* <DEDUP_REMOVED lines=10> */
.L_x_3646:
        /* <DEDUP_REMOVED lines=12> */
.L_x_3655:
[----:B------:R-:W-:-:S07]  /*b4f0*/  IMAD.MOV.U32 R66, RZ, RZ, R162 ;  /* 0x000000ffff427224 */ /* 0x000fce00078e00a2 */
.L_x_3656:
[----:B------:R-:W-:Y:S05]  /*b500*/  BSYNC B2 ;  /* 0x0000000000027941 */ /* 0x000fea0003800000 */
.L_x_3654:
        /* <DEDUP_REMOVED lines=16> */
.L_x_3660:
[----:B------:R-:W-:Y:S05]  /*b610*/  BSYNC B3 ;  /* 0x0000000000037941 */ /* 0x000fea0003800000 */
.L_x_3659:
        /* <DEDUP_REMOVED lines=42> */
.L_x_3658:
[----:B------:R-:W-:Y:S05]  /*b8c0*/  BSYNC B2 ;  /* 0x0000000000027941 */ /* 0x000fea0003800000 */
.L_x_3657:
        /* <DEDUP_REMOVED lines=13> */
.L_x_3661:
        /* <DEDUP_REMOVED lines=12> */
.L_x_3664:
[----:B------:R-:W-:-:S07]  /*ba60*/  MOV R66, R162 ;  /* 0x000000a200427202 */ /* 0x000fce0000000f00 */
.L_x_3665:
[----:B------:R-:W-:Y:S05]  /*ba70*/  BSYNC B2 ;  /* 0x0000000000027941 */ /* 0x000fea0003800000 */
.L_x_3663:
        /* <DEDUP_REMOVED lines=16> */
.L_x_3669:
[----:B------:R-:W-:Y:S05]  /*bb80*/  BSYNC B3 ;  /* 0x0000000000037941 */ /* 0x000fea0003800000 */
.L_x_3668:
        /* <DEDUP_REMOVED lines=42> */
.L_x_3667:
[----:B------:R-:W-:Y:S05]  /*be30*/  BSYNC B2 ;  /* 0x0000000000027941 */ /* 0x000fea0003800000 */
.L_x_3666:
        /* <DEDUP_REMOVED lines=10> */
.L_x_3662:
        /* <DEDUP_REMOVED lines=12> */
.L_x_3671:
[----:B------:R-:W-:-:S07]  /*bfa0*/  IMAD.MOV.U32 R66, RZ, RZ, R162 ;  /* 0x000000ffff427224 */ /* 0x000fce00078e00a2 */
.L_x_3672:
[----:B------:R-:W-:Y:S05]  /*bfb0*/  BSYNC B2 ;  /* 0x0000000000027941 */ /* 0x000fea0003800000 */
.L_x_3670:
        /* <DEDUP_REMOVED lines=16> */
.L_x_3676:
[----:B------:R-:W-:Y:S05]  /*c0c0*/  BSYNC B3 ;  /* 0x0000000000037941 */ /* 0x000fea0003800000 */
.L_x_3675:
        /* <DEDUP_REMOVED lines=42> */
.L_x_3674:
[----:B------:R-:W-:Y:S05]  /*c370*/  BSYNC B2 ;  /* 0x0000000000027941 */ /* 0x000fea0003800000 */
.L_x_3673:
        /* <DEDUP_REMOVED lines=13> */
.L_x_3677:
        /* <DEDUP_REMOVED lines=12> */
.L_x_3680:
[----:B------:R-:W-:-:S07]  /*c510*/  MOV R151, R162 ;  /* 0x000000a200977202 */ /* 0x000fce0000000f00 */
.L_x_3681:
[----:B------:R-:W-:Y:S05]  /*c520*/  BSYNC B2 ;  /* 0x0000000000027941 */ /* 0x000fea0003800000 */
.L_x_3679:
        /* <DEDUP_REMOVED lines=16> */
.L_x_3685:
[----:B------:R-:W-:Y:S05]  /*c630*/  BSYNC B3 ;  /* 0x0000000000037941 */ /* 0x000fea0003800000 */
.L_x_3684:
        /* <DEDUP_REMOVED lines=42> */
.L_x_3683:
[----:B------:R-:W-:Y:S05]  /*c8e0*/  BSYNC B2 ;  /* 0x0000000000027941 */ /* 0x000fea0003800000 */
.L_x_3682:
        /* <DEDUP_REMOVED lines=10> */
.L_x_3678:
        /* <DEDUP_REMOVED lines=54> */
.L_x_3686:
[----:B------:R-:W-:-:S07]  /*ccf0*/  VIADD R199, R199, 0x20 ;  /* 0x00000020c7c77836 */ /* 0x000fce0000000000 */
.L_x_3557:
[----:B------:R-:W-:Y:S05]  /*cd00*/  BSYNC B1 ;  /* 0x0000000000017941 */ /* 0x000fea0003800000 */
.L_x_3556:
        /* <DEDUP_REMOVED lines=29> */
.L_x_3690:
[----:B------:R-:W-:-:S07]  /*cee0*/  MOV R168, R162 ;  /* 0x000000a200a87202 */ /* 0x000fce0000000f00 */
.L_x_3691:
[----:B------:R-:W-:Y:S05]  /*cef0*/  BSYNC B2 ;  /* 0x0000000000027941 */ /* 0x000fea0003800000 */
.L_x_3689:
        /* <DEDUP_REMOVED lines=11> */
[----:B------:R-:W-:Y:S01]  /*cfb0*/  @!P2 IADD3 R70, R159, 0x1, RZ ;  /* 0x000000019f46a810 */ /* 0x000fe20007ffe0ff */
[----:B------:R-:W-:-:S03]  /*cfc0*/  @!P2 IMAD.MOV.U32 R45, RZ, RZ, RZ ;  /* 0x000000ffff2da224 */ /* 0x000fc600078e00ff */
[----:B------:R-:W-:-:S13]  /*cfd0*/  ISETP.NE.AND P3, PT, R47, RZ, !P2 ;  /* 0x000000ff2f00720c */ /* 0x000fda0005765270 */
[----:B------:R-:W-:-:S05]  /*cfe0*/  @P3 IMAD.MOV R70, RZ, RZ, R159 ;  /* 0x000000ffff463224 */ /* 0x000fca00078e029f */
[----:B------:R-:W-:-:S07]  /*cff0*/  @!P2 MOV R159, R70 ;  /* 0x00000046009fa202 */ /* 0x000fce0000000f00 */
.L_x_3695:
[----:B------:R-:W-:Y:S05]  /*d000*/  BSYNC B3 ;  /* 0x0000000000037941 */ /* 0x000fea0003800000 */
.L_x_3694:
        /* <DEDUP_REMOVED lines=42> */
.L_x_3693:
[----:B------:R-:W-:Y:S05]  /*d2b0*/  BSYNC B2 ;  /* 0x0000000000027941 */ /* 0x000fea0003800000 */
.L_x_3692:
        /* <DEDUP_REMOVED lines=20> */
.L_x_3696:
        /* <DEDUP_REMOVED lines=12> */
.L_x_3699:
[----:B------:R-:W-:-:S07]  /*d4c0*/  MOV R158, R162 ;  /* 0x000000a2009e7202 */ /* 0x000fce0000000f00 */
.L_x_3700:
[----:B------:R-:W-:Y:S05]  /*d4d0*/  BSYNC B2 ;  /* 0x0000000000027941 */ /* 0x000fea0003800000 */
.L_x_3698:
        /* <DEDUP_REMOVED lines=16> */
.L_x_3704:
[----:B------:R-:W-:Y:S05]  /*d5e0*/  BSYNC B3 ;  /* 0x0000000000037941 */ /* 0x000fea0003800000 */
.L_x_3703:
        /* <DEDUP_REMOVED lines=42> */
.L_x_3702:
[----:B------:R-:W-:Y:S05]  /*d890*/  BSYNC B2 ;  /* 0x0000000000027941 */ /* 0x000fea0003800000 */
.L_x_3701:
        /* <DEDUP_REMOVED lines=10> */
.L_x_3697:
        /* <DEDUP_REMOVED lines=12> */
.L_x_3706:
[----:B------:R-:W-:-:S07]  /*da00*/  IMAD.MOV.U32 R174, RZ, RZ, R162 ;  /* 0x000000ffffae7224 */ /* 0x000fce00078e00a2 */
.L_x_3707:
[----:B------:R-:W-:Y:S05]  /*da10*/  BSYNC B2 ;  /* 0x0000000000027941 */ /* 0x000fea0003800000 */
.L_x_3705:
        /* <DEDUP_REMOVED lines=16> */
.L_x_3711:
[----:B------:R-:W-:Y:S05]  /*db20*/  BSYNC B3 ;  /* 0x0000000000037941 */ /* 0x000fea0003800000 */
.L_x_3710:
        /* <DEDUP_REMOVED lines=42> */
.L_x_3709:
[----:B------:R-:W-:Y:S05]  /*ddd0*/  BSYNC B2 ;  /* 0x0000000000027941 */ /* 0x000fea0003800000 */
.L_x_3708:
        /* <DEDUP_REMOVED lines=15> */
.L_x_3712:
        /* <DEDUP_REMOVED lines=12> */
.L_x_3715:
[----:B------:R-:W-:-:S07]  /*df90*/  MOV R157, R162 ;  /* 0x000000a2009d7202 */ /* 0x000fce0000000f00 */
.L_x_3716:
[----:B------:R-:W-:Y:S05]  /*dfa0*/  BSYNC B2 ;  /* 0x0000000000027941 */ /* 0x000fea0003800000 */
.L_x_3714:
        /* <DEDUP_REMOVED lines=16> */
.L_x_3720:
[----:B------:R-:W-:Y:S05]  /*e0b0*/  BSYNC B3 ;  /* 0x0000000000037941 */ /* 0x000fea0003800000 */
.L_x_3719:
        /* <DEDUP_REMOVED lines=42> */
.L_x_3718:
[----:B------:R-:W-:Y:S05]  /*e360*/  BSYNC B2 ;  /* 0x0000000000027941 */ /* 0x000fea0003800000 */
.L_x_3717:
        /* <DEDUP_REMOVED lines=10> */
.L_x_3713:
        /* <DEDUP_REMOVED lines=12> */
.L_x_3722:
[----:B------:R-:W-:-:S07]  /*e4d0*/  IMAD.MOV.U32 R174, RZ, RZ, R162 ;  /* 0x000000ffffae7224 */ /* 0x000fce00078e00a2 */
.L_x_3723:
[----:B------:R-:W-:Y:S05]  /*e4e0*/  BSYNC B2 ;  /* 0x0000000000027941 */ /* 0x000fea0003800000 */
.L_x_3721:
        /* <DEDUP_REMOVED lines=16> */
.L_x_3727:
[----:B------:R-:W-:Y:S05]  /*e5f0*/  BSYNC B3 ;  /* 0x0000000000037941 */ /* 0x000fea0003800000 */
.L_x_3726:
        /* <DEDUP_REMOVED lines=42> */
.L_x_3725:
[----:B------:R-:W-:Y:S05]  /*e8a0*/  BSYNC B2 ;  /* 0x0000000000027941 */ /* 0x000fea0003800000 */
.L_x_3724:
        /* <DEDUP_REMOVED lines=15> */
.L_x_3728:
        /* <DEDUP_REMOVED lines=12> */
.L_x_3731:
[----:B------:R-:W-:-:S07]  /*ea60*/  MOV R64, R162 ;  /* 0x000000a200407202 */ /* 0x000fce0000000f00 */
.L_x_3732:
[----:B------:R-:W-:Y:S05]  /*ea70*/  BSYNC B2 ;  /* 0x0000000000027941 */ /* 0x000fea0003800000 */
.L_x_3730:
        /* <DEDUP_REMOVED lines=16> */
.L_x_3736:
[----:B------:R-:W-:Y:S05]  /*eb80*/  BSYNC B3 ;  /* 0x0000000000037941 */ /* 0x000fea0003800000 */
.L_x_3735:
        /* <DEDUP_REMOVED lines=42> */
.L_x_3734:
[----:B------:R-:W-:Y:S05]  /*ee30*/  BSYNC B2 ;  /* 0x0000000000027941 */ /* 0x000fea0003800000 */
.L_x_3733:
        /* <DEDUP_REMOVED lines=10> */
.L_x_3729:
        /* <DEDUP_REMOVED lines=12> */
.L_x_3738:
[----:B------:R-:W-:-:S07]  /*efa0*/  IMAD.MOV.U32 R64, RZ, RZ, R162 ;  /* 0x000000ffff407224 */ /* 0x000fce00078e00a2 */
.L_x_3739:
[----:B------:R-:W-:Y:S05]  /*efb0*/  BSYNC B2 ;  /* 0x0000000000027941 */ /* 0x000fea0003800000 */
.L_x_3737:
        /* <DEDUP_REMOVED lines=16> */
.L_x_3743:
[----:B------:R-:W-:Y:S05]  /*f0c0*/  BSYNC B3 ;  /* 0x0000000000037941 */ /* 0x000fea0003800000 */
.L_x_3742:
        /* <DEDUP_REMOVED lines=42> */
.L_x_3741:
[----:B------:R-:W-:Y:S05]  /*f370*/  BSYNC B2 ;  /* 0x0000000000027941 */ /* 0x000fea0003800000 */
.L_x_3740:
        /* <DEDUP_REMOVED lines=15> */
.L_x_3744:
        /* <DEDUP_REMOVED lines=12> */
.L_x_3747:
[----:B------:R-:W-:-:S07]  /*f530*/  MOV R155, R162 ;  /* 0x000000a2009b7202 */ /* 0x000fce0000000f00 */
.L_x_3748:
[----:B------:R-:W-:Y:S05]  /*f540*/  BSYNC B2 ;  /* 0x0000000000027941 */ /* 0x000fea0003800000 */
.L_x_3746:
        /* <DEDUP_REMOVED lines=16> */
.L_x_3752:
[----:B------:R-:W-:Y:S05]  /*f650*/  BSYNC B3 ;  /* 0x0000000000037941 */ /* 0x000fea0003800000 */
.L_x_3751:
        /* <DEDUP_REMOVED lines=42> */
.L_x_3750:
[----:B------:R-:W-:Y:S05]  /*f900*/  BSYNC B2 ;  /* 0x0000000000027941 */ /* 0x000fea0003800000 */
.L_x_3749:
        /* <DEDUP_REMOVED lines=10> */
.L_x_3745:
        /* <DEDUP_REMOVED lines=12> */
.L_x_3754:
[----:B------:R-:W-:-:S07]  /*fa70*/  IMAD.MOV.U32 R182, RZ, RZ, R162 ;  /* 0x000000ffffb67224 */ /* 0x000fce00078e00a2 */
.L_x_3755:
[----:B------:R-:W-:Y:S05]  /*fa80*/  BSYNC B2 ;  /* 0x0000000000027941 */ /* 0x000fea0003800000 */
.L_x_3753:
        /* <DEDUP_REMOVED lines=16> */
.L_x_3759:
[----:B------:R-:W-:Y:S05]  /*fb90*/  BSYNC B3 ;  /* 0x0000000000037941 */ /* 0x000fea0003800000 */
.L_x_3758:
        /* <DEDUP_REMOVED lines=42> */
.L_x_3757:
[----:B------:R-:W-:Y:S05]  /*fe40*/  BSYNC B2 ;  /* 0x0000000000027941 */ /* 0x000fea0003800000 */
.L_x_3756:
        /* <DEDUP_REMOVED lines=15> */
.L_x_3760:
        /* <DEDUP_REMOVED lines=12> */
.L_x_3763:
[----:B------:R-:W-:-:S07]  /*10000*/  MOV R154, R162 ;  /* 0x000000a2009a7202 */ /* 0x000fce0000000f00 */
.L_x_3764:
[----:B------:R-:W-:Y:S05]  /*10010*/  BSYNC B2 ;  /* 0x0000000000027941 */ /* 0x000fea0003800000 */
.L_x_3762:
        /* <DEDUP_REMOVED lines=16> */
.L_x_3768:
[----:B------:R-:W-:Y:S05]  /*10120*/  BSYNC B3 ;  /* 0x0000000000037941 */ /* 0x000fea0003800000 */
.L_x_3767:
        /* <DEDUP_REMOVED lines=42> */
.L_x_3766:
[----:B------:R-:W-:Y:S05]  /*103d0*/  BSYNC B2 ;  /* 0x0000000000027941 */ /* 0x000fea0003800000 */
.L_x_3765:
        /* <DEDUP_REMOVED lines=10> */
.L_x_3761:
        /* <DEDUP_REMOVED lines=12> */
.L_x_3770:
[----:B------:R-:W-:-:S07]  /*10540*/  IMAD.MOV.U32 R186, RZ, RZ, R162 ;  /* 0x000000ffffba7224 */ /* 0x000fce00078e00a2 */
.L_x_3771:
[----:B------:R-:W-:Y:S05]  /*10550*/  BSYNC B2 ;  /* 0x0000000000027941 */ /* 0x000fea0003800000 */
.L_x_3769:
        /* <DEDUP_REMOVED lines=16> */
.L_x_3775:
[----:B------:R-:W-:Y:S05]  /*10660*/  BSYNC B3 ;  /* 0x0000000000037941 */ /* 0x000fea0003800000 */
.L_x_3774:
        /* <DEDUP_REMOVED lines=42> */
.L_x_3773:
[----:B------:R-:W-:Y:S05]  /*10910*/  BSYNC B2 ;  /* 0x0000000000027941 */ /* 0x000fea0003800000 */
.L_x_3772:
        /* <DEDUP_REMOVED lines=13> */
.L_x_3776:
        /* <DEDUP_REMOVED lines=12> */
.L_x_3779:
[----:B------:R-:W-:-:S07]  /*10ab0*/  MOV R66, R162 ;  /* 0x000000a200427202 */ /* 0x000fce0000000f00 */
.L_x_3780:
[----:B------:R-:W-:Y:S05]  /*10ac0*/  BSYNC B2 ;  /* 0x0000000000027941 */ /* 0x000fea0003800000 */
.L_x_3778:
        /* <DEDUP_REMOVED lines=16> */
.L_x_3784:
[----:B------:R-:W-:Y:S05]  /*10bd0*/  BSYNC B3 ;  /* 0x0000000000037941 */ /* 0x000fea0003800000 */
.L_x_3783:
        /* <DEDUP_REMOVED lines=42> */
.L_x_3782:
[----:B------:R-:W-:Y:S05]  /*10e80*/  BSYNC B2 ;  /* 0x0000000000027941 */ /* 0x000fea0003800000 */
.L_x_3781:
        /* <DEDUP_REMOVED lines=10> */
.L_x_3777:
        /* <DEDUP_REMOVED lines=12> */
.L_x_3786:
[----:B------:R-:W-:-:S07]  /*10ff0*/  IMAD.MOV.U32 R66, RZ, RZ, R162 ;  /* 0x000000ffff427224 */ /* 0x000fce00078e00a2 */
.L_x_3787:
[----:B------:R-:W-:Y:S05]  /*11000*/  BSYNC B2 ;  /* 0x0000000000027941 */ /* 0x000fea0003800000 */
.L_x_3785:
        /* <DEDUP_REMOVED lines=16> */
.L_x_3791:
[----:B------:R-:W-:Y:S05]  /*11110*/  BSYNC B3 ;  /* 0x0000000000037941 */ /* 0x000fea0003800000 */
.L_x_3790:
        /* <DEDUP_REMOVED lines=42> */
.L_x_3789:
[----:B------:R-:W-:Y:S05]  /*113c0*/  BSYNC B2 ;  /* 0x0000000000027941 */ /* 0x000fea0003800000 */
.L_x_3788:
        /* <DEDUP_REMOVED lines=13> */
.L_x_3792:
        /* <DEDUP_REMOVED lines=12> */
.L_x_3795:
[----:B------:R-:W-:-:S07]  /*11560*/  MOV R66, R162 ;  /* 0x000000a200427202 */ /* 0x000fce0000000f00 */
.L_x_3796:
[----:B------:R-:W-:Y:S05]  /*11570*/  BSYNC B2 ;  /* 0x0000000000027941 */ /* 0x000fea0003800000 */
.L_x_3794:
        /* <DEDUP_REMOVED lines=16> */
.L_x_3800:
[----:B------:R-:W-:Y:S05]  /*11680*/  BSYNC B3 ;  /* 0x0000000000037941 */ /* 0x000fea0003800000 */
.L_x_3799:
        /* <DEDUP_REMOVED lines=42> */
.L_x_3798:
[----:B------:R-:W-:Y:S05]  /*11930*/  BSYNC B2 ;  /* 0x0000000000027941 */ /* 0x000fea0003800000 */
.L_x_3797:
        /* <DEDUP_REMOVED lines=10> */
.L_x_3793:
        /* <DEDUP_REMOVED lines=12> */
.L_x_3802:
[----:B------:R-:W-:-:S07]  /*11aa0*/  IMAD.MOV.U32 R66, RZ, RZ, R162 ;  /* 0x000000ffff427224 */ /* 0x000fce00078e00a2 */
.L_x_3803:
[----:B------:R-:W-:Y:S05]  /*11ab0*/  BSYNC B2 ;  /* 0x0000000000027941 */ /* 0x000fea0003800000 */
.L_x_3801:
        /* <DEDUP_REMOVED lines=16> */
.L_x_3807:
[----:B------:R-:W-:Y:S05]  /*11bc0*/  BSYNC B3 ;  /* 0x0000000000037941 */ /* 0x000fea0003800000 */
.L_x_3806:
        /* <DEDUP_REMOVED lines=42> */
.L_x_3805:
[----:B------:R-:W-:Y:S05]  /*11e70*/  BSYNC B2 ;  /* 0x0000000000027941 */ /* 0x000fea0003800000 */
.L_x_3804:
        /* <DEDUP_REMOVED lines=13> */
.L_x_3808:
        /* <DEDUP_REMOVED lines=12> */
.L_x_3811:
[----:B------:R-:W-:-:S07]  /*12010*/  MOV R151, R162 ;  /* 0x000000a200977202 */ /* 0x000fce0000000f00 */
.L_x_3812:
[----:B------:R-:W-:Y:S05]  /*12020*/  BSYNC B2 ;  /* 0x0000000000027941 */ /* 0x000fea0003800000 */
.L_x_3810:
        /* <DEDUP_REMOVED lines=16> */
.L_x_3816:
[----:B------:R-:W-:Y:S05]  /*12130*/  BSYNC B3 ;  /* 0x0000000000037941 */ /* 0x000fea0003800000 */
.L_x_3815:
        /* <DEDUP_REMOVED lines=42> */
.L_x_3814:
[----:B------:R-:W-:Y:S05]  /*123e0*/  BSYNC B2 ;  /* 0x0000000000027941 */ /* 0x000fea0003800000 */
.L_x_3813:
        /* <DEDUP_REMOVED lines=10> */
.L_x_3809:
        /* <DEDUP_REMOVED lines=54> */
.L_x_3817:
[----:B------:R-:W-:-:S07]  /*127f0*/  VIADD R199, R199, 0x20 ;  /* 0x00000020c7c77836 */ /* 0x000fce0000000000 */
.L_x_3688:
[----:B------:R-:W-:Y:S05]  /*12800*/  BSYNC B1 ;  /* 0x0000000000017941 */ /* 0x000fea0003800000 */
.L_x_3687:
        /* <DEDUP_REMOVED lines=29> */
.L_x_3821:
[----:B------:R-:W-:-:S07]  /*129e0*/  MOV R169, R162 ;  /* 0x000000a200a97202 */ /* 0x000fce0000000f00 */
.L_x_3822:
[----:B------:R-:W-:Y:S05]  /*129f0*/  BSYNC B2 ;  /* 0x0000000000027941 */ /* 0x000fea0003800000 */
.L_x_3820:
        /* <DEDUP_REMOVED lines=16> */
.L_x_3826:
[----:B------:R-:W-:Y:S05]  /*12b00*/  BSYNC B3 ;  /* 0x0000000000037941 */ /* 0x000fea0003800000 */
.L_x_3825:
        /* <DEDUP_REMOVED lines=42> */
.L_x_3824:
[----:B------:R-:W-:Y:S05]  /*12db0*/  BSYNC B2 ;  /* 0x0000000000027941 */ /* 0x000fea0003800000 */
.L_x_3823:
        /* <DEDUP_REMOVED lines=20> */
.L_x_3827:
        /* <DEDUP_REMOVED lines=12> */
.L_x_3830:
[----:B------:R-:W-:-:S07]  /*12fc0*/  MOV R158, R162 ;  /* 0x000000a2009e7202 */ /* 0x000fce0000000f00 */
.L_x_3831:
[----:B------:R-:W-:Y:S05]  /*12fd0*/  BSYNC B2 ;  /* 0x0000000000027941 */ /* 0x000fea0003800000 */
.L_x_3829:
        /* <DEDUP_REMOVED lines=16> */
.L_x_3835:
[----:B------:R-:W-:Y:S05]  /*130e0*/  BSYNC B3 ;  /* 0x0000000000037941 */ /* 0x000fea0003800000 */
.L_x_3834:
        /* <DEDUP_REMOVED lines=42> */
.L_x_3833:
[----:B------:R-:W-:Y:S05]  /*13390*/  BSYNC B2 ;  /* 0x0000000000027941 */ /* 0x000fea0003800000 */
.L_x_3832:
        /* <DEDUP_REMOVED lines=10> */
.L_x_3828:
        /* <DEDUP_REMOVED lines=12> */
.L_x_3837:
[----:B------:R-:W-:-:S07]  /*13500*/  IMAD.MOV.U32 R176, RZ, RZ, R162 ;  /* 0x000000ffffb07224 */ /* 0x000fce00078e00a2 */
.L_x_3838:
[----:B------:R-:W-:Y:S05]  /*13510*/  BSYNC B2 ;  /* 0x0000000000027941 */ /* 0x000fea0003800000 */
.L_x_3836:
        /* <DEDUP_REMOVED lines=16> */
.L_x_3842:
[----:B------:R-:W-:Y:S05]  /*13620*/  BSYNC B3 ;  /* 0x0000000000037941 */ /* 0x000fea0003800000 */
.L_x_3841:
        /* <DEDUP_REMOVED lines=42> */
.L_x_3840:
[----:B------:R-:W-:Y:S05]  /*138d0*/  BSYNC B2 ;  /* 0x0000000000027941 */ /* 0x000fea0003800000 */
.L_x_3839:
        /* <DEDUP_REMOVED lines=15> */
.L_x_3843:
        /* <DEDUP_REMOVED lines=12> */
.L_x_3846:
[----:B------:R-:W-:-:S07]  /*13a90*/  MOV R157, R162 ;  /* 0x000000a2009d7202 */ /* 0x000fce0000000f00 */
.L_x_3847:
[----:B------:R-:W-:Y:S05]  /*13aa0*/  BSYNC B2 ;  /* 0x0000000000027941 */ /* 0x000fea0003800000 */
.L_x_3845:
        /* <DEDUP_REMOVED lines=16> */
.L_x_3851:
[----:B------:R-:W-:Y:S05]  /*13bb0*/  BSYNC B3 ;  /* 0x0000000000037941 */ /* 0x000fea0003800000 */
.L_x_3850:
        /* <DEDUP_REMOVED lines=42> */
.L_x_3849:
[----:B------:R-:W-:Y:S05]  /*13e60*/  BSYNC B2 ;  /* 0x0000000000027941 */ /* 0x000fea0003800000 */
.L_x_3848:
        /* <DEDUP_REMOVED lines=10> */
.L_x_3844:
        /* <DEDUP_REMOVED lines=12> */
.L_x_3853:
[----:B------:R-:W-:-:S07]  /*13fd0*/  IMAD.MOV.U32 R177, RZ, RZ, R162 ;  /* 0x000000ffffb17224 */ /* 0x000fce00078e00a2 */
.L_x_3854:
[----:B------:R-:W-:Y:S05]  /*13fe0*/  BSYNC B2 ;  /* 0x0000000000027941 */ /* 0x000fea0003800000 */
.L_x_3852:
        /* <DEDUP_REMOVED lines=16> */
.L_x_3858:
[----:B------:R-:W-:Y:S05]  /*140f0*/  BSYNC B3 ;  /* 0x0000000000037941 */ /* 0x000fea0003800000 */
.L_x_3857:
        /* <DEDUP_REMOVED lines=42> */
.L_x_3856:
[----:B------:R-:W-:Y:S05]  /*143a0*/  BSYNC B2 ;  /* 0x0000000000027941 */ /* 0x000fea0003800000 */
.L_x_3855:
        /* <DEDUP_REMOVED lines=15> */
.L_x_3859:
        /* <DEDUP_REMOVED lines=12> */
.L_x_3862:
[----:B------:R-:W-:-:S07]  /*14560*/  MOV R64, R162 ;  /* 0x000000a200407202 */ /* 0x000fce0000000f00 */
.L_x_3863:
[----:B------:R-:W-:Y:S05]  /*14570*/  BSYNC B2 ;  /* 0x0000000000027941 */ /* 0x000fea0003800000 */
.L_x_3861:
        /* <DEDUP_REMOVED lines=16> */
.L_x_3867:
[----:B------:R-:W-:Y:S05]  /*14680*/  BSYNC B3 ;  /* 0x0000000000037941 */ /* 0x000fea0003800000 */
.L_x_3866:
        /* <DEDUP_REMOVED lines=42> */
.L_x_3865:
[----:B------:R-:W-:Y:S05]  /*14930*/  BSYNC B2 ;  /* 0x0000000000027941 */ /* 0x000fea0003800000 */
.L_x_3864:
        /* <DEDUP_REMOVED lines=10> */
.L_x_3860:
        /* <DEDUP_REMOVED lines=12> */
.L_x_3869:
[----:B------:R-:W-:-:S07]  /*14aa0*/  IMAD.MOV.U32 R64, RZ, RZ, R162 ;  /* 0x000000ffff407224 */ /* 0x000fce00078e00a2 */
.L_x_3870:
[----:B------:R-:W-:Y:S05]  /*14ab0*/  BSYNC B2 ;  /* 0x0000000000027941 */ /* 0x000fea0003800000 */
.L_x_3868:
        /* <DEDUP_REMOVED lines=16> */
.L_x_3874:
[----:B------:R-:W-:Y:S05]  /*14bc0*/  BSYNC B3 ;  /* 0x0000000000037941 */ /* 0x000fea0003800000 */
.L_x_3873:
        /* <DEDUP_REMOVED lines=42> */
.L_x_3872:
[----:B------:R-:W-:Y:S05]  /*14e70*/  BSYNC B2 ;  /* 0x0000000000027941 */ /* 0x000fea0003800000 */
.L_x_3871:
        /* <DEDUP_REMOVED lines=15> */
.L_x_3875:
        /* <DEDUP_REMOVED lines=12> */
.L_x_3878:
[----:B------:R-:W-:-:S07]  /*15030*/  MOV R155, R162 ;  /* 0x000000a2009b7202 */ /* 0x000fce0000000f00 */
.L_x_3879:
[----:B------:R-:W-:Y:S05]  /*15040*/  BSYNC B2 ;  /* 0x0000000000027941 */ /* 0x000fea0003800000 */
.L_x_3877:
        /* <DEDUP_REMOVED lines=16> */
.L_x_3883:
[----:B------:R-:W-:Y:S05]  /*15150*/  BSYNC B3 ;  /* 0x0000000000037941 */ /* 0x000fea0003800000 */
.L_x_3882:
        /* <DEDUP_REMOVED lines=42> */
.L_x_3881:
[----:B------:R-:W-:Y:S05]  /*15400*/  BSYNC B2 ;  /* 0x0000000000027941 */ /* 0x000fea0003800000 */
.L_x_3880:
        /* <DEDUP_REMOVED lines=10> */
.L_x_3876:
        /* <DEDUP_REMOVED lines=12> */
.L_x_3885:
[----:B------:R-:W-:-:S07]  /*15570*/  IMAD.MOV.U32 R185, RZ, RZ, R162 ;  /* 0x000000ffffb97224 */ /* 0x000fce00078e00a2 */
.L_x_3886:
[----:B------:R-:W-:Y:S05]  /*15580*/  BSYNC B2 ;  /* 0x0000000000027941 */ /* 0x000fea0003800000 */
.L_x_3884:
        /* <DEDUP_REMOVED lines=16> */
.L_x_3890:
[----:B------:R-:W-:Y:S05]  /*15690*/  BSYNC B3 ;  /* 0x0000000000037941 */ /* 0x000fea0003800000 */
.L_x_3889:
        /* <DEDUP_REMOVED lines=42> */
.L_x_3888:
[----:B------:R-:W-:Y:S05]  /*15940*/  BSYNC B2 ;  /* 0x0000000000027941 */ /* 0x000fea0003800000 */
.L_x_3887:
        /* <DEDUP_REMOVED lines=15> */
.L_x_3891:
        /* <DEDUP_REMOVED lines=12> */
.L_x_3894:
[----:B------:R-:W-:-:S07]  /*15b00*/  MOV R154, R162 ;  /* 0x000000a2009a7202 */ /* 0x000fce0000000f00 */
.L_x_3895:
[----:B------:R-:W-:Y:S05]  /*15b10*/  BSYNC B2 ;  /* 0x0000000000027941 */ /* 0x000fea0003800000 */
.L_x_3893:
        /* <DEDUP_REMOVED lines=16> */
.L_x_3899:
[----:B------:R-:W-:Y:S05]  /*15c20*/  BSYNC B3 ;  /* 0x0000000000037941 */ /* 0x000fea0003800000 */
.L_x_3898:
        /* <DEDUP_REMOVED lines=42> */
.L_x_3897:
[----:B------:R-:W-:Y:S05]  /*15ed0*/  BSYNC B2 ;  /* 0x0000000000027941 */ /* 0x000fea0003800000 */
.L_x_3896:
        /* <DEDUP_REMOVED lines=10> */
.L_x_3892:
        /* <DEDUP_REMOVED lines=12> */
.L_x_3901:
[----:B------:R-:W-:-:S07]  /*16040*/  IMAD.MOV.U32 R192, RZ, RZ, R162 ;  /* 0x000000ffffc07224 */ /* 0x000fce00078e00a2 */
.L_x_3902:
[----:B------:R-:W-:Y:S05]  /*16050*/  BSYNC B2 ;  /* 0x0000000000027941 */ /* 0x000fea0003800000 */
.L_x_3900:
        /* <DEDUP_REMOVED lines=16> */
.L_x_3906:
[----:B------:R-:W-:Y:S05]  /*16160*/  BSYNC B3 ;  /* 0x0000000000037941 */ /* 0x000fea0003800000 */
.L_x_3905:
        /* <DEDUP_REMOVED lines=42> */
.L_x_3904:
[----:B------:R-:W-:Y:S05]  /*16410*/  BSYNC B2 ;  /* 0x0000000000027941 */ /* 0x000fea0003800000 */
.L_x_3903:
        /* <DEDUP_REMOVED lines=13> */
.L_x_3907:
        /* <DEDUP_REMOVED lines=12> */
.L_x_3910:
[----:B------:R-:W-:-:S07]  /*165b0*/  MOV R66, R162 ;  /* 0x000000a200427202 */ /* 0x000fce0000000f00 */
.L_x_3911:
[----:B------:R-:W-:Y:S05]  /*165c0*/  BSYNC B2 ;  /* 0x0000000000027941 */ /* 0x000fea0003800000 */
.L_x_3909:
        /* <DEDUP_REMOVED lines=16> */
.L_x_3915:
[----:B------:R-:W-:Y:S05]  /*166d0*/  BSYNC B3 ;  /* 0x0000000000037941 */ /* 0x000fea0003800000 */
.L_x_3914:
        /* <DEDUP_REMOVED lines=42> */
.L_x_3913:
[----:B------:R-:W-:Y:S05]  /*16980*/  BSYNC B2 ;  /* 0x0000000000027941 */ /* 0x000fea0003800000 */
.L_x_3912:
        /* <DEDUP_REMOVED lines=10> */
.L_x_3908:
        /* <DEDUP_REMOVED lines=12> */
.L_x_3917:
[----:B------:R-:W-:-:S07]  /*16af0*/  IMAD.MOV.U32 R66, RZ, RZ, R162 ;  /* 0x000000ffff427224 */ /* 0x000fce00078e00a2 */
.L_x_3918:
[----:B------:R-:W-:Y:S05]  /*16b00*/  BSYNC B2 ;  /* 0x0000000000027941 */ /* 0x000fea0003800000 */
.L_x_3916:
        /* <DEDUP_REMOVED lines=16> */
.L_x_3922:
[----:B------:R-:W-:Y:S05]  /*16c10*/  BSYNC B3 ;  /* 0x0000000000037941 */ /* 0x000fea0003800000 */
.L_x_3921:
        /* <DEDUP_REMOVED lines=42> */
.L_x_3920:
[----:B------:R-:W-:Y:S05]  /*16ec0*/  BSYNC B2 ;  /* 0x0000000000027941 */ /* 0x000fea0003800000 */
.L_x_3919:
        /* <DEDUP_REMOVED lines=13> */
.L_x_3923:
        /* <DEDUP_REMOVED lines=12> */
.L_x_3926:
[----:B------:R-:W-:-:S07]  /*17060*/  MOV R66, R162 ;  /* 0x000000a200427202 */ /* 0x000fce0000000f00 */
.L_x_3927:
[----:B------:R-:W-:Y:S05]  /*17070*/  BSYNC B2 ;  /* 0x0000000000027941 */ /* 0x000fea0003800000 */
.L_x_3925:
        /* <DEDUP_REMOVED lines=16> */
.L_x_3931:
[----:B------:R-:W-:Y:S05]  /*17180*/  BSYNC B3 ;  /* 0x0000000000037941 */ /* 0x000fea0003800000 */
.L_x_3930:
        /* <DEDUP_REMOVED lines=42> */
.L_x_3929:
[----:B------:R-:W-:Y:S05]  /*17430*/  BSYNC B2 ;  /* 0x0000000000027941 */ /* 0x000fea0003800000 */
.L_x_3928:
        /* <DEDUP_REMOVED lines=10> */
.L_x_3924:
        /* <DEDUP_REMOVED lines=12> */
.L_x_3933:
[----:B------:R-:W-:-:S07]  /*175a0*/  IMAD.MOV.U32 R66, RZ, RZ, R162 ;  /* 0x000000ffff427224 */ /* 0x000fce00078e00a2 */
.L_x_3934:
[----:B------:R-:W-:Y:S05]  /*175b0*/  BSYNC B2 ;  /* 0x0000000000027941 */ /* 0x000fea0003800000 */
.L_x_3932:
        /* <DEDUP_REMOVED lines=16> */
.L_x_3938:
[----:B------:R-:W-:Y:S05]  /*176c0*/  BSYNC B3 ;  /* 0x0000000000037941 */ /* 0x000fea0003800000 */
.L_x_3937:
        /* <DEDUP_REMOVED lines=42> */
.L_x_3936:
[----:B------:R-:W-:Y:S05]  /*17970*/  BSYNC B2 ;  /* 0x0000000000027941 */ /* 0x000fea0003800000 */
.L_x_3935:
        /* <DEDUP_REMOVED lines=13> */
.L_x_3939:
        /* <DEDUP_REMOVED lines=12> */
.L_x_3942:
[----:B------:R-:W-:-:S07]  /*17b10*/  MOV R151, R162 ;  /* 0x000000a200977202 */ /* 0x000fce0000000f00 */
.L_x_3943:
[----:B------:R-:W-:Y:S05]  /*17b20*/  BSYNC B2 ;  /* 0x0000000000027941 */ /* 0x000fea0003800000 */
.L_x_3941:
        /* <DEDUP_REMOVED lines=16> */
.L_x_3947:
[----:B------:R-:W-:Y:S05]  /*17c30*/  BSYNC B3 ;  /* 0x0000000000037941 */ /* 0x000fea0003800000 */
.L_x_3946:
        /* <DEDUP_REMOVED lines=42> */
.L_x_3945:
[----:B------:R-:W-:Y:S05]  /*17ee0*/  BSYNC B2 ;  /* 0x0000000000027941 */ /* 0x000fea0003800000 */
.L_x_3944:
        /* <DEDUP_REMOVED lines=10> */
.L_x_3940:
        /* <DEDUP_REMOVED lines=54> */
.L_x_3819:
[----:B------:R-:W-:Y:S05]  /*182f0*/  BSYNC B1 ;  /* 0x0000000000017941 */ /* 0x000fea0003800000 */
.L_x_3818:
        /* <DEDUP_REMOVED lines=126> */
.L_x_3969:
        /* <DEDUP_REMOVED lines=55> */
[----:B0-----:R-:W-:Y:S01]  /*18e50*/  IMAD.WIDE.U32 R202, R198, 0x10, R202 ;  /* 0x00000010c6ca7825 */ /* 0x001fe200078e00ca */
[----:B------:R-:W-:-:S02]  /*18e60*/  F2FP.F16.F32.PACK_AB R71, R211, R208 ;  /* 0x000000d0d347723e */ /* 0x000fc400000000ff */
[----:B------:R-:W-:Y:S01]  /*18e70*/  F2FP.F16.F32.PACK_AB R70, R209, R70 ;  /* 0x00000046d146723e */ /* 0x000fe200000000ff */
[C---:B-1----:R-:W-:Y:S01]  /*18e80*/  IMAD.WIDE.U32 R200, R198.reuse, 0x10, R200 ;  /* 0x00000010c6c87825 */ /* 0x042fe200078e00c8 */
[----:B------:R-:W-:Y:S01]  /*18e90*/  F2FP.F16.F32.PACK_AB R69, R207, R206 ;  /* 0x000000cecf45723e */ /* 0x000fe200000000ff */
[----:B------:R1:W-:Y:S01]  /*18ea0*/  STG.E.128 desc[UR4][R202.64], R64 ;  /* 0x00000040ca007986 */ /* 0x0003e2000c101d04 */
[----:B------:R-:W-:Y:S01]  /*18eb0*/  F2FP.F16.F32.PACK_AB R68, R205, R68 ;  /* 0x00000044cd44723e */ /* 0x000fe200000000ff */
[----:B------:R-:W-:-:S04]  /*18ec0*/  VIADD R198, R198, 0x20 ;  /* 0x00000020c6c67836 */ /* 0x000fc80000000000 */
[----:B------:R1:W-:Y:S03]  /*18ed0*/  STG.E.128 desc[UR4][R200.64], R68 ;  /* 0x00000044c8007986 */ /* 0x0003e6000c101d04 */
.L_x_3950:
[----:B------:R-:W-:Y:S05]  /*18ee0*/  BSYNC B1 ;  /* 0x0000000000017941 */ /* 0x000fea0003800000 */
.L_x_3949:
        /* <DEDUP_REMOVED lines=47> */
[----:B------:R-:W-:Y:S02]  /*191e0*/  F2FP.F16.F32.PACK_AB R68, R205, R68 ;  /* 0x00000044cd44723e */ /* 0x000fe400000000ff */
[----:B------:R-:W-:-:S03]  /*191f0*/  IADD3 R198, R198, 0x20, RZ ;  /* 0x00000020c6c67810 */ /* 0x000fc60007ffe0ff */
[----:B------:R2:W-:Y:S04]  /*19200*/  STG.E.128 desc[UR4][R200.64], R68 ;  /* 0x00000044c8007986 */ /* 0x0005e8000c101d04 */
.L_x_3952:
[----:B------:R-:W-:Y:S05]  /*19210*/  BSYNC B1 ;  /* 0x0000000000017941 */ /* 0x000fea0003800000 */
.L_x_3951:
        /* <DEDUP_REMOVED lines=50> */
.L_x_3954:
[----:B------:R-:W-:Y:S05]  /*19540*/  BSYNC B1 ;  /* 0x0000000000017941 */ /* 0x000fea0003800000 */
.L_x_3953:
        /* <DEDUP_REMOVED lines=10> */
[C---:B------:R-:W-:Y:S01]  /*195f0*/  FMUL.FTZ R67, R199.reuse, R66 ;  /* 0x00000042c7437220 */ /* 0x040fe20000410000 */
[----:B------:R-:W0:Y:S01]  /*19600*/  LDC.64 R64, c[0x0][0x2c0] ;  /* 0x0000b000ff407b82 */ /* 0x000e220000000a00 */
[C---:B------:R-:W-:Y:S01]  /*19610*/  FMUL.FTZ R69, R199.reuse, R68 ;  /* 0x00000044c7457220 */ /* 0x040fe20000410000 */
[C---:B------:R-:W-:Y:S01]  /*19620*/  FMUL.FTZ R206, R199.reuse, R206 ;  /* 0x000000cec7ce7220 */ /* 0x040fe20000410000 */
[----:B------:R-:W-:Y:S01]  /*19630*/  FMUL.FTZ R208, R199, R208 ;  /* 0x000000d0c7d07220 */ /* 0x000fe20000410000 */
[--C-:B------:R-:W-:Y:S01]  /*19640*/  FADD.FTZ R210, R193, -R204.reuse ;  /* 0x800000ccc1d27221 */ /* 0x100fe20000010000 */
[C---:B------:R-:W-:Y:S01]  /*19650*/  FMUL.FTZ R70, R199.reuse, R70 ;  /* 0x00000046c7467220 */ /* 0x040fe20000410000 */
[----:B------:R-:W-:Y:S01]  /*19660*/  FMUL.FTZ R203, R199, R202 ;  /* 0x000000cac7cb7220 */ /* 0x000fe20000410000 */
[----:B------:R-:W-:Y:S01]  /*19670*/  FADD.FTZ R204, R196, -R204 ;  /* 0x800000ccc4cc7221 */ /* 0x000fe20000010000 */
[----:B------:R-:W-:Y:S01]  /*19680*/  FFMA.FTZ R66, R83, R67, R128 ;  /* 0x0000004353427223 */ /* 0x000fe20000010080 */
[----:B------:R-:W-:Y:S01]  /*19690*/  FFMA.FTZ R71, R122, R69, R131 ;  /* 0x000000457a477223 */ /* 0x000fe20000010083 */
[----:B------:R-:W-:Y:S01]  /*196a0*/  FFMA.FTZ R202, R123, R206, R130 ;  /* 0x000000ce7bca7223 */ /* 0x000fe20000010082 */
[----:B------:R-:W-:Y:S01]  /*196b0*/  FFMA.FTZ R207, R126, R208, R135 ;  /* 0x000000d07ecf7223 */ /* 0x000fe20000010087 */
[----:B------:R-:W-:Y:S01]  /*196c0*/  FFMA.FTZ R68, R120, R70, R129 ;  /* 0x0000004678447223 */ /* 0x000fe20000010081 */
[----:B------:R-:W-:Y:S01]  /*196d0*/  FFMA.FTZ R205, R124, R203, R133 ;  /* 0x000000cb7ccd7223 */ /* 0x000fe20000010085 */
[C---:B------:R-:W-:Y:S01]  /*196e0*/  FMUL.FTZ R210, R199.reuse, R210 ;  /* 0x000000d2c7d27220 */ /* 0x040fe20000410000 */
[----:B------:R-:W-:Y:S01]  /*196f0*/  FMUL.FTZ R204, R199, R204 ;  /* 0x000000ccc7cc7220 */ /* 0x000fe20000410000 */
[----:B-1----:R-:W-:-:S04]  /*19700*/  IMAD.WIDE.U32 R200, R198, 0x10, R200 ;  /* 0x00000010c6c87825 */ /* 0x002fc800078e00c8 */
[----:B0-----:R-:W-:Y:S01]  /*19710*/  IMAD.WIDE.U32 R198, R198, 0x10, R64 ;  /* 0x00000010c6c67825 */ /* 0x001fe200078e0040 */
[----:B------:R-:W-:-:S03]  /*19720*/  F2FP.F16.F32.PACK_AB R64, R71, R66 ;  /* 0x000000424740723e */ /* 0x000fc600000000ff */
[----:B------:R-:W-:Y:S01]  /*19730*/  FFMA.FTZ R71, R141, R210, R150 ;  /* 0x000000d28d477223 */ /* 0x000fe20000010096 */
[----:B------:R-:W-:Y:S01]  /*19740*/  F2FP.F16.F32.PACK_AB R66, R207, R202 ;  /* 0x000000cacf42723e */ /* 0x000fe200000000ff */
[----:B------:R-:W-:Y:S01]  /*19750*/  FFMA.FTZ R202, R137, R70, R146 ;  /* 0x0000004689ca7223 */ /* 0x000fe20000010092 */
[----:B------:R-:W-:Y:S01]  /*19760*/  F2FP.F16.F32.PACK_AB R65, R205, R68 ;  /* 0x00000044cd41723e */ /* 0x000fe200000000ff */
[----:B------:R-:W-:Y:S01]  /*19770*/  FFMA.FTZ R68, R134, R67, R143 ;  /* 0x0000004386447223 */ /* 0x000fe2000001008f */
[----:B------:R-:W-:Y:S01]  /*19780*/  FFMA.FTZ R70, R139, R206, R148 ;  /* 0x000000ce8b467223 */ /* 0x000fe20000010094 */
[----:B------:R-:W-:Y:S01]  /*19790*/  FFMA.FTZ R67, R125, R210, R132 ;  /* 0x000000d27d437223 */ /* 0x000fe20000010084 */
[-C--:B------:R-:W-:Y:S01]  /*197a0*/  FFMA.FTZ R206, R127, R204.reuse, R136 ;  /* 0x000000cc7fce7223 */ /* 0x080fe20000010088 */
[----:B------:R-:W-:Y:S01]  /*197b0*/  FFMA.FTZ R205, R140, R203, R147 ;  /* 0x000000cb8ccd7223 */ /* 0x000fe20000010093 */
[----:B------:R-:W-:Y:S01]  /*197c0*/  FFMA.FTZ R204, R144, R204, R165 ;  /* 0x000000cc90cc7223 */ /* 0x000fe200000100a5 */
[----:B------:R-:W-:Y:S01]  /*197d0*/  FFMA.FTZ R207, R142, R208, R149 ;  /* 0x000000d08ecf7223 */ /* 0x000fe20000010095 */
[----:B------:R-:W-:Y:S01]  /*197e0*/  FFMA.FTZ R203, R138, R69, R145 ;  /* 0x000000458acb7223 */ /* 0x000fe20000010091 */
[----:B------:R-:W-:-:S02]  /*197f0*/  F2FP.F16.F32.PACK_AB R67, R206, R67 ;  /* 0x00000043ce43723e */ /* 0x000fc400000000ff */
[----:B------:R-:W-:Y:S02]  /*19800*/  F2FP.F16.F32.PACK_AB R71, R204, R71 ;  /* 0x00000047cc47723e */ /* 0x000fe400000000ff */
[----:B------:R-:W-:Y:S01]  /*19810*/  F2FP.F16.F32.PACK_AB R70, R207, R70 ;  /* 0x00000046cf46723e */ /* 0x000fe200000000ff */
[----:B------:R4:W-:Y:S01]  /*19820*/  STG.E.128 desc[UR4][R200.64], R64 ;  /* 0x00000040c8007986 */ /* 0x0009e2000c101d04 */
[----:B------:R-:W-:Y:S02]  /*19830*/  F2FP.F16.F32.PACK_AB R69, R205, R202 ;  /* 0x000000cacd45723e */ /* 0x000fe400000000ff */
[----:B------:R-:W-:-:S05]  /*19840*/  F2FP.F16.F32.PACK_AB R68, R203, R68 ;  /* 0x00000044cb44723e */ /* 0x000fca00000000ff */
[----:B------:R4:W-:Y:S02]  /*19850*/  STG.E.128 desc[UR4][R198.64], R68 ;  /* 0x00000044c6007986 */ /* 0x0009e4000c101d04 */
.L_x_3956:
[----:B------:R-:W-:Y:S05]  /*19860*/  BSYNC B1 ;  /* 0x0000000000017941 */ /* 0x000fea0003800000 */
.L_x_3955:
[----:B01234-:R-:W0:Y:S02]  /*19870*/  LDC.64 R64, c[0x0][0x210] ;  /* 0x00008400ff407b82 */ /* 0x01fe240000000a00 */
[----:B0-----:R-:W-:-:S04]  /*19880*/  LEA R42, R64, R42, 0x2 ;  /* 0x0000002a402a7211 */ /* 0x001fc800078e10ff */
[----:B------:R-:W-:-:S13]  /*19890*/  ISETP.GE.AND P0, PT, R42, R65, PT ;  /* 0x000000412a00720c */ /* 0x000fda0003f06270 */
[----:B------:R-:W-:Y:S05]  /*198a0*/  @!P0 BRA `(.L_x_3957) ;  /* 0xfffffe7c00848947 */ /* 0x000fea000383ffff */
[----:B------:R-:W-:Y:S05]  /*198b0*/  BSYNC B0 ;  /* 0x0000000000007941 */ /* 0x000fea0003800000 */
.L_x_3424:
[----:B------:R-:W-:Y:S05]  /*198c0*/  EXIT ;  /* 0x000000000000794d */ /* 0x000fea0003800000 */
.L_x_3948:
[----:B------:R-:W-:Y:S01]  /*198d0*/  HFMA2.MMA R201, -RZ, RZ, 0, 5.9604644775390625e-08 ;  /* 0x00000001ffc97435 */ /* 0x000fe200000001ff */
[----:B------:R-:W-:Y:S01]  /*198e0*/  BSSY B1, `(.L_x_3958) ;  /* 0x0000007000017945 */ /* 0x000fe20003800000 */
[----:B------:R-:W-:Y:S01]  /*198f0*/  IMAD.MOV.U32 R202, RZ, RZ, R65 ;  /* 0x000000ffffca7224 */ /* 0x000fe200078e0041 */
[----:B------:R-:W-:Y:S01]  /*19900*/  MOV R199, 0xffffffff ;  /* 0xffffffff00c77802 */ /* 0x000fe20000000f00 */
[----:B------:R-:W-:-:S07]  /*19910*/  IMAD.MOV.U32 R204, RZ, RZ, 0x1f ;  /* 0x0000001fffcc7424 */ /* 0x000fce00078e00ff */
[----:B------:R-:W-:Y:S05]  /*19920*/  WARPSYNC.COLLECTIVE R199, `(.L_x_3959) ;  /* 0x00000000c7087348 */ /* 0x000fea0003c00000 */
[----:B------:R0:W1:Y:S02]  /*19930*/  SHFL.BFLY P4, R200, R202, R201, R204 ;  /* 0x0c0000c9cac87389 */ /* 0x00006400000800cc */
[----:B01----:R-:W-:Y:S01]  /*19940*/  ENDCOLLECTIVE ;  /* 0x000000000000791b */ /* 0x003fe20003800000 */
.L_x_3959:
[----:B------:R-:W-:Y:S05]  /*19950*/  BSYNC B1 ;  /* 0x0000000000017941 */ /* 0x000fea0003800000 */
.L_x_3958:
        /* <DEDUP_REMOVED lines=10> */
.L_x_3960:
[----:B------:R-:W-:Y:S01]  /*19a00*/  HFMA2.MMA R201, -RZ, RZ, 0, 2.384185791015625e-07 ;  /* 0x00000004ffc97435 */ /* 0x000fe200000001ff */
[----:B------:R-:W-:-:S05]  /*19a10*/  MOV R67, R200 ;  /* 0x000000c800437202 */ /* 0x000fca0000000f00 */
[----:B------:R-:W-:-:S04]  /*19a20*/  FADD.FTZ R67, R66, R67 ;  /* 0x0000004342437221 */ /* 0x000fc80000010000 */
[----:B------:R-:W-:-:S07]  /*19a30*/  IMAD.MOV.U32 R202, RZ, RZ, R67 ;  /* 0x000000ffffca7224 */ /* 0x000fce00078e0043 */
[----:B------:R-:W-:Y:S05]  /*19a40*/  WARPSYNC.COLLECTIVE R199, `(.L_x_3961) ;  /* 0x00000000c7087348 */ /* 0x000fea0003c00000 */
[----:B------:R0:W1:Y:S02]  /*19a50*/  SHFL.BFLY P4, R200, R202, R201, R204 ;  /* 0x0c0000c9cac87389 */ /* 0x00006400000800cc */
[----:B01----:R-:W-:Y:S01]  /*19a60*/  ENDCOLLECTIVE ;  /* 0x000000000000791b */ /* 0x003fe20003800000 */
.L_x_3961:
[----:B------:R-:W-:Y:S02]  /*19a70*/  IMAD.MOV.U32 R201, RZ, RZ, 0x8 ;  /* 0x00000008ffc97424 */ /* 0x000fe400078e00ff */
[----:B------:R-:W-:-:S04]  /*19a80*/  IMAD.MOV.U32 R64, RZ, RZ, R200 ;  /* 0x000000ffff407224 */ /* 0x000fc800078e00c8 */
[----:B------:R-:W-:-:S05]  /*19a90*/  FADD.FTZ R70, R67, R64 ;  /* 0x0000004043467221 */ /* 0x000fca0000010000 */
[----:B------:R-:W-:-:S07]  /*19aa0*/  MOV R202, R70 ;  /* 0x0000004600ca7202 */ /* 0x000fce0000000f00 */
[----:B------:R-:W-:Y:S05]  /*19ab0*/  WARPSYNC.COLLECTIVE R199, `(.L_x_3962) ;  /* 0x00000000c7087348 */ /* 0x000fea0003c00000 */
[----:B------:R0:W1:Y:S02]  /*19ac0*/  SHFL.BFLY P4, R200, R202, R201, R204 ;  /* 0x0c0000c9cac87389 */ /* 0x00006400000800cc */
[----:B01----:R-:W-:Y:S01]  /*19ad0*/  ENDCOLLECTIVE ;  /* 0x000000000000791b */ /* 0x003fe20003800000 */
.L_x_3962:
[----:B------:R-:W-:Y:S01]  /*19ae0*/  HFMA2.MMA R201, -RZ, RZ, 0, 9.5367431640625e-07 ;  /* 0x00000010ffc97435 */ /* 0x000fe200000001ff */
[----:B------:R-:W-:-:S05]  /*19af0*/  MOV R69, R200 ;  /* 0x000000c800457202 */ /* 0x000fca0000000f00 */
[----:B------:R-:W-:-:S04]  /*19b00*/  FADD.FTZ R71, R70, R69 ;  /* 0x0000004546477221 */ /* 0x000fc80000010000 */
[----:B------:R-:W-:-:S07]  /*19b10*/  IMAD.MOV.U32 R202, RZ, RZ, R71 ;  /* 0x000000ffffca7224 */ /* 0x000fce00078e0047 */
[----:B------:R-:W-:Y:S05]  /*19b20*/  WARPSYNC.COLLECTIVE R199, `(.L_x_3963) ;  /* 0x00000000c7087348 */ /* 0x000fea0003c00000 */
[----:B------:R0:W1:Y:S02]  /*19b30*/  SHFL.BFLY P4, R200, R202, R201, R204 ;  /* 0x0c0000c9cac87389 */ /* 0x00006400000800cc */
[----:B01----:R-:W-:Y:S01]  /*19b40*/  ENDCOLLECTIVE ;  /* 0x000000000000791b */ /* 0x003fe20003800000 */
.L_x_3963:
        /* <DEDUP_REMOVED lines=73> */
.L_x_3964:
[----:B------:R-:W-:Y:S01]  /*19fe0*/  HFMA2.MMA R201, -RZ, RZ, 0, 1.1920928955078125e-07 ;  /* 0x00000002ffc97435 */ /* 0x000fe200000001ff */
[----:B------:R-:W-:-:S05]  /*19ff0*/  MOV R65, R200 ;  /* 0x000000c800417202 */ /* 0x000fca0000000f00 */
[----:B------:R-:W-:-:S04]  /*1a000*/  FADD.FTZ R65, R64, R65 ;  /* 0x0000004140417221 */ /* 0x000fc80000010000 */
[----:B------:R-:W-:-:S07]  /*1a010*/  IMAD.MOV.U32 R202, RZ, RZ, R65 ;  /* 0x000000ffffca7224 */ /* 0x000fce00078e0041 */
[----:B------:R-:W-:Y:S05]  /*1a020*/  WARPSYNC.COLLECTIVE R199, `(.L_x_3965) ;  /* 0x00000000c7087348 */ /* 0x000fea0003c00000 */
[----:B------:R0:W1:Y:S02]  /*1a030*/  SHFL.BFLY P4, R200, R202, R201, R204 ;  /* 0x0c0000c9cac87389 */ /* 0x00006400000800cc */
[----:B01----:R-:W-:Y:S01]  /*1a040*/  ENDCOLLECTIVE ;  /* 0x000000000000791b */ /* 0x003fe20003800000 */
.L_x_3965:
[----:B------:R-:W-:Y:S02]  /*1a050*/  IMAD.MOV.U32 R201, RZ, RZ, 0x4 ;  /* 0x00000004ffc97424 */ /* 0x000fe400078e00ff */
[----:B------:R-:W-:-:S04]  /*1a060*/  IMAD.MOV.U32 R66, RZ, RZ, R200 ;  /* 0x000000ffff427224 */ /* 0x000fc800078e00c8 */
[----:B------:R-:W-:-:S05]  /*1a070*/  FADD.FTZ R66, R65, R66 ;  /* 0x0000004241427221 */ /* 0x000fca0000010000 */
[----:B------:R-:W-:-:S07]  /*1a080*/  MOV R202, R66 ;  /* 0x0000004200ca7202 */ /* 0x000fce0000000f00 */
[----:B------:R-:W-:Y:S05]  /*1a090*/  WARPSYNC.COLLECTIVE R199, `(.L_x_3966) ;  /* 0x00000000c7087348 */ /* 0x000fea0003c00000 */
[----:B------:R0:W1:Y:S02]  /*1a0a0*/  SHFL.BFLY P4, R200, R202, R201, R204 ;  /* 0x0c0000c9cac87389 */ /* 0x00006400000800cc */
[----:B01----:R-:W-:Y:S01]  /*1a0b0*/  ENDCOLLECTIVE ;  /* 0x000000000000791b */ /* 0x003fe20003800000 */
.L_x_3966:
[----:B------:R-:W-:Y:S01]  /*1a0c0*/  HFMA2.MMA R201, -RZ, RZ, 0, 4.76837158203125e-07 ;  /* 0x00000008ffc97435 */ /* 0x000fe200000001ff */
[----:B------:R-:W-:-:S05]  /*1a0d0*/  MOV R67, R200 ;  /* 0x000000c800437202 */ /* 0x000fca0000000f00 */
[----:B------:R-:W-:-:S04]  /*1a0e0*/  FADD.FTZ R67, R66, R67 ;  /* 0x0000004342437221 */ /* 0x000fc80000010000 */
[----:B------:R-:W-:-:S07]  /*1a0f0*/  IMAD.MOV.U32 R202, RZ, RZ, R67 ;  /* 0x000000ffffca7224 */ /* 0x000fce00078e0043 */
[----:B------:R-:W-:Y:S05]  /*1a100*/  WARPSYNC.COLLECTIVE R199, `(.L_x_3967) ;  /* 0x00000000c7087348 */ /* 0x000fea0003c00000 */
[----:B------:R0:W1:Y:S02]  /*1a110*/  SHFL.BFLY P4, R200, R202, R201, R204 ;  /* 0x0c0000c9cac87389 */ /* 0x00006400000800cc */
[----:B01----:R-:W-:Y:S01]  /*1a120*/  ENDCOLLECTIVE ;  /* 0x000000000000791b */ /* 0x003fe20003800000 */
.L_x_3967:
[----:B------:R-:W-:Y:S02]  /*1a130*/  IMAD.MOV.U32 R201, RZ, RZ, 0x10 ;  /* 0x00000010ffc97424 */ /* 0x000fe400078e00ff */
[----:B------:R-:W-:-:S04]  /*1a140*/  IMAD.MOV.U32 R70, RZ, RZ, R200 ;  /* 0x000000ffff467224 */ /* 0x000fc800078e00c8 */
[----:B------:R-:W-:-:S05]  /*1a150*/  FADD.FTZ R70, R67, R70 ;  /* 0x0000004643467221 */ /* 0x000fca0000010000 */
[----:B------:R-:W-:-:S07]  /*1a160*/  MOV R202, R70 ;  /* 0x0000004600ca7202 */ /* 0x000fce0000000f00 */
[----:B------:R-:W-:Y:S05]  /*1a170*/  WARPSYNC.COLLECTIVE R199, `(.L_x_3968) ;  /* 0x00000000c7087348 */ /* 0x000fea0003c00000 */
[----:B------:R0:W1:Y:S02]  /*1a180*/  SHFL.BFLY P4, R200, R202, R201, R204 ;  /* 0x0c0000c9cac87389 */ /* 0x00006400000800cc */
[----:B01----:R-:W-:Y:S01]  /*1a190*/  ENDCOLLECTIVE ;  /* 0x000000000000791b */ /* 0x003fe20003800000 */
.L_x_3968:
[----:B------:R-:W-:Y:S01]  /*1a1a0*/  MOV R71, R200 ;  /* 0x000000c800477202 */ /* 0x000fe20000000f00 */
[----:B------:R-:W-:Y:S06]  /*1a1b0*/  BRA `(.L_x_3969) ;  /* 0xffffffe800487947 */ /* 0x000fec000383ffff */
.L_x_3970:
        /* <DEDUP_REMOVED lines=12> */
.L_x_27162:


//--------------------- .text._ZN10layer_norm31ln_parallel_residual_fwd_kernelINS_13Kernel_traitsI6__halfS2_S2_S2_fjLj1024ELj1ELj4ELj1ELj16ENS_18Kernel_traits_baseILj1024ES2_S2_S2_S2_fjLj128EEEEELb1ELb0ELb1EEEvNS_9FwdParamsE --------------------------
	.section	.text._ZN10layer_norm31ln_parallel_residual_fwd_kernelINS_13Kernel_traitsI6__halfS2_S2_S2_fjLj1024ELj1ELj4ELj1ELj16ENS_18Kernel_traits_baseILj1024ES2_S2_S2_S2_fjLj128EEEEELb1ELb0ELb1EEEvNS_9FwdParamsE,"ax",@progbits
	.align	128
        .global         _ZN10layer_norm31ln_parallel_residual_fwd_kernelINS_13Kernel_traitsI6__halfS2_S2_S2_fjLj1024ELj1ELj4ELj1ELj16ENS_18Kernel_traits_baseILj1024ES2_S2_S2_S2_fjLj128EEEEELb1ELb0ELb1EEEvNS_9FwdParamsE
        .type           _ZN10layer_norm31ln_parallel_residual_fwd_kernelINS_13Kernel_traitsI6__halfS2_S2_S2_fjLj1024ELj1ELj4ELj1ELj16ENS_18Kernel_traits_baseILj1024ES2_S2_S2_S2_fjLj128EEEEELb1ELb0ELb1EEEvNS_9FwdParamsE,@function
        .size           _ZN10layer_norm31ln_parallel_residual_fwd_kernelINS_13Kernel_traitsI6__halfS2_S2_S2_fjLj1024ELj1ELj4ELj1ELj16ENS_18Kernel_traits_baseILj1024ES2_S2_S2_S2_fjLj128EEEEELb1ELb0ELb1EEEvNS_9FwdParamsE,(.L_x_27163 - _ZN10layer_norm31ln_parallel_residual_fwd_kernelINS_13Kernel_traitsI6__halfS2_S2_S2_fjLj1024ELj1ELj4ELj1ELj16ENS_18Kernel_traits_baseILj1024ES2_S2_S2_S2_fjLj128EEEEELb1ELb0ELb1EEEvNS_9FwdParamsE)
        .other          _ZN10layer_norm31ln_parallel_residual_fwd_kernelINS_13Kernel_traitsI6__halfS2_S2_S2_fjLj1024ELj1ELj4ELj1ELj16ENS_18Kernel_traits_baseILj1024ES2_S2_S2_S2_fjLj128EEEEELb1ELb0ELb1EEEvNS_9FwdParamsE,@"STO_CUDA_ENTRY STV_DEFAULT"
_ZN10layer_norm31ln_parallel_residual_fwd_kernelINS_13Kernel_traitsI6__halfS2_S2_S2_fjLj1024ELj1ELj4ELj1ELj16ENS_18Kernel_traits_baseILj1024ES2_S2_S2_S2_fjLj128EEEEELb1ELb0ELb1EEEvNS_9FwdParamsE:
.text._ZN10layer_norm31ln_parallel_residual_fwd_kernelINS_13Kernel_traitsI6__halfS2_S2_S2_fjLj1024ELj1ELj4ELj1ELj16ENS_18Kernel_traits_baseILj1024ES2_S2_S2_S2_fjLj128EEEEELb1ELb0ELb1EEEvNS_9FwdParamsE:
        /* <DEDUP_REMOVED lines=18> */
[----:B-1----:R-:W-:-:S08]  /*0120*/  @P2 MOV R2, R195 ;  /* 0x000000c300022202 */ /* 0x002fd00000000f00 */
[----:B------:R-:W1:Y:S01]  /*0130*/  @P1 LDC.64 R84, c[0x0][0x2d0] ;  /* 0x0000b400ff541b82 */ /* 0x000e620000000a00 */
[----:B0-----:R-:W-:-:S04]  /*0140*/  LOP3.LUT R0, R150, 0x1f, RZ, 0xc0, !PT ;  /* 0x0000001f96007812 */ /* 0x001fc800078ec0ff */
[----:B------:R-:W-:Y:S01]  /*0150*/  SHF.L.U32 R10, R0, 0x4, RZ ;  /* 0x00000004000a7819 */ /* 0x000fe200000006ff */
[----:B--2---:R-:W-:-:S03]  /*0160*/  @P2 IMAD.MOV.U32 R3, RZ, RZ, R12 ;  /* 0x000000ffff032224 */ /* 0x004fc600078e000c */
[----:B------:R-:W-:Y:S01]  /*0170*/  IADD3 R8, P3, R10, UR6, RZ ;  /* 0x000000060a087c10 */ /* 0x000fe2000ff7e0ff */
[----:B------:R-:W0:Y:S01]  /*0180*/  S2R R7, SR_CTAID.X ;  /* 0x0000000000077919 */ /* 0x000e220000002500 */
[----:B------:R-:W-:Y:S01]  /*0190*/  SHF.R.U32.HI R6, RZ, 0x5, R150 ;  /* 0x00000005ff067819 */ /* 0x000fe20000011696 */
[----:B------:R-:W-:Y:S01]  /*01a0*/  ULDC UR6, c[0x0][0x214] ;  /* 0x0000850000067ab9 */ /* 0x000fe20000000800 */
[C---:B---3--:R-:W-:Y:S01]  /*01b0*/  IMAD.WIDE.U32 R4, R0.reuse, 0x10, R4 ;  /* 0x0000001000047825 */ /* 0x048fe200078e0004 */
[----:B------:R-:W5:Y:S03]  /*01c0*/  @P2 LDG.E.64 R2, desc[UR4][R2.64] ;  /* 0x0000000402022981 */ /* 0x000f66000c1e1b00 */
[----:B------:R-:W-:Y:S01]  /*01d0*/  IMAD.X R9, RZ, RZ, UR7, P3 ;  /* 0x00000007ff097e24 */ /* 0x000fe200098e06ff */
[----:B------:R2:W5:Y:S04]  /*01e0*/  @P0 LDG.E.128 R24, desc[UR4][R4.64] ;  /* 0x0000000404180981 */ /* 0x000568000c1e1d00 */
[----:B------:R2:W5:Y:S01]  /*01f0*/  @P0 LDG.E.128 R32, desc[UR4][R4.64+0x200] ;  /* 0x0002000404200981 */ /* 0x000562000c1e1d00 */
[----:B-1----:R-:W-:-:S03]  /*0200*/  @P1 IMAD.WIDE.U32 R84, R0, 0x10, R84 ;  /* 0x0000001000541825 */ /* 0x002fc600078e0054 */
[----:B------:R2:W5:Y:S04]  /*0210*/  @P0 LDG.E.128 R40, desc[UR4][R4.64+0x400] ;  /* 0x0004000404280981 */ /* 0x000568000c1e1d00 */
[----:B------:R2:W5:Y:S04]  /*0220*/  @P0 LDG.E.128 R48, desc[UR4][R4.64+0x600] ;  /* 0x0006000404300981 */ /* 0x000568000c1e1d00 */
[----:B------:R2:W5:Y:S04]  /*0230*/  @P1 LDG.E.128 R96, desc[UR4][R8.64] ;  /* 0x0000000408601981 */ /* 0x000568000c1e1d00 */
[----:B------:R2:W5:Y:S04]  /*0240*/  @P1 LDG.E.128 R92, desc[UR4][R8.64+0x200] ;  /* 0x00020004085c1981 */ /* 0x000568000c1e1d00 */
[----:B------:R2:W5:Y:S04]  /*0250*/  @P1 LDG.E.128 R88, desc[UR4][R8.64+0x400] ;  /* 0x0004000408581981 */ /* 0x000568000c1e1d00 */
[----:B------:R-:W5:Y:S01]  /*0260*/  @P1 LDG.E.128 R84, desc[UR4][R84.64+0x600] ;  /* 0x0006000454541981 */ /* 0x000f62000c1e1d00 */
[----:B0-----:R-:W-:-:S04]  /*0270*/  LEA R152, R7, R6, 0x2 ;  /* 0x0000000607987211 */ /* 0x001fc800078e10ff */
        /* <DEDUP_REMOVED lines=35> */
[----:B------:R-:W-:Y:S01]  /*04b0*/  IADD3 R147, R131, -0x695add53, RZ ;  /* 0x96a522ad83937810 */ /* 0x000fe20007ffe0ff */
        /* <DEDUP_REMOVED lines=9> */
[----:B------:R-:W-:Y:S01]  /*0550*/  IADD3 R3, R130, -0x61c88647, RZ ;  /* 0x9e3779b982037810 */ /* 0x000fe20007ffe0ff */
[----:B------:R-:W-:Y:S01]  /*0560*/  IMAD.WIDE.U32 R10, R10, -0x2daee0ad, RZ ;  /* 0xd2511f530a0a7825 */ /* 0x000fe200078e00ff */
[----:B------:R-:W5:Y:S01]  /*0570*/  LDG.E.128 R64, desc[UR4][R4.64] ;  /* 0x0000000404407981 */ /* 0x000f62000c1e1d00 */
[----:B------:R-:W-:-:S02]  /*0580*/  ULDC.64 UR14, c[0x0][0x2c0] ;  /* 0x0000b000000e7ab9 */ /* 0x000fc40000000a00 */
[----:B------:R-:W-:Y:S01]  /*0590*/  IMAD.WIDE.U32 R12, R12, -0x326172a9, RZ ;  /* 0xcd9e8d570c0c7825 */ /* 0x000fe200078e00ff */
[----:B------:R-:W-:Y:S01]  /*05a0*/  LOP3.LUT R14, R11, R6, R2, 0x96, !PT ;  /* 0x000000060b0e7212 */ /* 0x000fe200078e9602 */
[----:B------:R-:W5:Y:S03]  /*05b0*/  LDG.E.128 R60, desc[UR4][R4.64+0x200] ;  /* 0x00020004043c7981 */ /* 0x000f66000c1e1d00 */
[----:B------:R-:W-:Y:S01]  /*05c0*/  LOP3.LUT R8, R13, R3, R8, 0x96, !PT ;  /* 0x000000030d087212 */ /* 0x000fe200078e9608 */
[----:B------:R-:W5:Y:S01]  /*05d0*/  LDG.E.128 R56, desc[UR4][R4.64+0x400] ;  /* 0x0004000404387981 */ /* 0x000f62000c1e1d00 */
[----:B------:R-:W-:-:S03]  /*05e0*/  IMAD.WIDE.U32 R14, R14, -0x326172a9, RZ ;  /* 0xcd9e8d570e0e7825 */ /* 0x000fc600078e00ff */
[----:B------:R0:W5:Y:S01]  /*05f0*/  LDG.E.128 R52, desc[UR4][R4.64+0x600] ;  /* 0x0006000404347981 */ /* 0x000162000c1e1d00 */
[----:B------:R-:W-:-:S04]  /*0600*/  IMAD.WIDE.U32 R8, R8, -0x2daee0ad, RZ ;  /* 0xd2511f5308087825 */ /* 0x000fc800078e00ff */
[----:B0-----:R-:W-:Y:S01]  /*0610*/  VIADD R4, R130, 0x3c6ef372 ;  /* 0x3c6ef37282047836 */ /* 0x001fe20000000000 */
[----:B------:R-:W-:-:S04]  /*0620*/  IADD3 R5, R131, 0x76cf5d0a, RZ ;  /* 0x76cf5d0a83057810 */ /* 0x000fc80007ffe0ff */
[----:B------:R-:W-:Y:S02]  /*0630*/  LOP3.LUT R11, R15, R12, R4, 0x96, !PT ;  /* 0x0000000c0f0b7212 */ /* 0x000fe400078e9604 */
        /* <DEDUP_REMOVED lines=25> */
[----:B------:R-:W-:Y:S01]  /*07d0*/  VIADD R14, R131, 0x1fd5c5a3 ;  /* 0x1fd5c5a3830e7836 */ /* 0x000fe20000000000 */
[----:B------:R-:W-:Y:S01]  /*07e0*/  IADD3 R15, R130, 0x5384540f, RZ ;  /* 0x5384540f820f7810 */ /* 0x000fe20007ffe0ff */
[----:B------:R-:W-:-:S04]  /*07f0*/  IMAD.WIDE.U32 R18, R19, -0x2daee0ad, RZ ;  /* 0xd2511f5313127825 */ /* 0x000fc800078e00ff */
[----:B------:R-:W-:Y:S01]  /*0800*/  IMAD.WIDE.U32 R20, R20, -0x326172a9, RZ ;  /* 0xcd9e8d5714147825 */ /* 0x000fe200078e00ff */
[----:B------:R-:W-:-:S04]  /*0810*/  LOP3.LUT R100, R19, R16, R14, 0x96, !PT ;  /* 0x0000001013647212 */ /* 0x000fc800078e960e */
[----:B------:R-:W-:Y:S01]  /*0820*/  LOP3.LUT R184, R21, R22, R15, 0x96, !PT ;  /* 0x0000001615b87212 */ /* 0x000fe200078e960f */
[----:B------:R-:W-:Y:S01]  /*0830*/  VIADD R16, R130, 0xf1bbcdc8 ;  /* 0xf1bbcdc882107836 */ /* 0x000fe20000000000 */
[----:B------:R-:W-:Y:S01]  /*0840*/  IADD3 R17, R131, -0x24c28bd8, RZ ;  /* 0xdb3d742883117810 */ /* 0x000fe20007ffe0ff */
[----:B------:R-:W-:-:S04]  /*0850*/  IMAD.HI.U32 R21, R100, -0x326172a9, RZ ;  /* 0xcd9e8d5764157827 */ /* 0x000fc800078e00ff */
[----:B------:R-:W-:Y:S01]  /*0860*/  IMAD.HI.U32 R19, R184, -0x2daee0ad, RZ ;  /* 0xd2511f53b8137827 */ /* 0x000fe200078e00ff */
[----:B------:R-:W-:-:S04]  /*0870*/  LOP3.LUT R190, R21, R20, R16, 0x96, !PT ;  /* 0x0000001415be7212 */ /* 0x000fc800078e9610 */
[----:B------:R-:W-:Y:S01]  /*0880*/  LOP3.LUT R178, R19, R18, R17, 0x96, !PT ;  /* 0x0000001213b27212 */ /* 0x000fe200078e9611 */
        /* <DEDUP_REMOVED lines=20> */
[----:B------:R-:W-:Y:S02]  /*09d0*/  VIADD R146, R130, 0x8ff34781 ;  /* 0x8ff3478182927836 */ /* 0x000fe40000000000 */
[----:B------:R-:W-:Y:S02]  /*09e0*/  IMAD R85, R100, -0x326172a9, RZ ;  /* 0xcd9e8d5764557824 */ /* 0x000fe400078e02ff */
[----:B------:R-:W-:Y:S02]  /*09f0*/  IMAD R184, R184, -0x2daee0ad, RZ ;  /* 0xd2511f53b8b87824 */ /* 0x000fe400078e02ff */
[----:B------:R-:W-:Y:S01]  /*0a00*/  IMAD.HI.U32 R84, R190, -0x2daee0ad, RZ ;  /* 0xd2511f53be547827 */ /* 0x000fe200078e00ff */
[----:B------:R-:W-:Y:S01]  /*0a10*/  ISETP.NE.U32.AND P0, PT, RZ, UR6, PT ;  /* 0x00000006ff007c0c */ /* 0x000fe2000bf05070 */
[----:B------:R-:W-:Y:S02]  /*0a20*/  BSSY B0, `(.L_x_3971) ;  /* 0x000188a000007945 */ /* 0x000fe40003800000 */
[----:B------:R-:W-:-:S02]  /*0a30*/  HADD2.F32 R36, -RZ, R41.H0_H0 ;  /* 0x20000029ff247230 */ /* 0x000fc40000004100 */
[----:B------:R-:W-:-:S04]  /*0a40*/  IMAD.HI.U32 R168, R178, -0x326172a9, RZ ;  /* 0xcd9e8d57b2a87827 */ /* 0x000fc800078e00ff */
[--C-:B------:R-:W-:Y:S02]  /*0a50*/  HADD2.F32 R34, -RZ, R40.reuse.H0_H0 ;  /* 0x20000028ff227230 */ /* 0x100fe40000004100 */
[----:B------:R-:W-:Y:S02]  /*0a60*/  HADD2.F32 R35, -RZ, R40.H1_H1 ;  /* 0x30000028ff237230 */ /* 0x000fe40000004100 */
[----:B------:R-:W-:Y:S02]  /*0a70*/  HADD2.F32 R37, -RZ, R41.H1_H1 ;  /* 0x30000029ff257230 */ /* 0x000fe40000004100 */
[--C-:B------:R-:W-:Y:S02]  /*0a80*/  HADD2.F32 R38, -RZ, R42.reuse.H0_H0 ;  /* 0x2000002aff267230 */ /* 0x100fe40000004100 */
[----:B------:R-:W-:Y:S02]  /*0a90*/  HADD2.F32 R39, -RZ, R42.H1_H1 ;  /* 0x3000002aff277230 */ /* 0x000fe40000004100 */
[----:B------:R-:W-:-:S02]  /*0aa0*/  HADD2.F32 R44, -RZ, R49.H0_H0 ;  /* 0x20000031ff2c7230 */ /* 0x000fc40000004100 */
[----:B------:R-:W-:Y:S01]  /*0ab0*/  HADD2.F32 R45, -RZ, R49.H1_H1 ;  /* 0x30000031ff2d7230 */ /* 0x000fe20000004100 */
[----:B------:R-:W-:Y:S01]  /*0ac0*/  LOP3.LUT R184, R84, R184, R147, 0x96, !PT ;  /* 0x000000b854b87212 */ /* 0x000fe200078e9693 */
[--C-:B------:R-:W-:Y:S01]  /*0ad0*/  HADD2.F32 R40, -RZ, R43.reuse.H0_H0 ;  /* 0x2000002bff287230 */ /* 0x100fe20000004100 */
[----:B------:R-:W-:Y:S01]  /*0ae0*/  LOP3.LUT R195, R195, 0x3, RZ, 0xc0, !PT ;  /* 0x00000003c3c37812 */ /* 0x000fe200078ec0ff */
[----:B------:R-:W-:Y:S01]  /*0af0*/  HADD2.F32 R41, -RZ, R43.H1_H1 ;  /* 0x3000002bff297230 */ /* 0x000fe20000004100 */
[----:B------:R-:W-:Y:S01]  /*0b00*/  ULDC UR6, c[0x0][0x218] ;  /* 0x0000860000067ab9 */ /* 0x000fe20000000800 */
[--C-:B------:R-:W-:Y:S02]  /*0b10*/  HADD2.F32 R42, -RZ, R48.reuse.H0_H0 ;  /* 0x20000030ff2a7230 */ /* 0x100fe40000004100 */
[----:B------:R-:W-:Y:S01]  /*0b20*/  HADD2.F32 R43, -RZ, R48.H1_H1 ;  /* 0x30000030ff2b7230 */ /* 0x000fe20000004100 */
[----:B------:R-:W-:Y:S01]  /*0b30*/  LOP3.LUT R168, R168, R85, R146, 0x96, !PT ;  /* 0x00000055a8a87212 */ /* 0x000fe200078e9692 */
        /* <DEDUP_REMOVED lines=32> */
[----:B------:R-:W-:Y:S02]  /*0d40*/  IMAD.MOV.U32 R155, RZ, RZ, RZ ;  /* 0x000000ffff9b7224 */ /* 0x000fe400078e00ff */
[----:B------:R-:W-:Y:S02]  /*0d50*/  IMAD R190, R190, -0x2daee0ad, RZ ;  /* 0xd2511f53bebe7824 */ /* 0x000fe400078e02ff */
[----:B------:R-:W-:Y:S01]  /*0d60*/  IMAD R178, R178, -0x326172a9, RZ ;  /* 0xcd9e8d57b2b27824 */ /* 0x000fe200078e02ff */
[----:B------:R-:W-:Y:S01]  /*0d70*/  ISETP.NE.AND.EX P0, PT, RZ, UR7, PT, P0 ;  /* 0x00000007ff007c0c */ /* 0x000fe2000bf05300 */
[----:B------:R-:W-:-:S12]  /*0d80*/  ULDC.U8 UR7, c[0x0][0x2a0] ;  /* 0x0000a80000077ab9 */ /* 0x000fd80000000000 */
.L_x_4489:
        /* <DEDUP_REMOVED lines=27> */
.L_x_3973:
[----:B------:R-:W-:-:S07]  /*0f40*/  MOV R106, R178 ;  /* 0x000000b2006a7202 */ /* 0x000fce0000000f00 */
.L_x_3974:
[----:B------:R-:W-:Y:S05]  /*0f50*/  BSYNC B1 ;  /* 0x0000000000017941 */ /* 0x000fea0003800000 */
.L_x_3972:
        /* <DEDUP_REMOVED lines=16> */
.L_x_3978:
[----:B------:R-:W-:Y:S05]  /*1060*/  BSYNC B2 ;  /* 0x0000000000027941 */ /* 0x000fea0003800000 */
.L_x_3977:
        /* <DEDUP_REMOVED lines=42> */
.L_x_3976:
[----:B------:R-:W-:Y:S05]  /*1310*/  BSYNC B1 ;  /* 0x0000000000017941 */ /* 0x000fea0003800000 */
.L_x_3975:
[----:B------:R-:W0:Y:S01]  /*1320*/  LDC R176, c[0x0][0x294] ;  /* 0x0000a500ffb07b82 */ /* 0x000e220000000800 */
[----:B------:R-:W-:Y:S01]  /*1330*/  I2FP.F32.U32 R97, R106 ;  /* 0x0000006a00617245 */ /* 0x000fe20000201000 */
[----:B------:R-:W-:Y:S01]  /*1340*/  IMAD.MOV.U32 R172, RZ, RZ, 0x2f800000 ;  /* 0x2f800000ffac7424 */ /* 0x000fe200078e00ff */
[----:B------:R-:W-:Y:S01]  /*1350*/  ISETP.NE.U32.AND P2, PT, RZ, UR16, PT ;  /* 0x00000010ff007c0c */ /* 0x000fe2000bf45070 */
[----:B-----5:R-:W-:Y:S01]  /*1360*/  HADD2.F32 R101, -RZ, R92.H0_H0 ;  /* 0x2000005cff657230 */ /* 0x020fe20000004100 */
[----:B------:R-:W-:Y:S01]  /*1370*/  LOP3.LUT R163, R163, 0xffffffdf, RZ, 0xc0, !PT ;  /* 0xffffffdfa3a37812 */ /* 0x000fe200078ec0ff */
[----:B------:R-:W-:Y:S01]  /*1380*/  FFMA.FTZ R97, R97, R172, 1.1641532182693481445e-10 ;  /* 0x2f00000061617423 */ /* 0x000fe200000100ac */
[----:B------:R-:W-:Y:S01]  /*1390*/  ISETP.NE.AND.EX P2, PT, RZ, UR17, PT, P2 ;  /* 0x00000011ff007c0c */ /* 0x000fe2000bf45320 */
        /* <DEDUP_REMOVED lines=12> */
.L_x_3979:
        /* <DEDUP_REMOVED lines=12> */
.L_x_3982:
[----:B------:R-:W-:-:S07]  /*1520*/  MOV R106, R178 ;  /* 0x000000b2006a7202 */ /* 0x000fce0000000f00 */
.L_x_3983:
[----:B------:R-:W-:Y:S05]  /*1530*/  BSYNC B1 ;  /* 0x0000000000017941 */ /* 0x000fea0003800000 */
.L_x_3981:
        /* <DEDUP_REMOVED lines=16> */
.L_x_3987:
[----:B------:R-:W-:Y:S05]  /*1640*/  BSYNC B2 ;  /* 0x0000000000027941 */ /* 0x000fea0003800000 */
.L_x_3986:
        /* <DEDUP_REMOVED lines=41> */
[----:B------:R-:W-:-:S08]  /*18e0*/  LOP3.LUT R184, R191, R184, R147, 0x96, !PT ;  /* 0x000000b8bfb87212 */ /* 0x000fd000078e9693 */
.L_x_3985:
[----:B------:R-:W-:Y:S05]  /*18f0*/  BSYNC B1 ;  /* 0x0000000000017941 */ /* 0x000fea0003800000 */
.L_x_3984:
[----:B------:R-:W-:Y:S01]  /*1900*/  I2FP.F32.U32 R97, R106 ;  /* 0x0000006a00617245 */ /* 0x000fe20000201000 */
[----:B------:R-:W-:-:S04]  /*1910*/  HADD2.F32 R101, -RZ, R84.H0_H0 ;  /* 0x20000054ff657230 */ /* 0x000fc80000004100 */
[----:B------:R-:W-:Y:S01]  /*1920*/  FFMA.FTZ R97, R97, R172, 1.1641532182693481445e-10 ;  /* 0x2f00000061617423 */ /* 0x000fe200000100ac */
[----:B------:R-:W-:-:S04]  /*1930*/  FMUL.FTZ R101, R101, R174 ;  /* 0x000000ae65657220 */ /* 0x000fc80000410000 */
[----:B------:R-:W-:Y:S01]  /*1940*/  FSETP.GTU.FTZ.AND P3, PT, R97, R176, PT ;  /* 0x000000b06100720b */ /* 0x000fe20003f7c000 */
[----:B------:R-:W-:-:S03]  /*1950*/  @P1 HADD2.F32 R97, -RZ, R88.H0_H0 ;  /* 0x20000058ff611230 */ /* 0x000fc60000004100 */
[----:B------:R-:W-:Y:S02]  /*1960*/  FSEL R101, R101, RZ, !P3 ;  /* 0x000000ff65657208 */ /* 0x000fe40005800000 */
[----:B------:R-:W-:-:S03]  /*1970*/  SEL R154, RZ, 0x1, P3 ;  /* 0x00000001ff9a7807 */ /* 0x000fc60001800000 */
[----:B------:R-:W-:-:S04]  /*1980*/  FADD.FTZ R114, R114, R101 ;  /* 0x0000006572727221 */ /* 0x000fc80000010000 */
[----:B------:R-:W-:-:S07]  /*1990*/  @P1 FADD.FTZ R114, R114, R97 ;  /* 0x0000006172721221 */ /* 0x000fce0000010000 */
.L_x_3980:
        /* <DEDUP_REMOVED lines=12> */
.L_x_3989:
[----:B------:R-:W-:-:S07]  /*1a60*/  IMAD.MOV.U32 R106, RZ, RZ, R178 ;  /* 0x000000ffff6a7224 */ /* 0x000fce00078e00b2 */
.L_x_3990:
[----:B------:R-:W-:Y:S05]  /*1a70*/  BSYNC B1 ;  /* 0x0000000000017941 */ /* 0x000fea0003800000 */
.L_x_3988:
        /* <DEDUP_REMOVED lines=16> */
.L_x_3994:
[----:B------:R-:W-:Y:S05]  /*1b80*/  BSYNC B2 ;  /* 0x0000000000027941 */ /* 0x000fea0003800000 */
.L_x_3993:
        /* <DEDUP_REMOVED lines=41> */
[----:B------:R-:W-:-:S07]  /*1e20*/  LOP3.LUT R184, R191, R184, R147, 0x96, !PT ;  /* 0x000000b8bfb87212 */ /* 0x000fce00078e9693 */
.L_x_3992:
[----:B------:R-:W-:Y:S05]  /*1e30*/  BSYNC B1 ;  /* 0x0000000000017941 */ /* 0x000fea0003800000 */
.L_x_3991:
[----:B------:R-:W-:Y:S01]  /*1e40*/  I2FP.F32.U32 R101, R106 ;  /* 0x0000006a00657245 */ /* 0x000fe20000201000 */
[----:B------:R-:W-:-:S04]  /*1e50*/  HADD2.F32 R103, -RZ, R92.H1_H1 ;  /* 0x3000005cff677230 */ /* 0x000fc80000004100 */
        /* <DEDUP_REMOVED lines=8> */
[----:B------:R-:W-:Y:S02]  /*1ee0*/  HADD2.F32 R96, -RZ, R88.H1_H1 ;  /* 0x30000058ff607230 */ /* 0x000fe40000004100 */
[----:B------:R-:W-:-:S03]  /*1ef0*/  IMAD.MOV.U32 R92, RZ, RZ, R97 ;  /* 0x000000ffff5c7224 */ /* 0x000fc600078e0061 */
[----:B------:R-:W-:Y:S01]  /*1f00*/  FADD.FTZ R171, R171, R96 ;  /* 0x00000060abab7221 */ /* 0x000fe20000010000 */
[----:B------:R-:W-:Y:S06]  /*1f10*/  BRA `(.L_x_3996) ;  /* 0x0000000400507947 */ /* 0x000fec0003800000 */
.L_x_3995:
        /* <DEDUP_REMOVED lines=12> */
.L_x_3998:
[----:B------:R-:W-:-:S07]  /*1fe0*/  MOV R105, R178 ;  /* 0x000000b200697202 */ /* 0x000fce0000000f00 */
.L_x_3999:
[----:B------:R-:W-:Y:S05]  /*1ff0*/  BSYNC B1 ;  /* 0x0000000000017941 */ /* 0x000fea0003800000 */
.L_x_3997:
        /* <DEDUP_REMOVED lines=16> */
.L_x_4003:
[----:B------:R-:W-:Y:S05]  /*2100*/  BSYNC B2 ;  /* 0x0000000000027941 */ /* 0x000fea0003800000 */
.L_x_4002:
[----:B------:R-:W-:Y:S01]  /*2110*/  IMAD.HI.U32 R92, R150, -0x326172a9, RZ ;  /* 0xcd9e8d57965c7827 */ /* 0x000fe200078e00ff */
[----:B------:R-:W-:-:S03]  /*2120*/  LOP3.LUT R96, R96, R155, R131, 0x96, !PT ;  /* 0x0000009b60607212 */ /* 0x000fc600078e9683 */
[----:B------:R-:W-:Y:S01]  /*2130*/  IMAD R97, R150, -0x326172a9, RZ ;  /* 0xcd9e8d5796617824 */ /* 0x000fe200078e02ff */
[----:B------:R-:W-:Y:S01]  /*2140*/  LOP3.LUT R92, R92, R153, R130, 0x96, !PT ;  /* 0x000000995c5c7212 */ /* 0x000fe200078e9682 */
[----:B------:R-:W-:-:S04]  /*2150*/  IMAD.WIDE.U32 R100, R96, -0x326172a9, RZ ;  /* 0xcd9e8d5760647825 */ /* 0x000fc800078e00ff */
[----:B------:R-:W-:Y:S01]  /*2160*/  IMAD R107, R151, -0x2daee0ad, RZ ;  /* 0xd2511f53976b7824 */ /* 0x000fe200078e02ff */
[----:B------:R-:W-:Y:S01]  /*2170*/  LOP3.LUT R97, R101, R97, R3, 0x96, !PT ;  /* 0x0000006165617212 */ /* 0x000fe200078e9603 */
[----:B------:R-:W-:Y:S01]  /*2180*/  IMAD.WIDE.U32 R102, R92, -0x2daee0ad, RZ ;  /* 0xd2511f535c667825 */ /* 0x000fe200078e00ff */
[----:B------:R-:W-:-:S04]  /*2190*/  HFMA2.MMA R92, -RZ, RZ, 0, 0 ;  /* 0x00000000ff5c7435 */ /* 0x000fc800000001ff */
        /* <DEDUP_REMOVED lines=33> */
.L_x_4001:
[----:B------:R-:W-:Y:S05]  /*23b0*/  BSYNC B1 ;  /* 0x0000000000017941 */ /* 0x000fea0003800000 */
.L_x_4000:
        /* <DEDUP_REMOVED lines=10> */
.L_x_3996:
        /* <DEDUP_REMOVED lines=12> */
.L_x_4005:
[----:B------:R-:W-:-:S07]  /*2520*/  IMAD.MOV.U32 R105, RZ, RZ, R178 ;  /* 0x000000ffff697224 */ /* 0x000fce00078e00b2 */
.L_x_4006:
[----:B------:R-:W-:Y:S05]  /*2530*/  BSYNC B1 ;  /* 0x0000000000017941 */ /* 0x000fea0003800000 */
.L_x_4004:
        /* <DEDUP_REMOVED lines=16> */
.L_x_4010:
[----:B------:R-:W-:Y:S05]  /*2640*/  BSYNC B2 ;  /* 0x0000000000027941 */ /* 0x000fea0003800000 */
.L_x_4009:
        /* <DEDUP_REMOVED lines=42> */
.L_x_4008:
[----:B------:R-:W-:Y:S05]  /*28f0*/  BSYNC B1 ;  /* 0x0000000000017941 */ /* 0x000fea0003800000 */
.L_x_4007:
[----:B------:R-:W-:Y:S01]  /*2900*/  I2FP.F32.U32 R97, R105 ;  /* 0x0000006900617245 */ /* 0x000fe20000201000 */
[----:B------:R-:W-:-:S04]  /*2910*/  HADD2.F32 R101, -RZ, R93.H0_H0 ;  /* 0x2000005dff657230 */ /* 0x000fc80000004100 */
        /* <DEDUP_REMOVED lines=12> */
.L_x_4011:
        /* <DEDUP_REMOVED lines=12> */
.L_x_4014:
[----:B------:R-:W-:-:S07]  /*2aa0*/  MOV R108, R178 ;  /* 0x000000b2006c7202 */ /* 0x000fce0000000f00 */
.L_x_4015:
[----:B------:R-:W-:Y:S05]  /*2ab0*/  BSYNC B1 ;  /* 0x0000000000017941 */ /* 0x000fea0003800000 */
.L_x_4013:
        /* <DEDUP_REMOVED lines=16> */
.L_x_4019:
[----:B------:R-:W-:Y:S05]  /*2bc0*/  BSYNC B2 ;  /* 0x0000000000027941 */ /* 0x000fea0003800000 */
.L_x_4018:
        /* <DEDUP_REMOVED lines=42> */
.L_x_4017:
[----:B------:R-:W-:Y:S05]  /*2e70*/  BSYNC B1 ;  /* 0x0000000000017941 */ /* 0x000fea0003800000 */
.L_x_4016:
        /* <DEDUP_REMOVED lines=10> */
.L_x_4012:
        /* <DEDUP_REMOVED lines=12> */
.L_x_4021:
[----:B------:R-:W-:-:S07]  /*2fe0*/  IMAD.MOV.U32 R108, RZ, RZ, R178 ;  /* 0x000000ffff6c7224 */ /* 0x000fce00078e00b2 */
.L_x_4022:
[----:B------:R-:W-:Y:S05]  /*2ff0*/  BSYNC B1 ;  /* 0x0000000000017941 */ /* 0x000fea0003800000 */
.L_x_4020:
        /* <DEDUP_REMOVED lines=16> */
.L_x_4026:
[----:B------:R-:W-:Y:S05]  /*3100*/  BSYNC B2 ;  /* 0x0000000000027941 */ /* 0x000fea0003800000 */
.L_x_4025:
        /* <DEDUP_REMOVED lines=42> */
.L_x_4024:
[----:B------:R-:W-:Y:S05]  /*33b0*/  BSYNC B1 ;  /* 0x0000000000017941 */ /* 0x000fea0003800000 */
.L_x_4023:
        /* <DEDUP_REMOVED lines=14> */
.L_x_4027:
        /* <DEDUP_REMOVED lines=12> */
.L_x_4030:
[----:B------:R-:W-:-:S07]  /*3560*/  MOV R107, R178 ;  /* 0x000000b2006b7202 */ /* 0x000fce0000000f00 */
.L_x_4031:
[----:B------:R-:W-:Y:S05]  /*3570*/  BSYNC B1 ;  /* 0x0000000000017941 */ /* 0x000fea0003800000 */
.L_x_4029:
        /* <DEDUP_REMOVED lines=16> */
.L_x_4035:
[----:B------:R-:W-:Y:S05]  /*3680*/  BSYNC B2 ;  /* 0x0000000000027941 */ /* 0x000fea0003800000 */
.L_x_4034:
        /* <DEDUP_REMOVED lines=42> */
.L_x_4033:
[----:B------:R-:W-:Y:S05]  /*3930*/  BSYNC B1 ;  /* 0x0000000000017941 */ /* 0x000fea0003800000 */
.L_x_4032:
        /* <DEDUP_REMOVED lines=10> */
.L_x_4028:
        /* <DEDUP_REMOVED lines=12> */
.L_x_4037:
[----:B------:R-:W-:-:S07]  /*3aa0*/  IMAD.MOV.U32 R107, RZ, RZ, R178 ;  /* 0x000000ffff6b7224 */ /* 0x000fce00078e00b2 */
.L_x_4038:
[----:B------:R-:W-:Y:S05]  /*3ab0*/  BSYNC B1 ;  /* 0x0000000000017941 */ /* 0x000fea0003800000 */
.L_x_4036:
        /* <DEDUP_REMOVED lines=16> */
.L_x_4042:
[----:B------:R-:W-:Y:S05]  /*3bc0*/  BSYNC B2 ;  /* 0x0000000000027941 */ /* 0x000fea0003800000 */
.L_x_4041:
        /* <DEDUP_REMOVED lines=42> */
.L_x_4040:
[----:B------:R-:W-:Y:S05]  /*3e70*/  BSYNC B1 ;  /* 0x0000000000017941 */ /* 0x000fea0003800000 */
.L_x_4039:
        /* <DEDUP_REMOVED lines=14> */
.L_x_4043:
        /* <DEDUP_REMOVED lines=12> */
.L_x_4046:
[----:B------:R-:W-:-:S07]  /*4020*/  MOV R108, R178 ;  /* 0x000000b2006c7202 */ /* 0x000fce0000000f00 */
.L_x_4047:
[----:B------:R-:W-:Y:S05]  /*4030*/  BSYNC B1 ;  /* 0x0000000000017941 */ /* 0x000fea0003800000 */
.L_x_4045:
        /* <DEDUP_REMOVED lines=16> */
.L_x_4051:
[----:B------:R-:W-:Y:S05]  /*4140*/  BSYNC B2 ;  /* 0x0000000000027941 */ /* 0x000fea0003800000 */
.L_x_4050:
        /* <DEDUP_REMOVED lines=42> */
.L_x_4049:
[----:B------:R-:W-:Y:S05]  /*43f0*/  BSYNC B1 ;  /* 0x0000000000017941 */ /* 0x000fea0003800000 */
.L_x_4048:
        /* <DEDUP_REMOVED lines=10> */
.L_x_4044:
        /* <DEDUP_REMOVED lines=12> */
.L_x_4053:
[----:B------:R-:W-:-:S07]  /*4560*/  IMAD.MOV.U32 R108, RZ, RZ, R178 ;  /* 0x000000ffff6c7224 */ /* 0x000fce00078e00b2 */
.L_x_4054:
[----:B------:R-:W-:Y:S05]  /*4570*/  BSYNC B1 ;  /* 0x0000000000017941 */ /* 0x000fea0003800000 */
.L_x_4052:
        /* <DEDUP_REMOVED lines=16> */
.L_x_4058:
[----:B------:R-:W-:Y:S05]  /*4680*/  BSYNC B2 ;  /* 0x0000000000027941 */ /* 0x000fea0003800000 */
.L_x_4057:
        /* <DEDUP_REMOVED lines=42> */
.L_x_4056:
[----:B------:R-:W-:Y:S05]  /*4930*/  BSYNC B1 ;  /* 0x0000000000017941 */ /* 0x000fea0003800000 */
.L_x_4055:
        /* <DEDUP_REMOVED lines=13> */
.L_x_4059:
        /* <DEDUP_REMOVED lines=12> */
.L_x_4062:
[----:B------:R-:W-:-:S07]  /*4ad0*/  MOV R94, R178 ;  /* 0x000000b2005e7202 */ /* 0x000fce0000000f00 */
.L_x_4063:
[----:B------:R-:W-:Y:S05]  /*4ae0*/  BSYNC B1 ;  /* 0x0000000000017941 */ /* 0x000fea0003800000 */
.L_x_4061:
        /* <DEDUP_REMOVED lines=16> */
.L_x_4067:
[----:B------:R-:W-:Y:S05]  /*4bf0*/  BSYNC B2 ;  /* 0x0000000000027941 */ /* 0x000fea0003800000 */
.L_x_4066:
        /* <DEDUP_REMOVED lines=42> */
.L_x_4065:
[----:B------:R-:W-:Y:S05]  /*4ea0*/  BSYNC B1 ;  /* 0x0000000000017941 */ /* 0x000fea0003800000 */
.L_x_4064:
        /* <DEDUP_REMOVED lines=10> */
.L_x_4060:
        /* <DEDUP_REMOVED lines=12> */
.L_x_4069:
[----:B------:R-:W-:-:S07]  /*5010*/  IMAD.MOV.U32 R94, RZ, RZ, R178 ;  /* 0x000000ffff5e7224 */ /* 0x000fce00078e00b2 */
.L_x_4070:
[----:B------:R-:W-:Y:S05]  /*5020*/  BSYNC B1 ;  /* 0x0000000000017941 */ /* 0x000fea0003800000 */
.L_x_4068:
        /* <DEDUP_REMOVED lines=16> */
.L_x_4074:
[----:B------:R-:W-:Y:S05]  /*5130*/  BSYNC B2 ;  /* 0x0000000000027941 */ /* 0x000fea0003800000 */
.L_x_4073:
        /* <DEDUP_REMOVED lines=42> */
.L_x_4072:
[----:B------:R-:W-:Y:S05]  /*53e0*/  BSYNC B1 ;  /* 0x0000000000017941 */ /* 0x000fea0003800000 */
.L_x_4071:
        /* <DEDUP_REMOVED lines=13> */
.L_x_4075:
        /* <DEDUP_REMOVED lines=12> */
.L_x_4078:
[----:B------:R-:W-:-:S07]  /*5580*/  MOV R94, R178 ;  /* 0x000000b2005e7202 */ /* 0x000fce0000000f00 */
.L_x_4079:
[----:B------:R-:W-:Y:S05]  /*5590*/  BSYNC B1 ;  /* 0x0000000000017941 */ /* 0x000fea0003800000 */
.L_x_4077:
        /* <DEDUP_REMOVED lines=16> */
.L_x_4083:
[----:B------:R-:W-:Y:S05]  /*56a0*/  BSYNC B2 ;  /* 0x0000000000027941 */ /* 0x000fea0003800000 */
.L_x_4082:
        /* <DEDUP_REMOVED lines=42> */
.L_x_4081:
[----:B------:R-:W-:Y:S05]  /*5950*/  BSYNC B1 ;  /* 0x0000000000017941 */ /* 0x000fea0003800000 */
.L_x_4080:
        /* <DEDUP_REMOVED lines=10> */
.L_x_4076:
        /* <DEDUP_REMOVED lines=12> */
.L_x_4085:
[----:B------:R-:W-:-:S07]  /*5ac0*/  IMAD.MOV.U32 R94, RZ, RZ, R178 ;  /* 0x000000ffff5e7224 */ /* 0x000fce00078e00b2 */
.L_x_4086:
[----:B------:R-:W-:Y:S05]  /*5ad0*/  BSYNC B1 ;  /* 0x0000000000017941 */ /* 0x000fea0003800000 */
.L_x_4084:
        /* <DEDUP_REMOVED lines=16> */
.L_x_4090:
[----:B------:R-:W-:Y:S05]  /*5be0*/  BSYNC B2 ;  /* 0x0000000000027941 */ /* 0x000fea0003800000 */
.L_x_4089:
        /* <DEDUP_REMOVED lines=42> */
.L_x_4088:
[----:B------:R-:W-:Y:S05]  /*5e90*/  BSYNC B1 ;  /* 0x0000000000017941 */ /* 0x000fea0003800000 */
.L_x_4087:
        /* <DEDUP_REMOVED lines=13> */
.L_x_4091:
        /* <DEDUP_REMOVED lines=12> */
.L_x_4094:
[----:B------:R-:W-:-:S07]  /*6030*/  MOV R102, R178 ;  /* 0x000000b200667202 */ /* 0x000fce0000000f00 */
.L_x_4095:
[----:B------:R-:W-:Y:S05]  /*6040*/  BSYNC B1 ;  /* 0x0000000000017941 */ /* 0x000fea0003800000 */
.L_x_4093:
        /* <DEDUP_REMOVED lines=11> */
[----:B------:R-:W-:Y:S01]  /*6100*/  @!P6 VIADD R150, R150, 0x1 ;  /* 0x000000019696e836 */ /* 0x000fe20000000000 */
[----:B------:R-:W-:Y:S02]  /*6110*/  @!P6 IADD3 R94, R155, 0x1, RZ ;  /* 0x000000019b5ee810 */ /* 0x000fe40007ffe0ff */
[----:B------:R-:W-:Y:S02]  /*6120*/  @!P6 MOV R153, RZ ;  /* 0x000000ff0099e202 */ /* 0x000fe40000000f00 */
[----:B------:R-:W-:-:S13]  /*6130*/  ISETP.NE.AND P0, PT, R150, RZ, !P6 ;  /* 0x000000ff9600720c */ /* 0x000fda0007705270 */
[----:B------:R-:W-:Y:S01]  /*6140*/  @P0 IMAD.MOV R94, RZ, RZ, R155 ;  /* 0x000000ffff5e0224 */ /* 0x000fe200078e029b */
[----:B------:R-:W-:-:S03]  /*6150*/  ISETP.NE.AND P0, PT, R92, RZ, PT ;  /* 0x000000ff5c00720c */ /* 0x000fc60003f05270 */
[----:B------:R-:W-:-:S10]  /*6160*/  @!P6 IMAD.MOV.U32 R155, RZ, RZ, R94 ;  /* 0x000000ffff9be224 */ /* 0x000fd400078e005e */
.L_x_4099:
[----:B------:R-:W-:Y:S05]  /*6170*/  BSYNC B2 ;  /* 0x0000000000027941 */ /* 0x000fea0003800000 */
.L_x_4098:
[C---:B------:R-:W-:Y:S01]  /*6180*/  IMAD.HI.U32 R92, R150.reuse, -0x326172a9, RZ ;  /* 0xcd9e8d57965c7827 */ /* 0x040fe200078e00ff */
[----:B------:R-:W-:Y:S01]  /*6190*/  LOP3.LUT R93, R93, R155, R131, 0x96, !PT ;  /* 0x0000009b5d5d7212 */ /* 0x000fe200078e9683 */
[----:B------:R-:W-:Y:S02]  /*61a0*/  HFMA2.MMA R165, -RZ, RZ, 0, 0 ;  /* 0x00000000ffa57435 */ /* 0x000fe400000001ff */
        /* <DEDUP_REMOVED lines=39> */
.L_x_4097:
[----:B------:R-:W-:Y:S05]  /*6420*/  BSYNC B1 ;  /* 0x0000000000017941 */ /* 0x000fea0003800000 */
.L_x_4096:
        /* <DEDUP_REMOVED lines=10> */
.L_x_4092:
        /* <DEDUP_REMOVED lines=25> */
[----:B------:R-:W-:Y:S01]  /*6660*/  F2FP.F16.F32.PACK_AB R95, R177, R170 ;  /* 0x000000aab15f723e */ /* 0x000fe200000000ff */
[----:B0-----:R-:W-:Y:S01]  /*6670*/  IMAD.WIDE.U32 R112, R169, 0x10, R100 ;  /* 0x00000010a9707825 */ /* 0x001fe200078e0064 */
[----:B------:R-:W-:Y:S02]  /*6680*/  LOP3.LUT R106, R108, R92, R106, 0xfe, !PT ;  /* 0x0000005c6c6a7212 */ /* 0x000fe400078efe6a */
[----:B------:R-:W-:Y:S01]  /*6690*/  F2FP.F16.F32.PACK_AB R94, R175, R166 ;  /* 0x000000a6af5e723e */ /* 0x000fe200000000ff */
[----:B-1----:R-:W-:Y:S01]  /*66a0*/  @P1 IMAD.WIDE.U32 R102, R115, 0x10, R102 ;  /* 0x0000001073661825 */ /* 0x002fe200078e0066 */
[----:B------:R-:W-:-:S02]  /*66b0*/  F2FP.F16.F32.PACK_AB R93, R173, R164 ;  /* 0x000000a4ad5d723e */ /* 0x000fc400000000ff */
[----:B------:R-:W-:Y:S02]  /*66c0*/  F2FP.F16.F32.PACK_AB R92, R171, R114 ;  /* 0x00000072ab5c723e */ /* 0x000fe400000000ff */
        /* <DEDUP_REMOVED lines=28> */
.L_x_4100:
        /* <DEDUP_REMOVED lines=15> */
.L_x_4102:
[----:B------:R-:W-:-:S07]  /*6980*/  IMAD.MOV.U32 R110, RZ, RZ, R178 ;  /* 0x000000ffff6e7224 */ /* 0x000fce00078e00b2 */
.L_x_4103:
[----:B------:R-:W-:Y:S05]  /*6990*/  BSYNC B1 ;  /* 0x0000000000017941 */ /* 0x000fea0003800000 */
.L_x_4101:
        /* <DEDUP_REMOVED lines=16> */
.L_x_4107:
[----:B------:R-:W-:Y:S05]  /*6aa0*/  BSYNC B2 ;  /* 0x0000000000027941 */ /* 0x000fea0003800000 */
.L_x_4106:
        /* <DEDUP_REMOVED lines=42> */
.L_x_4105:
[----:B------:R-:W-:Y:S05]  /*6d50*/  BSYNC B1 ;  /* 0x0000000000017941 */ /* 0x000fea0003800000 */
.L_x_4104:
[----:B------:R-:W-:Y:S01]  /*6d60*/  I2FP.F32.U32 R103, R110 ;  /* 0x0000006e00677245 */ /* 0x000fe20000201000 */
[----:B-----5:R-:W-:Y:S01]  /*6d70*/  HADD2.F32 R105, -RZ, R92.H0_H0 ;  /* 0x2000005cff697230 */ /* 0x020fe20000004100 */
        /* <DEDUP_REMOVED lines=13> */
.L_x_4108:
        /* <DEDUP_REMOVED lines=12> */
.L_x_4111:
[----:B------:R-:W-:-:S07]  /*6f10*/  MOV R110, R178 ;  /* 0x000000b2006e7202 */ /* 0x000fce0000000f00 */
.L_x_4112:
[----:B------:R-:W-:Y:S05]  /*6f20*/  BSYNC B1 ;  /* 0x0000000000017941 */ /* 0x000fea0003800000 */
.L_x_4110:
        /* <DEDUP_REMOVED lines=16> */
.L_x_4116:
[----:B------:R-:W-:Y:S05]  /*7030*/  BSYNC B2 ;  /* 0x0000000000027941 */ /* 0x000fea0003800000 */
.L_x_4115:
        /* <DEDUP_REMOVED lines=39> */
[----:B------:R-:W-:Y:S02]  /*72b0*/  MOV R178, R102 ;  /* 0x0000006600b27202 */ /* 0x000fe40000000f00 */
[----:B------:R-:W-:Y:S01]  /*72c0*/  LOP3.LUT R168, R103, R104, R146, 0x96, !PT ;  /* 0x0000006867a87212 */ /* 0x000fe200078e9692 */
[----:B------:R-:W-:Y:S01]  /*72d0*/  IMAD.MOV.U32 R102, RZ, RZ, RZ ;  /* 0x000000ffff667224 */ /* 0x000fe200078e00ff */
[----:B------:R-:W-:-:S07]  /*72e0*/  LOP3.LUT R184, R191, R184, R147, 0x96, !PT ;  /* 0x000000b8bfb87212 */ /* 0x000fce00078e9693 */
.L_x_4114:
[----:B------:R-:W-:Y:S05]  /*72f0*/  BSYNC B1 ;  /* 0x0000000000017941 */ /* 0x000fea0003800000 */
.L_x_4113:
        /* <DEDUP_REMOVED lines=10> */
.L_x_4109:
        /* <DEDUP_REMOVED lines=12> */
.L_x_4118:
[----:B------:R-:W-:-:S07]  /*7460*/  MOV R110, R178 ;  /* 0x000000b2006e7202 */ /* 0x000fce0000000f00 */
.L_x_4119:
[----:B------:R-:W-:Y:S05]  /*7470*/  BSYNC B1 ;  /* 0x0000000000017941 */ /* 0x000fea0003800000 */
.L_x_4117:
        /* <DEDUP_REMOVED lines=16> */
.L_x_4123:
[----:B------:R-:W-:Y:S05]  /*7580*/  BSYNC B2 ;  /* 0x0000000000027941 */ /* 0x000fea0003800000 */
.L_x_4122:
        /* <DEDUP_REMOVED lines=41> */
[----:B------:R-:W-:Y:S01]  /*7820*/  IMAD.MOV.U32 R103, RZ, RZ, RZ ;  /* 0x000000ffff677224 */ /* 0x000fe200078e00ff */
[----:B------:R-:W-:-:S07]  /*7830*/  LOP3.LUT R184, R191, R184, R147, 0x96, !PT ;  /* 0x000000b8bfb87212 */ /* 0x000fce00078e9693 */
.L_x_4121:
[----:B------:R-:W-:Y:S05]  /*7840*/  BSYNC B1 ;  /* 0x0000000000017941 */ /* 0x000fea0003800000 */
.L_x_4120:
        /* <DEDUP_REMOVED lines=15> */
.L_x_4124:
        /* <DEDUP_REMOVED lines=12> */
.L_x_4127:
[----:B------:R-:W-:-:S07]  /*7a00*/  MOV R110, R178 ;  /* 0x000000b2006e7202 */ /* 0x000fce0000000f00 */
.L_x_4128:
[----:B------:R-:W-:Y:S05]  /*7a10*/  BSYNC B1 ;  /* 0x0000000000017941 */ /* 0x000fea0003800000 */
.L_x_4126:
        /* <DEDUP_REMOVED lines=16> */
.L_x_4132:
[----:B------:R-:W-:Y:S05]  /*7b20*/  BSYNC B2 ;  /* 0x0000000000027941 */ /* 0x000fea0003800000 */
.L_x_4131:
        /* <DEDUP_REMOVED lines=42> */
[----:B------:R-:W-:-:S07]  /*7dd0*/  LOP3.LUT R184, R191, R184, R147, 0x96, !PT ;  /* 0x000000b8bfb87212 */ /* 0x000fce00078e9693 */
.L_x_4130:
[----:B------:R-:W-:Y:S05]  /*7de0*/  BSYNC B1 ;  /* 0x0000000000017941 */ /* 0x000fea0003800000 */
.L_x_4129:
[----:B------:R-:W-:Y:S01]  /*7df0*/  I2FP.F32.U32 R103, R110 ;  /* 0x0000006e00677245 */ /* 0x000fe20000201000 */
[----:B------:R-:W-:-:S04]  /*7e00*/  HADD2.F32 R105, -RZ, R84.H1_H1 ;  /* 0x30000054ff697230 */ /* 0x000fc80000004100 */
[----:B------:R-:W-:Y:S01]  /*7e10*/  FFMA.FTZ R103, R103, R172, 1.1641532182693481445e-10 ;  /* 0x2f00000067677423 */ /* 0x000fe200000100ac */
[----:B------:R-:W-:-:S04]  /*7e20*/  FMUL.FTZ R105, R105, R174 ;  /* 0x000000ae69697220 */ /* 0x000fc80000410000 */
[----:B------:R-:W-:-:S04]  /*7e30*/  FSETP.GTU.FTZ.AND P3, PT, R103, R176, PT ;  /* 0x000000b06700720b */ /* 0x000fc80003f7c000 */
[----:B------:R-:W-:Y:S01]  /*7e40*/  FSEL R103, R105, RZ, !P3 ;  /* 0x000000ff69677208 */ /* 0x000fe20005800000 */
[----:B------:R-:W-:Y:S01]  /*7e50*/  @P1 HADD2.F32 R105, -RZ, R88.H1_H1 ;  /* 0x30000058ff691230 */ /* 0x000fe20000004100 */
[----:B------:R-:W-:-:S03]  /*7e60*/  SEL R156, RZ, 0x1, P3 ;  /* 0x00000001ff9c7807 */ /* 0x000fc60001800000 */
[----:B------:R-:W-:-:S04]  /*7e70*/  FADD.FTZ R182, R182, R103 ;  /* 0x00000067b6b67221 */ /* 0x000fc80000010000 */
[----:B------:R-:W-:-:S07]  /*7e80*/  @P1 FADD.FTZ R182, R105, R182 ;  /* 0x000000b669b61221 */ /* 0x000fce0000010000 */
.L_x_4125:
        /* <DEDUP_REMOVED lines=12> */
.L_x_4134:
[----:B------:R-:W-:-:S07]  /*7f50*/  MOV R110, R178 ;  /* 0x000000b2006e7202 */ /* 0x000fce0000000f00 */
.L_x_4135:
[----:B------:R-:W-:Y:S05]  /*7f60*/  BSYNC B1 ;  /* 0x0000000000017941 */ /* 0x000fea0003800000 */
.L_x_4133:
        /* <DEDUP_REMOVED lines=16> */
.L_x_4139:
[----:B------:R-:W-:Y:S05]  /*8070*/  BSYNC B2 ;  /* 0x0000000000027941 */ /* 0x000fea0003800000 */
.L_x_4138:
        /* <DEDUP_REMOVED lines=43> */
.L_x_4137:
[----:B------:R-:W-:Y:S05]  /*8330*/  BSYNC B1 ;  /* 0x0000000000017941 */ /* 0x000fea0003800000 */
.L_x_4136:
        /* <DEDUP_REMOVED lines=15> */
.L_x_4140:
        /* <DEDUP_REMOVED lines=12> */
.L_x_4143:
[----:B------:R-:W-:-:S07]  /*84f0*/  MOV R110, R178 ;  /* 0x000000b2006e7202 */ /* 0x000fce0000000f00 */
.L_x_4144:
[----:B------:R-:W-:Y:S05]  /*8500*/  BSYNC B1 ;  /* 0x0000000000017941 */ /* 0x000fea0003800000 */
.L_x_4142:
        /* <DEDUP_REMOVED lines=16> */
.L_x_4148:
[----:B------:R-:W-:Y:S05]  /*8610*/  BSYNC B2 ;  /* 0x0000000000027941 */ /* 0x000fea0003800000 */
.L_x_4147:
        /* <DEDUP_REMOVED lines=43> */
.L_x_4146:
[----:B------:R-:W-:Y:S05]  /*88d0*/  BSYNC B1 ;  /* 0x0000000000017941 */ /* 0x000fea0003800000 */
.L_x_4145:
[----:B------:R-:W-:Y:S01]  /*88e0*/  I2FP.F32.U32 R103, R110 ;  /* 0x0000006e00677245 */ /* 0x000fe20000201000 */
[----:B------:R-:W-:-:S04]  /*88f0*/  HADD2.F32 R105, -RZ, R85.H0_H0 ;  /* 0x20000055ff697230 */ /* 0x000fc80000004100 */
[----:B------:R-:W-:Y:S01]  /*8900*/  FFMA.FTZ R103, R103, R172, 1.1641532182693481445e-10 ;  /* 0x2f00000067677423 */ /* 0x000fe200000100ac */
[----:B------:R-:W-:-:S04]  /*8910*/  FMUL.FTZ R105, R105, R174 ;  /* 0x000000ae69697220 */ /* 0x000fc80000410000 */
[----:B------:R-:W-:-:S04]  /*8920*/  FSETP.GTU.FTZ.AND P3, PT, R103, R176, PT ;  /* 0x000000b06700720b */ /* 0x000fc80003f7c000 */
[----:B------:R-:W-:Y:S01]  /*8930*/  FSEL R103, R105, RZ, !P3 ;  /* 0x000000ff69677208 */ /* 0x000fe20005800000 */
[----:B------:R-:W-:Y:S01]  /*8940*/  @P1 HADD2.F32 R105, -RZ, R89.H0_H0 ;  /* 0x20000059ff691230 */ /* 0x000fe20000004100 */
[----:B------:R-:W-:-:S03]  /*8950*/  SEL R157, RZ, 0x1, P3 ;  /* 0x00000001ff9d7807 */ /* 0x000fc60001800000 */
[----:B------:R-:W-:-:S04]  /*8960*/  FADD.FTZ R180, R180, R103 ;  /* 0x00000067b4b47221 */ /* 0x000fc80000010000 */
[----:B------:R-:W-:-:S07]  /*8970*/  @P1 FADD.FTZ R180, R105, R180 ;  /* 0x000000b469b41221 */ /* 0x000fce0000010000 */
.L_x_4141:
        /* <DEDUP_REMOVED lines=12> */
.L_x_4150:
[----:B------:R-:W-:-:S07]  /*8a40*/  MOV R110, R178 ;  /* 0x000000b2006e7202 */ /* 0x000fce0000000f00 */
.L_x_4151:
[----:B------:R-:W-:Y:S05]  /*8a50*/  BSYNC B1 ;  /* 0x0000000000017941 */ /* 0x000fea0003800000 */
.L_x_4149:
        /* <DEDUP_REMOVED lines=16> */
.L_x_4155:
[----:B------:R-:W-:Y:S05]  /*8b60*/  BSYNC B2 ;  /* 0x0000000000027941 */ /* 0x000fea0003800000 */
.L_x_4154:
        /* <DEDUP_REMOVED lines=43> */
.L_x_4153:
[----:B------:R-:W-:Y:S05]  /*8e20*/  BSYNC B1 ;  /* 0x0000000000017941 */ /* 0x000fea0003800000 */
.L_x_4152:
        /* <DEDUP_REMOVED lines=15> */
.L_x_4156:
        /* <DEDUP_REMOVED lines=12> */
.L_x_4159:
[----:B------:R-:W-:-:S07]  /*8fe0*/  MOV R108, R178 ;  /* 0x000000b2006c7202 */ /* 0x000fce0000000f00 */
.L_x_4160:
[----:B------:R-:W-:Y:S05]  /*8ff0*/  BSYNC B1 ;  /* 0x0000000000017941 */ /* 0x000fea0003800000 */
.L_x_4158:
        /* <DEDUP_REMOVED lines=16> */
.L_x_4164:
[----:B------:R-:W-:Y:S05]  /*9100*/  BSYNC B2 ;  /* 0x0000000000027941 */ /* 0x000fea0003800000 */
.L_x_4163:
        /* <DEDUP_REMOVED lines=43> */
.L_x_4162:
[----:B------:R-:W-:Y:S05]  /*93c0*/  BSYNC B1 ;  /* 0x0000000000017941 */ /* 0x000fea0003800000 */
.L_x_4161:
        /* <DEDUP_REMOVED lines=10> */
.L_x_4157:
        /* <DEDUP_REMOVED lines=12> */
.L_x_4166:
[----:B------:R-:W-:-:S07]  /*9530*/  MOV R108, R178 ;  /* 0x000000b2006c7202 */ /* 0x000fce0000000f00 */
.L_x_4167:
[----:B------:R-:W-:Y:S05]  /*9540*/  BSYNC B1 ;  /* 0x0000000000017941 */ /* 0x000fea0003800000 */
.L_x_4165:
        /* <DEDUP_REMOVED lines=16> */
.L_x_4171:
[----:B------:R-:W-:Y:S05]  /*9650*/  BSYNC B2 ;  /* 0x0000000000027941 */ /* 0x000fea0003800000 */
.L_x_4170:
        /* <DEDUP_REMOVED lines=43> */
.L_x_4169:
[----:B------:R-:W-:Y:S05]  /*9910*/  BSYNC B1 ;  /* 0x0000000000017941 */ /* 0x000fea0003800000 */
.L_x_4168:
        /* <DEDUP_REMOVED lines=15> */
.L_x_4172:
        /* <DEDUP_REMOVED lines=12> */
.L_x_4175:
[----:B------:R-:W-:-:S07]  /*9ad0*/  MOV R108, R178 ;  /* 0x000000b2006c7202 */ /* 0x000fce0000000f00 */
.L_x_4176:
[----:B------:R-:W-:Y:S05]  /*9ae0*/  BSYNC B1 ;  /* 0x0000000000017941 */ /* 0x000fea0003800000 */
.L_x_4174:
        /* <DEDUP_REMOVED lines=16> */
.L_x_4180:
[----:B------:R-:W-:Y:S05]  /*9bf0*/  BSYNC B2 ;  /* 0x0000000000027941 */ /* 0x000fea0003800000 */
.L_x_4179:
        /* <DEDUP_REMOVED lines=43> */
.L_x_4178:
[----:B------:R-:W-:Y:S05]  /*9eb0*/  BSYNC B1 ;  /* 0x0000000000017941 */ /* 0x000fea0003800000 */
.L_x_4177:
        /* <DEDUP_REMOVED lines=10> */
.L_x_4173:
        /* <DEDUP_REMOVED lines=12> */
.L_x_4182:
[----:B------:R-:W-:-:S07]  /*a020*/  MOV R108, R178 ;  /* 0x000000b2006c7202 */ /* 0x000fce0000000f00 */
.L_x_4183:
[----:B------:R-:W-:Y:S05]  /*a030*/  BSYNC B1 ;  /* 0x0000000000017941 */ /* 0x000fea0003800000 */
.L_x_4181:
        /* <DEDUP_REMOVED lines=16> */
.L_x_4187:
[----:B------:R-:W-:Y:S05]  /*a140*/  BSYNC B2 ;  /* 0x0000000000027941 */ /* 0x000fea0003800000 */
.L_x_4186:
        /* <DEDUP_REMOVED lines=43> */
.L_x_4185:
[----:B------:R-:W-:Y:S05]  /*a400*/  BSYNC B1 ;  /* 0x0000000000017941 */ /* 0x000fea0003800000 */
.L_x_4184:
        /* <DEDUP_REMOVED lines=13> */
.L_x_4188:
        /* <DEDUP_REMOVED lines=12> */
.L_x_4191:
[----:B------:R-:W-:-:S07]  /*a5a0*/  MOV R94, R178 ;  /* 0x000000b2005e7202 */ /* 0x000fce0000000f00 */
.L_x_4192:
[----:B------:R-:W-:Y:S05]  /*a5b0*/  BSYNC B1 ;  /* 0x0000000000017941 */ /* 0x000fea0003800000 */
.L_x_4190:
        /* <DEDUP_REMOVED lines=16> */
.L_x_4196:
[----:B------:R-:W-:Y:S05]  /*a6c0*/  BSYNC B2 ;  /* 0x0000000000027941 */ /* 0x000fea0003800000 */
.L_x_4195:
        /* <DEDUP_REMOVED lines=43> */
.L_x_4194:
[----:B------:R-:W-:Y:S05]  /*a980*/  BSYNC B1 ;  /* 0x0000000000017941 */ /* 0x000fea0003800000 */
.L_x_4193:
        /* <DEDUP_REMOVED lines=10> */
.L_x_4189:
        /* <DEDUP_REMOVED lines=12> */
.L_x_4198:
[----:B------:R-:W-:-:S07]  /*aaf0*/  MOV R94, R178 ;  /* 0x000000b2005e7202 */ /* 0x000fce0000000f00 */
.L_x_4199:
[----:B------:R-:W-:Y:S05]  /*ab00*/  BSYNC B1 ;  /* 0x0000000000017941 */ /* 0x000fea0003800000 */
.L_x_4197:
        /* <DEDUP_REMOVED lines=16> */
.L_x_4203:
[----:B------:R-:W-:Y:S05]  /*ac10*/  BSYNC B2 ;  /* 0x0000000000027941 */ /* 0x000fea0003800000 */
.L_x_4202:
        /* <DEDUP_REMOVED lines=43> */
.L_x_4201:
[----:B------:R-:W-:Y:S05]  /*aed0*/  BSYNC B1 ;  /* 0x0000000000017941 */ /* 0x000fea0003800000 */
.L_x_4200:
        /* <DEDUP_REMOVED lines=13> */
.L_x_4204:
        /* <DEDUP_REMOVED lines=12> */
.L_x_4207:
[----:B------:R-:W-:-:S07]  /*b070*/  MOV R94, R178 ;  /* 0x000000b2005e7202 */ /* 0x000fce0000000f00 */
.L_x_4208:
[----:B------:R-:W-:Y:S05]  /*b080*/  BSYNC B1 ;  /* 0x0000000000017941 */ /* 0x000fea0003800000 */
.L_x_4206:
        /* <DEDUP_REMOVED lines=16> */
.L_x_4212:
[----:B------:R-:W-:Y:S05]  /*b190*/  BSYNC B2 ;  /* 0x0000000000027941 */ /* 0x000fea0003800000 */
.L_x_4211:
        /* <DEDUP_REMOVED lines=43> */
.L_x_4210:
[----:B------:R-:W-:Y:S05]  /*b450*/  BSYNC B1 ;  /* 0x0000000000017941 */ /* 0x000fea0003800000 */
.L_x_4209:
        /* <DEDUP_REMOVED lines=10> */
.L_x_4205:
        /* <DEDUP_REMOVED lines=12> */
.L_x_4214:
[----:B------:R-:W-:-:S07]  /*b5c0*/  MOV R94, R178 ;  /* 0x000000b2005e7202 */ /* 0x000fce0000000f00 */
.L_x_4215:
[----:B------:R-:W-:Y:S05]  /*b5d0*/  BSYNC B1 ;  /* 0x0000000000017941 */ /* 0x000fea0003800000 */
.L_x_4213:
        /* <DEDUP_REMOVED lines=16> */
.L_x_4219:
[----:B------:R-:W-:Y:S05]  /*b6e0*/  BSYNC B2 ;  /* 0x0000000000027941 */ /* 0x000fea0003800000 */
.L_x_4218:
        /* <DEDUP_REMOVED lines=43> */
.L_x_4217:
[----:B------:R-:W-:Y:S05]  /*b9a0*/  BSYNC B1 ;  /* 0x0000000000017941 */ /* 0x000fea0003800000 */
.L_x_4216:
        /* <DEDUP_REMOVED lines=13> */
.L_x_4220:
        /* <DEDUP_REMOVED lines=12> */
.L_x_4223:
[----:B------:R-:W-:-:S07]  /*bb40*/  MOV R106, R178 ;  /* 0x000000b2006a7202 */ /* 0x000fce0000000f00 */
.L_x_4224:
[----:B------:R-:W-:Y:S05]  /*bb50*/  BSYNC B1 ;  /* 0x0000000000017941 */ /* 0x000fea0003800000 */
.L_x_4222:
        /* <DEDUP_REMOVED lines=18> */
.L_x_4228:
[----:B------:R-:W-:Y:S05]  /*bc80*/  BSYNC B2 ;  /* 0x0000000000027941 */ /* 0x000fea0003800000 */
.L_x_4227:
        /* <DEDUP_REMOVED lines=43> */
.L_x_4226:
[----:B------:R-:W-:Y:S05]  /*bf40*/  BSYNC B1 ;  /* 0x0000000000017941 */ /* 0x000fea0003800000 */
.L_x_4225:
        /* <DEDUP_REMOVED lines=10> */
.L_x_4221:
        /* <DEDUP_REMOVED lines=24> */
[----:B------:R-:W-:Y:S02]  /*c170*/  F2FP.F16.F32.PACK_AB R95, R188, R185 ;  /* 0x000000b9bc5f723e */ /* 0x000fe400000000ff */
[----:B------:R-:W-:-:S02]  /*c180*/  F2FP.F16.F32.PACK_AB R94, R186, R181 ;  /* 0x000000b5ba5e723e */ /* 0x000fc400000000ff */
[----:B------:R-:W-:Y:S02]  /*c190*/  F2FP.F16.F32.PACK_AB R93, R183, R180 ;  /* 0x000000b4b75d723e */ /* 0x000fe400000000ff */
[----:B------:R-:W-:Y:S02]  /*c1a0*/  F2FP.F16.F32.PACK_AB R92, R182, R179 ;  /* 0x000000b3b65c723e */ /* 0x000fe400000000ff */
        /* <DEDUP_REMOVED lines=30> */
.L_x_4229:
[----:B------:R1:W5:Y:S04]  /*c390*/  @P0 LDG.E.128 R84, desc[UR4][R108.64] ;  /* 0x000000046c540981 */ /* 0x000368000c1e1d00 */
[----:B------:R1:W5:Y:S04]  /*c3a0*/  @P1 LDG.E.128 R88, desc[UR4][R106.64] ;  /* 0x000000046a581981 */ /* 0x000368000c1e1d00 */
[----:B0-2---:R1:W5:Y:S01]  /*c3b0*/  LDG.E.128 R92, desc[UR4][R110.64] ;  /* 0x000000046e5c7981 */ /* 0x005362000c1e1d00 */
[C---:B------:R-:W-:Y:S01]  /*c3c0*/  ISETP.NE.AND P3, PT, R167.reuse, 0x1, PT ;  /* 0x00000001a700780c */ /* 0x040fe20003f65270 */
[----:B------:R-:W-:Y:S01]  /*c3d0*/  BSSY B1, `(.L_x_4230) ;  /* 0x000000c000017945 */ /* 0x000fe20003800000 */
[----:B------:R-:W-:-:S11]  /*c3e0*/  IADD3 R102, R167, 0x1, RZ ;  /* 0x00000001a7667810 */ /* 0x000fd60007ffe0ff */
        /* <DEDUP_REMOVED lines=9> */
.L_x_4231:
[----:B------:R-:W-:-:S07]  /*c480*/  MOV R110, R178 ;  /* 0x000000b2006e7202 */ /* 0x000fce0000000f00 */
.L_x_4232:
[----:B------:R-:W-:Y:S05]  /*c490*/  BSYNC B1 ;  /* 0x0000000000017941 */ /* 0x000fea0003800000 */
.L_x_4230:
        /* <DEDUP_REMOVED lines=16> */
.L_x_4236:
[----:B------:R-:W-:Y:S05]  /*c5a0*/  BSYNC B2 ;  /* 0x0000000000027941 */ /* 0x000fea0003800000 */
.L_x_4235:
        /* <DEDUP_REMOVED lines=43> */
.L_x_4234:
[----:B------:R-:W-:Y:S05]  /*c860*/  BSYNC B1 ;  /* 0x0000000000017941 */ /* 0x000fea0003800000 */
.L_x_4233:
        /* <DEDUP_REMOVED lines=15> */
.L_x_4237:
        /* <DEDUP_REMOVED lines=12> */
.L_x_4240:
[----:B------:R-:W-:-:S07]  /*ca20*/  MOV R110, R178 ;  /* 0x000000b2006e7202 */ /* 0x000fce0000000f00 */
.L_x_4241:
[----:B------:R-:W-:Y:S05]  /*ca30*/  BSYNC B1 ;  /* 0x0000000000017941 */ /* 0x000fea0003800000 */
.L_x_4239:
        /* <DEDUP_REMOVED lines=16> */
.L_x_4245:
[----:B------:R-:W-:Y:S05]  /*cb40*/  BSYNC B2 ;  /* 0x0000000000027941 */ /* 0x000fea0003800000 */
.L_x_4244:
        /* <DEDUP_REMOVED lines=43> */
.L_x_4243:
[----:B------:R-:W-:Y:S05]  /*ce00*/  BSYNC B1 ;  /* 0x0000000000017941 */ /* 0x000fea0003800000 */
.L_x_4242:
        /* <DEDUP_REMOVED lines=10> */
.L_x_4238:
        /* <DEDUP_REMOVED lines=12> */
.L_x_4247:
[----:B------:R-:W-:-:S07]  /*cf70*/  MOV R110, R178 ;  /* 0x000000b2006e7202 */ /* 0x000fce0000000f00 */
.L_x_4248:
[----:B------:R-:W-:Y:S05]  /*cf80*/  BSYNC B1 ;  /* 0x0000000000017941 */ /* 0x000fea0003800000 */
.L_x_4246:
        /* <DEDUP_REMOVED lines=16> */
.L_x_4252:
[----:B------:R-:W-:Y:S05]  /*d090*/  BSYNC B2 ;  /* 0x0000000000027941 */ /* 0x000fea0003800000 */
.L_x_4251:
        /* <DEDUP_REMOVED lines=43> */
.L_x_4250:
[----:B------:R-:W-:Y:S05]  /*d350*/  BSYNC B1 ;  /* 0x0000000000017941 */ /* 0x000fea0003800000 */
.L_x_4249:
        /* <DEDUP_REMOVED lines=15> */
.L_x_4253:
        /* <DEDUP_REMOVED lines=12> */
.L_x_4256:
[----:B------:R-:W-:-:S07]  /*d510*/  MOV R110, R178 ;  /* 0x000000b2006e7202 */ /* 0x000fce0000000f00 */
.L_x_4257:
[----:B------:R-:W-:Y:S05]  /*d520*/  BSYNC B1 ;  /* 0x0000000000017941 */ /* 0x000fea0003800000 */
.L_x_4255:
        /* <DEDUP_REMOVED lines=16> */
.L_x_4261:
[----:B------:R-:W-:Y:S05]  /*d630*/  BSYNC B2 ;  /* 0x0000000000027941 */ /* 0x000fea0003800000 */
.L_x_4260:
        /* <DEDUP_REMOVED lines=43> */
.L_x_4259:
[----:B------:R-:W-:Y:S05]  /*d8f0*/  BSYNC B1 ;  /* 0x0000000000017941 */ /* 0x000fea0003800000 */
.L_x_4258:
        /* <DEDUP_REMOVED lines=10> */
.L_x_4254:
        /* <DEDUP_REMOVED lines=12> */
.L_x_4263:
[----:B------:R-:W-:-:S07]  /*da60*/  MOV R110, R178 ;  /* 0x000000b2006e7202 */ /* 0x000fce0000000f00 */
.L_x_4264:
[----:B------:R-:W-:Y:S05]  /*da70*/  BSYNC B1 ;  /* 0x0000000000017941 */ /* 0x000fea0003800000 */
.L_x_4262:
        /* <DEDUP_REMOVED lines=16> */
.L_x_4268:
[----:B------:R-:W-:Y:S05]  /*db80*/  BSYNC B2 ;  /* 0x0000000000027941 */ /* 0x000fea0003800000 */
.L_x_4267:
        /* <DEDUP_REMOVED lines=43> */
.L_x_4266:
[----:B------:R-:W-:Y:S05]  /*de40*/  BSYNC B1 ;  /* 0x0000000000017941 */ /* 0x000fea0003800000 */
.L_x_4265:
        /* <DEDUP_REMOVED lines=15> */
.L_x_4269:
        /* <DEDUP_REMOVED lines=12> */
.L_x_4272:
[----:B------:R-:W-:-:S07]  /*e000*/  MOV R110, R178 ;  /* 0x000000b2006e7202 */ /* 0x000fce0000000f00 */
.L_x_4273:
[----:B------:R-:W-:Y:S05]  /*e010*/  BSYNC B1 ;  /* 0x0000000000017941 */ /* 0x000fea0003800000 */
.L_x_4271:
        /* <DEDUP_REMOVED lines=16> */
.L_x_4277:
[----:B------:R-:W-:Y:S05]  /*e120*/  BSYNC B2 ;  /* 0x0000000000027941 */ /* 0x000fea0003800000 */
.L_x_4276:
        /* <DEDUP_REMOVED lines=43> */
.L_x_4275:
[----:B------:R-:W-:Y:S05]  /*e3e0*/  BSYNC B1 ;  /* 0x0000000000017941 */ /* 0x000fea0003800000 */
.L_x_4274:
        /* <DEDUP_REMOVED lines=10> */
.L_x_4270:
        /* <DEDUP_REMOVED lines=12> */
.L_x_4279:
[----:B------:R-:W-:-:S07]  /*e550*/  MOV R110, R178 ;  /* 0x000000b2006e7202 */ /* 0x000fce0000000f00 */
.L_x_4280:
[----:B------:R-:W-:Y:S05]  /*e560*/  BSYNC B1 ;  /* 0x0000000000017941 */ /* 0x000fea0003800000 */
.L_x_4278:
        /* <DEDUP_REMOVED lines=16> */
.L_x_4284:
[----:B------:R-:W-:Y:S05]  /*e670*/  BSYNC B2 ;  /* 0x0000000000027941 */ /* 0x000fea0003800000 */
.L_x_4283:
        /* <DEDUP_REMOVED lines=43> */
.L_x_4282:
[----:B------:R-:W-:Y:S05]  /*e930*/  BSYNC B1 ;  /* 0x0000000000017941 */ /* 0x000fea0003800000 */
.L_x_4281:
        /* <DEDUP_REMOVED lines=15> */
.L_x_4285:
        /* <DEDUP_REMOVED lines=12> */
.L_x_4288:
[----:B------:R-:W-:-:S07]  /*eaf0*/  MOV R108, R178 ;  /* 0x000000b2006c7202 */ /* 0x000fce0000000f00 */
.L_x_4289:
[----:B------:R-:W-:Y:S05]  /*eb00*/  BSYNC B1 ;  /* 0x0000000000017941 */ /* 0x000fea0003800000 */
.L_x_4287:
        /* <DEDUP_REMOVED lines=16> */
.L_x_4293:
[----:B------:R-:W-:Y:S05]  /*ec10*/  BSYNC B2 ;  /* 0x0000000000027941 */ /* 0x000fea0003800000 */
.L_x_4292:
        /* <DEDUP_REMOVED lines=43> */
.L_x_4291:
[----:B------:R-:W-:Y:S05]  /*eed0*/  BSYNC B1 ;  /* 0x0000000000017941 */ /* 0x000fea0003800000 */
.L_x_4290:
        /* <DEDUP_REMOVED lines=10> */
.L_x_4286:
        /* <DEDUP_REMOVED lines=12> */
.L_x_4295:
[----:B------:R-:W-:-:S07]  /*f040*/  MOV R108, R178 ;  /* 0x000000b2006c7202 */ /* 0x000fce0000000f00 */
.L_x_4296:
[----:B------:R-:W-:Y:S05]  /*f050*/  BSYNC B1 ;  /* 0x0000000000017941 */ /* 0x000fea0003800000 */
.L_x_4294:
        /* <DEDUP_REMOVED lines=16> */
.L_x_4300:
[----:B------:R-:W-:Y:S05]  /*f160*/  BSYNC B2 ;  /* 0x0000000000027941 */ /* 0x000fea0003800000 */
.L_x_4299:
        /* <DEDUP_REMOVED lines=43> */
.L_x_4298:
[----:B------:R-:W-:Y:S05]  /*f420*/  BSYNC B1 ;  /* 0x0000000000017941 */ /* 0x000fea0003800000 */
.L_x_4297:
        /* <DEDUP_REMOVED lines=15> */
.L_x_4301:
        /* <DEDUP_REMOVED lines=12> */
.L_x_4304:
[----:B------:R-:W-:-:S07]  /*f5e0*/  MOV R108, R178 ;  /* 0x000000b2006c7202 */ /* 0x000fce0000000f00 */
.L_x_4305:
[----:B------:R-:W-:Y:S05]  /*f5f0*/  BSYNC B1 ;  /* 0x0000000000017941 */ /* 0x000fea0003800000 */
.L_x_4303:
        /* <DEDUP_REMOVED lines=16> */
.L_x_4309:
[----:B------:R-:W-:Y:S05]  /*f700*/  BSYNC B2 ;  /* 0x0000000000027941 */ /* 0x000fea0003800000 */
.L_x_4308:
        /* <DEDUP_REMOVED lines=42> */
[----:B------:R-:W-:Y:S01]  /*f9b0*/  HFMA2.MMA R92, -RZ, RZ, 0, 0 ;  /* 0x00000000ff5c7435 */ /* 0x000fe200000001ff */
[----:B------:R-:W-:-:S10]  /*f9c0*/  LOP3.LUT R184, R93, R102, R147, 0x96, !PT ;  /* 0x000000665db87212 */ /* 0x000fd400078e9693 */
.L_x_4307:
[----:B------:R-:W-:Y:S05]  /*f9d0*/  BSYNC B1 ;  /* 0x0000000000017941 */ /* 0x000fea0003800000 */
.L_x_4306:
        /* <DEDUP_REMOVED lines=10> */
.L_x_4302:
        /* <DEDUP_REMOVED lines=12> */
.L_x_4311:
[----:B------:R-:W-:-:S07]  /*fb40*/  IMAD.MOV.U32 R108, RZ, RZ, R178 ;  /* 0x000000ffff6c7224 */ /* 0x000fce00078e00b2 */
.L_x_4312:
[----:B------:R-:W-:Y:S05]  /*fb50*/  BSYNC B1 ;  /* 0x0000000000017941 */ /* 0x000fea0003800000 */
.L_x_4310:
        /* <DEDUP_REMOVED lines=16> */
.L_x_4316:
[----:B------:R-:W-:Y:S05]  /*fc60*/  BSYNC B2 ;  /* 0x0000000000027941 */ /* 0x000fea0003800000 */
.L_x_4315:
        /* <DEDUP_REMOVED lines=44> */
.L_x_4314:
[----:B------:R-:W-:Y:S05]  /*ff30*/  BSYNC B1 ;  /* 0x0000000000017941 */ /* 0x000fea0003800000 */
.L_x_4313:
        /* <DEDUP_REMOVED lines=13> */
.L_x_4317:
        /* <DEDUP_REMOVED lines=12> */
.L_x_4320:
[----:B------:R-:W-:-:S07]  /*100d0*/  MOV R94, R178 ;  /* 0x000000b2005e7202 */ /* 0x000fce0000000f00 */
.L_x_4321:
[----:B------:R-:W-:Y:S05]  /*100e0*/  BSYNC B1 ;  /* 0x0000000000017941 */ /* 0x000fea0003800000 */
.L_x_4319:
        /* <DEDUP_REMOVED lines=16> */
.L_x_4325:
[----:B------:R-:W-:Y:S05]  /*101f0*/  BSYNC B2 ;  /* 0x0000000000027941 */ /* 0x000fea0003800000 */
.L_x_4324:
        /* <DEDUP_REMOVED lines=44> */
.L_x_4323:
[----:B------:R-:W-:Y:S05]  /*104c0*/  BSYNC B1 ;  /* 0x0000000000017941 */ /* 0x000fea0003800000 */
.L_x_4322:
        /* <DEDUP_REMOVED lines=10> */
.L_x_4318:
        /* <DEDUP_REMOVED lines=12> */
.L_x_4327:
[----:B------:R-:W-:-:S07]  /*10630*/  IMAD.MOV.U32 R94, RZ, RZ, R178 ;  /* 0x000000ffff5e7224 */ /* 0x000fce00078e00b2 */
.L_x_4328:
[----:B------:R-:W-:Y:S05]  /*10640*/  BSYNC B1 ;  /* 0x0000000000017941 */ /* 0x000fea0003800000 */
.L_x_4326:
        /* <DEDUP_REMOVED lines=16> */
.L_x_4332:
[----:B------:R-:W-:Y:S05]  /*10750*/  BSYNC B2 ;  /* 0x0000000000027941 */ /* 0x000fea0003800000 */
.L_x_4331:
        /* <DEDUP_REMOVED lines=44> */
.L_x_4330:
[----:B------:R-:W-:Y:S05]  /*10a20*/  BSYNC B1 ;  /* 0x0000000000017941 */ /* 0x000fea0003800000 */
.L_x_4329:
        /* <DEDUP_REMOVED lines=13> */
.L_x_4333:
        /* <DEDUP_REMOVED lines=12> */
.L_x_4336:
[----:B------:R-:W-:-:S07]  /*10bc0*/  MOV R94, R178 ;  /* 0x000000b2005e7202 */ /* 0x000fce0000000f00 */
.L_x_4337:
[----:B------:R-:W-:Y:S05]  /*10bd0*/  BSYNC B1 ;  /* 0x0000000000017941 */ /* 0x000fea0003800000 */
.L_x_4335:
        /* <DEDUP_REMOVED lines=16> */
.L_x_4341:
[----:B------:R-:W-:Y:S05]  /*10ce0*/  BSYNC B2 ;  /* 0x0000000000027941 */ /* 0x000fea0003800000 */
.L_x_4340:
        /* <DEDUP_REMOVED lines=44> */
.L_x_4339:
[----:B------:R-:W-:Y:S05]  /*10fb0*/  BSYNC B1 ;  /* 0x0000000000017941 */ /* 0x000fea0003800000 */
.L_x_4338:
        /* <DEDUP_REMOVED lines=10> */
.L_x_4334:
        /* <DEDUP_REMOVED lines=12> */
.L_x_4343:
[----:B------:R-:W-:-:S07]  /*11120*/  IMAD.MOV.U32 R94, RZ, RZ, R178 ;  /* 0x000000ffff5e7224 */ /* 0x000fce00078e00b2 */
.L_x_4344:
[----:B------:R-:W-:Y:S05]  /*11130*/  BSYNC B1 ;  /* 0x0000000000017941 */ /* 0x000fea0003800000 */
.L_x_4342:
        /* <DEDUP_REMOVED lines=16> */
.L_x_4348:
[----:B------:R-:W-:Y:S05]  /*11240*/  BSYNC B2 ;  /* 0x0000000000027941 */ /* 0x000fea0003800000 */
.L_x_4347:
        /* <DEDUP_REMOVED lines=44> */
.L_x_4346:
[----:B------:R-:W-:Y:S05]  /*11510*/  BSYNC B1 ;  /* 0x0000000000017941 */ /* 0x000fea0003800000 */
.L_x_4345:
        /* <DEDUP_REMOVED lines=13> */
.L_x_4349:
        /* <DEDUP_REMOVED lines=12> */
.L_x_4352:
[----:B------:R-:W-:-:S07]  /*116b0*/  MOV R106, R178 ;  /* 0x000000b2006a7202 */ /* 0x000fce0000000f00 */
.L_x_4353:
[----:B------:R-:W-:Y:S05]  /*116c0*/  BSYNC B1 ;  /* 0x0000000000017941 */ /* 0x000fea0003800000 */
.L_x_4351:
        /* <DEDUP_REMOVED lines=18> */
.L_x_4357:
[----:B------:R-:W-:Y:S05]  /*117f0*/  BSYNC B2 ;  /* 0x0000000000027941 */ /* 0x000fea0003800000 */
.L_x_4356:
        /* <DEDUP_REMOVED lines=44> */
.L_x_4355:
[----:B------:R-:W-:Y:S05]  /*11ac0*/  BSYNC B1 ;  /* 0x0000000000017941 */ /* 0x000fea0003800000 */
.L_x_4354:
        /* <DEDUP_REMOVED lines=10> */
.L_x_4350:
        /* <DEDUP_REMOVED lines=26> */
[----:B------:R-:W-:Y:S01]  /*11d10*/  F2FP.F16.F32.PACK_AB R95, R198, R193 ;  /* 0x000000c1c65f723e */ /* 0x000fe200000000ff */
[----:B0-----:R-:W-:Y:S01]  /*11d20*/  @P0 IMAD.WIDE.U32 R102, R167, 0x10, R102 ;  /* 0x00000010a7660825 */ /* 0x001fe200078e0066 */
[----:B------:R-:W-:-:S02]  /*11d30*/  F2FP.F16.F32.PACK_AB R94, R196, R191 ;  /* 0x000000bfc45e723e */ /* 0x000fc400000000ff */
[----:B------:R-:W-:Y:S01]  /*11d40*/  F2FP.F16.F32.PACK_AB R93, R194, R189 ;  /* 0x000000bdc25d723e */ /* 0x000fe200000000ff */
[----:B-1----:R-:W-:Y:S01]  /*11d50*/  @P1 IMAD.WIDE.U32 R104, R167, 0x10, R104 ;  /* 0x00000010a7681825 */ /* 0x002fe200078e0068 */
[----:B------:R-:W-:Y:S02]  /*11d60*/  F2FP.F16.F32.PACK_AB R92, R192, R187 ;  /* 0x000000bbc05c723e */ /* 0x000fe400000000ff */
        /* <DEDUP_REMOVED lines=26> */
.L_x_4358:
        /* <DEDUP_REMOVED lines=15> */
.L_x_4360:
[----:B------:R-:W-:-:S07]  /*12000*/  IMAD.MOV.U32 R108, RZ, RZ, R178 ;  /* 0x000000ffff6c7224 */ /* 0x000fce00078e00b2 */
.L_x_4361:
[----:B------:R-:W-:Y:S05]  /*12010*/  BSYNC B1 ;  /* 0x0000000000017941 */ /* 0x000fea0003800000 */
.L_x_4359:
        /* <DEDUP_REMOVED lines=16> */
.L_x_4365:
[----:B------:R-:W-:Y:S05]  /*12120*/  BSYNC B2 ;  /* 0x0000000000027941 */ /* 0x000fea0003800000 */
.L_x_4364:
        /* <DEDUP_REMOVED lines=44> */
.L_x_4363:
[----:B------:R-:W-:Y:S05]  /*123f0*/  BSYNC B1 ;  /* 0x0000000000017941 */ /* 0x000fea0003800000 */
.L_x_4362:
        /* <DEDUP_REMOVED lines=15> */
.L_x_4366:
        /* <DEDUP_REMOVED lines=12> */
.L_x_4369:
[----:B------:R-:W-:-:S07]  /*125b0*/  MOV R110, R178 ;  /* 0x000000b2006e7202 */ /* 0x000fce0000000f00 */
.L_x_4370:
[----:B------:R-:W-:Y:S05]  /*125c0*/  BSYNC B1 ;  /* 0x0000000000017941 */ /* 0x000fea0003800000 */
.L_x_4368:
        /* <DEDUP_REMOVED lines=16> */
.L_x_4374:
[----:B------:R-:W-:Y:S05]  /*126d0*/  BSYNC B2 ;  /* 0x0000000000027941 */ /* 0x000fea0003800000 */
.L_x_4373:
        /* <DEDUP_REMOVED lines=44> */
.L_x_4372:
[----:B------:R-:W-:Y:S05]  /*129a0*/  BSYNC B1 ;  /* 0x0000000000017941 */ /* 0x000fea0003800000 */
.L_x_4371:
        /* <DEDUP_REMOVED lines=10> */
.L_x_4367:
        /* <DEDUP_REMOVED lines=12> */
.L_x_4376:
[----:B------:R-:W-:-:S07]  /*12b10*/  IMAD.MOV.U32 R107, RZ, RZ, R178 ;  /* 0x000000ffff6b7224 */ /* 0x000fce00078e00b2 */
.L_x_4377:
[----:B------:R-:W-:Y:S05]  /*12b20*/  BSYNC B1 ;  /* 0x0000000000017941 */ /* 0x000fea0003800000 */
.L_x_4375:
        /* <DEDUP_REMOVED lines=16> */
.L_x_4381:
[----:B------:R-:W-:Y:S05]  /*12c30*/  BSYNC B2 ;  /* 0x0000000000027941 */ /* 0x000fea0003800000 */
.L_x_4380:
        /* <DEDUP_REMOVED lines=44> */
.L_x_4379:
[----:B------:R-:W-:Y:S05]  /*12f00*/  BSYNC B1 ;  /* 0x0000000000017941 */ /* 0x000fea0003800000 */
.L_x_4378:
        /* <DEDUP_REMOVED lines=15> */
.L_x_4382:
        /* <DEDUP_REMOVED lines=12> */
.L_x_4385:
[----:B------:R-:W-:-:S07]  /*130c0*/  MOV R107, R178 ;  /* 0x000000b2006b7202 */ /* 0x000fce0000000f00 */
.L_x_4386:
[----:B------:R-:W-:Y:S05]  /*130d0*/  BSYNC B1 ;  /* 0x0000000000017941 */ /* 0x000fea0003800000 */
.L_x_4384:
        /* <DEDUP_REMOVED lines=16> */
.L_x_4390:
[----:B------:R-:W-:Y:S05]  /*131e0*/  BSYNC B2 ;  /* 0x0000000000027941 */ /* 0x000fea0003800000 */
.L_x_4389:
        /* <DEDUP_REMOVED lines=8> */
[----:B------:R-:W-:-:S03]  /*13270*/  HFMA2.MMA R92, -RZ, RZ, 0, 0 ;  /* 0x00000000ff5c7435 */ /* 0x000fc600000001ff */
        /* <DEDUP_REMOVED lines=35> */
.L_x_4388:
[----:B------:R-:W-:Y:S05]  /*134b0*/  BSYNC B1 ;  /* 0x0000000000017941 */ /* 0x000fea0003800000 */
.L_x_4387:
        /* <DEDUP_REMOVED lines=10> */
.L_x_4383:
        /* <DEDUP_REMOVED lines=12> */
.L_x_4392:
[----:B------:R-:W-:-:S07]  /*13620*/  IMAD.MOV.U32 R107, RZ, RZ, R178 ;  /* 0x000000ffff6b7224 */ /* 0x000fce00078e00b2 */
.L_x_4393:
[----:B------:R-:W-:Y:S05]  /*13630*/  BSYNC B1 ;  /* 0x0000000000017941 */ /* 0x000fea0003800000 */
.L_x_4391:
        /* <DEDUP_REMOVED lines=16> */
.L_x_4397:
[----:B------:R-:W-:Y:S05]  /*13740*/  BSYNC B2 ;  /* 0x0000000000027941 */ /* 0x000fea0003800000 */
.L_x_4396:
        /* <DEDUP_REMOVED lines=44> */
.L_x_4395:
[----:B------:R-:W-:Y:S05]  /*13a10*/  BSYNC B1 ;  /* 0x0000000000017941 */ /* 0x000fea0003800000 */
.L_x_4394:
        /* <DEDUP_REMOVED lines=15> */
.L_x_4398:
        /* <DEDUP_REMOVED lines=12> */
.L_x_4401:
[----:B------:R-:W-:-:S07]  /*13bd0*/  MOV R108, R178 ;  /* 0x000000b2006c7202 */ /* 0x000fce0000000f00 */
.L_x_4402:
[----:B------:R-:W-:Y:S05]  /*13be0*/  BSYNC B1 ;  /* 0x0000000000017941 */ /* 0x000fea0003800000 */
.L_x_4400:
        /* <DEDUP_REMOVED lines=16> */
.L_x_4406:
[----:B------:R-:W-:Y:S05]  /*13cf0*/  BSYNC B2 ;  /* 0x0000000000027941 */ /* 0x000fea0003800000 */
.L_x_4405:
        /* <DEDUP_REMOVED lines=44> */
.L_x_4404:
[----:B------:R-:W-:Y:S05]  /*13fc0*/  BSYNC B1 ;  /* 0x0000000000017941 */ /* 0x000fea0003800000 */
.L_x_4403:
        /* <DEDUP_REMOVED lines=10> */
.L_x_4399:
        /* <DEDUP_REMOVED lines=12> */
.L_x_4408:
[----:B------:R-:W-:-:S07]  /*14130*/  IMAD.MOV.U32 R108, RZ, RZ, R178 ;  /* 0x000000ffff6c7224 */ /* 0x000fce00078e00b2 */
.L_x_4409:
[----:B------:R-:W-:Y:S05]  /*14140*/  BSYNC B1 ;  /* 0x0000000000017941 */ /* 0x000fea0003800000 */
.L_x_4407:
        /* <DEDUP_REMOVED lines=16> */
.L_x_4413:
[----:B------:R-:W-:Y:S05]  /*14250*/  BSYNC B2 ;  /* 0x0000000000027941 */ /* 0x000fea0003800000 */
.L_x_4412:
        /* <DEDUP_REMOVED lines=44> */
.L_x_4411:
[----:B------:R-:W-:Y:S05]  /*14520*/  BSYNC B1 ;  /* 0x0000000000017941 */ /* 0x000fea0003800000 */
.L_x_4410:
        /* <DEDUP_REMOVED lines=15> */
.L_x_4414:
        /* <DEDUP_REMOVED lines=12> */
.L_x_4417:
[----:B------:R-:W-:-:S07]  /*146e0*/  MOV R108, R178 ;  /* 0x000000b2006c7202 */ /* 0x000fce0000000f00 */
.L_x_4418:
[----:B------:R-:W-:Y:S05]  /*146f0*/  BSYNC B1 ;  /* 0x0000000000017941 */ /* 0x000fea0003800000 */
.L_x_4416:
        /* <DEDUP_REMOVED lines=16> */
.L_x_4422:
[----:B------:R-:W-:Y:S05]  /*14800*/  BSYNC B2 ;  /* 0x0000000000027941 */ /* 0x000fea0003800000 */
.L_x_4421:
        /* <DEDUP_REMOVED lines=44> */
.L_x_4420:
[----:B------:R-:W-:Y:S05]  /*14ad0*/  BSYNC B1 ;  /* 0x0000000000017941 */ /* 0x000fea0003800000 */
.L_x_4419:
        /* <DEDUP_REMOVED lines=10> */
.L_x_4415:
        /* <DEDUP_REMOVED lines=12> */
.L_x_4424:
[----:B------:R-:W-:-:S07]  /*14c40*/  IMAD.MOV.U32 R108, RZ, RZ, R178 ;  /* 0x000000ffff6c7224 */ /* 0x000fce00078e00b2 */
.L_x_4425:
[----:B------:R-:W-:Y:S05]  /*14c50*/  BSYNC B1 ;  /* 0x0000000000017941 */ /* 0x000fea0003800000 */
.L_x_4423:
        /* <DEDUP_REMOVED lines=16> */
.L_x_4429:
[----:B------:R-:W-:Y:S05]  /*14d60*/  BSYNC B2 ;  /* 0x0000000000027941 */ /* 0x000fea0003800000 */
.L_x_4428:
        /* <DEDUP_REMOVED lines=44> */
.L_x_4427:
[----:B------:R-:W-:Y:S05]  /*15030*/  BSYNC B1 ;  /* 0x0000000000017941 */ /* 0x000fea0003800000 */
.L_x_4426:
        /* <DEDUP_REMOVED lines=15> */
.L_x_4430:
        /* <DEDUP_REMOVED lines=12> */
.L_x_4433:
[----:B------:R-:W-:-:S07]  /*151f0*/  MOV R111, R178 ;  /* 0x000000b2006f7202 */ /* 0x000fce0000000f00 */
.L_x_4434:
[----:B------:R-:W-:Y:S05]  /*15200*/  BSYNC B1 ;  /* 0x0000000000017941 */ /* 0x000fea0003800000 */
.L_x_4432:
        /* <DEDUP_REMOVED lines=16> */
.L_x_4438:
[----:B------:R-:W-:Y:S05]  /*15310*/  BSYNC B2 ;  /* 0x0000000000027941 */ /* 0x000fea0003800000 */
.L_x_4437:
        /* <DEDUP_REMOVED lines=44> */
.L_x_4436:
[----:B------:R-:W-:Y:S05]  /*155e0*/  BSYNC B1 ;  /* 0x0000000000017941 */ /* 0x000fea0003800000 */
.L_x_4435:
        /* <DEDUP_REMOVED lines=10> */
.L_x_4431:
        /* <DEDUP_REMOVED lines=12> */
.L_x_4440:
[----:B------:R-:W-:-:S07]  /*15750*/  IMAD.MOV.U32 R111, RZ, RZ, R178 ;  /* 0x000000ffff6f7224 */ /* 0x000fce00078e00b2 */
.L_x_4441:
[----:B------:R-:W-:Y:S05]  /*15760*/  BSYNC B1 ;  /* 0x0000000000017941 */ /* 0x000fea0003800000 */
.L_x_4439:
        /* <DEDUP_REMOVED lines=16> */
.L_x_4445:
[----:B------:R-:W-:Y:S05]  /*15870*/  BSYNC B2 ;  /* 0x0000000000027941 */ /* 0x000fea0003800000 */
.L_x_4444:
        /* <DEDUP_REMOVED lines=44> */
.L_x_4443:
[----:B------:R-:W-:Y:S05]  /*15b40*/  BSYNC B1 ;  /* 0x0000000000017941 */ /* 0x000fea0003800000 */
.L_x_4442:
        /* <DEDUP_REMOVED lines=13> */
.L_x_4446:
        /* <DEDUP_REMOVED lines=12> */
.L_x_4449:
[----:B------:R-:W-:-:S07]  /*15ce0*/  MOV R94, R178 ;  /* 0x000000b2005e7202 */ /* 0x000fce0000000f00 */
.L_x_4450:
[----:B------:R-:W-:Y:S05]  /*15cf0*/  BSYNC B1 ;  /* 0x0000000000017941 */ /* 0x000fea0003800000 */
.L_x_4448:
        /* <DEDUP_REMOVED lines=10> */
[----:B------:R-:W-:Y:S01]  /*15da0*/  @!P4 IADD3 R150, R150, 0x1, RZ ;  /* 0x000000019696c810 */ /* 0x000fe20007ffe0ff */
[----:B------:R-:W-:Y:S01]  /*15db0*/  @!P4 VIADD R92, R155, 0x1 ;  /* 0x000000019b5cc836 */ /* 0x000fe20000000000 */
[----:B------:R-:W-:Y:S02]  /*15dc0*/  @!P4 MOV R153, RZ ;  /* 0x000000ff0099c202 */ /* 0x000fe40000000f00 */
[----:B------:R-:W-:-:S13]  /*15dd0*/  ISETP.NE.AND P5, PT, R150, RZ, !P4 ;  /* 0x000000ff9600720c */ /* 0x000fda00067a5270 */
[----:B------:R-:W-:-:S05]  /*15de0*/  @P5 IADD3 R92, R155, RZ, RZ ;  /* 0x000000ff9b5c5210 */ /* 0x000fca0007ffe0ff */
[----:B------:R-:W-:-:S07]  /*15df0*/  @!P4 IMAD.MOV.U32 R155, RZ, RZ, R92 ;  /* 0x000000ffff9bc224 */ /* 0x000fce00078e005c */
.L_x_4454:
[----:B------:R-:W-:Y:S05]  /*15e00*/  BSYNC B2 ;  /* 0x0000000000027941 */ /* 0x000fea0003800000 */
.L_x_4453:
        /* <DEDUP_REMOVED lines=41> */
[----:B------:R-:W-:Y:S01]  /*160a0*/  MOV R190, R92 ;  /* 0x0000005c00be7202 */ /* 0x000fe20000000f00 */
[----:B------:R-:W-:Y:S01]  /*160b0*/  IMAD.MOV.U32 R92, RZ, RZ, RZ ;  /* 0x000000ffff5c7224 */ /* 0x000fe200078e00ff */
[----:B------:R-:W-:-:S07]  /*160c0*/  LOP3.LUT R184, R93, R98, R147, 0x96, !PT ;  /* 0x000000625db87212 */ /* 0x000fce00078e9693 */
.L_x_4452:
[----:B------:R-:W-:Y:S05]  /*160d0*/  BSYNC B1 ;  /* 0x0000000000017941 */ /* 0x000fea0003800000 */
.L_x_4451:
        /* <DEDUP_REMOVED lines=10> */
.L_x_4447:
[C---:B------:R-:W-:Y:S01]  /*16180*/  ISETP.NE.AND P4, PT, R92.reuse, 0x1, PT ;  /* 0x000000015c00780c */ /* 0x040fe20003f85270 */
[----:B------:R-:W-:Y:S01]  /*16190*/  BSSY B1, `(.L_x_4455) ;  /* 0x000000c000017945 */ /* 0x000fe20003800000 */
[----:B------:R-:W-:-:S11]  /*161a0*/  IADD3 R93, R92, 0x1, RZ ;  /* 0x000000015c5d7810 */ /* 0x000fd60007ffe0ff */
        /* <DEDUP_REMOVED lines=9> */
.L_x_4456:
[----:B------:R-:W-:-:S07]  /*16240*/  MOV R94, R178 ;  /* 0x000000b2005e7202 */ /* 0x000fce0000000f00 */
.L_x_4457:
[----:B------:R-:W-:Y:S05]  /*16250*/  BSYNC B1 ;  /* 0x0000000000017941 */ /* 0x000fea0003800000 */
.L_x_4455:
        /* <DEDUP_REMOVED lines=16> */
.L_x_4461:
[----:B------:R-:W-:Y:S05]  /*16360*/  BSYNC B2 ;  /* 0x0000000000027941 */ /* 0x000fea0003800000 */
.L_x_4460:
        /* <DEDUP_REMOVED lines=42> */
[----:B------:R-:W-:Y:S01]  /*16610*/  IMAD.MOV.U32 R93, RZ, RZ, RZ ;  /* 0x000000ffff5d7224 */ /* 0x000fe200078e00ff */
[----:B------:R-:W-:-:S07]  /*16620*/  MOV R190, R92 ;  /* 0x0000005c00be7202 */ /* 0x000fce0000000f00 */
.L_x_4459:
[----:B------:R-:W-:Y:S05]  /*16630*/  BSYNC B1 ;  /* 0x0000000000017941 */ /* 0x000fea0003800000 */
.L_x_4458:
        /* <DEDUP_REMOVED lines=9> */
[----:B------:R-:W-:Y:S01]  /*166d0*/  HADD2.F32 R99, -RZ, R91.H0_H0 ;  /* 0x2000005bff637230 */ /* 0x000fe20000004100 */
[----:B------:R-:W-:-:S04]  /*166e0*/  MOV R92, R93 ;  /* 0x0000005d005c7202 */ /* 0x000fc80000000f00 */
[----:B------:R-:W-:Y:S01]  /*166f0*/  FADD.FTZ R112, R99, R112 ;  /* 0x0000007063707221 */ /* 0x000fe20000010000 */
[----:B------:R-:W-:Y:S06]  /*16700*/  BRA `(.L_x_4463) ;  /* 0x0000000400587947 */ /* 0x000fec0003800000 */
.L_x_4462:
[C---:B------:R-:W-:Y:S01]  /*16710*/  ISETP.NE.AND P5, PT, R93.reuse, 0x1, PT ;  /* 0x000000015d00780c */ /* 0x040fe20003fa5270 */
[----:B------:R-:W-:Y:S01]  /*16720*/  BSSY B1, `(.L_x_4464) ;  /* 0x000000c000017945 */ /* 0x000fe20003800000 */
[----:B------:R-:W-:-:S11]  /*16730*/  VIADD R92, R93, 0x1 ;  /* 0x000000015d5c7836 */ /* 0x000fd60000000000 */
[----:B------:R-:W-:Y:S05]  /*16740*/  @!P5 BRA `(.L_x_4465) ;  /* 0x000000000020d947 */ /* 0x000fea0003800000 */
[----:B------:R-:W-:Y:S02]  /*16750*/  ISETP.NE.AND P5, PT, R93, 0x2, PT ;  /* 0x000000025d00780c */ /* 0x000fe40003fa5270 */
[----:B------:R-:W-:-:S11]  /*16760*/  MOV R94, R184 ;  /* 0x000000b8005e7202 */ /* 0x000fd60000000f00 */
[----:B------:R-:W-:Y:S05]  /*16770*/  @!P5 BRA `(.L_x_4466) ;  /* 0x000000000018d947 */ /* 0x000fea0003800000 */
[----:B------:R-:W-:Y:S02]  /*16780*/  ISETP.NE.AND P5, PT, R93, 0x3, PT ;  /* 0x000000035d00780c */ /* 0x000fe40003fa5270 */
[----:B------:R-:W-:-:S11]  /*16790*/  MOV R94, R168 ;  /* 0x000000a8005e7202 */ /* 0x000fd60000000f00 */
[----:B------:R-:W-:Y:S05]  /*167a0*/  @P5 BRA `(.L_x_4466) ;  /* 0x00000000000c5947 */ /* 0x000fea0003800000 */
[----:B------:R-:W-:Y:S01]  /*167b0*/  IMAD.MOV.U32 R94, RZ, RZ, R190 ;  /* 0x000000ffff5e7224 */ /* 0x000fe200078e00be */
[----:B------:R-:W-:Y:S06]  /*167c0*/  BRA `(.L_x_4466) ;  /* 0x0000000000047947 */ /* 0x000fec0003800000 */
.L_x_4465:
[----:B------:R-:W-:-:S07]  /*167d0*/  MOV R94, R178 ;  /* 0x000000b2005e7202 */ /* 0x000fce0000000f00 */
.L_x_4466:
[----:B------:R-:W-:Y:S05]  /*167e0*/  BSYNC B1 ;  /* 0x0000000000017941 */ /* 0x000fea0003800000 */
.L_x_4464:
        /* <DEDUP_REMOVED lines=10> */
[----:B------:R-:W-:Y:S02]  /*16890*/  @!P5 IADD3 R150, R150, 0x1, RZ ;  /* 0x000000019696d810 */ /* 0x000fe40007ffe0ff */
[----:B------:R-:W-:Y:S02]  /*168a0*/  @!P5 IADD3 R92, R155, 0x1, RZ ;  /* 0x000000019b5cd810 */ /* 0x000fe40007ffe0ff */
[----:B------:R-:W-:Y:S02]  /*168b0*/  ISETP.NE.AND P6, PT, R150, RZ, !P5 ;  /* 0x000000ff9600720c */ /* 0x000fe40006fc5270 */
[----:B------:R-:W-:-:S11]  /*168c0*/  @!P5 MOV R153, RZ ;  /* 0x000000ff0099d202 */ /* 0x000fd60000000f00 */
[----:B------:R-:W-:-:S05]  /*168d0*/  @P6 IMAD.MOV R92, RZ, RZ, R155 ;  /* 0x000000ffff5c6224 */ /* 0x000fca00078e029b */
[----:B------:R-:W-:-:S07]  /*168e0*/  @!P5 MOV R155, R92 ;  /* 0x0000005c009bd202 */ /* 0x000fce0000000f00 */
.L_x_4470:
[----:B------:R-:W-:Y:S05]  /*168f0*/  BSYNC B2 ;  /* 0x0000000000027941 */ /* 0x000fea0003800000 */
.L_x_4469:
        /* <DEDUP_REMOVED lines=42> */
[----:B------:R-:W-:Y:S02]  /*16ba0*/  LOP3.LUT R184, R105, R98, R147, 0x96, !PT ;  /* 0x0000006269b87212 */ /* 0x000fe400078e9693 */
[----:B------:R-:W-:-:S07]  /*16bb0*/  MOV R190, R104 ;  /* 0x0000006800be7202 */ /* 0x000fce0000000f00 */
.L_x_4468:
[----:B------:R-:W-:Y:S05]  /*16bc0*/  BSYNC B1 ;  /* 0x0000000000017941 */ /* 0x000fea0003800000 */
.L_x_4467:
        /* <DEDUP_REMOVED lines=10> */
.L_x_4463:
        /* <DEDUP_REMOVED lines=12> */
.L_x_4472:
[----:B------:R-:W-:-:S07]  /*16d30*/  MOV R94, R178 ;  /* 0x000000b2005e7202 */ /* 0x000fce0000000f00 */
.L_x_4473:
[----:B------:R-:W-:Y:S05]  /*16d40*/  BSYNC B1 ;  /* 0x0000000000017941 */ /* 0x000fea0003800000 */
.L_x_4471:
        /* <DEDUP_REMOVED lines=16> */
.L_x_4477:
[----:B------:R-:W-:Y:S05]  /*16e50*/  BSYNC B2 ;  /* 0x0000000000027941 */ /* 0x000fea0003800000 */
.L_x_4476:
        /* <DEDUP_REMOVED lines=44> */
.L_x_4475:
[----:B------:R-:W-:Y:S05]  /*17120*/  BSYNC B1 ;  /* 0x0000000000017941 */ /* 0x000fea0003800000 */
.L_x_4474:
        /* <DEDUP_REMOVED lines=13> */
.L_x_4478:
        /* <DEDUP_REMOVED lines=10> */
[----:B------:R-:W-:Y:S01]  /*172a0*/  MOV R104, R190 ;  /* 0x000000be00687202 */ /* 0x000fe20000000f00 */
[----:B------:R-:W-:Y:S06]  /*172b0*/  BRA `(.L_x_4482) ;  /* 0x0000000000047947 */ /* 0x000fec0003800000 */
.L_x_4481:
[----:B------:R-:W-:-:S07]  /*172c0*/  IMAD.MOV.U32 R104, RZ, RZ, R178 ;  /* 0x000000ffff687224 */ /* 0x000fce00078e00b2 */
.L_x_4482:
[----:B------:R-:W-:Y:S05]  /*172d0*/  BSYNC B1 ;  /* 0x0000000000017941 */ /* 0x000fea0003800000 */
.L_x_4480:
        /* <DEDUP_REMOVED lines=8> */
[----:B------:R-:W-:-:S04]  /*17360*/  IADD3 R153, R153, 0x1, RZ ;  /* 0x0000000199997810 */ /* 0x000fc80007ffe0ff */
[----:B------:R-:W-:-:S13]  /*17370*/  ISETP.NE.AND P2, PT, R153, RZ, PT ;  /* 0x000000ff9900720c */ /* 0x000fda0003f45270 */
[----:B------:R-:W-:Y:S01]  /*17380*/  @!P2 VIADD R150, R150, 0x1 ;  /* 0x000000019696a836 */ /* 0x000fe20000000000 */
[----:B------:R-:W-:Y:S01]  /*17390*/  @!P2 IADD3 R92, R155, 0x1, RZ ;  /* 0x000000019b5ca810 */ /* 0x000fe20007ffe0ff */
[----:B------:R-:W-:-:S03]  /*173a0*/  @!P2 IMAD.MOV.U32 R153, RZ, RZ, RZ ;  /* 0x000000ffff99a224 */ /* 0x000fc600078e00ff */
[----:B------:R-:W-:-:S13]  /*173b0*/  ISETP.NE.AND P6, PT, R150, RZ, !P2 ;  /* 0x000000ff9600720c */ /* 0x000fda00057c5270 */
[----:B------:R-:W-:-:S04]  /*173c0*/  @P6 IADD3 R92, R155, RZ, RZ ;  /* 0x000000ff9b5c6210 */ /* 0x000fc80007ffe0ff */
[----:B------:R-:W-:-:S07]  /*173d0*/  @!P2 MOV R155, R92 ;  /* 0x0000005c009ba202 */ /* 0x000fce0000000f00 */
.L_x_4486:
[----:B------:R-:W-:Y:S05]  /*173e0*/  BSYNC B2 ;  /* 0x0000000000027941 */ /* 0x000fea0003800000 */
.L_x_4485:
        /* <DEDUP_REMOVED lines=44> */
.L_x_4484:
[----:B------:R-:W-:Y:S05]  /*176b0*/  BSYNC B1 ;  /* 0x0000000000017941 */ /* 0x000fea0003800000 */
.L_x_4483:
        /* <DEDUP_REMOVED lines=10> */
.L_x_4479:
[----:B------:R-:W-:Y:S01]  /*17760*/  FADD.FTZ R92, RZ, R114 ;  /* 0x00000072ff5c7221 */ /* 0x000fe20000010000 */
[----:B------:R-:W-:Y:S01]  /*17770*/  SEL R98, RZ, 0x1000000, P5 ;  /* 0x01000000ff627807 */ /* 0x000fe20002800000 */
[----:B------:R-:W-:Y:S01]  /*17780*/  IMAD.WIDE.U32 R100, R167, 0x10, R100 ;  /* 0x00000010a7647825 */ /* 0x000fe200078e0064 */
[----:B------:R-:W-:-:S03]  /*17790*/  SEL R95, RZ, 0x10000, P4 ;  /* 0x00010000ff5f7807 */ /* 0x000fc60002000000 */
[----:B------:R-:W-:Y:S01]  /*177a0*/  FADD.FTZ R93, R92, R171 ;  /* 0x000000ab5c5d7221 */ /* 0x000fe20000010000 */
[----:B------:R-:W-:Y:S01]  /*177b0*/  SEL R104, RZ, 0x100, P3 ;  /* 0x00000100ff687807 */ /* 0x000fe20001800000 */
[----:B------:R-:W-:Y:S01]  /*177c0*/  IMAD.WIDE.U32 R96, R167, 0x8, R96 ;  /* 0x00000008a7607825 */ /* 0x000fe200078e0060 */
[----:B------:R-:W-:-:S03]  /*177d0*/  LOP3.LUT P6, RZ, R163, 0x8, RZ, 0xc0, !PT ;  /* 0x00000008a3ff7812 */ /* 0x000fc600078cc0ff */
[----:B------:R-:W-:Y:S01]  /*177e0*/  FADD.FTZ R92, R93, R164 ;  /* 0x000000a45d5c7221 */ /* 0x000fe20000010000 */
[C---:B------:R-:W-:Y:S02]  /*177f0*/  LOP3.LUT P5, RZ, R163.reuse, 0x4, RZ, 0xc0, !PT ;  /* 0x00000004a3ff7812 */ /* 0x040fe400078ac0ff */
[----:B------:R-:W-:Y:S01]  /*17800*/  LOP3.LUT P4, RZ, R163, 0x2, RZ, 0xc0, !PT ;  /* 0x00000002a3ff7812 */ /* 0x000fe2000788c0ff */
[----:B------:R-:W-:Y:S01]  /*17810*/  FADD.FTZ R93, R92, R173 ;  /* 0x000000ad5c5d7221 */ /* 0x000fe20000010000 */
[----:B------:R-:W-:Y:S02]  /*17820*/  LOP3.LUT R104, R104, R98, R95, 0xfe, !PT ;  /* 0x0000006268687212 */ /* 0x000fe400078efe5f */
[----:B------:R-:W-:Y:S01]  /*17830*/  SEL R94, RZ, 0x1, P4 ;  /* 0x00000001ff5e7807 */ /* 0x000fe20002000000 */
[----:B------:R-:W-:Y:S01]  /*17840*/  FADD.FTZ R92, R93, R166 ;  /* 0x000000a65d5c7221 */ /* 0x000fe20000010000 */
[----:B------:R-:W-:Y:S02]  /*17850*/  SEL R98, RZ, 0x1, P6 ;  /* 0x00000001ff627807 */ /* 0x000fe40003000000 */
[C---:B------:R-:W-:Y:S01]  /*17860*/  LOP3.LUT P2, RZ, R163.reuse, 0x1, RZ, 0xc0, !PT ;  /* 0x00000001a3ff7812 */ /* 0x040fe2000784c0ff */
[----:B------:R-:W-:Y:S01]  /*17870*/  FADD.FTZ R93, R92, R175 ;  /* 0x000000af5c5d7221 */ /* 0x000fe20000010000 */
[----:B------:R-:W-:Y:S01]  /*17880*/  IMAD.WIDE.U32 R94, R94, 0x1000000, RZ ;  /* 0x010000005e5e7825 */ /* 0x000fe200078e00ff */
[----:B------:R-:W-:-:S03]  /*17890*/  LOP3.LUT P1, RZ, R163, 0x10, RZ, 0xc0, !PT ;  /* 0x00000010a3ff7812 */ /* 0x000fc6000782c0ff */
[----:B------:R-:W-:Y:S01]  /*178a0*/  FADD.FTZ R92, R93, R170 ;  /* 0x000000aa5d5c7221 */ /* 0x000fe20000010000 */
[----:B------:R-:W-:Y:S01]  /*178b0*/  IMAD.WIDE.U32 R98, R98, 0x100, RZ ;  /* 0x0000010062627825 */ /* 0x000fe200078e00ff */
[----:B------:R-:W-:-:S03]  /*178c0*/  SEL R113, RZ, 0x1, P2 ;  /* 0x00000001ff717807 */ /* 0x000fc60001000000 */
[----:B------:R-:W-:Y:S01]  /*178d0*/  FADD.FTZ R92, R92, R177 ;  /* 0x000000b15c5c7221 */ /* 0x000fe20000010000 */
[----:B------:R-:W-:Y:S02]  /*178e0*/  ISETP.NE.AND P2, PT, R0, RZ, PT ;  /* 0x000000ff0000720c */ /* 0x000fe40003f45270 */
[----:B------:R-:W-:Y:S01]  /*178f0*/  LOP3.LUT R95, R95, R104, R113, 0xfe, !PT ;  /* 0x000000685f5f7212 */ /* 0x000fe200078efe71 */
[----:B------:R-:W-:Y:S01]  /*17900*/  FADD.FTZ R93, R92, R179 ;  /* 0x000000b35c5d7221 */ /* 0x000fe20000010000 */
[----:B------:R-:W-:-:S03]  /*17910*/  SEL R113, RZ, 0x1, P1 ;  /* 0x00000001ff717807 */ /* 0x000fc60000800000 */
        /* <DEDUP_REMOVED lines=19> */
[----:B------:R-:W-:Y:S01]  /*17a50*/  F2FP.F16.F32.PACK_AB R95, R105, R112 ;  /* 0x00000070695f723e */ /* 0x000fe200000000ff */
[----:B------:R-:W-:Y:S01]  /*17a60*/  FADD.FTZ R92, R103, R106 ;  /* 0x0000006a675c7221 */ /* 0x000fe20000010000 */
[----:B------:R-:W-:Y:S02]  /*17a70*/  F2FP.F16.F32.PACK_AB R94, R111, R108 ;  /* 0x0000006c6f5e723e */ /* 0x000fe400000000ff */
[----:B------:R-:W-:Y:S01]  /*17a80*/  F2FP.F16.F32.PACK_AB R93, R110, R107 ;  /* 0x0000006b6e5d723e */ /* 0x000fe200000000ff */
[----:B------:R-:W-:Y:S01]  /*17a90*/  FADD.FTZ R98, R92, R109 ;  /* 0x0000006d5c627221 */ /* 0x000fe20000010000 */
[----:B------:R-:W-:-:S03]  /*17aa0*/  F2FP.F16.F32.PACK_AB R92, R109, R106 ;  /* 0x0000006a6d5c723e */ /* 0x000fc600000000ff */
        /* <DEDUP_REMOVED lines=29> */
.L_x_4487:
        /* <DEDUP_REMOVED lines=88> */
.L_x_4501:
[C---:B------:R-:W-:Y:S01]  /*18200*/  FMUL.FTZ R92, R99.reuse, R99 ;  /* 0x00000063635c7220 */ /* 0x040fe20000410000 */
[----:B------:R-:W-:Y:S01]  /*18210*/  ISETP.NE.AND P1, PT, RZ, UR7, PT ;  /* 0x00000007ff007c0c */ /* 0x000fe2000bf25270 */
[----:B01----:R-:W-:Y:S01]  /*18220*/  FADD.FTZ R96, R96, R101 ;  /* 0x0000006560607221 */ /* 0x003fe20000010000 */
[----:B------:R-:W-:Y:S02]  /*18230*/  HADD2.F32 R97, -RZ, R82.H0_H0 ;  /* 0x20000052ff617230 */ /* 0x000fe40000004100 */
[----:B------:R-:W-:Y:S01]  /*18240*/  FSEL R92, R92, RZ, P1 ;  /* 0x000000ff5c5c7208 */ /* 0x000fe20000800000 */
[----:B------:R-:W-:Y:S01]  /*18250*/  FFMA.FTZ R93, R96, R93, UR10 ;  /* 0x0000000a605d7e23 */ /* 0x000fe2000801005d */
[----:B------:R-:W-:Y:S01]  /*18260*/  FSEL R94, R99, RZ, !P1 ;  /* 0x000000ff635e7208 */ /* 0x000fe20004800000 */
[----:B------:R-:W-:Y:S02]  /*18270*/  HADD2.F32 R218, -RZ, R65.H1_H1 ;  /* 0x30000041ffda7230 */ /* 0x000fe40000004100 */
[----:B------:R-:W-:Y:S01]  /*18280*/  FADD.FTZ R92, R93, R92 ;  /* 0x0000005c5d5c7221 */ /* 0x000fe20000010000 */
[----:B------:R-:W-:-:S02]  /*18290*/  HADD2.F32 R101, -RZ, R83.H0_H0 ;  /* 0x20000053ff657230 */ /* 0x000fc40000004100 */
[C---:B------:R-:W-:Y:S01]  /*182a0*/  FADD.FTZ R214, -R94.reuse, R177 ;  /* 0x000000b15ed67221 */ /* 0x040fe20000010100 */
[C---:B------:R-:W-:Y:S01]  /*182b0*/  FADD.FTZ R208, -R94.reuse, R166 ;  /* 0x000000a65ed07221 */ /* 0x040fe20000010100 */
[----:B------:R0:W1:Y:S01]  /*182c0*/  MUFU.RSQ R177, R92 ;  /* 0x0000005c00b17308 */ /* 0x0000620000001400 */
[C---:B------:R-:W-:Y:S01]  /*182d0*/  FADD.FTZ R166, -R94.reuse, R108 ;  /* 0x0000006c5ea67221 */ /* 0x040fe20000010100 */
[C---:B------:R-:W-:Y:S01]  /*182e0*/  FADD.FTZ R100, -R94.reuse, R106 ;  /* 0x0000006a5e647221 */ /* 0x040fe20000010100 */
[----:B------:R-:W-:Y:S02]  /*182f0*/  HADD2.F32 R108, -RZ, R67.H1_H1 ;  /* 0x30000043ff6c7230 */ /* 0x000fe40000004100 */
[C---:B------:R-:W-:Y:S01]  /*18300*/  FADD.FTZ R96, -R94.reuse, R164 ;  /* 0x000000a45e607221 */ /* 0x040fe20000010100 */
[----:B------:R-:W-:Y:S02]  /*18310*/  HADD2.F32 R106, -RZ, R66.H0_H0 ;  /* 0x20000042ff6a7230 */ /* 0x000fe40000004100 */
[C---:B------:R-:W-:Y:S01]  /*18320*/  FADD.FTZ R202, -R94.reuse, R114 ;  /* 0x000000725eca7221 */ /* 0x040fe20000010100 */
[C---:B------:R-:W-:Y:S01]  /*18330*/  FADD.FTZ R206, -R94.reuse, R173 ;  /* 0x000000ad5ece7221 */ /* 0x040fe20000010100 */
[----:B------:R-:W-:Y:S01]  /*18340*/  FADD.FTZ R212, -R94, R170 ;  /* 0x000000aa5ed47221 */ /* 0x000fe20000010100 */
[----:B0-----:R-:W-:-:S02]  /*18350*/  HADD2.F32 R92, -RZ, R83.H1_H1 ;  /* 0x30000053ff5c7230 */ /* 0x001fc40000004100 */
[C---:B------:R-:W-:Y:S01]  /*18360*/  FADD.FTZ R176, -R94.reuse, R186 ;  /* 0x000000ba5eb07221 */ /* 0x040fe20000010100 */
[C---:B------:R-:W-:Y:S01]  /*18370*/  FADD.FTZ R222, -R94.reuse, R188 ;  /* 0x000000bc5ede7221 */ /* 0x040fe20000010100 */
[C---:B------:R-:W-:Y:S01]  /*18380*/  FADD.FTZ R204, -R94.reuse, R171 ;  /* 0x000000ab5ecc7221 */ /* 0x040fe20000010100 */
[C---:B------:R-:W-:Y:S01]  /*18390*/  FADD.FTZ R210, -R94.reuse, R175 ;  /* 0x000000af5ed27221 */ /* 0x040fe20000010100 */
[C---:B------:R-:W-:Y:S01]  /*183a0*/  FADD.FTZ R170, -R94.reuse, R179 ;  /* 0x000000b35eaa7221 */ /* 0x040fe20000010100 */
[C---:B------:R-:W-:Y:S01]  /*183b0*/  FADD.FTZ R182, -R94.reuse, R182 ;  /* 0x000000b65eb67221 */ /* 0x040fe20000010100 */
[C---:B------:R-:W-:Y:S01]  /*183c0*/  FADD.FTZ R180, -R94.reuse, R180 ;  /* 0x000000b45eb47221 */ /* 0x040fe20000010100 */
[C---:B-1----:R-:W-:Y:S01]  /*183d0*/  FMUL.FTZ R214, R177.reuse, R214 ;  /* 0x000000d6b1d67220 */ /* 0x042fe20000410000 */
[----:B------:R-:W-:Y:S01]  /*183e0*/  FMUL.FTZ R93, R177, R208 ;  /* 0x000000d0b15d7220 */ /* 0x000fe20000410000 */
        /* <DEDUP_REMOVED lines=17> */
[C---:B------:R-:W-:Y:S01]  /*18500*/  FFMA.FTZ R108, R214.reuse, R108, R25 ;  /* 0x0000006cd66c7223 */ /* 0x040fe20000010019 */
[----:B------:R-:W-:Y:S01]  /*18510*/  FFMA.FTZ R214, R214, R92, R121 ;  /* 0x0000005cd6d67223 */ /* 0x000fe20000010079 */
[C---:B------:R-:W-:Y:S01]  /*18520*/  FFMA.FTZ R106, R93.reuse, R106, R22 ;  /* 0x0000006a5d6a7223 */ /* 0x040fe20000010016 */
[----:B------:R-:W-:Y:S01]  /*18530*/  FFMA.FTZ R94, R93, R97, R118 ;  /* 0x000000615d5e7223 */ /* 0x000fe20000010076 */
[----:B------:R-:W-:-:S02]  /*18540*/  HADD2.F32 R105, -RZ, R65.H0_H0 ;  /* 0x20000041ff697230 */ /* 0x000fc40000004100 */
[C---:B------:R-:W-:Y:S01]  /*18550*/  FMUL.FTZ R93, R177.reuse, R96 ;  /* 0x00000060b15d7220 */ /* 0x040fe20000410000 */
[--C-:B------:R-:W-:Y:S02]  /*18560*/  HADD2.F32 R97, -RZ, R81.reuse.H0_H0 ;  /* 0x20000051ff617230 */ /* 0x100fe40000004100 */
[C---:B------:R-:W-:Y:S01]  /*18570*/  FMUL.FTZ R206, R177.reuse, R206 ;  /* 0x000000ceb1ce7220 */ /* 0x040fe20000410000 */
[----:B------:R-:W-:Y:S02]  /*18580*/  HADD2.F32 R92, -RZ, R81.H1_H1 ;  /* 0x30000051ff5c7230 */ /* 0x000fe40000004100 */
[----:B------:R-:W-:Y:S01]  /*18590*/  FMUL.FTZ R95, R177, R212 ;  /* 0x000000d4b15f7220 */ /* 0x000fe20000410000 */
[----:B------:R-:W-:Y:S02]  /*185a0*/  HADD2.F32 R107, -RZ, R67.H0_H0 ;  /* 0x20000043ff6b7230 */ /* 0x000fe40000004100 */
[C---:B------:R-:W-:Y:S01]  /*185b0*/  FFMA.FTZ R105, R93.reuse, R105, R20 ;  /* 0x000000695d697223 */ /* 0x040fe20000010014 */
[----:B------:R-:W-:Y:S01]  /*185c0*/  FFMA.FTZ R93, R93, R97, R116 ;  /* 0x000000615d5d7223 */ /* 0x000fe20000010074 */
[C---:B------:R-:W-:Y:S01]  /*185d0*/  FFMA.FTZ R218, R206.reuse, R218, R21 ;  /* 0x000000daceda7223 */ /* 0x040fe20000010015 */
[----:B------:R-:W-:Y:S01]  /*185e0*/  FFMA.FTZ R96, R206, R92, R117 ;  /* 0x0000005cce607223 */ /* 0x000fe20000010075 */
[----:B------:R-:W-:-:S02]  /*185f0*/  HADD2.F32 R109, -RZ, R64.H0_H0 ;  /* 0x20000040ff6d7230 */ /* 0x000fc40000004100 */
[----:B------:R-:W-:Y:S01]  /*18600*/  FFMA.FTZ R107, R95, R107, R24 ;  /* 0x0000006b5f6b7223 */ /* 0x000fe20000010018 */
[----:B------:R-:W-:Y:S02]  /*18610*/  HADD2.F32 R103, -RZ, R80.H0_H0 ;  /* 0x20000050ff677230 */ /* 0x000fe40000004100 */
[----:B------:R-:W-:Y:S01]  /*18620*/  FMUL.FTZ R97, R177, R202 ;  /* 0x000000cab1617220 */ /* 0x000fe20000410000 */
[----:B------:R-:W-:Y:S02]  /*18630*/  HADD2.F32 R208, -RZ, R82.H1_H1 ;  /* 0x30000052ffd07230 */ /* 0x000fe40000004100 */
[----:B------:R-:W-:Y:S01]  /*18640*/  FFMA.FTZ R95, R95, R101, R120 ;  /* 0x000000655f5f7223 */ /* 0x000fe20000010078 */
[----:B------:R-:W-:Y:S02]  /*18650*/  HADD2.F32 R220, -RZ, R64.H1_H1 ;  /* 0x30000040ffdc7230 */ /* 0x000fe40000004100 */
[----:B------:R-:W-:Y:S01]  /*18660*/  FMUL.FTZ R210, R177, R210 ;  /* 0x000000d2b1d27220 */ /* 0x000fe20000410000 */
[----:B------:R-:W-:-:S02]  /*18670*/  HADD2.F32 R206, -RZ, R80.H1_H1 ;  /* 0x30000050ffce7230 */ /* 0x000fc40000004100 */
[C---:B------:R-:W-:Y:S01]  /*18680*/  FMUL.FTZ R204, R177.reuse, R204 ;  /* 0x000000ccb1cc7220 */ /* 0x040fe20000410000 */
[----:B------:R-:W-:Y:S02]  /*18690*/  HADD2.F32 R113, -RZ, R63.H0_H0 ;  /* 0x2000003fff717230 */ /* 0x000fe40000004100 */
[----:B------:R-:W-:Y:S01]  /*186a0*/  FMUL.FTZ R111, R177, R216 ;  /* 0x000000d8b16f7220 */ /* 0x000fe20000410000 */
[----:B------:R-:W-:Y:S02]  /*186b0*/  HADD2.F32 R171, -RZ, R79.H0_H0 ;  /* 0x2000004fffab7230 */ /* 0x000fe40000004100 */
[C---:B------:R-:W-:Y:S01]  /*186c0*/  FFMA.FTZ R109, R97.reuse, R109, R18 ;  /* 0x0000006d616d7223 */ /* 0x040fe20000010012 */
[----:B------:R-:W-:Y:S02]  /*186d0*/  HADD2.F32 R101, -RZ, R66.H1_H1 ;  /* 0x30000042ff657230 */ /* 0x000fe40000004100 */
[----:B------:R-:W-:Y:S01]  /*186e0*/  FFMA.FTZ R92, R97, R103, R50 ;  /* 0x00000067615c7223 */ /* 0x000fe20000010032 */
[----:B------:R-:W-:Y:S01]  /*186f0*/  FFMA.FTZ R221, R210, R208, R119 ;  /* 0x000000d0d2dd7223 */ /* 0x000fe20000010077 */
[C---:B------:R-:W-:Y:S01]  /*18700*/  FFMA.FTZ R220, R204.reuse, R220, R19 ;  /* 0x000000dcccdc7223 */ /* 0x040fe20000010013 */
[----:B------:R-:W-:Y:S01]  /*18710*/  FFMA.FTZ R97, R204, R206, R51 ;  /* 0x000000cecc617223 */ /* 0x000fe20000010033 */
[C---:B------:R-:W-:Y:S01]  /*18720*/  FFMA.FTZ R206, R111.reuse, R113, R32 ;  /* 0x000000716fce7223 */ /* 0x040fe20000010020 */
[----:B------:R-:W-:Y:S01]  /*18730*/  FFMA.FTZ R204, R111, R171, R128 ;  /* 0x000000ab6fcc7223 */ /* 0x000fe20000010080 */
[----:B------:R-:W-:-:S02]  /*18740*/  HADD2.F32 R215, -RZ, R62.H1_H1 ;  /* 0x3000003effd77230 */ /* 0x000fc40000004100 */
[----:B------:R-:W-:Y:S01]  /*18750*/  FFMA.FTZ R101, R210, R101, R23 ;  /* 0x00000065d2657223 */ /* 0x000fe20000010017 */
[----:B------:R-:W-:Y:S02]  /*18760*/  HADD2.F32 R208, -RZ, R78.H1_H1 ;  /* 0x3000004effd07230 */ /* 0x000fe40000004100 */
[C---:B------:R-:W-:Y:S01]  /*18770*/  FMUL.FTZ R202, R177.reuse, R176 ;  /* 0x000000b0b1ca7220 */ /* 0x040fe20000410000 */
[----:B------:R-:W-:Y:S02]  /*18780*/  HADD2.F32 R111, -RZ, R62.H0_H0 ;  /* 0x2000003eff6f7230 */ /* 0x000fe40000004100 */
[C---:B------:R-:W-:Y:S01]  /*18790*/  FMUL.FTZ R103, R177.reuse, R98 ;  /* 0x00000062b1677220 */ /* 0x040fe20000410000 */
[----:B------:R-:W-:Y:S02]  /*187a0*/  HADD2.F32 R210, -RZ, R79.H1_H1 ;  /* 0x3000004fffd27230 */ /* 0x000fe40000004100 */
[----:B------:R-:W-:Y:S01]  /*187b0*/  FMUL.FTZ R222, R177, R222 ;  /* 0x000000deb1de7220 */ /* 0x000fe20000410000 */
[----:B------:R-:W-:-:S02]  /*187c0*/  HADD2.F32 R113, -RZ, R78.H0_H0 ;  /* 0x2000004eff717230 */ /* 0x000fc40000004100 */
[C---:B------:R-:W-:Y:S01]  /*187d0*/  FFMA.FTZ R215, R202.reuse, R215, R31 ;  /* 0x000000d7cad77223 */ /* 0x040fe2000001001f */
[----:B------:R-:W-:Y:S01]  /*187e0*/  FFMA.FTZ R181, R202, R208, R127 ;  /* 0x000000d0cab57223 */ /* 0x000fe2000001007f */
[C---:B------:R-:W-:Y:S01]  /*187f0*/  FFMA.FTZ R98, R103.reuse, R111, R30 ;  /* 0x0000006f67627223 */ /* 0x040fe2000001001e */
[----:B------:R-:W-:Y:S02]  /*18800*/  HADD2.F32 R217, -RZ, R61.H1_H1 ;  /* 0x3000003dffd97230 */ /* 0x000fe40000004100 */
[----:B------:R-:W-:Y:S01]  /*18810*/  FFMA.FTZ R211, R222, R210, R129 ;  /* 0x000000d2ded37223 */ /* 0x000fe20000010081 */
[----:B------:R-:W-:Y:S02]  /*18820*/  HADD2.F32 R202, -RZ, R77.H1_H1 ;  /* 0x3000004dffca7230 */ /* 0x000fe40000004100 */
[----:B------:R-:W-:Y:S01]  /*18830*/  FFMA.FTZ R176, R103, R113, R126 ;  /* 0x0000007167b07223 */ /* 0x000fe2000001007e */
[----:B------:R-:W-:Y:S02]  /*18840*/  HADD2.F32 R111, -RZ, R76.H0_H0 ;  /* 0x2000004cff6f7230 */ /* 0x000fe40000004100 */
[----:B------:R-:W-:Y:S01]  /*18850*/  FMUL.FTZ R172, R177, R172 ;  /* 0x000000acb1ac7220 */ /* 0x000fe20000410000 */
[----:B------:R-:W-:-:S02]  /*18860*/  HADD2.F32 R216, -RZ, R60.H0_H0 ;  /* 0x2000003cffd87230 */ /* 0x000fc40000004100 */
[C---:B------:R-:W-:Y:S01]  /*18870*/  FMUL.FTZ R103, R177.reuse, R170 ;  /* 0x000000aab1677220 */ /* 0x040fe20000410000 */
[----:B------:R-:W-:Y:S02]  /*18880*/  HADD2.F32 R210, -RZ, R61.H0_H0 ;  /* 0x2000003dffd27230 */ /* 0x000fe40000004100 */
[----:B------:R-:W-:Y:S01]  /*18890*/  FMUL.FTZ R113, R177, R180 ;  /* 0x000000b4b1717220 */ /* 0x000fe20000410000 */
[----:B------:R-:W-:Y:S02]  /*188a0*/  HADD2.F32 R171, -RZ, R77.H0_H0 ;  /* 0x2000004dffab7230 */ /* 0x000fe40000004100 */
[C---:B------:R-:W-:Y:S01]  /*188b0*/  FFMA.FTZ R217, R172.reuse, R217, R29 ;  /* 0x000000d9acd97223 */ /* 0x040fe2000001001d */
[----:B------:R-:W-:Y:S01]  /*188c0*/  FFMA.FTZ R207, R172, R202, R125 ;  /* 0x000000caaccf7223 */ /* 0x000fe2000001007d */
[----:B------:R-:W-:Y:S01]  /*188d0*/  FFMA.FTZ R170, R103, R111, R122 ;  /* 0x0000006f67aa7223 */ /* 0x000fe2000001007a */
[----:B------:R-:W-:Y:S02]  /*188e0*/  HADD2.F32 R172, -RZ, R76.H1_H1 ;  /* 0x3000004cffac7230 */ /* 0x000fe40000004100 */
[----:B------:R-:W-:Y:S01]  /*188f0*/  FFMA.FTZ R210, R113, R210, R28 ;  /* 0x000000d271d27223 */ /* 0x000fe2000001001c */
[----:B------:R-:W-:-:S02]  /*18900*/  HADD2.F32 R173, -RZ, R59.H1_H1 ;  /* 0x3000003bffad7230 */ /* 0x000fc40000004100 */
[----:B------:R-:W-:Y:S01]  /*18910*/  FFMA.FTZ R180, R113, R171, R124 ;  /* 0x000000ab71b47223 */ /* 0x000fe2000001007c */
[----:B------:R-:W-:Y:S02]  /*18920*/  HADD2.F32 R208, -RZ, R75.H1_H1 ;  /* 0x3000004bffd07230 */ /* 0x000fe40000004100 */
[----:B------:R-:W-:Y:S01]  /*18930*/  FFMA.FTZ R216, R103, R216, R26 ;  /* 0x000000d867d87223 */ /* 0x000fe2000001001a */
[----:B------:R-:W-:Y:S02]  /*18940*/  HADD2.F32 R111, -RZ, R59.H0_H0 ;  /* 0x2000003bff6f7230 */ /* 0x000fe40000004100 */
[C---:B------:R-:W-:Y:S01]  /*18950*/  FMUL.FTZ R182, R177.reuse, R182 ;  /* 0x000000b6b1b67220 */ /* 0x040fe20000410000 */
[C---:B------:R-:W-:Y:S01]  /*18960*/  FMUL.FTZ R198, R177.reuse, R198 ;  /* 0x000000c6b1c67220 */ /* 0x040fe20000410000 */
[----:B------:R-:W-:Y:S02]  /*18970*/  HADD2.F32 R113, -RZ, R75.H0_H0 ;  /* 0x2000004bff717230 */ /* 0x000fe40000004100 */
[----:B------:R-:W-:Y:S01]  /*18980*/  FMUL.FTZ R103, R177, R200 ;  /* 0x000000c8b1677220 */ /* 0x000fe20000410000 */
[----:B------:R-:W-:-:S02]  /*18990*/  HADD2.F32 R223, -RZ, R60.H1_H1 ;  /* 0x3000003cffdf7230 */ /* 0x000fc40000004100 */
[----:B------:R-:W-:Y:S01]  /*189a0*/  FFMA.FTZ R209, R182, R172, R123 ;  /* 0x000000acb6d17223 */ /* 0x000fe2000001007b */
[C---:B------:R-:W-:Y:S01]  /*189b0*/  FFMA.FTZ R173, R198.reuse, R173, R41 ;  /* 0x000000adc6ad7223 */ /* 0x040fe20000010029 */
[----:B------:R-:W-:Y:S01]  /*189c0*/  FFMA.FTZ R205, R198, R208, R139 ;  /* 0x000000d0c6cd7223 */ /* 0x000fe2000001008b */
[C---:B------:R-:W-:Y:S01]  /*189d0*/  FFMA.FTZ R172, R103.reuse, R111, R40 ;  /* 0x0000006f67ac7223 */ /* 0x040fe20000010028 */
[----:B------:R-:W-:Y:S02]  /*189e0*/  HADD2.F32 R198, -RZ, R74.H1_H1 ;  /* 0x3000004affc67230 */ /* 0x000fe40000004100 */
[----:B------:R-:W-:Y:S01]  /*189f0*/  FFMA.FTZ R202, R103, R113, R138 ;  /* 0x0000007167ca7223 */ /* 0x000fe2000001008a */
[----:B------:R-:W-:Y:S02]  /*18a00*/  HADD2.F32 R111, -RZ, R73.H0_H0 ;  /* 0x20000049ff6f7230 */ /* 0x000fe40000004100 */
[----:B------:R-:W-:Y:S01]  /*18a10*/  FMUL.FTZ R196, R177, R196 ;  /* 0x000000c4b1c47220 */ /* 0x000fe20000410000 */
[----:B------:R-:W-:-:S02]  /*18a20*/  HADD2.F32 R175, -RZ, R57.H0_H0 ;  /* 0x20000039ffaf7230 */ /* 0x000fc40000004100 */
[----:B------:R-:W-:Y:S01]  /*18a30*/  FMUL.FTZ R103, R177, R174 ;  /* 0x000000aeb1677220 */ /* 0x000fe20000410000 */
[----:B------:R-:W-:Y:S01]  /*18a40*/  FFMA.FTZ R223, R182, R223, R27 ;  /* 0x000000dfb6df7223 */ /* 0x000fe2000001001b */
[----:B------:R-:W-:Y:S02]  /*18a50*/  HADD2.F32 R182, -RZ, R58.H1_H1 ;  /* 0x3000003affb67230 */ /* 0x000fe40000004100 */
[C---:B------:R-:W-:Y:S01]  /*18a60*/  FFMA.FTZ R203, R196.reuse, R198, R137 ;  /* 0x000000c6c4cb7223 */ /* 0x040fe20000010089 */
[C---:B------:R-:W-:Y:S01]  /*18a70*/  FFMA.FTZ R198, R103.reuse, R111, R134 ;  /* 0x0000006f67c67223 */ /* 0x040fe20000010086 */
[----:B------:R-:W-:Y:S01]  /*18a80*/  FFMA.FTZ R175, R103, R175, R36 ;  /* 0x000000af67af7223 */ /* 0x000fe20000010024 */
[----:B------:R-:W-:Y:S02]  /*18a90*/  HADD2.F32 R111, -RZ, R72.H0_H0 ;  /* 0x20000048ff6f7230 */ /* 0x000fe40000004100 */
[----:B------:R-:W-:Y:S01]  /*18aa0*/  FMUL.FTZ R103, R177, R114 ;  /* 0x00000072b1677220 */ /* 0x000fe20000410000 */
[----:B------:R-:W-:Y:S01]  /*18ab0*/  FFMA.FTZ R174, R196, R182, R39 ;  /* 0x000000b6c4ae7223 */ /* 0x000fe20000010027 */
[----:B------:R-:W-:-:S02]  /*18ac0*/  HADD2.F32 R219, -RZ, R56.H1_H1 ;  /* 0x30000038ffdb7230 */ /* 0x000fc40000004100 */
[C---:B------:R-:W-:Y:S01]  /*18ad0*/  FMUL.FTZ R113, R177.reuse, R186 ;  /* 0x000000bab1717220 */ /* 0x040fe20000410000 */
[----:B------:R-:W-:Y:S02]  /*18ae0*/  HADD2.F32 R182, -RZ, R72.H1_H1 ;  /* 0x30000048ffb67230 */ /* 0x000fe40000004100 */
[----:B------:R-:W-:Y:S01]  /*18af0*/  FMUL.FTZ R192, R177, R192 ;  /* 0x000000c0b1c07220 */ /* 0x000fe20000410000 */
[----:B------:R-:W-:Y:S02]  /*18b00*/  HADD2.F32 R212, -RZ, R56.H0_H0 ;  /* 0x20000038ffd47230 */ /* 0x000fe40000004100 */
[----:B------:R-:W-:Y:S01]  /*18b10*/  FFMA.FTZ R196, R103, R111, R132 ;  /* 0x0000006f67c47223 */ /* 0x000fe20000010084 */
[----:B------:R-:W-:Y:S02]  /*18b20*/  HADD2.F32 R171, -RZ, R58.H0_H0 ;  /* 0x2000003affab7230 */ /* 0x000fe40000004100 */
[----:B------:R-:W-:Y:S01]  /*18b30*/  FMUL.FTZ R194, R177, R194 ;  /* 0x000000c2b1c27220 */ /* 0x000fe20000410000 */
[----:B------:R-:W-:-:S02]  /*18b40*/  HADD2.F32 R179, -RZ, R74.H0_H0 ;  /* 0x2000004affb37230 */ /* 0x000fc40000004100 */
[----:B------:R-:W-:Y:S01]  /*18b50*/  FMUL.FTZ R187, R177, R112 ;  /* 0x00000070b1bb7220 */ /* 0x000fe20000410000 */
[----:B------:R-:W-:Y:S02]  /*18b60*/  HADD2.F32 R186, -RZ, R73.H1_H1 ;  /* 0x30000049ffba7230 */ /* 0x000fe40000004100 */
[C---:B------:R-:W-:Y:S01]  /*18b70*/  FFMA.FTZ R219, R192.reuse, R219, R35 ;  /* 0x000000dbc0db7223 */ /* 0x040fe20000010023 */
[----:B------:R-:W-:Y:S02]  /*18b80*/  HADD2.F32 R189, -RZ, R55.H0_H0 ;  /* 0x20000037ffbd7230 */ /* 0x000fe40000004100 */
[----:B------:R-:W-:Y:S01]  /*18b90*/  FFMA.FTZ R199, R192, R182, R133 ;  /* 0x000000b6c0c77223 */ /* 0x000fe20000010085 */
[----:B------:R-:W-:Y:S02]  /*18ba0*/  HADD2.F32 R111, -RZ, R71.H0_H0 ;  /* 0x20000047ff6f7230 */ /* 0x000fe40000004100 */
[----:B------:R-:W-:Y:S01]  /*18bb0*/  FFMA.FTZ R212, R103, R212, R34 ;  /* 0x000000d467d47223 */ /* 0x000fe20000010022 */
[----:B------:R-:W-:-:S02]  /*18bc0*/  HADD2.F32 R114, -RZ, R54.H0_H0 ;  /* 0x20000036ff727230 */ /* 0x000fc40000004100 */
[C---:B------:R-:W-:Y:S01]  /*18bd0*/  FFMA.FTZ R171, R113.reuse, R171, R38 ;  /* 0x000000ab71ab7223 */ /* 0x040fe20000010026 */
[----:B------:R-:W-:Y:S02]  /*18be0*/  HADD2.F32 R192, -RZ, R55.H1_H1 ;  /* 0x30000037ffc07230 */ /* 0x000fe40000004100 */
[----:B------:R-:W-:Y:S01]  /*18bf0*/  FFMA.FTZ R200, R113, R179, R136 ;  /* 0x000000b371c87223 */ /* 0x000fe20000010088 */
[----:B------:R-:W-:Y:S01]  /*18c00*/  FFMA.FTZ R201, R194, R186, R135 ;  /* 0x000000bac2c97223 */ /* 0x000fe20000010087 */
[----:B------:R-:W-:Y:S02]  /*18c10*/  HADD2.F32 R182, -RZ, R71.H1_H1 ;  /* 0x30000047ffb67230 */ /* 0x000fe40000004100 */
[C---:B------:R-:W-:Y:S01]  /*18c20*/  FMUL.FTZ R188, R177.reuse, R188 ;  /* 0x000000bcb1bc7220 */ /* 0x040fe20000410000 */
[----:B------:R-:W-:Y:S02]  /*18c30*/  HADD2.F32 R103, -RZ, R70.H0_H0 ;  /* 0x20000046ff677230 */ /* 0x000fe40000004100 */
[----:B------:R-:W-:Y:S01]  /*18c40*/  FMUL.FTZ R185, R177, R166 ;  /* 0x000000a6b1b97220 */ /* 0x000fe20000410000 */
[----:B------:R-:W-:Y:S01]  /*18c50*/  FFMA.FTZ R189, R187, R189, R48 ;  /* 0x000000bdbbbd7223 */ /* 0x000fe20000010030 */
[----:B------:R-:W-:-:S02]  /*18c60*/  HADD2.F32 R191, -RZ, R54.H1_H1 ;  /* 0x30000036ffbf7230 */ /* 0x000fc40000004100 */
[----:B------:R-:W-:Y:S01]  /*18c70*/  FFMA.FTZ R187, R187, R111, R148 ;  /* 0x0000006fbbbb7223 */ /* 0x000fe20000010094 */
[----:B------:R-:W-:Y:S02]  /*18c80*/  HADD2.F32 R213, -RZ, R63.H1_H1 ;  /* 0x3000003fffd57230 */ /* 0x000fe40000004100 */
[C---:B------:R-:W-:Y:S01]  /*18c90*/  FMUL.FTZ R186, R177.reuse, R164 ;  /* 0x000000a4b1ba7220 */ /* 0x040fe20000410000 */
[----:B------:R-:W-:Y:S02]  /*18ca0*/  HADD2.F32 R112, -RZ, R70.H1_H1 ;  /* 0x30000046ff707230 */ /* 0x000fe40000004100 */
[----:B------:R-:W-:Y:S01]  /*18cb0*/  FMUL.FTZ R111, R177, R102 ;  /* 0x00000066b16f7220 */ /* 0x000fe20000410000 */
[----:B------:R-:W-:Y:S02]  /*18cc0*/  HADD2.F32 R113, -RZ, R69.H0_H0 ;  /* 0x20000045ff717230 */ /* 0x000fe40000004100 */
[----:B------:R-:W-:Y:S01]  /*18cd0*/  FFMA.FTZ R192, R188, R192, R49 ;  /* 0x000000c0bcc07223 */ /* 0x000fe20000010031 */
[----:B------:R-:W-:-:S02]  /*18ce0*/  HADD2.F32 R164, -RZ, R53.H0_H0 ;  /* 0x20000035ffa47230 */ /* 0x000fc40000004100 */
[C---:B------:R-:W-:Y:S01]  /*18cf0*/  FFMA.FTZ R114, R185.reuse, R114, R46 ;  /* 0x00000072b9727223 */ /* 0x040fe2000001002e */
[----:B------:R-:W-:Y:S02]  /*18d00*/  HADD2.F32 R208, -RZ, R57.H1_H1 ;  /* 0x30000039ffd07230 */ /* 0x000fe40000004100 */
[----:B------:R-:W-:Y:S01]  /*18d10*/  FFMA.FTZ R188, R188, R182, R149 ;  /* 0x000000b6bcbc7223 */ /* 0x000fe20000010095 */
[----:B------:R-:W-:Y:S01]  /*18d20*/  FFMA.FTZ R185, R185, R103, R144 ;  /* 0x00000067b9b97223 */ /* 0x000fe20000010090 */
[----:B------:R-:W-:Y:S01]  /*18d30*/  FFMA.FTZ R191, R186, R191, R47 ;  /* 0x000000bfbabf7223 */ /* 0x000fe2000001002f */
[----:B------:R-:W-:Y:S01]  /*18d40*/  FFMA.FTZ R213, R222, R213, R33 ;  /* 0x000000d5ded57223 */ /* 0x000fe20000010021 */
[----:B------:R-:W-:Y:S01]  /*18d50*/  FFMA.FTZ R186, R186, R112, R145 ;  /* 0x00000070baba7223 */ /* 0x000fe20000010091 */
[----:B------:R-:W0:Y:S01]  /*18d60*/  @!P2 LDC.64 R102, c[0x0][0x250] ;  /* 0x00009400ff66ab82 */ /* 0x000e220000000a00 */
[----:B------:R-:W-:Y:S01]  /*18d70*/  FFMA.FTZ R182, R111, R113, R142 ;  /* 0x000000716fb67223 */ /* 0x000fe2000001008e */
[----:B------:R-:W-:-:S02]  /*18d80*/  HADD2.F32 R193, -RZ, R53.H1_H1 ;  /* 0x30000035ffc17230 */ /* 0x000fc40000004100 */
[----:B------:R-:W-:Y:S01]  /*18d90*/  FFMA.FTZ R164, R111, R164, R44 ;  /* 0x000000a46fa47223 */ /* 0x000fe2000001002c */
[----:B------:R-:W-:Y:S02]  /*18da0*/  HADD2.F32 R222, -RZ, R69.H1_H1 ;  /* 0x30000045ffde7230 */ /* 0x000fe40000004100 */
[C---:B------:R-:W-:Y:S01]  /*18db0*/  FMUL.FTZ R166, R177.reuse, R110 ;  /* 0x0000006eb1a67220 */ /* 0x040fe20000410000 */
[----:B------:R-:W-:Y:S02]  /*18dc0*/  HADD2.F32 R179, -RZ, R68.H0_H0 ;  /* 0x20000044ffb37230 */ /* 0x000fe40000004100 */
[----:B------:R-:W-:Y:S01]  /*18dd0*/  FFMA.FTZ R208, R194, R208, R37 ;  /* 0x000000d0c2d07223 */ /* 0x000fe20000010025 */
[----:B------:R-:W1:Y:S01]  /*18de0*/  @!P2 LDC.64 R112, c[0x0][0x258] ;  /* 0x00009600ff70ab82 */ /* 0x000e620000000a00 */
[----:B------:R-:W-:Y:S02]  /*18df0*/  HADD2.F32 R197, -RZ, R52.H1_H1 ;  /* 0x30000034ffc57230 */ /* 0x000fe40000004100 */
[----:B------:R-:W-:Y:S01]  /*18e00*/  FMUL.FTZ R111, R177, R100 ;  /* 0x00000064b16f7220 */ /* 0x000fe20000410000 */
[----:B------:R-:W-:-:S02]  /*18e10*/  HADD2.F32 R110, -RZ, R68.H1_H1 ;  /* 0x30000044ff6e7230 */ /* 0x000fc40000004100 */
[----:B------:R-:W-:Y:S01]  /*18e20*/  FMUL.FTZ R104, R177, R104 ;  /* 0x00000068b1687220 */ /* 0x000fe20000410000 */
[----:B------:R-:W-:Y:S02]  /*18e30*/  HADD2.F32 R194, -RZ, R52.H0_H0 ;  /* 0x20000034ffc27230 */ /* 0x000fe40000004100 */
[C---:B------:R-:W-:Y:S01]  /*18e40*/  FFMA.FTZ R193, R166.reuse, R193, R45 ;  /* 0x000000c1a6c17223 */ /* 0x040fe2000001002d */
[----:B------:R-:W-:Y:S01]  /*18e50*/  FFMA.FTZ R183, R166, R222, R143 ;  /* 0x000000dea6b77223 */ /* 0x000fe2000001008f */
[C---:B------:R-:W-:Y:S01]  /*18e60*/  FFMA.FTZ R166, R111.reuse, R179, R140 ;  /* 0x000000b36fa67223 */ /* 0x040fe2000001008c */
[C---:B------:R-:W-:Y:S01]  /*18e70*/  FFMA.FTZ R197, R104.reuse, R197, R43 ;  /* 0x000000c568c57223 */ /* 0x040fe2000001002b */
[----:B------:R-:W-:Y:S01]  /*18e80*/  FFMA.FTZ R179, R104, R110, R141 ;  /* 0x0000006e68b37223 */ /* 0x000fe2000001008d */
[----:B------:R-:W-:Y:S01]  /*18e90*/  FFMA.FTZ R194, R111, R194, R42 ;  /* 0x000000c26fc27223 */ /* 0x000fe2000001002a */
[----:B------:R-:W-:Y:S01]  /*18ea0*/  F2FP.F16.F32.PACK_AB R104, R220, R109 ;  /* 0x0000006ddc68723e */ /* 0x000fe200000000ff */
[----:B------:R-:W2:Y:S01]  /*18eb0*/  LDC.64 R110, c[0x0][0x2b8] ;  /* 0x0000ae00ff6e7b82 */ /* 0x000ea20000000a00 */
[----:B------:R-:W-:Y:S01]  /*18ec0*/  F2FP.F16.F32.PACK_AB R107, R108, R107 ;  /* 0x0000006b6c6b723e */ /* 0x000fe200000000ff */
[----:B------:R-:W-:Y:S01]  /*18ed0*/  IMAD.SHL.U32 R220, R169, 0x10, RZ ;  /* 0x00000010a9dc7824 */ /* 0x000fe200078e00ff */
[----:B------:R-:W-:Y:S01]  /*18ee0*/  SHF.R.U32.HI R169, RZ, 0x1c, R169 ;  /* 0x0000001cffa97819 */ /* 0x000fe200000116a9 */
[----:B0-----:R-:W-:Y:S01]  /*18ef0*/  @!P2 IMAD.WIDE R102, R152, 0x4, R102 ;  /* 0x000000049866a825 */ /* 0x001fe200078e0266 */
[----:B------:R-:W-:-:S02]  /*18f00*/  F2FP.F16.F32.PACK_AB R106, R101, R106 ;  /* 0x0000006a656a723e */ /* 0x000fc400000000ff */
[----:B------:R-:W-:Y:S01]  /*18f10*/  IADD3 R100, P1, R220, UR12, RZ ;  /* 0x0000000cdc647c10 */ /* 0x000fe2000ff3e0ff */
[----:B------:R-:W0:Y:S01]  /*18f20*/  LDC.64 R108, c[0x0][0x2c0] ;  /* 0x0000b000ff6c7b82 */ /* 0x000e220000000a00 */
[----:B------:R-:W-:Y:S01]  /*18f30*/  F2FP.F16.F32.PACK_AB R105, R218, R105 ;  /* 0x00000069da69723e */ /* 0x000fe200000000ff */
[----:B------:R3:W-:Y:S01]  /*18f40*/  @!P2 STG.E desc[UR4][R102.64], R99 ;  /* 0x000000636600a986 */ /* 0x0007e2000c101904 */
[----:B-1----:R-:W-:Y:S01]  /*18f50*/  @!P2 IMAD.WIDE R112, R152, 0x4, R112 ;  /* 0x000000049870a825 */ /* 0x002fe200078e0270 */
[----:B------:R-:W-:Y:S02]  /*18f60*/  IADD3.X R101, R169, UR13, RZ, P1, !PT ;  /* 0x0000000da9657c10 */ /* 0x000fe40008ffe4ff */
[----:B------:R-:W-:Y:S02]  /*18f70*/  F2FP.F16.F32.PACK_AB R95, R214, R95 ;  /* 0x0000005fd65f723e */ /* 0x000fe400000000ff */
[----:B------:R1:W-:Y:S01]  /*18f80*/  @!P2 STG.E desc[UR4][R112.64], R177 ;  /* 0x000000b17000a986 */ /* 0x0003e2000c101904 */
[----:B------:R-:W-:-:S02]  /*18f90*/  F2FP.F16.F32.PACK_AB R94, R221, R94 ;  /* 0x0000005edd5e723e */ /* 0x000fc400000000ff */
[----:B------:R-:W-:Y:S01]  /*18fa0*/  F2FP.F16.F32.PACK_AB R93, R96, R93 ;  /* 0x0000005d605d723e */ /* 0x000fe200000000ff */
[----:B------:R4:W-:Y:S01]  /*18fb0*/  STG.E.128 desc[UR4][R100.64], R104 ;  /* 0x0000006864007986 */ /* 0x0009e2000c101d04 */
[----:B------:R-:W-:Y:S02]  /*18fc0*/  F2FP.F16.F32.PACK_AB R92, R97, R92 ;  /* 0x0000005c615c723e */ /* 0x000fe400000000ff */
[----:B---3--:R-:W-:Y:S02]  /*18fd0*/  F2FP.F16.F32.PACK_AB R102, R181, R176 ;  /* 0x000000b0b566723e */ /* 0x008fe400000000ff */
[----:B------:R-:W-:Y:S02]  /*18fe0*/  F2FP.F16.F32.PACK_AB R96, R223, R216 ;  /* 0x000000d8df60723e */ /* 0x000fe400000000ff */
[----:B------:R-:W-:Y:S02]  /*18ff0*/  F2FP.F16.F32.PACK_AB R97, R217, R210 ;  /* 0x000000d2d961723e */ /* 0x000fe400000000ff */
[----:B-1----:R-:W-:-:S02]  /*19000*/  F2FP.F16.F32.PACK_AB R113, R193, R164 ;  /* 0x000000a4c171723e */ /* 0x002fc400000000ff */
[----:B------:R-:W-:Y:S01]  /*19010*/  F2FP.F16.F32.PACK_AB R98, R215, R98 ;  /* 0x00000062d762723e */ /* 0x000fe200000000ff */
[--C-:B0-----:R-:W-:Y:S01]  /*19020*/  IMAD.WIDE.U32 R176, R115, 0x10, R108.reuse ;  /* 0x0000001073b07825 */ /* 0x101fe200078e006c */
[----:B------:R-:W-:Y:S02]  /*19030*/  F2FP.F16.F32.PACK_AB R99, R213, R206 ;  /* 0x000000ced563723e */ /* 0x000fe400000000ff */
[----:B------:R-:W-:Y:S02]  /*19040*/  F2FP.F16.F32.PACK_AB R103, R211, R204 ;  /* 0x000000ccd367723e */ /* 0x000fe400000000ff */
[----:B------:R-:W-:Y:S02]  /*19050*/  F2FP.F16.F32.PACK_AB R112, R197, R194 ;  /* 0x000000c2c570723e */ /* 0x000fe400000000ff */
[----:B----4-:R-:W-:Y:S02]  /*19060*/  F2FP.F16.F32.PACK_AB R100, R209, R170 ;  /* 0x000000aad164723e */ /* 0x010fe400000000ff */
[----:B------:R-:W-:Y:S01]  /*19070*/  F2FP.F16.F32.PACK_AB R101, R207, R180 ;  /* 0x000000b4cf65723e */ /* 0x000fe200000000ff */
[----:B------:R-:W-:Y:S01]  /*19080*/  IMAD.WIDE.U32 R180, R165, 0x10, R108 ;  /* 0x00000010a5b47825 */ /* 0x000fe200078e006c */
[----:B------:R-:W-:-:S02]  /*19090*/  IADD3 R170, P1, R220, UR14, RZ ;  /* 0x0000000edcaa7c10 */ /* 0x000fc4000ff3e0ff */
[----:B------:R-:W-:Y:S02]  /*190a0*/  F2FP.F16.F32.PACK_AB R105, R208, R175 ;  /* 0x000000afd069723e */ /* 0x000fe400000000ff */
[----:B------:R-:W-:Y:S01]  /*190b0*/  F2FP.F16.F32.PACK_AB R106, R174, R171 ;  /* 0x000000abae6a723e */ /* 0x000fe200000000ff */
[--C-:B--2---:R-:W-:Y:S01]  /*190c0*/  IMAD.WIDE.U32 R174, R165, 0x10, R110.reuse ;  /* 0x00000010a5ae7825 */ /* 0x104fe200078e006e */
[----:B------:R-:W-:Y:S01]  /*190d0*/  IADD3.X R171, R169, UR15, RZ, P1, !PT ;  /* 0x0000000fa9ab7c10 */ /* 0x000fe20008ffe4ff */
[----:B------:R-:W0:Y:S01]  /*190e0*/  LDC.64 R164, c[0x0][0x210] ;  /* 0x00008400ffa47b82 */ /* 0x000e220000000a00 */
[----:B------:R-:W-:Y:S01]  /*190f0*/  F2FP.F16.F32.PACK_AB R107, R173, R172 ;  /* 0x000000acad6b723e */ /* 0x000fe200000000ff */
[----:B------:R-:W-:Y:S01]  /*19100*/  IMAD.WIDE.U32 R172, R115, 0x10, R110 ;  /* 0x0000001073ac7825 */ /* 0x000fe200078e006e */
[----:B------:R-:W-:Y:S01]  /*19110*/  F2FP.F16.F32.PACK_AB R104, R219, R212 ;  /* 0x000000d4db68723e */ /* 0x000fe200000000ff */
[----:B------:R1:W-:Y:S01]  /*19120*/  STG.E.128 desc[UR4][R170.64], R92 ;  /* 0x0000005caa007986 */ /* 0x0003e2000c101d04 */
[----:B------:R-:W-:-:S02]  /*19130*/  F2FP.F16.F32.PACK_AB R111, R205, R202 ;  /* 0x000000cacd6f723e */ /* 0x000fc400000000ff */
[----:B------:R-:W-:Y:S01]  /*19140*/  F2FP.F16.F32.PACK_AB R110, R203, R200 ;  /* 0x000000c8cb6e723e */ /* 0x000fe200000000ff */
[----:B------:R2:W-:Y:S01]  /*19150*/  STG.E.128 desc[UR4][R172.64], R96 ;  /* 0x00000060ac007986 */ /* 0x0005e2000c101d04 */
[----:B------:R-:W-:Y:S02]  /*19160*/  F2FP.F16.F32.PACK_AB R109, R201, R198 ;  /* 0x000000c6c96d723e */ /* 0x000fe400000000ff */
[----:B------:R-:W-:Y:S01]  /*19170*/  F2FP.F16.F32.PACK_AB R108, R199, R196 ;  /* 0x000000c4c76c723e */ /* 0x000fe200000000ff */
[----:B------:R3:W-:Y:S01]  /*19180*/  STG.E.128 desc[UR4][R176.64], R100 ;  /* 0x00000064b0007986 */ /* 0x0007e2000c101d04 */
[----:B------:R-:W-:Y:S02]  /*19190*/  F2FP.F16.F32.PACK_AB R114, R191, R114 ;  /* 0x00000072bf72723e */ /* 0x000fe400000000ff */
[----:B------:R-:W-:Y:S01]  /*191a0*/  F2FP.F16.F32.PACK_AB R115, R192, R189 ;  /* 0x000000bdc073723e */ /* 0x000fe200000000ff */
[----:B------:R3:W-:Y:S04]  /*191b0*/  STG.E.128 desc[UR4][R174.64], R104 ;  /* 0x00000068ae007986 */ /* 0x0007e8000c101d04 */
[----:B------:R3:W-:Y:S01]  /*191c0*/  STG.E.128 desc[UR4][R180.64], R108 ;  /* 0x0000006cb4007986 */ /* 0x0007e2000c101d04 */
[----:B-1----:R-:W-:-:S02]  /*191d0*/  F2FP.F16.F32.PACK_AB R95, R188, R187 ;  /* 0x000000bbbc5f723e */ /* 0x002fc400000000ff */
[----:B------:R-:W-:Y:S02]  /*191e0*/  F2FP.F16.F32.PACK_AB R94, R186, R185 ;  /* 0x000000b9ba5e723e */ /* 0x000fe400000000ff */
[----:B--2---:R-:W-:Y:S02]  /*191f0*/  SHF.L.U32 R96, R167, 0x4, RZ ;  /* 0x00000004a7607819 */ /* 0x004fe400000006ff */
[----:B------:R-:W-:Y:S02]  /*19200*/  SHF.R.U32.HI R167, RZ, 0x1c, R167 ;  /* 0x0000001cffa77819 */ /* 0x000fe400000116a7 */
[C---:B------:R-:W-:Y:S02]  /*19210*/  IADD3 R98, P1, R96.reuse, UR12, RZ ;  /* 0x0000000c60627c10 */ /* 0x040fe4000ff3e0ff */
[----:B------:R-:W-:Y:S02]  /*19220*/  IADD3 R96, P2, R96, UR14, RZ ;  /* 0x0000000e60607c10 */ /* 0x000fe4000ff5e0ff */
[----:B------:R-:W-:-:S02]  /*19230*/  IADD3.X R99, R167, UR13, RZ, P1, !PT ;  /* 0x0000000da7637c10 */ /* 0x000fc40008ffe4ff */
[----:B------:R-:W-:Y:S02]  /*19240*/  F2FP.F16.F32.PACK_AB R93, R183, R182 ;  /* 0x000000b6b75d723e */ /* 0x000fe400000000ff */
[----:B------:R-:W-:Y:S01]  /*19250*/  IADD3.X R97, R167, UR15, RZ, P2, !PT ;  /* 0x0000000fa7617c10 */ /* 0x000fe200097fe4ff */
[----:B------:R3:W-:Y:S01]  /*19260*/  STG.E.128 desc[UR4][R98.64], R112 ;  /* 0x0000007062007986 */ /* 0x0007e2000c101d04 */
[----:B------:R-:W-:Y:S02]  /*19270*/  F2FP.F16.F32.PACK_AB R92, R179, R166 ;  /* 0x000000a6b35c723e */ /* 0x000fe400000000ff */
[----:B0-----:R-:W-:-:S03]  /*19280*/  LEA R152, R164, R152, 0x2 ;  /* 0x00000098a4987211 */ /* 0x001fc600078e10ff */
[----:B------:R3:W-:Y:S01]  /*19290*/  STG.E.128 desc[UR4][R96.64], R92 ;  /* 0x0000005c60007986 */ /* 0x0007e2000c101d04 */
[----:B------:R-:W-:-:S13]  /*192a0*/  ISETP.GE.AND P1, PT, R152, R165, PT ;  /* 0x000000a59800720c */ /* 0x000fda0003f26270 */
[----:B------:R-:W-:Y:S05]  /*192b0*/  @!P1 BRA `(.L_x_4489) ;  /* 0xfffffe7800b49947 */ /* 0x000fea000383ffff */
[----:B------:R-:W-:Y:S05]  /*192c0*/  BSYNC B0 ;  /* 0x0000000000007941 */ /* 0x000fea0003800000 */
.L_x_3971:
[----:B------:R-:W-:Y:S05]  /*192d0*/  EXIT ;  /* 0x000000000000794d */ /* 0x000fea0003800000 */
.L_x_4488:
[----:B0-----:R-:W-:Y:S01]  /*192e0*/  HFMA2.MMA R100, -RZ, RZ, 0, 5.9604644775390625e-08 ;  /* 0x00000001ff647435 */ /* 0x001fe200000001ff */
[----:B------:R-:W-:Y:S01]  /*192f0*/  BSSY B1, `(.L_x_4490) ;  /* 0x0000007000017945 */ /* 0x000fe20003800000 */
[----:B------:R-:W-:Y:S01]  /*19300*/  IMAD.MOV.U32 R103, RZ, RZ, R102 ;  /* 0x000000ffff677224 */ /* 0x000fe200078e0066 */
[----:B------:R-:W-:Y:S01]  /*19310*/  MOV R113, 0x1f ;  /* 0x0000001f00717802 */ /* 0x000fe20000000f00 */
[----:B------:R-:W-:-:S07]  /*19320*/  IMAD.MOV.U32 R98, RZ, RZ, -0x1 ;  /* 0xffffffffff627424 */ /* 0x000fce00078e00ff */
[----:B-1----:R-:W-:Y:S05]  /*19330*/  WARPSYNC.COLLECTIVE R98, `(.L_x_4491) ;  /* 0x0000000062087348 */ /* 0x002fea0003c00000 */
[----:B------:R0:W2:Y:S02]  /*19340*/  SHFL.BFLY P1, R101, R103, R100, R113 ;  /* 0x0c00006467657389 */ /* 0x0000a40000020071 */
[----:B012---:R-:W-:Y:S01]  /*19350*/  ENDCOLLECTIVE ;  /* 0x000000000000791b */ /* 0x007fe20003800000 */
.L_x_4491:
[----:B------:R-:W-:Y:S05]  /*19360*/  BSYNC B1 ;  /* 0x0000000000017941 */ /* 0x000fea0003800000 */
.L_x_4490:
[----:B------:R-:W-:Y:S01]  /*19370*/  MOV R93, R101 ;  /* 0x00000065005d7202 */ /* 0x000fe20000000f00 */
[----:B------:R-:W-:Y:S01]  /*19380*/  HFMA2.MMA R113, -RZ, RZ, 0, 1.847743988037109375e-06 ;  /* 0x0000001fff717435 */ /* 0x000fe200000001ff */
[----:B------:R-:W-:Y:S01]  /*19390*/  IMAD.MOV.U32 R100, RZ, RZ, 0x2 ;  /* 0x00000002ff647424 */ /* 0x000fe200078e00ff */
[----:B------:R-:W-:Y:S02]  /*193a0*/  MOV R98, 0xffffffff ;  /* 0xffffffff00627802 */ /* 0x000fe40000000f00 */
[----:B------:R-:W-:-:S05]  /*193b0*/  FADD.FTZ R94, R102, R93 ;  /* 0x0000005d665e7221 */ /* 0x000fca0000010000 */
[----:B------:R-:W-:-:S07]  /*193c0*/  MOV R103, R94 ;  /* 0x0000005e00677202 */ /* 0x000fce0000000f00 */
[----:B------:R-:W-:Y:S05]  /*193d0*/  WARPSYNC.COLLECTIVE R98, `(.L_x_4492) ;  /* 0x0000000062087348 */ /* 0x000fea0003c00000 */
[----:B------:R0:W1:Y:S02]  /*193e0*/  SHFL.BFLY P1, R101, R103, R100, R113 ;  /* 0x0c00006467657389 */ /* 0x0000640000020071 */
[----:B01----:R-:W-:Y:S01]  /*193f0*/  ENDCOLLECTIVE ;  /* 0x000000000000791b */ /* 0x003fe20003800000 */
.L_x_4492:
[----:B------:R-:W-:Y:S01]  /*19400*/  HFMA2.MMA R100, -RZ, RZ, 0, 2.384185791015625e-07 ;  /* 0x00000004ff647435 */ /* 0x000fe200000001ff */
[----:B------:R-:W-:-:S04]  /*19410*/  IMAD.MOV.U32 R93, RZ, RZ, R101 ;  /* 0x000000ffff5d7224 */ /* 0x000fc800078e0065 */
[----:B------:R-:W-:-:S05]  /*19420*/  FADD.FTZ R95, R94, R93 ;  /* 0x0000005d5e5f7221 */ /* 0x000fca0000010000 */
[----:B------:R-:W-:-:S07]  /*19430*/  MOV R103, R95 ;  /* 0x0000005f00677202 */ /* 0x000fce0000000f00 */
[----:B------:R-:W-:Y:S05]  /*19440*/  WARPSYNC.COLLECTIVE R98, `(.L_x_4493) ;  /* 0x0000000062087348 */ /* 0x000fea0003c00000 */
[----:B------:R0:W1:Y:S02]  /*19450*/  SHFL.BFLY P1, R101, R103, R100, R113 ;  /* 0x0c00006467657389 */ /* 0x0000640000020071 */
[----:B01----:R-:W-:Y:S01]  /*19460*/  ENDCOLLECTIVE ;  /* 0x000000000000791b */ /* 0x003fe20003800000 */
.L_x_4493:
[----:B------:R-:W-:Y:S01]  /*19470*/  HFMA2.MMA R100, -RZ, RZ, 0, 4.76837158203125e-07 ;  /* 0x00000008ff647435 */ /* 0x000fe200000001ff */
[----:B------:R-:W-:-:S04]  /*19480*/  IMAD.MOV.U32 R92, RZ, RZ, R101 ;  /* 0x000000ffff5c7224 */ /* 0x000fc800078e0065 */
[----:B------:R-:W-:-:S05]  /*19490*/  FADD.FTZ R96, R95, R92 ;  /* 0x0000005c5f607221 */ /* 0x000fca0000010000 */
[----:B------:R-:W-:-:S07]  /*194a0*/  MOV R103, R96 ;  /* 0x0000006000677202 */ /* 0x000fce0000000f00 */
[----:B------:R-:W-:Y:S05]  /*194b0*/  WARPSYNC.COLLECTIVE R98, `(.L_x_4494) ;  /* 0x0000000062087348 */ /* 0x000fea0003c00000 */
[----:B------:R0:W1:Y:S02]  /*194c0*/  SHFL.BFLY P1, R101, R103, R100, R113 ;  /* 0x0c00006467657389 */ /* 0x0000640000020071 */
[----:B01----:R-:W-:Y:S01]  /*194d0*/  ENDCOLLECTIVE ;  /* 0x000000000000791b */ /* 0x003fe20003800000 */
.L_x_4494:
[----:B------:R-:W-:Y:S01]  /*194e0*/  HFMA2.MMA R100, -RZ, RZ, 0, 9.5367431640625e-07 ;  /* 0x00000010ff647435 */ /* 0x000fe200000001ff */
[----:B------:R-:W-:-:S04]  /*194f0*/  IMAD.MOV.U32 R93, RZ, RZ, R101 ;  /* 0x000000ffff5d7224 */ /* 0x000fc800078e0065 */
[----:B------:R-:W-:Y:S02]  /*19500*/  FADD.FTZ R97, R96, R93 ;  /* 0x0000005d60617221 */ /* 0x000fe40000010000 */
[----:B------:R-:W0:Y:S03]  /*19510*/  LDC R93, c[0x0][0x290] ;  /* 0x0000a400ff5d7b82 */ /* 0x000e260000000800 */
[----:B------:R-:W-:-:S07]  /*19520*/  MOV R103, R97 ;  /* 0x0000006100677202 */ /* 0x000fce0000000f00 */
[----:B0-----:R-:W-:Y:S05]  /*19530*/  WARPSYNC.COLLECTIVE R98, `(.L_x_4495) ;  /* 0x0000000062087348 */ /* 0x001fea0003c00000 */
[----:B------:R1:W2:Y:S02]  /*19540*/  SHFL.BFLY P1, R101, R103, R100, R113 ;  /* 0x0c00006467657389 */ /* 0x0002a40000020071 */
[----:B012---:R-:W-:Y:S01]  /*19550*/  ENDCOLLECTIVE ;  /* 0x000000000000791b */ /* 0x007fe20003800000 */
.L_x_4495:
[----:B------:R-:W-:Y:S01]  /*19560*/  HFMA2.MMA R100, -RZ, RZ, 0, 5.9604644775390625e-08 ;  /* 0x00000001ff647435 */ /* 0x000fe200000001ff */
[----:B------:R-:W-:-:S04]  /*19570*/  IMAD.MOV.U32 R92, RZ, RZ, R101 ;  /* 0x000000ffff5c7224 */ /* 0x000fc800078e0065 */
        /* <DEDUP_REMOVED lines=66> */
[----:B------:R-:W-:-:S07]  /*199a0*/  MOV R103, R92 ;  /* 0x0000005c00677202 */ /* 0x000fce0000000f00 */
[----:B------:R-:W-:Y:S05]  /*199b0*/  WARPSYNC.COLLECTIVE R98, `(.L_x_4496) ;  /* 0x0000000062087348 */ /* 0x000fea0003c00000 */
[----:B------:R0:W1:Y:S02]  /*199c0*/  SHFL.BFLY P1, R101, R103, R100, R113 ;  /* 0x0c00006467657389 */ /* 0x0000640000020071 */
[----:B01----:R-:W-:Y:S01]  /*199d0*/  ENDCOLLECTIVE ;  /* 0x000000000000791b */ /* 0x003fe20003800000 */
.L_x_4496:
[----:B------:R-:W-:Y:S01]  /*199e0*/  HFMA2.MMA R100, -RZ, RZ, 0, 1.1920928955078125e-07 ;  /* 0x00000002ff647435 */ /* 0x000fe200000001ff */
[----:B------:R-:W-:-:S04]  /*199f0*/  IMAD.MOV.U32 R95, RZ, RZ, R101 ;  /* 0x000000ffff5f7224 */ /* 0x000fc800078e0065 */
[----:B------:R-:W-:-:S05]  /*19a00*/  FADD.FTZ R95, R92, R95 ;  /* 0x0000005f5c5f7221 */ /* 0x000fca0000010000 */
[----:B------:R-:W-:-:S07]  /*19a10*/  MOV R103, R95 ;  /* 0x0000005f00677202 */ /* 0x000fce0000000f00 */
[----:B------:R-:W-:Y:S05]  /*19a20*/  WARPSYNC.COLLECTIVE R98, `(.L_x_4497) ;  /* 0x0000000062087348 */ /* 0x000fea0003c00000 */
[----:B------:R0:W1:Y:S02]  /*19a30*/  SHFL.BFLY P1, R101, R103, R100, R113 ;  /* 0x0c00006467657389 */ /* 0x0000640000020071 */
[----:B01----:R-:W-:Y:S01]  /*19a40*/  ENDCOLLECTIVE ;  /* 0x000000000000791b */ /* 0x003fe20003800000 */
.L_x_4497:
[----:B------:R-:W-:Y:S01]  /*19a50*/  HFMA2.MMA R100, -RZ, RZ, 0, 2.384185791015625e-07 ;  /* 0x00000004ff647435 */ /* 0x000fe200000001ff */
[----:B------:R-:W-:-:S04]  /*19a60*/  IMAD.MOV.U32 R94, RZ, RZ, R101 ;  /* 0x000000ffff5e7224 */ /* 0x000fc800078e0065 */
[----:B------:R-:W-:-:S05]  /*19a70*/  FADD.FTZ R94, R95, R94 ;  /* 0x0000005e5f5e7221 */ /* 0x000fca0000010000 */
[----:B------:R-:W-:-:S07]  /*19a80*/  MOV R103, R94 ;  /* 0x0000005e00677202 */ /* 0x000fce0000000f00 */
[----:B------:R-:W-:Y:S05]  /*19a90*/  WARPSYNC.COLLECTIVE R98, `(.L_x_4498) ;  /* 0x0000000062087348 */ /* 0x000fea0003c00000 */
[----:B------:R0:W1:Y:S02]  /*19aa0*/  SHFL.BFLY P1, R101, R103, R100, R113 ;  /* 0x0c00006467657389 */ /* 0x0000640000020071 */
[----:B01----:R-:W-:Y:S01]  /*19ab0*/  ENDCOLLECTIVE ;  /* 0x000000000000791b */ /* 0x003fe20003800000 */
.L_x_4498:
[----:B------:R-:W-:Y:S01]  /*19ac0*/  HFMA2.MMA R100, -RZ, RZ, 0, 4.76837158203125e-07 ;  /* 0x00000008ff647435 */ /* 0x000fe200000001ff */
[----:B------:R-:W-:-:S04]  /*19ad0*/  IMAD.MOV.U32 R97, RZ, RZ, R101 ;  /* 0x000000ffff617224 */ /* 0x000fc800078e0065 */
[----:B------:R-:W-:-:S05]  /*19ae0*/  FADD.FTZ R97, R94, R97 ;  /* 0x000000615e617221 */ /* 0x000fca0000010000 */
[----:B------:R-:W-:-:S07]  /*19af0*/  MOV R103, R97 ;  /* 0x0000006100677202 */ /* 0x000fce0000000f00 */
[----:B------:R-:W-:Y:S05]  /*19b00*/  WARPSYNC.COLLECTIVE R98, `(.L_x_4499) ;  /* 0x0000000062087348 */ /* 0x000fea0003c00000 */
[----:B------:R0:W1:Y:S02]  /*19b10*/  SHFL.BFLY P1, R101, R103, R100, R113 ;  /* 0x0c00006467657389 */ /* 0x0000640000020071 */
[----:B01----:R-:W-:Y:S01]  /*19b20*/  ENDCOLLECTIVE ;  /* 0x000000000000791b */ /* 0x003fe20003800000 */
.L_x_4499:
[----:B------:R-:W-:Y:S01]  /*19b30*/  HFMA2.MMA R100, -RZ, RZ, 0, 9.5367431640625e-07 ;  /* 0x00000010ff647435 */ /* 0x000fe200000001ff */
[----:B------:R-:W-:-:S04]  /*19b40*/  IMAD.MOV.U32 R96, RZ, RZ, R101 ;  /* 0x000000ffff607224 */ /* 0x000fc800078e0065 */
[----:B------:R-:W-:-:S05]  /*19b50*/  FADD.FTZ R96, R97, R96 ;  /* 0x0000006061607221 */ /* 0x000fca0000010000 */
[----:B------:R-:W-:-:S07]  /*19b60*/  MOV R103, R96 ;  /* 0x0000006000677202 */ /* 0x000fce0000000f00 */
[----:B------:R-:W-:Y:S05]  /*19b70*/  WARPSYNC.COLLECTIVE R98, `(.L_x_4500) ;  /* 0x0000000062087348 */ /* 0x000fea0003c00000 */
[----:B------:R0:W1:Y:S02]  /*19b80*/  SHFL.BFLY P1, R101, R103, R100, R113 ;  /* 0x0c00006467657389 */ /* 0x0000640000020071 */
[----:B01----:R-:W-:Y:S01]  /*19b90*/  ENDCOLLECTIVE ;  /* 0x000000000000791b */ /* 0x003fe20003800000 */
.L_x_4500:
[----:B------:R-:W-:Y:S05]  /*19ba0*/  BRA `(.L_x_4501) ;  /* 0xffffffe400947947 */ /* 0x000fea000383ffff */
.L_x_4502:
        /* <DEDUP_REMOVED lines=13> */
.L_x_27163:


//--------------------- .text._ZN10layer_norm31ln_parallel_residual_fwd_kernelINS_13Kernel_traitsI6__halfS2_S2_S2_fjLj1024ELj1ELj4ELj1ELj16ENS_18Kernel_traits_baseILj1024ES2_S2_S2_S2_fjLj128EEEEELb1ELb1ELb0EEEvNS_9FwdParamsE --------------------------
	.section	.text._ZN10layer_norm31ln_parallel_residual_fwd_kernelINS_13Kernel_traitsI6__halfS2_S2_S2_fjLj1024ELj1ELj4ELj1ELj16ENS_18Kernel_traits_baseILj1024ES2_S2_S2_S2_fjLj128EEEEELb1ELb1ELb0EEEvNS_9FwdParamsE,"ax",@progbits
	.align	128
        .global         _ZN10layer_norm31ln_parallel_residual_fwd_kernelINS_13Kernel_traitsI6__halfS2_S2_S2_fjLj1024ELj1ELj4ELj1ELj16ENS_18Kernel_traits_baseILj1024ES2_S2_S2_S2_fjLj128EEEEELb1ELb1ELb0EEEvNS_9FwdParamsE
        .type           _ZN10layer_norm31ln_parallel_residual_fwd_kernelINS_13Kernel_traitsI6__halfS2_S2_S2_fjLj1024ELj1ELj4ELj1ELj16ENS_18Kernel_traits_baseILj1024ES2_S2_S2_S2_fjLj128EEEEELb1ELb1ELb0EEEvNS_9FwdParamsE,@function
        .size           _ZN10layer_norm31ln_parallel_residual_fwd_kernelINS_13Kernel_traitsI6__halfS2_S2_S2_fjLj1024ELj1ELj4ELj1ELj16ENS_18Kernel_traits_baseILj1024ES2_S2_S2_S2_fjLj128EEEEELb1ELb1ELb0EEEvNS_9FwdParamsE,(.L_x_27164 - _ZN10layer_norm31ln_parallel_residual_fwd_kernelINS_13Kernel_traitsI6__halfS2_S2_S2_fjLj1024ELj1ELj4ELj1ELj16ENS_18Kernel_traits_baseILj1024ES2_S2_S2_S2_fjLj128EEEEELb1ELb1ELb0EEEvNS_9FwdParamsE)
        .other          _ZN10layer_norm31ln_parallel_residual_fwd_kernelINS_13Kernel_traitsI6__halfS2_S2_S2_fjLj1024ELj1ELj4ELj1ELj16ENS_18Kernel_traits_baseILj1024ES2_S2_S2_S2_fjLj128EEEEELb1ELb1ELb0EEEvNS_9FwdParamsE,@"STO_CUDA_ENTRY STV_DEFAULT"
_ZN10layer_norm31ln_parallel_residual_fwd_kernelINS_13Kernel_traitsI6__halfS2_S2_S2_fjLj1024ELj1ELj4ELj1ELj16ENS_18Kernel_traits_baseILj1024ES2_S2_S2_S2_fjLj128EEEEELb1ELb1ELb0EEEvNS_9FwdParamsE:
.text._ZN10layer_norm31ln_parallel_residual_fwd_kernelINS_13Kernel_traitsI6__halfS2_S2_S2_fjLj1024ELj1ELj4ELj1ELj16ENS_18Kernel_traits_baseILj1024ES2_S2_S2_S2_fjLj128EEEEELb1ELb1ELb0EEEvNS_9FwdParamsE:
        /* <DEDUP_REMOVED lines=112> */
.L_x_4504:
[----:B------:R-:W-:Y:S05]  /*0700*/  BSYNC B0 ;  /* 0x0000000000007941 */ /* 0x000fea0003800000 */
.L_x_4503:
        /* <DEDUP_REMOVED lines=11> */
[----:B------:R-:W-:Y:S01]  /*07c0*/  VIADD R13, R13, 0x20 ;  /* 0x000000200d0d7836 */ /* 0x000fe20000000000 */
[----:B------:R-:W-:Y:S02]  /*07d0*/  @!P0 CS2R R36, SRZ ;  /* 0x0000000000248805 */ /* 0x000fe4000001ff00 */
[----:B0-----:R-:W-:-:S07]  /*07e0*/  @!P0 CS2R R38, SRZ ;  /* 0x0000000000268805 */ /* 0x001fce000001ff00 */
.L_x_4506:
[----:B------:R-:W-:Y:S05]  /*07f0*/  BSYNC B0 ;  /* 0x0000000000007941 */ /* 0x000fea0003800000 */
.L_x_4505:
        /* <DEDUP_REMOVED lines=14> */
.L_x_4508:
[----:B------:R-:W-:Y:S05]  /*08e0*/  BSYNC B0 ;  /* 0x0000000000007941 */ /* 0x000fea0003800000 */
.L_x_4507:
        /* <DEDUP_REMOVED lines=13> */
.L_x_4510:
[----:B------:R-:W-:Y:S05]  /*09c0*/  BSYNC B0 ;  /* 0x0000000000007941 */ /* 0x000fea0003800000 */
.L_x_4509:
        /* <DEDUP_REMOVED lines=51> */
[--C-:B------:R-:W-:Y:S02]  /*0d00*/  HADD2.F32 R9, -RZ, R56.reuse.H0_H0 ;  /* 0x20000038ff097230 */ /* 0x100fe40000004100 */
[----:B------:R-:W-:Y:S02]  /*0d10*/  HADD2.F32 R8, -RZ, R56.H1_H1 ;  /* 0x30000038ff087230 */ /* 0x000fe40000004100 */
[----:B------:R-:W-:-:S02]  /*0d20*/  HADD2.F32 R5, -RZ, R58.H0_H0 ;  /* 0x2000003aff057230 */ /* 0x000fc40000004100 */
[----:B------:R-:W-:Y:S02]  /*0d30*/  HADD2.F32 R4, -RZ, R58.H1_H1 ;  /* 0x3000003aff047230 */ /* 0x000fe40000004100 */
[--C-:B------:R-:W-:Y:S02]  /*0d40*/  HADD2.F32 R3, -RZ, R59.reuse.H0_H0 ;  /* 0x2000003bff037230 */ /* 0x100fe40000004100 */
[----:B------:R-:W-:Y:S02]  /*0d50*/  HADD2.F32 R2, -RZ, R59.H1_H1 ;  /* 0x3000003bff027230 */ /* 0x000fe40000004100 */
[----:B------:R-:W-:Y:S02]  /*0d60*/  HADD2.F32 R34, -RZ, R37.H0_H0 ;  /* 0x20000025ff227230 */ /* 0x000fe40000004100 */
[--C-:B------:R-:W-:Y:S02]  /*0d70*/  HADD2.F32 R38, -RZ, R39.reuse.H0_H0 ;  /* 0x20000027ff267230 */ /* 0x100fe40000004100 */
[----:B------:R-:W-:-:S02]  /*0d80*/  HADD2.F32 R57, -RZ, R39.H1_H1 ;  /* 0x30000027ff397230 */ /* 0x000fc40000004100 */
[----:B------:R-:W-:Y:S02]  /*0d90*/  HADD2.F32 R65, -RZ, R53.H0_H0 ;  /* 0x20000035ff417230 */ /* 0x000fe40000004100 */
[----:B------:R-:W-:Y:S02]  /*0da0*/  HADD2.F32 R19, -RZ, R19.H1_H1 ;  /* 0x30000013ff137230 */ /* 0x000fe40000004100 */
        /* <DEDUP_REMOVED lines=22> */
[----:B------:R-:W-:Y:S02]  /*0f10*/  IMAD R96, R96, -0x326172a9, RZ ;  /* 0xcd9e8d5760607824 */ /* 0x000fe400078e02ff */
[----:B------:R-:W-:Y:S02]  /*0f20*/  IMAD R94, R94, -0x2daee0ad, RZ ;  /* 0xd2511f535e5e7824 */ /* 0x000fe400078e02ff */
[----:B------:R-:W-:-:S07]  /*0f30*/  IMAD.MOV.U32 R93, RZ, RZ, RZ ;  /* 0x000000ffff5d7224 */ /* 0x000fce00078e00ff */
.L_x_5044:
        /* <DEDUP_REMOVED lines=34> */
.L_x_4515:
[----:B------:R-:W-:-:S07]  /*1160*/  IMAD.MOV.U32 R104, RZ, RZ, R96 ;  /* 0x000000ffff687224 */ /* 0x000fce00078e0060 */
.L_x_4516:
[----:B------:R-:W-:Y:S05]  /*1170*/  BSYNC B2 ;  /* 0x0000000000027941 */ /* 0x000fea0003800000 */
.L_x_4514:
        /* <DEDUP_REMOVED lines=16> */
.L_x_4520:
[----:B------:R-:W-:Y:S05]  /*1280*/  BSYNC B3 ;  /* 0x0000000000037941 */ /* 0x000fea0003800000 */
.L_x_4519:
        /* <DEDUP_REMOVED lines=42> */
.L_x_4518:
[----:B------:R-:W-:Y:S05]  /*1530*/  BSYNC B2 ;  /* 0x0000000000027941 */ /* 0x000fea0003800000 */
.L_x_4517:
        /* <DEDUP_REMOVED lines=14> */
[----:B------:R-:W-:Y:S01]  /*1620*/  IMAD.MOV.U32 R88, RZ, RZ, R106 ;  /* 0x000000ffff587224 */ /* 0x000fe200078e006a */
[----:B------:R-:W-:Y:S06]  /*1630*/  @!P1 BRA `(.L_x_4522) ;  /* 0x0000000400609947 */ /* 0x000fec0003800000 */
[----:B------:R-:W-:Y:S01]  /*1640*/  HADD2.F32 R104, -RZ, R44.H0_H0 ;  /* 0x2000002cff687230 */ /* 0x000fe20000004100 */
[----:B------:R-:W-:-:S04]  /*1650*/  MOV R88, R106 ;  /* 0x0000006a00587202 */ /* 0x000fc80000000f00 */
[----:B------:R-:W-:Y:S01]  /*1660*/  FADD.FTZ R99, R104, R99 ;  /* 0x0000006368637221 */ /* 0x000fe20000010000 */
[----:B------:R-:W-:Y:S06]  /*1670*/  BRA `(.L_x_4522) ;  /* 0x0000000400507947 */ /* 0x000fec0003800000 */
.L_x_4521:
        /* <DEDUP_REMOVED lines=12> */
.L_x_4524:
[----:B------:R-:W-:-:S07]  /*1740*/  IMAD.MOV.U32 R92, RZ, RZ, R96 ;  /* 0x000000ffff5c7224 */ /* 0x000fce00078e0060 */
.L_x_4525:
[----:B------:R-:W-:Y:S05]  /*1750*/  BSYNC B2 ;  /* 0x0000000000027941 */ /* 0x000fea0003800000 */
.L_x_4523:
        /* <DEDUP_REMOVED lines=16> */
.L_x_4529:
[----:B------:R-:W-:Y:S05]  /*1860*/  BSYNC B3 ;  /* 0x0000000000037941 */ /* 0x000fea0003800000 */
.L_x_4528:
        /* <DEDUP_REMOVED lines=42> */
.L_x_4527:
[----:B------:R-:W-:Y:S05]  /*1b10*/  BSYNC B2 ;  /* 0x0000000000027941 */ /* 0x000fea0003800000 */
.L_x_4526:
        /* <DEDUP_REMOVED lines=10> */
.L_x_4522:
        /* <DEDUP_REMOVED lines=12> */
.L_x_4531:
[----:B------:R-:W-:-:S07]  /*1c80*/  MOV R104, R96 ;  /* 0x0000006000687202 */ /* 0x000fce0000000f00 */
.L_x_4532:
[----:B------:R-:W-:Y:S05]  /*1c90*/  BSYNC B2 ;  /* 0x0000000000027941 */ /* 0x000fea0003800000 */
.L_x_4530:
        /* <DEDUP_REMOVED lines=16> */
.L_x_4536:
[----:B------:R-:W-:Y:S05]  /*1da0*/  BSYNC B3 ;  /* 0x0000000000037941 */ /* 0x000fea0003800000 */
.L_x_4535:
        /* <DEDUP_REMOVED lines=42> */
.L_x_4534:
[----:B------:R-:W-:Y:S05]  /*2050*/  BSYNC B2 ;  /* 0x0000000000027941 */ /* 0x000fea0003800000 */
.L_x_4533:
        /* <DEDUP_REMOVED lines=15> */
.L_x_4537:
        /* <DEDUP_REMOVED lines=12> */
.L_x_4540:
[----:B------:R-:W-:-:S07]  /*2210*/  MOV R48, R96 ;  /* 0x0000006000307202 */ /* 0x000fce0000000f00 */
.L_x_4541:
[----:B------:R-:W-:Y:S05]  /*2220*/  BSYNC B2 ;  /* 0x0000000000027941 */ /* 0x000fea0003800000 */
.L_x_4539:
        /* <DEDUP_REMOVED lines=16> */
.L_x_4545:
[----:B------:R-:W-:Y:S05]  /*2330*/  BSYNC B3 ;  /* 0x0000000000037941 */ /* 0x000fea0003800000 */
.L_x_4544:
        /* <DEDUP_REMOVED lines=42> */
.L_x_4543:
[----:B------:R-:W-:Y:S05]  /*25e0*/  BSYNC B2 ;  /* 0x0000000000027941 */ /* 0x000fea0003800000 */
.L_x_4542:
        /* <DEDUP_REMOVED lines=10> */
.L_x_4538:
        /* <DEDUP_REMOVED lines=12> */
.L_x_4547:
[----:B------:R-:W-:-:S07]  /*2750*/  IMAD.MOV.U32 R48, RZ, RZ, R96 ;  /* 0x000000ffff307224 */ /* 0x000fce00078e0060 */
.L_x_4548:
[----:B------:R-:W-:Y:S05]  /*2760*/  BSYNC B2 ;  /* 0x0000000000027941 */ /* 0x000fea0003800000 */
.L_x_4546:
        /* <DEDUP_REMOVED lines=16> */
.L_x_4552:
[----:B------:R-:W-:Y:S05]  /*2870*/  BSYNC B3 ;  /* 0x0000000000037941 */ /* 0x000fea0003800000 */
.L_x_4551:
        /* <DEDUP_REMOVED lines=42> */
.L_x_4550:
[----:B------:R-:W-:Y:S05]  /*2b20*/  BSYNC B2 ;  /* 0x0000000000027941 */ /* 0x000fea0003800000 */
.L_x_4549:
        /* <DEDUP_REMOVED lines=15> */
.L_x_4553:
        /* <DEDUP_REMOVED lines=12> */
.L_x_4556:
[----:B------:R-:W-:-:S07]  /*2ce0*/  IMAD.MOV.U32 R48, RZ, RZ, R96 ;  /* 0x000000ffff307224 */ /* 0x000fce00078e0060 */
.L_x_4557:
[----:B------:R-:W-:Y:S05]  /*2cf0*/  BSYNC B2 ;  /* 0x0000000000027941 */ /* 0x000fea0003800000 */
.L_x_4555:
        /* <DEDUP_REMOVED lines=16> */
.L_x_4561:
[----:B------:R-:W-:Y:S05]  /*2e00*/  BSYNC B3 ;  /* 0x0000000000037941 */ /* 0x000fea0003800000 */
.L_x_4560:
        /* <DEDUP_REMOVED lines=42> */
.L_x_4559:
[----:B------:R-:W-:Y:S05]  /*30b0*/  BSYNC B2 ;  /* 0x0000000000027941 */ /* 0x000fea0003800000 */
.L_x_4558:
        /* <DEDUP_REMOVED lines=10> */
.L_x_4554:
        /* <DEDUP_REMOVED lines=12> */
.L_x_4563:
[----:B------:R-:W-:-:S07]  /*3220*/  IMAD.MOV.U32 R48, RZ, RZ, R96 ;  /* 0x000000ffff307224 */ /* 0x000fce00078e0060 */
.L_x_4564:
[----:B------:R-:W-:Y:S05]  /*3230*/  BSYNC B2 ;  /* 0x0000000000027941 */ /* 0x000fea0003800000 */
.L_x_4562:
        /* <DEDUP_REMOVED lines=16> */
.L_x_4568:
[----:B------:R-:W-:Y:S05]  /*3340*/  BSYNC B3 ;  /* 0x0000000000037941 */ /* 0x000fea0003800000 */
.L_x_4567:
        /* <DEDUP_REMOVED lines=42> */
.L_x_4566:
[----:B------:R-:W-:Y:S05]  /*35f0*/  BSYNC B2 ;  /* 0x0000000000027941 */ /* 0x000fea0003800000 */
.L_x_4565:
        /* <DEDUP_REMOVED lines=11> */
[----:B------:R-:W-:Y:S01]  /*36b0*/  HADD2.F32 R88, -RZ, R45.H1_H1 ;  /* 0x3000002dff587230 */ /* 0x000fe20000004100 */
[----:B------:R-:W-:-:S04]  /*36c0*/  MOV R48, R89 ;  /* 0x0000005900307202 */ /* 0x000fc80000000f00 */
[----:B------:R-:W-:Y:S01]  /*36d0*/  FADD.FTZ R117, R88, R117 ;  /* 0x0000007558757221 */ /* 0x000fe20000010000 */
[----:B------:R-:W-:Y:S06]  /*36e0*/  BRA `(.L_x_4570) ;  /* 0x0000000400507947 */ /* 0x000fec0003800000 */
.L_x_4569:
        /* <DEDUP_REMOVED lines=12> */
.L_x_4572:
[----:B------:R-:W-:-:S07]  /*37b0*/  IMAD.MOV.U32 R87, RZ, RZ, R96 ;  /* 0x000000ffff577224 */ /* 0x000fce00078e0060 */
.L_x_4573:
[----:B------:R-:W-:Y:S05]  /*37c0*/  BSYNC B2 ;  /* 0x0000000000027941 */ /* 0x000fea0003800000 */
.L_x_4571:
        /* <DEDUP_REMOVED lines=16> */
.L_x_4577:
[----:B------:R-:W-:Y:S05]  /*38d0*/  BSYNC B3 ;  /* 0x0000000000037941 */ /* 0x000fea0003800000 */
.L_x_4576:
        /* <DEDUP_REMOVED lines=42> */
.L_x_4575:
[----:B------:R-:W-:Y:S05]  /*3b80*/  BSYNC B2 ;  /* 0x0000000000027941 */ /* 0x000fea0003800000 */
.L_x_4574:
        /* <DEDUP_REMOVED lines=10> */
.L_x_4570:
        /* <DEDUP_REMOVED lines=12> */
.L_x_4579:
[----:B------:R-:W-:-:S07]  /*3cf0*/  MOV R115, R96 ;  /* 0x0000006000737202 */ /* 0x000fce0000000f00 */
.L_x_4580:
[----:B------:R-:W-:Y:S05]  /*3d00*/  BSYNC B2 ;  /* 0x0000000000027941 */ /* 0x000fea0003800000 */
.L_x_4578:
        /* <DEDUP_REMOVED lines=16> */
.L_x_4584:
[----:B------:R-:W-:Y:S05]  /*3e10*/  BSYNC B3 ;  /* 0x0000000000037941 */ /* 0x000fea0003800000 */
.L_x_4583:
        /* <DEDUP_REMOVED lines=42> */
.L_x_4582:
[----:B------:R-:W-:Y:S05]  /*40c0*/  BSYNC B2 ;  /* 0x0000000000027941 */ /* 0x000fea0003800000 */
.L_x_4581:
        /* <DEDUP_REMOVED lines=15> */
.L_x_4585:
        /* <DEDUP_REMOVED lines=12> */
.L_x_4588:
[----:B------:R-:W-:-:S07]  /*4280*/  MOV R86, R96 ;  /* 0x0000006000567202 */ /* 0x000fce0000000f00 */
.L_x_4589:
[----:B------:R-:W-:Y:S05]  /*4290*/  BSYNC B2 ;  /* 0x0000000000027941 */ /* 0x000fea0003800000 */
.L_x_4587:
        /* <DEDUP_REMOVED lines=16> */
.L_x_4593:
[----:B------:R-:W-:Y:S05]  /*43a0*/  BSYNC B3 ;  /* 0x0000000000037941 */ /* 0x000fea0003800000 */
.L_x_4592:
        /* <DEDUP_REMOVED lines=42> */
.L_x_4591:
[----:B------:R-:W-:Y:S05]  /*4650*/  BSYNC B2 ;  /* 0x0000000000027941 */ /* 0x000fea0003800000 */
.L_x_4590:
        /* <DEDUP_REMOVED lines=10> */
.L_x_4586:
        /* <DEDUP_REMOVED lines=12> */
.L_x_4595:
[----:B------:R-:W-:-:S07]  /*47c0*/  IMAD.MOV.U32 R120, RZ, RZ, R96 ;  /* 0x000000ffff787224 */ /* 0x000fce00078e0060 */
.L_x_4596:
[----:B------:R-:W-:Y:S05]  /*47d0*/  BSYNC B2 ;  /* 0x0000000000027941 */ /* 0x000fea0003800000 */
.L_x_4594:
        /* <DEDUP_REMOVED lines=16> */
.L_x_4600:
[----:B------:R-:W-:Y:S05]  /*48e0*/  BSYNC B3 ;  /* 0x0000000000037941 */ /* 0x000fea0003800000 */
.L_x_4599:
        /* <DEDUP_REMOVED lines=42> */
.L_x_4598:
[----:B------:R-:W-:Y:S05]  /*4b90*/  BSYNC B2 ;  /* 0x0000000000027941 */ /* 0x000fea0003800000 */
.L_x_4597:
        /* <DEDUP_REMOVED lines=13> */
.L_x_4601:
        /* <DEDUP_REMOVED lines=12> */
.L_x_4604:
[----:B------:R-:W-:-:S07]  /*4d30*/  IMAD.MOV.U32 R50, RZ, RZ, R96 ;  /* 0x000000ffff327224 */ /* 0x000fce00078e0060 */
.L_x_4605:
[----:B------:R-:W-:Y:S05]  /*4d40*/  BSYNC B2 ;  /* 0x0000000000027941 */ /* 0x000fea0003800000 */
.L_x_4603:
        /* <DEDUP_REMOVED lines=16> */
.L_x_4609:
[----:B------:R-:W-:Y:S05]  /*4e50*/  BSYNC B3 ;  /* 0x0000000000037941 */ /* 0x000fea0003800000 */
.L_x_4608:
        /* <DEDUP_REMOVED lines=42> */
.L_x_4607:
[----:B------:R-:W-:Y:S05]  /*5100*/  BSYNC B2 ;  /* 0x0000000000027941 */ /* 0x000fea0003800000 */
.L_x_4606:
        /* <DEDUP_REMOVED lines=10> */
.L_x_4602:
        /* <DEDUP_REMOVED lines=12> */
.L_x_4611:
[----:B------:R-:W-:-:S07]  /*5270*/  IMAD.MOV.U32 R50, RZ, RZ, R96 ;  /* 0x000000ffff327224 */ /* 0x000fce00078e0060 */
.L_x_4612:
[----:B------:R-:W-:Y:S05]  /*5280*/  BSYNC B2 ;  /* 0x0000000000027941 */ /* 0x000fea0003800000 */
.L_x_4610:
        /* <DEDUP_REMOVED lines=16> */
.L_x_4616:
[----:B------:R-:W-:Y:S05]  /*5390*/  BSYNC B3 ;  /* 0x0000000000037941 */ /* 0x000fea0003800000 */
.L_x_4615:
        /* <DEDUP_REMOVED lines=42> */
.L_x_4614:
[----:B------:R-:W-:Y:S05]  /*5640*/  BSYNC B2 ;  /* 0x0000000000027941 */ /* 0x000fea0003800000 */
.L_x_4613:
[----:B------:R-:W-:Y:S01]  /*5650*/  I2FP.F32.U32 R48, R50 ;  /* 0x0000003200307245 */ /* 0x000fe20000201000 */
[----:B------:R-:W-:-:S04]  /*5660*/  HADD2.F32 R50, -RZ, R51.H0_H0 ;  /* 0x20000033ff327230 */ /* 0x000fc80000004100 */
[----:B------:R-:W-:Y:S01]  /*5670*/  FFMA.FTZ R89, R48, R135, 1.1641532182693481445e-10 ;  /* 0x2f00000030597423 */ /* 0x000fe20000010087 */
[----:B------:R-:W-:-:S04]  /*5680*/  FMUL.FTZ R50, R50, R133 ;  /* 0x0000008532327220 */ /* 0x000fc80000410000 */
[----:B------:R-:W-:-:S04]  /*5690*/  FSETP.GTU.FTZ.AND P4, PT, R89, R134, PT ;  /* 0x000000865900720b */ /* 0x000fc80003f9c000 */
[----:B------:R-:W-:Y:S01]  /*56a0*/  FSEL R121, R50, RZ, !P4 ;  /* 0x000000ff32797208 */ /* 0x000fe20006000000 */
[----:B------:R-:W-:Y:S08]  /*56b0*/  @P2 BRA `(.L_x_4617) ;  /* 0x0000000000182947 */ /* 0x000ff00003800000 */
[----:B------:R-:W-:Y:S01]  /*56c0*/  IMAD.MOV.U32 R48, RZ, RZ, R49 ;  /* 0x000000ffff307224 */ /* 0x000fe200078e0031 */
[----:B------:R-:W-:Y:S06]  /*56d0*/  @!P1 BRA `(.L_x_4618) ;  /* 0x0000000400609947 */ /* 0x000fec0003800000 */
[----:B------:R-:W-:Y:S01]  /*56e0*/  HADD2.F32 R50, -RZ, R47.H0_H0 ;  /* 0x2000002fff327230 */ /* 0x000fe20000004100 */
[----:B------:R-:W-:-:S04]  /*56f0*/  MOV R48, R49 ;  /* 0x0000003100307202 */ /* 0x000fc80000000f00 */
[----:B------:R-:W-:Y:S01]  /*5700*/  FADD.FTZ R121, R50, R121 ;  /* 0x0000007932797221 */ /* 0x000fe20000010000 */
[----:B------:R-:W-:Y:S06]  /*5710*/  BRA `(.L_x_4618) ;  /* 0x0000000400507947 */ /* 0x000fec0003800000 */
.L_x_4617:
        /* <DEDUP_REMOVED lines=12> */
.L_x_4620:
[----:B------:R-:W-:-:S07]  /*57e0*/  IMAD.MOV.U32 R50, RZ, RZ, R96 ;  /* 0x000000ffff327224 */ /* 0x000fce00078e0060 */
.L_x_4621:
[----:B------:R-:W-:Y:S05]  /*57f0*/  BSYNC B2 ;  /* 0x0000000000027941 */ /* 0x000fea0003800000 */
.L_x_4619:
        /* <DEDUP_REMOVED lines=16> */
.L_x_4625:
[----:B------:R-:W-:Y:S05]  /*5900*/  BSYNC B3 ;  /* 0x0000000000037941 */ /* 0x000fea0003800000 */
.L_x_4624:
        /* <DEDUP_REMOVED lines=42> */
.L_x_4623:
[----:B------:R-:W-:Y:S05]  /*5bb0*/  BSYNC B2 ;  /* 0x0000000000027941 */ /* 0x000fea0003800000 */
.L_x_4622:
        /* <DEDUP_REMOVED lines=10> */
.L_x_4618:
        /* <DEDUP_REMOVED lines=12> */
.L_x_4627:
[----:B------:R-:W-:-:S07]  /*5d20*/  MOV R50, R96 ;  /* 0x0000006000327202 */ /* 0x000fce0000000f00 */
.L_x_4628:
[----:B------:R-:W-:Y:S05]  /*5d30*/  BSYNC B2 ;  /* 0x0000000000027941 */ /* 0x000fea0003800000 */
.L_x_4626:
        /* <DEDUP_REMOVED lines=16> */
.L_x_4632:
[----:B------:R-:W-:Y:S05]  /*5e40*/  BSYNC B3 ;  /* 0x0000000000037941 */ /* 0x000fea0003800000 */
.L_x_4631:
        /* <DEDUP_REMOVED lines=42> */
.L_x_4630:
[----:B------:R-:W-:Y:S05]  /*60f0*/  BSYNC B2 ;  /* 0x0000000000027941 */ /* 0x000fea0003800000 */
.L_x_4629:
        /* <DEDUP_REMOVED lines=13> */
.L_x_4633:
        /* <DEDUP_REMOVED lines=12> */
.L_x_4636:
[----:B------:R-:W-:-:S07]  /*6290*/  MOV R82, R96 ;  /* 0x0000006000527202 */ /* 0x000fce0000000f00 */
.L_x_4637:
[----:B------:R-:W-:Y:S05]  /*62a0*/  BSYNC B2 ;  /* 0x0000000000027941 */ /* 0x000fea0003800000 */
.L_x_4635:
        /* <DEDUP_REMOVED lines=16> */
.L_x_4641:
[----:B------:R-:W-:Y:S05]  /*63b0*/  BSYNC B3 ;  /* 0x0000000000037941 */ /* 0x000fea0003800000 */
.L_x_4640:
        /* <DEDUP_REMOVED lines=42> */
.L_x_4639:
[----:B------:R-:W-:Y:S05]  /*6660*/  BSYNC B2 ;  /* 0x0000000000027941 */ /* 0x000fea0003800000 */
.L_x_4638:
        /* <DEDUP_REMOVED lines=10> */
.L_x_4634:
[----:B------:R-:W-:Y:S02]  /*6710*/  SEL R49, RZ, 0x10000, P4 ;  /* 0x00010000ff317807 */ /* 0x000fe40002000000 */
        /* <DEDUP_REMOVED lines=13> */
[C---:B------:R-:W-:Y:S01]  /*67f0*/  LEA R136, P1, R131.reuse, UR12, 0x4 ;  /* 0x0000000c83887c11 */ /* 0x040fe2000f8220ff */
[----:B------:R-:W-:Y:S01]  /*6800*/  IMAD.WIDE.U32 R134, R134, 0x100, RZ ;  /* 0x0000010086867825 */ /* 0x000fe200078e00ff */
[----:B------:R-:W-:Y:S02]  /*6810*/  LOP3.LUT P2, RZ, R32, 0x10, RZ, 0xc0, !PT ;  /* 0x0000001020ff7812 */ /* 0x000fe4000784c0ff */
[----:B------:R-:W-:Y:S02]  /*6820*/  SHF.L.U32 R138, R131, 0x3, RZ ;  /* 0x00000003838a7819 */ /* 0x000fe400000006ff */
[----:B------:R-:W-:Y:S02]  /*6830*/  LOP3.LUT R51, R51, R88, R89, 0xfe, !PT ;  /* 0x0000005833337212 */ /* 0x000fe400078efe59 */
[----:B------:R-:W-:Y:S02]  /*6840*/  LOP3.LUT R133, R134, R50, R48, 0xfe, !PT ;  /* 0x0000003286857212 */ /* 0x000fe400078efe30 */
[----:B------:R-:W-:-:S02]  /*6850*/  LEA.HI.X R137, R131, UR13, RZ, 0x4, P1 ;  /* 0x0000000d83897c11 */ /* 0x000fc400088f24ff */
[----:B------:R-:W-:Y:S02]  /*6860*/  SEL R134, RZ, 0x1, P2 ;  /* 0x00000001ff867807 */ /* 0x000fe40001000000 */
[----:B------:R-:W-:Y:S02]  /*6870*/  SHF.L.U64.HI R139, R131, 0x3, RZ ;  /* 0x00000003838b7819 */ /* 0x000fe400000102ff */
[----:B------:R-:W-:Y:S02]  /*6880*/  IADD3 R88, P1, R138, UR14, RZ ;  /* 0x0000000e8a587c10 */ /* 0x000fe4000ff3e0ff */
[----:B------:R-:W-:Y:S02]  /*6890*/  LOP3.LUT R135, R135, R51, R49, 0xfe, !PT ;  /* 0x0000003387877212 */ /* 0x000fe400078efe31 */
[----:B------:R-:W-:Y:S02]  /*68a0*/  F2FP.F16.F32.PACK_AB R51, R128, R121 ;  /* 0x000000798033723e */ /* 0x000fe400000000ff */
[----:B------:R-:W-:-:S02]  /*68b0*/  F2FP.F16.F32.PACK_AB R50, R120, R115 ;  /* 0x000000737832723e */ /* 0x000fc400000000ff */
[----:B------:R-:W-:Y:S02]  /*68c0*/  F2FP.F16.F32.PACK_AB R49, R117, R104 ;  /* 0x000000687531723e */ /* 0x000fe400000000ff */
[----:B------:R-:W-:Y:S02]  /*68d0*/  F2FP.F16.F32.PACK_AB R48, R106, R99 ;  /* 0x000000636a30723e */ /* 0x000fe400000000ff */
        /* <DEDUP_REMOVED lines=25> */
.L_x_4642:
[----:B------:R-:W-:-:S07]  /*6a70*/  VIADD R133, R131, 0x20 ;  /* 0x0000002083857836 */ /* 0x000fce0000000000 */
.L_x_4513:
[----:B------:R-:W-:Y:S05]  /*6a80*/  BSYNC B1 ;  /* 0x0000000000017941 */ /* 0x000fea0003800000 */
.L_x_4512:
        /* <DEDUP_REMOVED lines=29> */
.L_x_4646:
[----:B------:R-:W-:-:S07]  /*6c60*/  IMAD.MOV.U32 R101, RZ, RZ, R96 ;  /* 0x000000ffff657224 */ /* 0x000fce00078e0060 */
.L_x_4647:
[----:B------:R-:W-:Y:S05]  /*6c70*/  BSYNC B2 ;  /* 0x0000000000027941 */ /* 0x000fea0003800000 */
.L_x_4645:
        /* <DEDUP_REMOVED lines=16> */
.L_x_4651:
[----:B------:R-:W-:Y:S05]  /*6d80*/  BSYNC B3 ;  /* 0x0000000000037941 */ /* 0x000fea0003800000 */
.L_x_4650:
        /* <DEDUP_REMOVED lines=42> */
.L_x_4649:
[----:B------:R-:W-:Y:S05]  /*7030*/  BSYNC B2 ;  /* 0x0000000000027941 */ /* 0x000fea0003800000 */
.L_x_4648:
        /* <DEDUP_REMOVED lines=20> */
.L_x_4652:
        /* <DEDUP_REMOVED lines=12> */
.L_x_4655:
[----:B------:R-:W-:-:S07]  /*7240*/  IMAD.MOV.U32 R92, RZ, RZ, R96 ;  /* 0x000000ffff5c7224 */ /* 0x000fce00078e0060 */
.L_x_4656:
[----:B------:R-:W-:Y:S05]  /*7250*/  BSYNC B2 ;  /* 0x0000000000027941 */ /* 0x000fea0003800000 */
.L_x_4654:
        /* <DEDUP_REMOVED lines=16> */
.L_x_4660:
[----:B------:R-:W-:Y:S05]  /*7360*/  BSYNC B3 ;  /* 0x0000000000037941 */ /* 0x000fea0003800000 */
.L_x_4659:
        /* <DEDUP_REMOVED lines=42> */
.L_x_4658:
[----:B------:R-:W-:Y:S05]  /*7610*/  BSYNC B2 ;  /* 0x0000000000027941 */ /* 0x000fea0003800000 */
.L_x_4657:
        /* <DEDUP_REMOVED lines=10> */
.L_x_4653:
        /* <DEDUP_REMOVED lines=12> */
.L_x_4662:
[----:B------:R-:W-:-:S07]  /*7780*/  MOV R105, R96 ;  /* 0x0000006000697202 */ /* 0x000fce0000000f00 */
.L_x_4663:
[----:B------:R-:W-:Y:S05]  /*7790*/  BSYNC B2 ;  /* 0x0000000000027941 */ /* 0x000fea0003800000 */
.L_x_4661:
        /* <DEDUP_REMOVED lines=16> */
.L_x_4667:
[----:B------:R-:W-:Y:S05]  /*78a0*/  BSYNC B3 ;  /* 0x0000000000037941 */ /* 0x000fea0003800000 */
.L_x_4666:
        /* <DEDUP_REMOVED lines=42> */
.L_x_4665:
[----:B------:R-:W-:Y:S05]  /*7b50*/  BSYNC B2 ;  /* 0x0000000000027941 */ /* 0x000fea0003800000 */
.L_x_4664:
        /* <DEDUP_REMOVED lines=15> */
.L_x_4668:
        /* <DEDUP_REMOVED lines=12> */
.L_x_4671:
[----:B------:R-:W-:-:S07]  /*7d10*/  MOV R48, R96 ;  /* 0x0000006000307202 */ /* 0x000fce0000000f00 */
.L_x_4672:
[----:B------:R-:W-:Y:S05]  /*7d20*/  BSYNC B2 ;  /* 0x0000000000027941 */ /* 0x000fea0003800000 */
.L_x_4670:
        /* <DEDUP_REMOVED lines=16> */
.L_x_4676:
[----:B------:R-:W-:Y:S05]  /*7e30*/  BSYNC B3 ;  /* 0x0000000000037941 */ /* 0x000fea0003800000 */
.L_x_4675:
        /* <DEDUP_REMOVED lines=42> */
.L_x_4674:
[----:B------:R-:W-:Y:S05]  /*80e0*/  BSYNC B2 ;  /* 0x0000000000027941 */ /* 0x000fea0003800000 */
.L_x_4673:
        /* <DEDUP_REMOVED lines=10> */
.L_x_4669:
        /* <DEDUP_REMOVED lines=12> */
.L_x_4678:
[----:B------:R-:W-:-:S07]  /*8250*/  IMAD.MOV.U32 R48, RZ, RZ, R96 ;  /* 0x000000ffff307224 */ /* 0x000fce00078e0060 */
.L_x_4679:
[----:B------:R-:W-:Y:S05]  /*8260*/  BSYNC B2 ;  /* 0x0000000000027941 */ /* 0x000fea0003800000 */
.L_x_4677:
        /* <DEDUP_REMOVED lines=16> */
.L_x_4683:
[----:B------:R-:W-:Y:S05]  /*8370*/  BSYNC B3 ;  /* 0x0000000000037941 */ /* 0x000fea0003800000 */
.L_x_4682:
        /* <DEDUP_REMOVED lines=42> */
.L_x_4681:
[----:B------:R-:W-:Y:S05]  /*8620*/  BSYNC B2 ;  /* 0x0000000000027941 */ /* 0x000fea0003800000 */
.L_x_4680:
        /* <DEDUP_REMOVED lines=15> */
.L_x_4684:
        /* <DEDUP_REMOVED lines=12> */
.L_x_4687:
[----:B------:R-:W-:-:S07]  /*87e0*/  IMAD.MOV.U32 R48, RZ, RZ, R96 ;  /* 0x000000ffff307224 */ /* 0x000fce00078e0060 */
.L_x_4688:
[----:B------:R-:W-:Y:S05]  /*87f0*/  BSYNC B2 ;  /* 0x0000000000027941 */ /* 0x000fea0003800000 */
.L_x_4686:
        /* <DEDUP_REMOVED lines=16> */
.L_x_4692:
[----:B------:R-:W-:Y:S05]  /*8900*/  BSYNC B3 ;  /* 0x0000000000037941 */ /* 0x000fea0003800000 */
.L_x_4691:
        /* <DEDUP_REMOVED lines=42> */
.L_x_4690:
[----:B------:R-:W-:Y:S05]  /*8bb0*/  BSYNC B2 ;  /* 0x0000000000027941 */ /* 0x000fea0003800000 */
.L_x_4689:
        /* <DEDUP_REMOVED lines=10> */
.L_x_4685:
        /* <DEDUP_REMOVED lines=12> */
.L_x_4694:
[----:B------:R-:W-:-:S07]  /*8d20*/  IMAD.MOV.U32 R48, RZ, RZ, R96 ;  /* 0x000000ffff307224 */ /* 0x000fce00078e0060 */
.L_x_4695:
[----:B------:R-:W-:Y:S05]  /*8d30*/  BSYNC B2 ;  /* 0x0000000000027941 */ /* 0x000fea0003800000 */
.L_x_4693:
        /* <DEDUP_REMOVED lines=16> */
.L_x_4699:
[----:B------:R-:W-:Y:S05]  /*8e40*/  BSYNC B3 ;  /* 0x0000000000037941 */ /* 0x000fea0003800000 */
.L_x_4698:
        /* <DEDUP_REMOVED lines=42> */
.L_x_4697:
[----:B------:R-:W-:Y:S05]  /*90f0*/  BSYNC B2 ;  /* 0x0000000000027941 */ /* 0x000fea0003800000 */
.L_x_4696:
        /* <DEDUP_REMOVED lines=15> */
.L_x_4700:
        /* <DEDUP_REMOVED lines=12> */
.L_x_4703:
[----:B------:R-:W-:-:S07]  /*92b0*/  IMAD.MOV.U32 R87, RZ, RZ, R96 ;  /* 0x000000ffff577224 */ /* 0x000fce00078e0060 */
.L_x_4704:
[----:B------:R-:W-:Y:S05]  /*92c0*/  BSYNC B2 ;  /* 0x0000000000027941 */ /* 0x000fea0003800000 */
.L_x_4702:
        /* <DEDUP_REMOVED lines=16> */
.L_x_4708:
[----:B------:R-:W-:Y:S05]  /*93d0*/  BSYNC B3 ;  /* 0x0000000000037941 */ /* 0x000fea0003800000 */
.L_x_4707:
        /* <DEDUP_REMOVED lines=42> */
.L_x_4706:
[----:B------:R-:W-:Y:S05]  /*9680*/  BSYNC B2 ;  /* 0x0000000000027941 */ /* 0x000fea0003800000 */
.L_x_4705:
        /* <DEDUP_REMOVED lines=10> */
.L_x_4701:
        /* <DEDUP_REMOVED lines=12> */
.L_x_4710:
[----:B------:R-:W-:-:S07]  /*97f0*/  MOV R113, R96 ;  /* 0x0000006000717202 */ /* 0x000fce0000000f00 */
.L_x_4711:
[----:B------:R-:W-:Y:S05]  /*9800*/  BSYNC B2 ;  /* 0x0000000000027941 */ /* 0x000fea0003800000 */
.L_x_4709:
        /* <DEDUP_REMOVED lines=16> */
.L_x_4715:
[----:B------:R-:W-:Y:S05]  /*9910*/  BSYNC B3 ;  /* 0x0000000000037941 */ /* 0x000fea0003800000 */
.L_x_4714:
        /* <DEDUP_REMOVED lines=42> */
.L_x_4713:
[----:B------:R-:W-:Y:S05]  /*9bc0*/  BSYNC B2 ;  /* 0x0000000000027941 */ /* 0x000fea0003800000 */
.L_x_4712:
        /* <DEDUP_REMOVED lines=15> */
.L_x_4716:
        /* <DEDUP_REMOVED lines=12> */
.L_x_4719:
[----:B------:R-:W-:-:S07]  /*9d80*/  MOV R86, R96 ;  /* 0x0000006000567202 */ /* 0x000fce0000000f00 */
.L_x_4720:
[----:B------:R-:W-:Y:S05]  /*9d90*/  BSYNC B2 ;  /* 0x0000000000027941 */ /* 0x000fea0003800000 */
.L_x_4718:
        /* <DEDUP_REMOVED lines=16> */
.L_x_4724:
[----:B------:R-:W-:Y:S05]  /*9ea0*/  BSYNC B3 ;  /* 0x0000000000037941 */ /* 0x000fea0003800000 */
.L_x_4723:
        /* <DEDUP_REMOVED lines=42> */
.L_x_4722:
[----:B------:R-:W-:Y:S05]  /*a150*/  BSYNC B2 ;  /* 0x0000000000027941 */ /* 0x000fea0003800000 */
.L_x_4721:
        /* <DEDUP_REMOVED lines=10> */
.L_x_4717:
        /* <DEDUP_REMOVED lines=12> */
.L_x_4726:
[----:B------:R-:W-:-:S07]  /*a2c0*/  IMAD.MOV.U32 R122, RZ, RZ, R96 ;  /* 0x000000ffff7a7224 */ /* 0x000fce00078e0060 */
.L_x_4727:
[----:B------:R-:W-:Y:S05]  /*a2d0*/  BSYNC B2 ;  /* 0x0000000000027941 */ /* 0x000fea0003800000 */
.L_x_4725:
        /* <DEDUP_REMOVED lines=16> */
.L_x_4731:
[----:B------:R-:W-:Y:S05]  /*a3e0*/  BSYNC B3 ;  /* 0x0000000000037941 */ /* 0x000fea0003800000 */
.L_x_4730:
        /* <DEDUP_REMOVED lines=42> */
.L_x_4729:
[----:B------:R-:W-:Y:S05]  /*a690*/  BSYNC B2 ;  /* 0x0000000000027941 */ /* 0x000fea0003800000 */
.L_x_4728:
        /* <DEDUP_REMOVED lines=13> */
.L_x_4732:
        /* <DEDUP_REMOVED lines=12> */
.L_x_4735:
[----:B------:R-:W-:-:S07]  /*a830*/  IMAD.MOV.U32 R50, RZ, RZ, R96 ;  /* 0x000000ffff327224 */ /* 0x000fce00078e0060 */
.L_x_4736:
[----:B------:R-:W-:Y:S05]  /*a840*/  BSYNC B2 ;  /* 0x0000000000027941 */ /* 0x000fea0003800000 */
.L_x_4734:
        /* <DEDUP_REMOVED lines=16> */
.L_x_4740:
[----:B------:R-:W-:Y:S05]  /*a950*/  BSYNC B3 ;  /* 0x0000000000037941 */ /* 0x000fea0003800000 */
.L_x_4739:
        /* <DEDUP_REMOVED lines=42> */
.L_x_4738:
[----:B------:R-:W-:Y:S05]  /*ac00*/  BSYNC B2 ;  /* 0x0000000000027941 */ /* 0x000fea0003800000 */
.L_x_4737:
        /* <DEDUP_REMOVED lines=10> */
.L_x_4733:
        /* <DEDUP_REMOVED lines=12> */
.L_x_4742:
[----:B------:R-:W-:-:S07]  /*ad70*/  IMAD.MOV.U32 R50, RZ, RZ, R96 ;  /* 0x000000ffff327224 */ /* 0x000fce00078e0060 */
.L_x_4743:
[----:B------:R-:W-:Y:S05]  /*ad80*/  BSYNC B2 ;  /* 0x0000000000027941 */ /* 0x000fea0003800000 */
.L_x_4741:
        /* <DEDUP_REMOVED lines=16> */
.L_x_4747:
[----:B------:R-:W-:Y:S05]  /*ae90*/  BSYNC B3 ;  /* 0x0000000000037941 */ /* 0x000fea0003800000 */
.L_x_4746:
        /* <DEDUP_REMOVED lines=42> */
.L_x_4745:
[----:B------:R-:W-:Y:S05]  /*b140*/  BSYNC B2 ;  /* 0x0000000000027941 */ /* 0x000fea0003800000 */
.L_x_4744:
        /* <DEDUP_REMOVED lines=13> */
.L_x_4748:
        /* <DEDUP_REMOVED lines=12> */
.L_x_4751:
[----:B------:R-:W-:-:S07]  /*b2e0*/  MOV R50, R96 ;  /* 0x0000006000327202 */ /* 0x000fce0000000f00 */
.L_x_4752:
[----:B------:R-:W-:Y:S05]  /*b2f0*/  BSYNC B2 ;  /* 0x0000000000027941 */ /* 0x000fea0003800000 */
.L_x_4750:
        /* <DEDUP_REMOVED lines=16> */
.L_x_4756:
[----:B------:R-:W-:Y:S05]  /*b400*/  BSYNC B3 ;  /* 0x0000000000037941 */ /* 0x000fea0003800000 */
.L_x_4755:
        /* <DEDUP_REMOVED lines=42> */
.L_x_4754:
[----:B------:R-:W-:Y:S05]  /*b6b0*/  BSYNC B2 ;  /* 0x0000000000027941 */ /* 0x000fea0003800000 */
.L_x_4753:
        /* <DEDUP_REMOVED lines=10> */
.L_x_4749:
        /* <DEDUP_REMOVED lines=12> */
.L_x_4758:
[----:B------:R-:W-:-:S07]  /*b820*/  IMAD.MOV.U32 R50, RZ, RZ, R96 ;  /* 0x000000ffff327224 */ /* 0x000fce00078e0060 */
.L_x_4759:
[----:B------:R-:W-:Y:S05]  /*b830*/  BSYNC B2 ;  /* 0x0000000000027941 */ /* 0x000fea0003800000 */
.L_x_4757:
        /* <DEDUP_REMOVED lines=16> */
.L_x_4763:
[----:B------:R-:W-:Y:S05]  /*b940*/  BSYNC B3 ;  /* 0x0000000000037941 */ /* 0x000fea0003800000 */
.L_x_4762:
        /* <DEDUP_REMOVED lines=42> */
.L_x_4761:
[----:B------:R-:W-:Y:S05]  /*bbf0*/  BSYNC B2 ;  /* 0x0000000000027941 */ /* 0x000fea0003800000 */
.L_x_4760:
        /* <DEDUP_REMOVED lines=13> */
.L_x_4764:
        /* <DEDUP_REMOVED lines=12> */
.L_x_4767:
[----:B------:R-:W-:-:S07]  /*bd90*/  MOV R82, R96 ;  /* 0x0000006000527202 */ /* 0x000fce0000000f00 */
.L_x_4768:
[----:B------:R-:W-:Y:S05]  /*bda0*/  BSYNC B2 ;  /* 0x0000000000027941 */ /* 0x000fea0003800000 */
.L_x_4766:
        /* <DEDUP_REMOVED lines=16> */
.L_x_4772:
[----:B------:R-:W-:Y:S05]  /*beb0*/  BSYNC B3 ;  /* 0x0000000000037941 */ /* 0x000fea0003800000 */
.L_x_4771:
        /* <DEDUP_REMOVED lines=42> */
.L_x_4770:
[----:B------:R-:W-:Y:S05]  /*c160*/  BSYNC B2 ;  /* 0x0000000000027941 */ /* 0x000fea0003800000 */
.L_x_4769:
        /* <DEDUP_REMOVED lines=10> */
.L_x_4765:
        /* <DEDUP_REMOVED lines=54> */
.L_x_4773:
[----:B------:R-:W-:-:S07]  /*c570*/  VIADD R133, R133, 0x20 ;  /* 0x0000002085857836 */ /* 0x000fce0000000000 */
.L_x_4644:
[----:B------:R-:W-:Y:S05]  /*c580*/  BSYNC B1 ;  /* 0x0000000000017941 */ /* 0x000fea0003800000 */
.L_x_4643:
        /* <DEDUP_REMOVED lines=29> */
.L_x_4777:
[----:B------:R-:W-:-:S07]  /*c760*/  MOV R102, R96 ;  /* 0x0000006000667202 */ /* 0x000fce0000000f00 */
.L_x_4778:
[----:B------:R-:W-:Y:S05]  /*c770*/  BSYNC B2 ;  /* 0x0000000000027941 */ /* 0x000fea0003800000 */
.L_x_4776:
        /* <DEDUP_REMOVED lines=16> */
.L_x_4782:
[----:B------:R-:W-:Y:S05]  /*c880*/  BSYNC B3 ;  /* 0x0000000000037941 */ /* 0x000fea0003800000 */
.L_x_4781:
        /* <DEDUP_REMOVED lines=42> */
.L_x_4780:
[----:B------:R-:W-:Y:S05]  /*cb30*/  BSYNC B2 ;  /* 0x0000000000027941 */ /* 0x000fea0003800000 */
.L_x_4779:
        /* <DEDUP_REMOVED lines=20> */
.L_x_4783:
        /* <DEDUP_REMOVED lines=12> */
.L_x_4786:
[----:B------:R-:W-:-:S07]  /*cd40*/  MOV R92, R96 ;  /* 0x00000060005c7202 */ /* 0x000fce0000000f00 */
.L_x_4787:
[----:B------:R-:W-:Y:S05]  /*cd50*/  BSYNC B2 ;  /* 0x0000000000027941 */ /* 0x000fea0003800000 */
.L_x_4785:
        /* <DEDUP_REMOVED lines=16> */
.L_x_4791:
[----:B------:R-:W-:Y:S05]  /*ce60*/  BSYNC B3 ;  /* 0x0000000000037941 */ /* 0x000fea0003800000 */
.L_x_4790:
        /* <DEDUP_REMOVED lines=42> */
.L_x_4789:
[----:B------:R-:W-:Y:S05]  /*d110*/  BSYNC B2 ;  /* 0x0000000000027941 */ /* 0x000fea0003800000 */
.L_x_4788:
        /* <DEDUP_REMOVED lines=10> */
.L_x_4784:
        /* <DEDUP_REMOVED lines=12> */
.L_x_4793:
[----:B------:R-:W-:-:S07]  /*d280*/  IMAD.MOV.U32 R107, RZ, RZ, R96 ;  /* 0x000000ffff6b7224 */ /* 0x000fce00078e0060 */
.L_x_4794:
[----:B------:R-:W-:Y:S05]  /*d290*/  BSYNC B2 ;  /* 0x0000000000027941 */ /* 0x000fea0003800000 */
.L_x_4792:
        /* <DEDUP_REMOVED lines=16> */
.L_x_4798:
[----:B------:R-:W-:Y:S05]  /*d3a0*/  BSYNC B3 ;  /* 0x0000000000037941 */ /* 0x000fea0003800000 */
.L_x_4797:
        /* <DEDUP_REMOVED lines=42> */
.L_x_4796:
[----:B------:R-:W-:Y:S05]  /*d650*/  BSYNC B2 ;  /* 0x0000000000027941 */ /* 0x000fea0003800000 */
.L_x_4795:
        /* <DEDUP_REMOVED lines=15> */
.L_x_4799:
        /* <DEDUP_REMOVED lines=12> */
.L_x_4802:
[----:B------:R-:W-:-:S07]  /*d810*/  MOV R48, R96 ;  /* 0x0000006000307202 */ /* 0x000fce0000000f00 */
.L_x_4803:
[----:B------:R-:W-:Y:S05]  /*d820*/  BSYNC B2 ;  /* 0x0000000000027941 */ /* 0x000fea0003800000 */
.L_x_4801:
        /* <DEDUP_REMOVED lines=16> */
.L_x_4807:
[----:B------:R-:W-:Y:S05]  /*d930*/  BSYNC B3 ;  /* 0x0000000000037941 */ /* 0x000fea0003800000 */
.L_x_4806:
        /* <DEDUP_REMOVED lines=42> */
.L_x_4805:
[----:B------:R-:W-:Y:S05]  /*dbe0*/  BSYNC B2 ;  /* 0x0000000000027941 */ /* 0x000fea0003800000 */
.L_x_4804:
        /* <DEDUP_REMOVED lines=10> */
.L_x_4800:
        /* <DEDUP_REMOVED lines=12> */
.L_x_4809:
[----:B------:R-:W-:-:S07]  /*dd50*/  IMAD.MOV.U32 R48, RZ, RZ, R96 ;  /* 0x000000ffff307224 */ /* 0x000fce00078e0060 */
.L_x_4810:
[----:B------:R-:W-:Y:S05]  /*dd60*/  BSYNC B2 ;  /* 0x0000000000027941 */ /* 0x000fea0003800000 */
.L_x_4808:
        /* <DEDUP_REMOVED lines=16> */
.L_x_4814:
[----:B------:R-:W-:Y:S05]  /*de70*/  BSYNC B3 ;  /* 0x0000000000037941 */ /* 0x000fea0003800000 */
.L_x_4813:
        /* <DEDUP_REMOVED lines=42> */
.L_x_4812:
[----:B------:R-:W-:Y:S05]  /*e120*/  BSYNC B2 ;  /* 0x0000000000027941 */ /* 0x000fea0003800000 */
.L_x_4811:
        /* <DEDUP_REMOVED lines=15> */
.L_x_4815:
        /* <DEDUP_REMOVED lines=12> */
.L_x_4818:
[----:B------:R-:W-:-:S07]  /*e2e0*/  MOV R48, R96 ;  /* 0x0000006000307202 */ /* 0x000fce0000000f00 */
.L_x_4819:
[----:B------:R-:W-:Y:S05]  /*e2f0*/  BSYNC B2 ;  /* 0x0000000000027941 */ /* 0x000fea0003800000 */
.L_x_4817:
        /* <DEDUP_REMOVED lines=16> */
.L_x_4823:
[----:B------:R-:W-:Y:S05]  /*e400*/  BSYNC B3 ;  /* 0x0000000000037941 */ /* 0x000fea0003800000 */
.L_x_4822:
        /* <DEDUP_REMOVED lines=42> */
.L_x_4821:
[----:B------:R-:W-:Y:S05]  /*e6b0*/  BSYNC B2 ;  /* 0x0000000000027941 */ /* 0x000fea0003800000 */
.L_x_4820:
        /* <DEDUP_REMOVED lines=10> */
.L_x_4816:
        /* <DEDUP_REMOVED lines=12> */
.L_x_4825:
[----:B------:R-:W-:-:S07]  /*e820*/  IMAD.MOV.U32 R48, RZ, RZ, R96 ;  /* 0x000000ffff307224 */ /* 0x000fce00078e0060 */
.L_x_4826:
[----:B------:R-:W-:Y:S05]  /*e830*/  BSYNC B2 ;  /* 0x0000000000027941 */ /* 0x000fea0003800000 */
.L_x_4824:
        /* <DEDUP_REMOVED lines=16> */
.L_x_4830:
[----:B------:R-:W-:Y:S05]  /*e940*/  BSYNC B3 ;  /* 0x0000000000037941 */ /* 0x000fea0003800000 */
.L_x_4829:
        /* <DEDUP_REMOVED lines=42> */
.L_x_4828:
[----:B------:R-:W-:Y:S05]  /*ebf0*/  BSYNC B2 ;  /* 0x0000000000027941 */ /* 0x000fea0003800000 */
.L_x_4827:
        /* <DEDUP_REMOVED lines=15> */
.L_x_4831:
        /* <DEDUP_REMOVED lines=12> */
.L_x_4834:
[----:B------:R-:W-:-:S07]  /*edb0*/  MOV R87, R96 ;  /* 0x0000006000577202 */ /* 0x000fce0000000f00 */
.L_x_4835:
[----:B------:R-:W-:Y:S05]  /*edc0*/  BSYNC B2 ;  /* 0x0000000000027941 */ /* 0x000fea0003800000 */
.L_x_4833:
        /* <DEDUP_REMOVED lines=16> */
.L_x_4839:
[----:B------:R-:W-:Y:S05]  /*eed0*/  BSYNC B3 ;  /* 0x0000000000037941 */ /* 0x000fea0003800000 */
.L_x_4838:
        /* <DEDUP_REMOVED lines=42> */
.L_x_4837:
[----:B------:R-:W-:Y:S05]  /*f180*/  BSYNC B2 ;  /* 0x0000000000027941 */ /* 0x000fea0003800000 */
.L_x_4836:
        /* <DEDUP_REMOVED lines=10> */
.L_x_4832:
        /* <DEDUP_REMOVED lines=12> */
.L_x_4841:
[----:B------:R-:W-:-:S07]  /*f2f0*/  IMAD.MOV.U32 R112, RZ, RZ, R96 ;  /* 0x000000ffff707224 */ /* 0x000fce00078e0060 */
.L_x_4842:
[----:B------:R-:W-:Y:S05]  /*f300*/  BSYNC B2 ;  /* 0x0000000000027941 */ /* 0x000fea0003800000 */
.L_x_4840:
        /* <DEDUP_REMOVED lines=16> */
.L_x_4846:
[----:B------:R-:W-:Y:S05]  /*f410*/  BSYNC B3 ;  /* 0x0000000000037941 */ /* 0x000fea0003800000 */
.L_x_4845:
        /* <DEDUP_REMOVED lines=42> */
.L_x_4844:
[----:B------:R-:W-:Y:S05]  /*f6c0*/  BSYNC B2 ;  /* 0x0000000000027941 */ /* 0x000fea0003800000 */
.L_x_4843:
        /* <DEDUP_REMOVED lines=15> */
.L_x_4847:
        /* <DEDUP_REMOVED lines=12> */
.L_x_4850:
[----:B------:R-:W-:-:S07]  /*f880*/  MOV R86, R96 ;  /* 0x0000006000567202 */ /* 0x000fce0000000f00 */
.L_x_4851:
[----:B------:R-:W-:Y:S05]  /*f890*/  BSYNC B2 ;  /* 0x0000000000027941 */ /* 0x000fea0003800000 */
.L_x_4849:
        /* <DEDUP_REMOVED lines=16> */
.L_x_4855:
[----:B------:R-:W-:Y:S05]  /*f9a0*/  BSYNC B3 ;  /* 0x0000000000037941 */ /* 0x000fea0003800000 */
.L_x_4854:
        /* <DEDUP_REMOVED lines=42> */
.L_x_4853:
[----:B------:R-:W-:Y:S05]  /*fc50*/  BSYNC B2 ;  /* 0x0000000000027941 */ /* 0x000fea0003800000 */
.L_x_4852:
        /* <DEDUP_REMOVED lines=10> */
.L_x_4848:
        /* <DEDUP_REMOVED lines=12> */
.L_x_4857:
[----:B------:R-:W-:-:S07]  /*fdc0*/  IMAD.MOV.U32 R124, RZ, RZ, R96 ;  /* 0x000000ffff7c7224 */ /* 0x000fce00078e0060 */
.L_x_4858:
[----:B------:R-:W-:Y:S05]  /*fdd0*/  BSYNC B2 ;  /* 0x0000000000027941 */ /* 0x000fea0003800000 */
.L_x_4856:
        /* <DEDUP_REMOVED lines=16> */
.L_x_4862:
[----:B------:R-:W-:Y:S05]  /*fee0*/  BSYNC B3 ;  /* 0x0000000000037941 */ /* 0x000fea0003800000 */
.L_x_4861:
        /* <DEDUP_REMOVED lines=42> */
.L_x_4860:
[----:B------:R-:W-:Y:S05]  /*10190*/  BSYNC B2 ;  /* 0x0000000000027941 */ /* 0x000fea0003800000 */
.L_x_4859:
        /* <DEDUP_REMOVED lines=13> */
.L_x_4863:
        /* <DEDUP_REMOVED lines=12> */
.L_x_4866:
[----:B------:R-:W-:-:S07]  /*10330*/  MOV R50, R96 ;  /* 0x0000006000327202 */ /* 0x000fce0000000f00 */
.L_x_4867:
[----:B------:R-:W-:Y:S05]  /*10340*/  BSYNC B2 ;  /* 0x0000000000027941 */ /* 0x000fea0003800000 */
.L_x_4865:
        /* <DEDUP_REMOVED lines=16> */
.L_x_4871:
[----:B------:R-:W-:Y:S05]  /*10450*/  BSYNC B3 ;  /* 0x0000000000037941 */ /* 0x000fea0003800000 */
.L_x_4870:
        /* <DEDUP_REMOVED lines=42> */
.L_x_4869:
[----:B------:R-:W-:Y:S05]  /*10700*/  BSYNC B2 ;  /* 0x0000000000027941 */ /* 0x000fea0003800000 */
.L_x_4868:
        /* <DEDUP_REMOVED lines=10> */
.L_x_4864:
        /* <DEDUP_REMOVED lines=12> */
.L_x_4873:
[----:B------:R-:W-:-:S07]  /*10870*/  IMAD.MOV.U32 R50, RZ, RZ, R96 ;  /* 0x000000ffff327224 */ /* 0x000fce00078e0060 */
.L_x_4874:
[----:B------:R-:W-:Y:S05]  /*10880*/  BSYNC B2 ;  /* 0x0000000000027941 */ /* 0x000fea0003800000 */
.L_x_4872:
        /* <DEDUP_REMOVED lines=16> */
.L_x_4878:
[----:B------:R-:W-:Y:S05]  /*10990*/  BSYNC B3 ;  /* 0x0000000000037941 */ /* 0x000fea0003800000 */
.L_x_4877:
        /* <DEDUP_REMOVED lines=42> */
.L_x_4876:
[----:B------:R-:W-:Y:S05]  /*10c40*/  BSYNC B2 ;  /* 0x0000000000027941 */ /* 0x000fea0003800000 */
.L_x_4875:
        /* <DEDUP_REMOVED lines=13> */
.L_x_4879:
        /* <DEDUP_REMOVED lines=12> */
.L_x_4882:
[----:B------:R-:W-:-:S07]  /*10de0*/  MOV R50, R96 ;  /* 0x0000006000327202 */ /* 0x000fce0000000f00 */
.L_x_4883:
[----:B------:R-:W-:Y:S05]  /*10df0*/  BSYNC B2 ;  /* 0x0000000000027941 */ /* 0x000fea0003800000 */
.L_x_4881:
        /* <DEDUP_REMOVED lines=16> */
.L_x_4887:
[----:B------:R-:W-:Y:S05]  /*10f00*/  BSYNC B3 ;  /* 0x0000000000037941 */ /* 0x000fea0003800000 */
.L_x_4886:
        /* <DEDUP_REMOVED lines=42> */
.L_x_4885:
[----:B------:R-:W-:Y:S05]  /*111b0*/  BSYNC B2 ;  /* 0x0000000000027941 */ /* 0x000fea0003800000 */
.L_x_4884:
        /* <DEDUP_REMOVED lines=10> */
.L_x_4880:
        /* <DEDUP_REMOVED lines=12> */
.L_x_4889:
[----:B------:R-:W-:-:S07]  /*11320*/  IMAD.MOV.U32 R50, RZ, RZ, R96 ;  /* 0x000000ffff327224 */ /* 0x000fce00078e0060 */
.L_x_4890:
[----:B------:R-:W-:Y:S05]  /*11330*/  BSYNC B2 ;  /* 0x0000000000027941 */ /* 0x000fea0003800000 */
.L_x_4888:
        /* <DEDUP_REMOVED lines=16> */
.L_x_4894:
[----:B------:R-:W-:Y:S05]  /*11440*/  BSYNC B3 ;  /* 0x0000000000037941 */ /* 0x000fea0003800000 */
.L_x_4893:
        /* <DEDUP_REMOVED lines=42> */
.L_x_4892:
[----:B------:R-:W-:Y:S05]  /*116f0*/  BSYNC B2 ;  /* 0x0000000000027941 */ /* 0x000fea0003800000 */
.L_x_4891:
        /* <DEDUP_REMOVED lines=13> */
.L_x_4895:
        /* <DEDUP_REMOVED lines=12> */
.L_x_4898:
[----:B------:R-:W-:-:S07]  /*11890*/  MOV R82, R96 ;  /* 0x0000006000527202 */ /* 0x000fce0000000f00 */
.L_x_4899:
[----:B------:R-:W-:Y:S05]  /*118a0*/  BSYNC B2 ;  /* 0x0000000000027941 */ /* 0x000fea0003800000 */
.L_x_4897:
        /* <DEDUP_REMOVED lines=16> */
.L_x_4903:
[----:B------:R-:W-:Y:S05]  /*119b0*/  BSYNC B3 ;  /* 0x0000000000037941 */ /* 0x000fea0003800000 */
.L_x_4902:
        /* <DEDUP_REMOVED lines=42> */
.L_x_4901:
[----:B------:R-:W-:Y:S05]  /*11c60*/  BSYNC B2 ;  /* 0x0000000000027941 */ /* 0x000fea0003800000 */
.L_x_4900:
        /* <DEDUP_REMOVED lines=10> */
.L_x_4896:
        /* <DEDUP_REMOVED lines=54> */
.L_x_4904:
[----:B------:R-:W-:-:S07]  /*12070*/  VIADD R133, R133, 0x20 ;  /* 0x0000002085857836 */ /* 0x000fce0000000000 */
.L_x_4775:
[----:B------:R-:W-:Y:S05]  /*12080*/  BSYNC B1 ;  /* 0x0000000000017941 */ /* 0x000fea0003800000 */
.L_x_4774:
        /* <DEDUP_REMOVED lines=29> */
.L_x_4908:
[----:B------:R-:W-:-:S07]  /*12260*/  MOV R103, R96 ;  /* 0x0000006000677202 */ /* 0x000fce0000000f00 */
.L_x_4909:
[----:B------:R-:W-:Y:S05]  /*12270*/  BSYNC B2 ;  /* 0x0000000000027941 */ /* 0x000fea0003800000 */
.L_x_4907:
        /* <DEDUP_REMOVED lines=16> */
.L_x_4913:
[----:B------:R-:W-:Y:S05]  /*12380*/  BSYNC B3 ;  /* 0x0000000000037941 */ /* 0x000fea0003800000 */
.L_x_4912:
        /* <DEDUP_REMOVED lines=42> */
.L_x_4911:
[----:B------:R-:W-:Y:S05]  /*12630*/  BSYNC B2 ;  /* 0x0000000000027941 */ /* 0x000fea0003800000 */
.L_x_4910:
        /* <DEDUP_REMOVED lines=20> */
.L_x_4914:
        /* <DEDUP_REMOVED lines=12> */
.L_x_4917:
[----:B------:R-:W-:-:S07]  /*12840*/  MOV R92, R96 ;  /* 0x00000060005c7202 */ /* 0x000fce0000000f00 */
.L_x_4918:
[----:B------:R-:W-:Y:S05]  /*12850*/  BSYNC B2 ;  /* 0x0000000000027941 */ /* 0x000fea0003800000 */
.L_x_4916:
        /* <DEDUP_REMOVED lines=16> */
.L_x_4922:
[----:B------:R-:W-:Y:S05]  /*12960*/  BSYNC B3 ;  /* 0x0000000000037941 */ /* 0x000fea0003800000 */
.L_x_4921:
        /* <DEDUP_REMOVED lines=42> */
.L_x_4920:
[----:B------:R-:W-:Y:S05]  /*12c10*/  BSYNC B2 ;  /* 0x0000000000027941 */ /* 0x000fea0003800000 */
.L_x_4919:
        /* <DEDUP_REMOVED lines=10> */
.L_x_4915:
        /* <DEDUP_REMOVED lines=12> */
.L_x_4924:
[----:B------:R-:W-:-:S07]  /*12d80*/  IMAD.MOV.U32 R118, RZ, RZ, R96 ;  /* 0x000000ffff767224 */ /* 0x000fce00078e0060 */
.L_x_4925:
[----:B------:R-:W-:Y:S05]  /*12d90*/  BSYNC B2 ;  /* 0x0000000000027941 */ /* 0x000fea0003800000 */
.L_x_4923:
        /* <DEDUP_REMOVED lines=16> */
.L_x_4929:
[----:B------:R-:W-:Y:S05]  /*12ea0*/  BSYNC B3 ;  /* 0x0000000000037941 */ /* 0x000fea0003800000 */
.L_x_4928:
        /* <DEDUP_REMOVED lines=42> */
.L_x_4927:
[----:B------:R-:W-:Y:S05]  /*13150*/  BSYNC B2 ;  /* 0x0000000000027941 */ /* 0x000fea0003800000 */
.L_x_4926:
        /* <DEDUP_REMOVED lines=15> */
.L_x_4930:
        /* <DEDUP_REMOVED lines=12> */
.L_x_4933:
[----:B------:R-:W-:-:S07]  /*13310*/  MOV R48, R96 ;  /* 0x0000006000307202 */ /* 0x000fce0000000f00 */
.L_x_4934:
[----:B------:R-:W-:Y:S05]  /*13320*/  BSYNC B2 ;  /* 0x0000000000027941 */ /* 0x000fea0003800000 */
.L_x_4932:
        /* <DEDUP_REMOVED lines=16> */
.L_x_4938:
[----:B------:R-:W-:Y:S05]  /*13430*/  BSYNC B3 ;  /* 0x0000000000037941 */ /* 0x000fea0003800000 */
.L_x_4937:
        /* <DEDUP_REMOVED lines=42> */
.L_x_4936:
[----:B------:R-:W-:Y:S05]  /*136e0*/  BSYNC B2 ;  /* 0x0000000000027941 */ /* 0x000fea0003800000 */
.L_x_4935:
        /* <DEDUP_REMOVED lines=10> */
.L_x_4931:
        /* <DEDUP_REMOVED lines=12> */
.L_x_4940:
[----:B------:R-:W-:-:S07]  /*13850*/  IMAD.MOV.U32 R48, RZ, RZ, R96 ;  /* 0x000000ffff307224 */ /* 0x000fce00078e0060 */
.L_x_4941:
[----:B------:R-:W-:Y:S05]  /*13860*/  BSYNC B2 ;  /* 0x0000000000027941 */ /* 0x000fea0003800000 */
.L_x_4939:
        /* <DEDUP_REMOVED lines=16> */
.L_x_4945:
[----:B------:R-:W-:Y:S05]  /*13970*/  BSYNC B3 ;  /* 0x0000000000037941 */ /* 0x000fea0003800000 */
.L_x_4944:
        /* <DEDUP_REMOVED lines=42> */
.L_x_4943:
[----:B------:R-:W-:Y:S05]  /*13c20*/  BSYNC B2 ;  /* 0x0000000000027941 */ /* 0x000fea0003800000 */
.L_x_4942:
        /* <DEDUP_REMOVED lines=15> */
.L_x_4946:
        /* <DEDUP_REMOVED lines=12> */
.L_x_4949:
[----:B------:R-:W-:-:S07]  /*13de0*/  MOV R48, R96 ;  /* 0x0000006000307202 */ /* 0x000fce0000000f00 */
.L_x_4950:
[----:B------:R-:W-:Y:S05]  /*13df0*/  BSYNC B2 ;  /* 0x0000000000027941 */ /* 0x000fea0003800000 */
.L_x_4948:
        /* <DEDUP_REMOVED lines=16> */
.L_x_4954:
[----:B------:R-:W-:Y:S05]  /*13f00*/  BSYNC B3 ;  /* 0x0000000000037941 */ /* 0x000fea0003800000 */
.L_x_4953:
        /* <DEDUP_REMOVED lines=42> */
.L_x_4952:
[----:B------:R-:W-:Y:S05]  /*141b0*/  BSYNC B2 ;  /* 0x0000000000027941 */ /* 0x000fea0003800000 */
.L_x_4951:
        /* <DEDUP_REMOVED lines=10> */
.L_x_4947:
        /* <DEDUP_REMOVED lines=12> */
.L_x_4956:
[----:B------:R-:W-:-:S07]  /*14320*/  IMAD.MOV.U32 R48, RZ, RZ, R96 ;  /* 0x000000ffff307224 */ /* 0x000fce00078e0060 */
.L_x_4957:
[----:B------:R-:W-:Y:S05]  /*14330*/  BSYNC B2 ;  /* 0x0000000000027941 */ /* 0x000fea0003800000 */
.L_x_4955:
        /* <DEDUP_REMOVED lines=16> */
.L_x_4961:
[----:B------:R-:W-:Y:S05]  /*14440*/  BSYNC B3 ;  /* 0x0000000000037941 */ /* 0x000fea0003800000 */
.L_x_4960:
        /* <DEDUP_REMOVED lines=42> */
.L_x_4959:
[----:B------:R-:W-:Y:S05]  /*146f0*/  BSYNC B2 ;  /* 0x0000000000027941 */ /* 0x000fea0003800000 */
.L_x_4958:
        /* <DEDUP_REMOVED lines=15> */
.L_x_4962:
        /* <DEDUP_REMOVED lines=12> */
.L_x_4965:
[----:B------:R-:W-:-:S07]  /*148b0*/  MOV R87, R96 ;  /* 0x0000006000577202 */ /* 0x000fce0000000f00 */
.L_x_4966:
[----:B------:R-:W-:Y:S05]  /*148c0*/  BSYNC B2 ;  /* 0x0000000000027941 */ /* 0x000fea0003800000 */
.L_x_4964:
        /* <DEDUP_REMOVED lines=16> */
.L_x_4970:
[----:B------:R-:W-:Y:S05]  /*149d0*/  BSYNC B3 ;  /* 0x0000000000037941 */ /* 0x000fea0003800000 */
.L_x_4969:
        /* <DEDUP_REMOVED lines=42> */
.L_x_4968:
[----:B------:R-:W-:Y:S05]  /*14c80*/  BSYNC B2 ;  /* 0x0000000000027941 */ /* 0x000fea0003800000 */
.L_x_4967:
        /* <DEDUP_REMOVED lines=10> */
.L_x_4963:
        /* <DEDUP_REMOVED lines=12> */
.L_x_4972:
[----:B------:R-:W-:-:S07]  /*14df0*/  IMAD.MOV.U32 R119, RZ, RZ, R96 ;  /* 0x000000ffff777224 */ /* 0x000fce00078e0060 */
.L_x_4973:
[----:B------:R-:W-:Y:S05]  /*14e00*/  BSYNC B2 ;  /* 0x0000000000027941 */ /* 0x000fea0003800000 */
.L_x_4971:
        /* <DEDUP_REMOVED lines=16> */
.L_x_4977:
[----:B------:R-:W-:Y:S05]  /*14f10*/  BSYNC B3 ;  /* 0x0000000000037941 */ /* 0x000fea0003800000 */
.L_x_4976:
        /* <DEDUP_REMOVED lines=42> */
.L_x_4975:
[----:B------:R-:W-:Y:S05]  /*151c0*/  BSYNC B2 ;  /* 0x0000000000027941 */ /* 0x000fea0003800000 */
.L_x_4974:
        /* <DEDUP_REMOVED lines=15> */
.L_x_4978:
        /* <DEDUP_REMOVED lines=12> */
.L_x_4981:
[----:B------:R-:W-:-:S07]  /*15380*/  MOV R86, R96 ;  /* 0x0000006000567202 */ /* 0x000fce0000000f00 */
.L_x_4982:
[----:B------:R-:W-:Y:S05]  /*15390*/  BSYNC B2 ;  /* 0x0000000000027941 */ /* 0x000fea0003800000 */
.L_x_4980:
        /* <DEDUP_REMOVED lines=16> */
.L_x_4986:
[----:B------:R-:W-:Y:S05]  /*154a0*/  BSYNC B3 ;  /* 0x0000000000037941 */ /* 0x000fea0003800000 */
.L_x_4985:
        /* <DEDUP_REMOVED lines=42> */
.L_x_4984:
[----:B------:R-:W-:Y:S05]  /*15750*/  BSYNC B2 ;  /* 0x0000000000027941 */ /* 0x000fea0003800000 */
.L_x_4983:
        /* <DEDUP_REMOVED lines=10> */
.L_x_4979:
        /* <DEDUP_REMOVED lines=12> */
.L_x_4988:
[----:B------:R-:W-:-:S07]  /*158c0*/  IMAD.MOV.U32 R126, RZ, RZ, R96 ;  /* 0x000000ffff7e7224 */ /* 0x000fce00078e0060 */
.L_x_4989:
[----:B------:R-:W-:Y:S05]  /*158d0*/  BSYNC B2 ;  /* 0x0000000000027941 */ /* 0x000fea0003800000 */
.L_x_4987:
        /* <DEDUP_REMOVED lines=16> */
.L_x_4993:
[----:B------:R-:W-:Y:S05]  /*159e0*/  BSYNC B3 ;  /* 0x0000000000037941 */ /* 0x000fea0003800000 */
.L_x_4992:
        /* <DEDUP_REMOVED lines=42> */
.L_x_4991:
[----:B------:R-:W-:Y:S05]  /*15c90*/  BSYNC B2 ;  /* 0x0000000000027941 */ /* 0x000fea0003800000 */
.L_x_4990:
        /* <DEDUP_REMOVED lines=13> */
.L_x_4994:
        /* <DEDUP_REMOVED lines=12> */
.L_x_4997:
[----:B------:R-:W-:-:S07]  /*15e30*/  MOV R50, R96 ;  /* 0x0000006000327202 */ /* 0x000fce0000000f00 */
.L_x_4998:
[----:B------:R-:W-:Y:S05]  /*15e40*/  BSYNC B2 ;  /* 0x0000000000027941 */ /* 0x000fea0003800000 */
.L_x_4996:
        /* <DEDUP_REMOVED lines=16> */
.L_x_5002:
[----:B------:R-:W-:Y:S05]  /*15f50*/  BSYNC B3 ;  /* 0x0000000000037941 */ /* 0x000fea0003800000 */
.L_x_5001:
        /* <DEDUP_REMOVED lines=42> */
.L_x_5000:
[----:B------:R-:W-:Y:S05]  /*16200*/  BSYNC B2 ;  /* 0x0000000000027941 */ /* 0x000fea0003800000 */
.L_x_4999:
        /* <DEDUP_REMOVED lines=10> */
.L_x_4995:
        /* <DEDUP_REMOVED lines=12> */
.L_x_5004:
[----:B------:R-:W-:-:S07]  /*16370*/  IMAD.MOV.U32 R50, RZ, RZ, R96 ;  /* 0x000000ffff327224 */ /* 0x000fce00078e0060 */
.L_x_5005:
[----:B------:R-:W-:Y:S05]  /*16380*/  BSYNC B2 ;  /* 0x0000000000027941 */ /* 0x000fea0003800000 */
.L_x_5003:
        /* <DEDUP_REMOVED lines=16> */
.L_x_5009:
[----:B------:R-:W-:Y:S05]  /*16490*/  BSYNC B3 ;  /* 0x0000000000037941 */ /* 0x000fea0003800000 */
.L_x_5008:
        /* <DEDUP_REMOVED lines=42> */
.L_x_5007:
[----:B------:R-:W-:Y:S05]  /*16740*/  BSYNC B2 ;  /* 0x0000000000027941 */ /* 0x000fea0003800000 */
.L_x_5006:
        /* <DEDUP_REMOVED lines=13> */
.L_x_5010:
        /* <DEDUP_REMOVED lines=12> */
.L_x_5013:
[----:B------:R-:W-:-:S07]  /*168e0*/  MOV R50, R96 ;  /* 0x0000006000327202 */ /* 0x000fce0000000f00 */
.L_x_5014:
[----:B------:R-:W-:Y:S05]  /*168f0*/  BSYNC B2 ;  /* 0x0000000000027941 */ /* 0x000fea0003800000 */
.L_x_5012:
        /* <DEDUP_REMOVED lines=16> */
.L_x_5018:
[----:B------:R-:W-:Y:S05]  /*16a00*/  BSYNC B3 ;  /* 0x0000000000037941 */ /* 0x000fea0003800000 */
.L_x_5017:
        /* <DEDUP_REMOVED lines=42> */
.L_x_5016:
[----:B------:R-:W-:Y:S05]  /*16cb0*/  BSYNC B2 ;  /* 0x0000000000027941 */ /* 0x000fea0003800000 */
.L_x_5015:
        /* <DEDUP_REMOVED lines=10> */
.L_x_5011:
        /* <DEDUP_REMOVED lines=12> */
.L_x_5020:
[----:B------:R-:W-:-:S07]  /*16e20*/  IMAD.MOV.U32 R50, RZ, RZ, R96 ;  /* 0x000000ffff327224 */ /* 0x000fce00078e0060 */
.L_x_5021:
[----:B------:R-:W-:Y:S05]  /*16e30*/  BSYNC B2 ;  /* 0x0000000000027941 */ /* 0x000fea0003800000 */
.L_x_5019:
        /* <DEDUP_REMOVED lines=16> */
.L_x_5025:
[----:B------:R-:W-:Y:S05]  /*16f40*/  BSYNC B3 ;  /* 0x0000000000037941 */ /* 0x000fea0003800000 */
.L_x_5024:
        /* <DEDUP_REMOVED lines=42> */
.L_x_5023:
[----:B------:R-:W-:Y:S05]  /*171f0*/  BSYNC B2 ;  /* 0x0000000000027941 */ /* 0x000fea0003800000 */
.L_x_5022:
        /* <DEDUP_REMOVED lines=13> */
.L_x_5026:
        /* <DEDUP_REMOVED lines=12> */
.L_x_5029:
[----:B------:R-:W-:-:S07]  /*17390*/  MOV R82, R96 ;  /* 0x0000006000527202 */ /* 0x000fce0000000f00 */
.L_x_5030:
[----:B------:R-:W-:Y:S05]  /*173a0*/  BSYNC B2 ;  /* 0x0000000000027941 */ /* 0x000fea0003800000 */
.L_x_5028:
        /* <DEDUP_REMOVED lines=16> */
.L_x_5034:
[----:B------:R-:W-:Y:S05]  /*174b0*/  BSYNC B3 ;  /* 0x0000000000037941 */ /* 0x000fea0003800000 */
.L_x_5033:
        /* <DEDUP_REMOVED lines=42> */
.L_x_5032:
[----:B------:R-:W-:Y:S05]  /*17760*/  BSYNC B2 ;  /* 0x0000000000027941 */ /* 0x000fea0003800000 */
.L_x_5031:
        /* <DEDUP_REMOVED lines=10> */
.L_x_5027:
[----:B------:R-:W-:Y:S01]  /*17810*/  SEL R49, RZ, 0x10000, P4 ;  /* 0x00010000ff317807 */ /* 0x000fe20002000000 */
[----:B------:R-:W-:Y:S01]  /*17820*/  IMAD.SHL.U32 R138, R133, 0x8, RZ ;  /* 0x00000008858a7824 */ /* 0x000fe200078e00ff */
[C---:B------:R-:W-:Y:S02]  /*17830*/  LOP3.LUT P4, RZ, R32.reuse, 0x2, RZ, 0xc0, !PT ;  /* 0x0000000220ff7812 */ /* 0x040fe4000788c0ff */
[----:B------:R-:W-:Y:S02]  /*17840*/  SEL R89, RZ, 0x1000000, P5 ;  /* 0x01000000ff597807 */ /* 0x000fe40002800000 */
[----:B------:R-:W-:Y:S02]  /*17850*/  SEL R50, RZ, 0x1, P4 ;  /* 0x00000001ff327807 */ /* 0x000fe40002000000 */
[C---:B------:R-:W-:Y:S02]  /*17860*/  LOP3.LUT P6, RZ, R32.reuse, 0x4, RZ, 0xc0, !PT ;  /* 0x0000000420ff7812 */ /* 0x040fe400078cc0ff */
[----:B------:R-:W-:Y:S01]  /*17870*/  LOP3.LUT P1, RZ, R32, 0x8, RZ, 0xc0, !PT ;  /* 0x0000000820ff7812 */ /* 0x000fe2000782c0ff */
        /* <DEDUP_REMOVED lines=39> */
[----:B------:R-:W-:Y:S02]  /*17af0*/  LOP3.LUT R133, R133, 0xff, R86, 0xf8, !PT ;  /* 0x000000ff85857812 */ /* 0x000fe400078ef856 */
[----:B------:R-:W-:Y:S01]  /*17b00*/  IADD3.X R135, R140, UR17, RZ, P0, !PT ;  /* 0x000000118c877c10 */ /* 0x000fe200087fe4ff */
[----:B------:R-:W-:Y:S01]  /*17b10*/  IMAD.WIDE.U32 R48, R49, 0x100, RZ ;  /* 0x0000010031307825 */ /* 0x000fe200078e00ff */
[----:B------:R-:W-:-:S02]  /*17b20*/  LOP3.LUT R133, R51, R133, R89, 0xfe, !PT ;  /* 0x0000008533857212 */ /* 0x000fc400078efe59 */
[----:B------:R-:W-:Y:S02]  /*17b30*/  LOP3.LUT R137, R48, R88, R50, 0xfe, !PT ;  /* 0x0000005830897212 */ /* 0x000fe400078efe32 */
[----:B------:R-:W-:Y:S02]  /*17b40*/  LOP3.LUT R49, R133, R49, RZ, 0xfc, !PT ;  /* 0x0000003185317212 */ /* 0x000fe400078efcff */
[----:B------:R-:W-:-:S05]  /*17b50*/  LOP3.LUT R48, R137, 0xff, R92, 0xf8, !PT ;  /* 0x000000ff89307812 */ /* 0x000fca00078ef85c */
[----:B------:R3:W-:Y:S02]  /*17b60*/  STG.E.64 desc[UR4][R134.64], R48 ;  /* 0x0000003086007986 */ /* 0x0007e4000c101b04 */
.L_x_4906:
[----:B------:R-:W-:Y:S05]  /*17b70*/  BSYNC B1 ;  /* 0x0000000000017941 */ /* 0x000fea0003800000 */
.L_x_4905:
        /* <DEDUP_REMOVED lines=126> */
.L_x_5056:
        /* <DEDUP_REMOVED lines=46> */
[----:B------:R-:W-:Y:S01]  /*18640*/  VIADD R131, R131, 0x20 ;  /* 0x0000002083837836 */ /* 0x000fe20000000000 */
[----:B------:R-:W-:-:S05]  /*18650*/  F2FP.F16.F32.PACK_AB R51, R137, R144 ;  /* 0x000000908933723e */ /* 0x000fca00000000ff */
[----:B------:R0:W-:Y:S02]  /*18660*/  STG.E.128 desc[UR4][R88.64], R48 ;  /* 0x0000003058007986 */ /* 0x0001e4000c101d04 */
.L_x_5037:
[----:B------:R-:W-:Y:S05]  /*18670*/  BSYNC B1 ;  /* 0x0000000000017941 */ /* 0x000fea0003800000 */
.L_x_5036:
        /* <DEDUP_REMOVED lines=31> */
[----:B------:R-:W-:Y:S02]  /*18870*/  F2FP.F16.F32.PACK_AB R50, R135, R50 ;  /* 0x000000328732723e */ /* 0x000fe400000000ff */
[----:B------:R-:W-:Y:S02]  /*18880*/  F2FP.F16.F32.PACK_AB R51, R137, R144 ;  /* 0x000000908933723e */ /* 0x000fe400000000ff */
[----:B------:R-:W-:-:S03]  /*18890*/  IADD3 R131, R131, 0x20, RZ ;  /* 0x0000002083837810 */ /* 0x000fc60007ffe0ff */
[----:B------:R2:W-:Y:S04]  /*188a0*/  STG.E.128 desc[UR4][R88.64], R48 ;  /* 0x0000003058007986 */ /* 0x0005e8000c101d04 */
.L_x_5039:
[----:B------:R-:W-:Y:S05]  /*188b0*/  BSYNC B1 ;  /* 0x0000000000017941 */ /* 0x000fea0003800000 */
.L_x_5038:
        /* <DEDUP_REMOVED lines=35> */
.L_x_5041:
[----:B------:R-:W-:Y:S05]  /*18af0*/  BSYNC B1 ;  /* 0x0000000000017941 */ /* 0x000fea0003800000 */
.L_x_5040:
        /* <DEDUP_REMOVED lines=29> */
[----:B------:R-:W-:-:S02]  /*18cd0*/  F2FP.F16.F32.PACK_AB R51, R134, R51 ;  /* 0x000000338633723e */ /* 0x000fc400000000ff */
[----:B------:R-:W-:Y:S02]  /*18ce0*/  F2FP.F16.F32.PACK_AB R50, R135, R140 ;  /* 0x0000008c8732723e */ /* 0x000fe400000000ff */
[----:B------:R-:W-:Y:S02]  /*18cf0*/  F2FP.F16.F32.PACK_AB R49, R138, R49 ;  /* 0x000000318a31723e */ /* 0x000fe400000000ff */
[----:B------:R-:W-:-:S05]  /*18d00*/  F2FP.F16.F32.PACK_AB R48, R133, R48 ;  /* 0x000000308530723e */ /* 0x000fca00000000ff */
[----:B------:R4:W-:Y:S02]  /*18d10*/  STG.E.128 desc[UR4][R88.64], R48 ;  /* 0x0000003058007986 */ /* 0x0009e4000c101d04 */
.L_x_5043:
[----:B------:R-:W-:Y:S05]  /*18d20*/  BSYNC B1 ;  /* 0x0000000000017941 */ /* 0x000fea0003800000 */
.L_x_5042:
[----:B01234-:R-:W0:Y:S02]  /*18d30*/  LDC.64 R48, c[0x0][0x210] ;  /* 0x00008400ff307b82 */ /* 0x01fe240000000a00 */
[----:B0-----:R-:W-:-:S04]  /*18d40*/  LEA R26, R48, R26, 0x2 ;  /* 0x0000001a301a7211 */ /* 0x001fc800078e10ff */
[----:B------:R-:W-:-:S13]  /*18d50*/  ISETP.GE.AND P0, PT, R26, R49, PT ;  /* 0x000000311a00720c */ /* 0x000fda0003f06270 */
[----:B------:R-:W-:Y:S05]  /*18d60*/  @!P0 BRA `(.L_x_5044) ;  /* 0xfffffe8000748947 */ /* 0x000fea000383ffff */
[----:B------:R-:W-:Y:S05]  /*18d70*/  BSYNC B0 ;  /* 0x0000000000007941 */ /* 0x000fea0003800000 */
.L_x_4511:
[----:B------:R-:W-:Y:S05]  /*18d80*/  EXIT ;  /* 0x000000000000794d */ /* 0x000fea0003800000 */
.L_x_5035:
        /* <DEDUP_REMOVED lines=8> */
.L_x_5046:
[----:B------:R-:W-:Y:S05]  /*18e10*/  BSYNC B1 ;  /* 0x0000000000017941 */ /* 0x000fea0003800000 */
.L_x_5045:
[----:B------:R-:W-:Y:S01]  /*18e20*/  IMAD.MOV.U32 R49, RZ, RZ, R136 ;  /* 0x000000ffff317224 */ /* 0x000fe200078e0088 */
[----:B------:R-:W-:Y:S01]  /*18e30*/  HFMA2.MMA R140, -RZ, RZ, 0, 1.847743988037109375e-06 ;  /* 0x0000001fff8c7435 */ /* 0x000fe200000001ff */
[----:B------:R-:W-:Y:S02]  /*18e40*/  IMAD.MOV.U32 R137, RZ, RZ, 0x2 ;  /* 0x00000002ff897424 */ /* 0x000fe400078e00ff */
[----:B------:R-:W-:Y:S01]  /*18e50*/  FADD.FTZ R49, R48, R49 ;  /* 0x0000003130317221 */ /* 0x000fe20000010000 */
[----:B------:R-:W-:-:S04]  /*18e60*/  IMAD.MOV.U32 R135, RZ, RZ, -0x1 ;  /* 0xffffffffff877424 */ /* 0x000fc800078e00ff */
[----:B------:R-:W-:-:S07]  /*18e70*/  MOV R138, R49 ;  /* 0x00000031008a7202 */ /* 0x000fce0000000f00 */
[----:B------:R-:W-:Y:S05]  /*18e80*/  WARPSYNC.COLLECTIVE R135, `(.L_x_5047) ;  /* 0x0000000087087348 */ /* 0x000fea0003c00000 */
[----:B------:R0:W1:Y:S02]  /*18e90*/  SHFL.BFLY P4, R136, R138, R137, R140 ;  /* 0x0c0000898a887389 */ /* 0x000064000008008c */
[----:B01----:R-:W-:Y:S01]  /*18ea0*/  ENDCOLLECTIVE ;  /* 0x000000000000791b */ /* 0x003fe20003800000 */
.L_x_5047:
[----:B------:R-:W-:Y:S01]  /*18eb0*/  HFMA2.MMA R137, -RZ, RZ, 0, 2.384185791015625e-07 ;  /* 0x00000004ff897435 */ /* 0x000fe200000001ff */
[----:B------:R-:W-:-:S05]  /*18ec0*/  MOV R50, R136 ;  /* 0x0000008800327202 */ /* 0x000fca0000000f00 */
[----:B------:R-:W-:-:S04]  /*18ed0*/  FADD.FTZ R50, R49, R50 ;  /* 0x0000003231327221 */ /* 0x000fc80000010000 */
[----:B------:R-:W-:-:S07]  /*18ee0*/  IMAD.MOV.U32 R138, RZ, RZ, R50 ;  /* 0x000000ffff8a7224 */ /* 0x000fce00078e0032 */
[----:B------:R-:W-:Y:S05]  /*18ef0*/  WARPSYNC.COLLECTIVE R135, `(.L_x_5048) ;  /* 0x0000000087087348 */ /* 0x000fea0003c00000 */
[----:B------:R0:W1:Y:S02]  /*18f00*/  SHFL.BFLY P4, R136, R138, R137, R140 ;  /* 0x0c0000898a887389 */ /* 0x000064000008008c */
[----:B01----:R-:W-:Y:S01]  /*18f10*/  ENDCOLLECTIVE ;  /* 0x000000000000791b */ /* 0x003fe20003800000 */
.L_x_5048:
[----:B------:R-:W-:Y:S02]  /*18f20*/  IMAD.MOV.U32 R137, RZ, RZ, 0x8 ;  /* 0x00000008ff897424 */ /* 0x000fe400078e00ff */
[----:B------:R-:W-:-:S04]  /*18f30*/  IMAD.MOV.U32 R51, RZ, RZ, R136 ;  /* 0x000000ffff337224 */ /* 0x000fc800078e0088 */
[----:B------:R-:W-:-:S05]  /*18f40*/  FADD.FTZ R51, R50, R51 ;  /* 0x0000003332337221 */ /* 0x000fca0000010000 */
[----:B------:R-:W-:-:S07]  /*18f50*/  MOV R138, R51 ;  /* 0x00000033008a7202 */ /* 0x000fce0000000f00 */
[----:B------:R-:W-:Y:S05]  /*18f60*/  WARPSYNC.COLLECTIVE R135, `(.L_x_5049) ;  /* 0x0000000087087348 */ /* 0x000fea0003c00000 */
[----:B------:R0:W1:Y:S02]  /*18f70*/  SHFL.BFLY P4, R136, R138, R137, R140 ;  /* 0x0c0000898a887389 */ /* 0x000064000008008c */
[----:B01----:R-:W-:Y:S01]  /*18f80*/  ENDCOLLECTIVE ;  /* 0x000000000000791b */ /* 0x003fe20003800000 */
.L_x_5049:
[----:B------:R-:W-:Y:S01]  /*18f90*/  HFMA2.MMA R137, -RZ, RZ, 0, 9.5367431640625e-07 ;  /* 0x00000010ff897435 */ /* 0x000fe200000001ff */
[----:B------:R-:W-:-:S05]  /*18fa0*/  MOV R88, R136 ;  /* 0x0000008800587202 */ /* 0x000fca0000000f00 */
[----:B------:R-:W-:Y:S02]  /*18fb0*/  FADD.FTZ R133, R51, R88 ;  /* 0x0000005833857221 */ /* 0x000fe40000010000 */
[----:B------:R-:W0:Y:S02]  /*18fc0*/  LDC R88, c[0x0][0x290] ;  /* 0x0000a400ff587b82 */ /* 0x000e240000000800 */
[----:B------:R-:W-:-:S07]  /*18fd0*/  IMAD.MOV.U32 R138, RZ, RZ, R133 ;  /* 0x000000ffff8a7224 */ /* 0x000fce00078e0085 */
[----:B0-----:R-:W-:Y:S05]  /*18fe0*/  WARPSYNC.COLLECTIVE R135, `(.L_x_5050) ;  /* 0x0000000087087348 */ /* 0x001fea0003c00000 */
[----:B------:R1:W2:Y:S02]  /*18ff0*/  SHFL.BFLY P4, R136, R138, R137, R140 ;  /* 0x0c0000898a887389 */ /* 0x0002a4000008008c */
[----:B012---:R-:W-:Y:S01]  /*19000*/  ENDCOLLECTIVE ;  /* 0x000000000000791b */ /* 0x007fe20003800000 */
.L_x_5050:
[----:B------:R-:W-:Y:S02]  /*19010*/  IMAD.MOV.U32 R137, RZ, RZ, 0x1 ;  /* 0x00000001ff897424 */ /* 0x000fe400078e00ff */
        /* <DEDUP_REMOVED lines=68> */
[----:B------:R-:W-:-:S07]  /*19460*/  MOV R138, R48 ;  /* 0x00000030008a7202 */ /* 0x000fce0000000f00 */
[----:B------:R-:W-:Y:S05]  /*19470*/  WARPSYNC.COLLECTIVE R135, `(.L_x_5051) ;  /* 0x0000000087087348 */ /* 0x000fea0003c00000 */
[----:B------:R0:W1:Y:S02]  /*19480*/  SHFL.BFLY P4, R136, R138, R137, R140 ;  /* 0x0c0000898a887389 */ /* 0x000064000008008c */
[----:B01----:R-:W-:Y:S01]  /*19490*/  ENDCOLLECTIVE ;  /* 0x000000000000791b */ /* 0x003fe20003800000 */
.L_x_5051:
[----:B------:R-:W-:Y:S01]  /*194a0*/  HFMA2.MMA R137, -RZ, RZ, 0, 1.1920928955078125e-07 ;  /* 0x00000002ff897435 */ /* 0x000fe200000001ff */
[----:B------:R-:W-:-:S05]  /*194b0*/  MOV R49, R136 ;  /* 0x0000008800317202 */ /* 0x000fca0000000f00 */
[----:B------:R-:W-:-:S04]  /*194c0*/  FADD.FTZ R49, R48, R49 ;  /* 0x0000003130317221 */ /* 0x000fc80000010000 */
[----:B------:R-:W-:-:S07]  /*194d0*/  IMAD.MOV.U32 R138, RZ, RZ, R49 ;  /* 0x000000ffff8a7224 */ /* 0x000fce00078e0031 */
[----:B------:R-:W-:Y:S05]  /*194e0*/  WARPSYNC.COLLECTIVE R135, `(.L_x_5052) ;  /* 0x0000000087087348 */ /* 0x000fea0003c00000 */
[----:B------:R0:W1:Y:S02]  /*194f0*/  SHFL.BFLY P4, R136, R138, R137, R140 ;  /* 0x0c0000898a887389 */ /* 0x000064000008008c */
[----:B01----:R-:W-:Y:S01]  /*19500*/  ENDCOLLECTIVE ;  /* 0x000000000000791b */ /* 0x003fe20003800000 */
.L_x_5052:
[----:B------:R-:W-:Y:S02]  /*19510*/  IMAD.MOV.U32 R137, RZ, RZ, 0x4 ;  /* 0x00000004ff897424 */ /* 0x000fe400078e00ff */
[----:B------:R-:W-:-:S04]  /*19520*/  IMAD.MOV.U32 R50, RZ, RZ, R136 ;  /* 0x000000ffff327224 */ /* 0x000fc800078e0088 */
[----:B------:R-:W-:-:S05]  /*19530*/  FADD.FTZ R50, R49, R50 ;  /* 0x0000003231327221 */ /* 0x000fca0000010000 */
[----:B------:R-:W-:-:S07]  /*19540*/  MOV R138, R50 ;  /* 0x00000032008a7202 */ /* 0x000fce0000000f00 */
[----:B------:R-:W-:Y:S05]  /*19550*/  WARPSYNC.COLLECTIVE R135, `(.L_x_5053) ;  /* 0x0000000087087348 */ /* 0x000fea0003c00000 */
[----:B------:R0:W1:Y:S02]  /*19560*/  SHFL.BFLY P4, R136, R138, R137, R140 ;  /* 0x0c0000898a887389 */ /* 0x000064000008008c */
[----:B01----:R-:W-:Y:S01]  /*19570*/  ENDCOLLECTIVE ;  /* 0x000000000000791b */ /* 0x003fe20003800000 */
.L_x_5053:
[----:B------:R-:W-:Y:S01]  /*19580*/  HFMA2.MMA R137, -RZ, RZ, 0, 4.76837158203125e-07 ;  /* 0x00000008ff897435 */ /* 0x000fe200000001ff */
[----:B------:R-:W-:-:S05]  /*19590*/  MOV R51, R136 ;  /* 0x0000008800337202 */ /* 0x000fca0000000f00 */
[----:B------:R-:W-:-:S04]  /*195a0*/  FADD.FTZ R51, R50, R51 ;  /* 0x0000003332337221 */ /* 0x000fc80000010000 */
[----:B------:R-:W-:-:S07]  /*195b0*/  IMAD.MOV.U32 R138, RZ, RZ, R51 ;  /* 0x000000ffff8a7224 */ /* 0x000fce00078e0033 */
[----:B------:R-:W-:Y:S05]  /*195c0*/  WARPSYNC.COLLECTIVE R135, `(.L_x_5054) ;  /* 0x0000000087087348 */ /* 0x000fea0003c00000 */
[----:B------:R0:W1:Y:S02]  /*195d0*/  SHFL.BFLY P4, R136, R138, R137, R140 ;  /* 0x0c0000898a887389 */ /* 0x000064000008008c */
[----:B01----:R-:W-:Y:S01]  /*195e0*/  ENDCOLLECTIVE ;  /* 0x000000000000791b */ /* 0x003fe20003800000 */
.L_x_5054:
[----:B------:R-:W-:Y:S02]  /*195f0*/  IMAD.MOV.U32 R137, RZ, RZ, 0x10 ;  /* 0x00000010ff897424 */ /* 0x000fe400078e00ff */
[----:B------:R-:W-:-:S04]  /*19600*/  IMAD.MOV.U32 R134, RZ, RZ, R136 ;  /* 0x000000ffff867224 */ /* 0x000fc800078e0088 */
[----:B------:R-:W-:-:S05]  /*19610*/  FADD.FTZ R134, R51, R134 ;  /* 0x0000008633867221 */ /* 0x000fca0000010000 */
[----:B------:R-:W-:-:S07]  /*19620*/  MOV R138, R134 ;  /* 0x00000086008a7202 */ /* 0x000fce0000000f00 */
[----:B------:R-:W-:Y:S05]  /*19630*/  WARPSYNC.COLLECTIVE R135, `(.L_x_5055) ;  /* 0x0000000087087348 */ /* 0x000fea0003c00000 */
[----:B------:R0:W1:Y:S02]  /*19640*/  SHFL.BFLY P4, R136, R138, R137, R140 ;  /* 0x0c0000898a887389 */ /* 0x000064000008008c */
[----:B01----:R-:W-:Y:S01]  /*19650*/  ENDCOLLECTIVE ;  /* 0x000000000000791b */ /* 0x003fe20003800000 */
.L_x_5055:
[----:B------:R-:W-:Y:S01]  /*19660*/  MOV R133, R136 ;  /* 0x0000008800857202 */ /* 0x000fe20000000f00 */
[----:B------:R-:W-:Y:S06]  /*19670*/  BRA `(.L_x_5056) ;  /* 0xffffffec00387947 */ /* 0x000fec000383ffff */
.L_x_5057:
        /* <DEDUP_REMOVED lines=16> */
.L_x_27164:


//--------------------- .text._ZN10layer_norm31ln_parallel_residual_fwd_kernelINS_13Kernel_traitsI6__halfS2_S2_S2_fjLj1024ELj1ELj4ELj1ELj16ENS_18Kernel_traits_baseILj1024ES2_S2_S2_S2_fjLj128EEEEELb1ELb1ELb1EEEvNS_9FwdParamsE --------------------------
	.section	.text._ZN10layer_norm31ln_parallel_residual_fwd_kernelINS_13Kernel_traitsI6__halfS2_S2_S2_fjLj1024ELj1ELj4ELj1ELj16ENS_18Kernel_traits_baseILj1024ES2_S2_S2_S2_fjLj128EEEEELb1ELb1ELb1EEEvNS_9FwdParamsE,"ax",@progbits
	.align	128
        .global         _ZN10layer_norm31ln_parallel_residual_fwd_kernelINS_13Kernel_traitsI6__halfS2_S2_S2_fjLj1024ELj1ELj4ELj1ELj16ENS_18Kernel_traits_baseILj1024ES2_S2_S2_S2_fjLj128EEEEELb1ELb1ELb1EEEvNS_9FwdParamsE
        .type           _ZN10layer_norm31ln_parallel_residual_fwd_kernelINS_13Kernel_traitsI6__halfS2_S2_S2_fjLj1024ELj1ELj4ELj1ELj16ENS_18Kernel_traits_baseILj1024ES2_S2_S2_S2_fjLj128EEEEELb1ELb1ELb1EEEvNS_9FwdParamsE,@function
        .size           _ZN10layer_norm31ln_parallel_residual_fwd_kernelINS_13Kernel_traitsI6__halfS2_S2_S2_fjLj1024ELj1ELj4ELj1ELj16ENS_18Kernel_traits_baseILj1024ES2_S2_S2_S2_fjLj128EEEEELb1ELb1ELb1EEEvNS_9FwdParamsE,(.L_x_27165 - _ZN10layer_norm31ln_parallel_residual_fwd_kernelINS_13Kernel_traitsI6__halfS2_S2_S2_fjLj1024ELj1ELj4ELj1ELj16ENS_18Kernel_traits_baseILj1024ES2_S2_S2_S2_fjLj128EEEEELb1ELb1ELb1EEEvNS_9FwdParamsE)
        .other          _ZN10layer_norm31ln_parallel_residual_fwd_kernelINS_13Kernel_traitsI6__halfS2_S2_S2_fjLj1024ELj1ELj4ELj1ELj16ENS_18Kernel_traits_baseILj1024ES2_S2_S2_S2_fjLj128EEEEELb1ELb1ELb1EEEvNS_9FwdParamsE,@"STO_CUDA_ENTRY STV_DEFAULT"
_ZN10layer_norm31ln_parallel_residual_fwd_kernelINS_13Kernel_traitsI6__halfS2_S2_S2_fjLj1024ELj1ELj4ELj1ELj16ENS_18Kernel_traits_baseILj1024ES2_S2_S2_S2_fjLj128EEEEELb1ELb1ELb1EEEvNS_9FwdParamsE:
.text._ZN10layer_norm31ln_parallel_residual_fwd_kernelINS_13Kernel_traitsI6__halfS2_S2_S2_fjLj1024ELj1ELj4ELj1ELj16ENS_18Kernel_traits_baseILj1024ES2_S2_S2_S2_fjLj128EEEEELb1ELb1ELb1EEEvNS_9FwdParamsE:
[----:B------:R-:W-:Y:S08]  /*0000*/  LDC R1, c[0x0][0x28] ;  /* 0x00000a00ff017b82 */ /* 0x000ff00000000800 */
[----:B------:R-:W0:Y:S01]  /*0010*/  LDC R52, c[0x0][0x2e8] ;  /* 0x0000ba00ff347b82 */ /* 0x000e220000000800 */
[----:B------:R-:W-:Y:S01]  /*0020*/  ULDC.U8 UR4, c[0x0][0x2f4] ;  /* 0x0000bd0000047ab9 */ /* 0x000fe20000000000 */
[----:B------:R-:W-:Y:S01]  /*0030*/  ULDC.64 UR6, c[0x0][0x2e0] ;  /* 0x0000b80000067ab9 */ /* 0x000fe20000000a00 */
[----:B------:R-:W-:Y:S01]  /*0040*/  ISETP.NE.AND P0, PT, RZ, UR4, PT ;  /* 0x00000004ff007c0c */ /* 0x000fe2000bf05270 */
[----:B------:R-:W-:Y:S01]  /*0050*/  ULDC.64 UR4, c[0x0][0x208] ;  /* 0x0000820000047ab9 */ /* 0x000fe20000000a00 */
[----:B------:R-:W-:-:S03]  /*0060*/  IMAD.U32 R2, RZ, RZ, UR6 ;  /* 0x00000006ff027e24 */ /* 0x000fc6000f8e00ff */
[----:B------:R-:W1:Y:S01]  /*0070*/  LDC R53, c[0x0][0x2ec] ;  /* 0x0000bb00ff357b82 */ /* 0x000e620000000800 */
[----:B------:R-:W-:Y:S01]  /*0080*/  IMAD.U32 R3, RZ, RZ, UR7 ;  /* 0x00000007ff037e24 */ /* 0x000fe2000f8e00ff */
[----:B------:R-:W2:Y:S01]  /*0090*/  S2R R93, SR_TID.X ;  /* 0x00000000005d7919 */ /* 0x000ea20000002100 */
[----:B------:R-:W2:Y:S01]  /*00a0*/  S2R R22, SR_CTAID.X ;  /* 0x0000000000167919 */ /* 0x000ea20000002500 */
[----:B------:R-:W-:-:S04]  /*00b0*/  ULDC UR8, c[0x0][0x0] ;  /* 0x0000000000087ab9 */ /* 0x000fc80000000800 */
[----:B------:R-:W3:Y:S01]  /*00c0*/  @P0 LDC R7, c[0x0][0x2f0] ;  /* 0x0000bc00ff070b82 */ /* 0x000ee20000000800 */
[----:B------:R-:W-:Y:S01]  /*00d0*/  ULDC UR10, c[0x0][0x214] ;  /* 0x00008500000a7ab9 */ /* 0x000fe20000000800 */
[----:B------:R-:W4:Y:S01]  /*00e0*/  @P0 LDG.E.64 R2, desc[UR4][R2.64] ;  /* 0x0000000402020981 */ /* 0x000f22000c1e1b00 */
[----:B0-----:R-:W-:Y:S01]  /*00f0*/  @P0 MOV R4, R52 ;  /* 0x0000003400040202 */ /* 0x001fe20000000f00 */
[----:B-1----:R-:W-:-:S06]  /*0100*/  @P0 IMAD.MOV.U32 R5, RZ, RZ, R53 ;  /* 0x000000ffff050224 */ /* 0x002fcc00078e0035 */
[----:B------:R-:W3:Y:S01]  /*0110*/  @P0 LDG.E.64 R4, desc[UR4][R4.64] ;  /* 0x0000000404040981 */ /* 0x000ee2000c1e1b00 */
[----:B--2---:R-:W-:Y:S01]  /*0120*/  IMAD R90, R22, UR8, R93 ;  /* 0x00000008165a7c24 */ /* 0x004fe2000f8e025d */
[----:B------:R-:W-:Y:S01]  /*0130*/  SHF.L.U32 R0, R93, 0x4, RZ ;  /* 0x000000045d007819 */ /* 0x000fe200000006ff */
[----:B------:R-:W-:-:S03]  /*0140*/  ULDC.64 UR8, c[0x0][0x2c8] ;  /* 0x0000b20000087ab9 */ /* 0x000fc60000000a00 */
[----:B------:R-:W-:Y:S02]  /*0150*/  LOP3.LUT R23, R0, 0x1f0, RZ, 0xc0, !PT ;  /* 0x000001f000177812 */ /* 0x000fe400078ec0ff */
[----:B------:R-:W-:-:S05]  /*0160*/  SHF.R.U32.HI R0, RZ, 0x5, R93 ;  /* 0x00000005ff007819 */ /* 0x000fca000001165d */
[----:B------:R-:W-:Y:S01]  /*0170*/  IMAD R0, R22, 0x4, R0 ;  /* 0x0000000416007824 */ /* 0x000fe200078e0200 */
[----:B----4-:R-:W-:Y:S02]  /*0180*/  @P0 R2UR UR6, R2 ;  /* 0x00000000020602ca */ /* 0x010fe400000e0000 */
        /* <DEDUP_REMOVED lines=22> */
[----:B------:R-:W-:Y:S01]  /*02f0*/  UIADD3 UR22, UR6, -0x255992d5, URZ ;  /* 0xdaa66d2b06167890 */ /* 0x000fe2000fffe03f */
[----:B------:R-:W-:-:S04]  /*0300*/  IMAD.WIDE.U32 R6, R7, -0x2daee0ad, RZ ;  /* 0xd2511f5307067825 */ /* 0x000fc800078e00ff */
        /* <DEDUP_REMOVED lines=8> */
[----:B------:R-:W-:-:S03]  /*0390*/  UIADD3 UR27, UR7, -0x56f99767, URZ ;  /* 0xa9066899071b7890 */ /* 0x000fc6000fffe03f */
[----:B------:R-:W-:Y:S01]  /*03a0*/  LOP3.LUT R12, R5, UR25, R6, 0x96, !PT ;  /* 0x00000019050c7c12 */ /* 0x000fe2000f8e9606 */
[----:B------:R-:W-:Y:S01]  /*03b0*/  UIADD3 UR26, UR6, 0x1715609d, URZ ;  /* 0x1715609d061a7890 */ /* 0x000fe2000fffe03f */
[----:B------:R-:W-:-:S04]  /*03c0*/  IMAD.WIDE.U32 R6, R7, -0x2daee0ad, RZ ;  /* 0xd2511f5307067825 */ /* 0x000fc800078e00ff */
[----:B------:R-:W-:Y:S01]  /*03d0*/  IMAD.WIDE.U32 R12, R12, -0x326172a9, RZ ;  /* 0xcd9e8d570c0c7825 */ /* 0x000fe200078e00ff */
[----:B------:R-:W-:-:S04]  /*03e0*/  LOP3.LUT R15, R7, UR27, R4, 0x96, !PT ;  /* 0x0000001b070f7c12 */ /* 0x000fc8000f8e9604 */
[----:B------:R-:W-:Y:S01]  /*03f0*/  LOP3.LUT R4, R13, UR26, R14, 0x96, !PT ;  /* 0x0000001a0d047c12 */ /* 0x000fe2000f8e960e */
[----:B------:R-:W-:Y:S01]  /*0400*/  UIADD3 UR28, UR6, -0x4ab325aa, URZ ;  /* 0xb54cda56061c7890 */ /* 0x000fe2000fffe03f */
[----:B------:R-:W-:Y:S01]  /*0410*/  IMAD.WIDE.U32 R14, R15, -0x326172a9, RZ ;  /* 0xcd9e8d570f0e7825 */ /* 0x000fe200078e00ff */
[----:B------:R-:W-:Y:S01]  /*0420*/  UIADD3 UR29, UR7, 0x646e171e, URZ ;  /* 0x646e171e071d7890 */ /* 0x000fe2000fffe03f */
[----:B------:R-:W-:Y:S02]  /*0430*/  ISETP.NE.U32.AND P0, PT, RZ, UR8, PT ;  /* 0x00000008ff007c0c */ /* 0x000fe4000bf05070 */
[----:B------:R-:W-:Y:S01]  /*0440*/  IMAD.WIDE.U32 R4, R4, -0x2daee0ad, RZ ;  /* 0xd2511f5304047825 */ /* 0x000fe200078e00ff */
[----:B------:R-:W-:Y:S02]  /*0450*/  IADD3 R2, P1, R23, UR8, RZ ;  /* 0x0000000817027c10 */ /* 0x000fe4000ff3e0ff */
[----:B------:R-:W-:Y:S02]  /*0460*/  LOP3.LUT R7, R15, UR28, R12, 0x96, !PT ;  /* 0x0000001c0f077c12 */ /* 0x000fe4000f8e960c */
[----:B------:R-:W-:-:S02]  /*0470*/  LOP3.LUT R20, R5, UR29, R6, 0x96, !PT ;  /* 0x0000001d05147c12 */ /* 0x000fc4000f8e9606 */
[----:B------:R-:W-:Y:S01]  /*0480*/  ISETP.NE.AND.EX P0, PT, RZ, UR9, PT, P0 ;  /* 0x00000009ff007c0c */ /* 0x000fe2000bf05300 */
[----:B------:R-:W-:Y:S01]  /*0490*/  IMAD.X R3, RZ, RZ, UR9, P1 ;  /* 0x00000009ff037e24 */ /* 0x000fe200088e06ff */
[----:B------:R-:W-:Y:S01]  /*04a0*/  UIADD3 UR30, UR6, 0x5384540f, URZ ;  /* 0x5384540f061e7890 */ /* 0x000fe2000fffe03f */
[----:B------:R-:W-:Y:S01]  /*04b0*/  IMAD.WIDE.U32 R6, R7, -0x2daee0ad, RZ ;  /* 0xd2511f5307067825 */ /* 0x000fe200078e00ff */
[----:B------:R-:W-:Y:S01]  /*04c0*/  UIADD3 UR31, UR7, 0x1fd5c5a3, URZ ;  /* 0x1fd5c5a3071f7890 */ /* 0x000fe2000fffe03f */
[----:B------:R-:W-:Y:S01]  /*04d0*/  ISETP.GE.AND P1, PT, R0, UR10, PT ;  /* 0x0000000a00007c0c */ /* 0x000fe2000bf26270 */
[----:B------:R-:W-:Y:S01]  /*04e0*/  ULDC.64 UR8, c[0x0][0x260] ;  /* 0x0000980000087ab9 */ /* 0x000fe20000000a00 */
[----:B------:R-:W-:-:S03]  /*04f0*/  IMAD.WIDE.U32 R20, R20, -0x326172a9, RZ ;  /* 0xcd9e8d5714147825 */ /* 0x000fc600078e00ff */
[----:B------:R-:W-:Y:S02]  /*0500*/  LOP3.LUT R106, R7, UR31, R4, 0x96, !PT ;  /* 0x0000001f076a7c12 */ /* 0x000fe4000f8e9604 */
[----:B------:R-:W-:Y:S01]  /*0510*/  LOP3.LUT R107, R21, UR30, R14, 0x96, !PT ;  /* 0x0000001e156b7c12 */ /* 0x000fe2000f8e960e */
[----:B------:R-:W5:Y:S01]  /*0520*/  @P0 LDG.E.128 R8, desc[UR4][R2.64] ;  /* 0x0000000402080981 */ /* 0x000f62000c1e1d00 */
[----:B------:R-:W-:Y:S01]  /*0530*/  IADD3 R12, P2, R23, UR8, RZ ;  /* 0x00000008170c7c10 */ /* 0x000fe2000ff5e0ff */
[----:B------:R-:W-:Y:S01]  /*0540*/  UIADD3 UR32, UR6, -0xe443238, URZ ;  /* 0xf1bbcdc806207890 */ /* 0x000fe2000fffe03f */
[----:B------:R-:W-:Y:S01]  /*0550*/  IMAD.HI.U32 R5, R106, -0x326172a9, RZ ;  /* 0xcd9e8d576a057827 */ /* 0x000fe200078e00ff */
[----:B------:R-:W5:Y:S01]  /*0560*/  @P0 LDG.E.128 R16, desc[UR4][R2.64+0x200] ;  /* 0x0002000402100981 */ /* 0x000f62000c1e1d00 */
[----:B------:R-:W-:-:S03]  /*0570*/  UIADD3 UR33, UR7, -0x24c28bd8, URZ ;  /* 0xdb3d742807217890 */ /* 0x000fc6000fffe03f */
[----:B------:R-:W5:Y:S01]  /*0580*/  @P0 LDG.E.128 R24, desc[UR4][R2.64+0x400] ;  /* 0x0004000402180981 */ /* 0x000f62000c1e1d00 */
[----:B------:R-:W-:-:S03]  /*0590*/  IADD3.X R13, RZ, UR9, RZ, P2, !PT ;  /* 0x00000009ff0d7c10 */ /* 0x000fc600097fe4ff */
[----:B------:R0:W5:Y:S01]  /*05a0*/  @P0 LDG.E.128 R32, desc[UR4][R2.64+0x600] ;  /* 0x0006000402200981 */ /* 0x000162000c1e1d00 */
[----:B------:R-:W-:Y:S01]  /*05b0*/  LOP3.LUT R118, R5, UR32, R20, 0x96, !PT ;  /* 0x0000002005767c12 */ /* 0x000fe2000f8e9614 */
[----:B0-----:R-:W-:-:S05]  /*05c0*/  IMAD.HI.U32 R3, R107, -0x2daee0ad, RZ ;  /* 0xd2511f536b037827 */ /* 0x001fca00078e00ff */
[----:B------:R-:W-:Y:S01]  /*05d0*/  LOP3.LUT R116, R3, UR33, R6, 0x96, !PT ;  /* 0x0000002103747c12 */ /* 0x000fe2000f8e9606 */
[----:B------:R-:W-:Y:S06]  /*05e0*/  @P1 EXIT ;  /* 0x000000000000194d */ /* 0x000fec0003800000 */
        /* <DEDUP_REMOVED lines=9> */
[----:B------:R-:W-:Y:S01]  /*0680*/  @!P0 CS2R R26, SRZ ;  /* 0x00000000001a8805 */ /* 0x000fe2000001ff00 */
[--C-:B------:R-:W-:Y:S01]  /*0690*/  HADD2.F32 R2, -RZ, R8.reuse.H0_H0 ;  /* 0x20000008ff027230 */ /* 0x100fe20000004100 */
[----:B------:R-:W-:Y:S01]  /*06a0*/  @!P0 CS2R R32, SRZ ;  /* 0x0000000000208805 */ /* 0x000fe2000001ff00 */
[----:B------:R-:W-:Y:S01]  /*06b0*/  HADD2.F32 R3, -RZ, R8.H1_H1 ;  /* 0x30000008ff037230 */ /* 0x000fe20000004100 */
[----:B------:R-:W-:Y:S01]  /*06c0*/  @!P0 CS2R R34, SRZ ;  /* 0x0000000000228805 */ /* 0x000fe2000001ff00 */
[--C-:B------:R-:W-:Y:S01]  /*06d0*/  HADD2.F32 R4, -RZ, R9.reuse.H0_H0 ;  /* 0x20000009ff047230 */ /* 0x100fe20000004100 */
[----:B------:R-:W-:Y:S01]  /*06e0*/  UIADD3 UR34, UR6, -0x700cb87f, URZ ;  /* 0x8ff3478106227890 */ /* 0x000fe2000fffe03f */
[----:B------:R-:W-:Y:S01]  /*06f0*/  HADD2.F32 R5, -RZ, R9.H1_H1 ;  /* 0x30000009ff057230 */ /* 0x000fe20000004100 */
[----:B------:R-:W-:Y:S01]  /*0700*/  UIADD3 UR35, UR7, -0x695add53, URZ ;  /* 0x96a522ad07237890 */ /* 0x000fe2000fffe03f */
[--C-:B------:R-:W-:Y:S01]  /*0710*/  HADD2.F32 R6, -RZ, R10.reuse.H0_H0 ;  /* 0x2000000aff067230 */ /* 0x100fe20000004100 */
[----:B------:R-:W-:Y:S01]  /*0720*/  ULDC.64 UR8, c[0x0][0x228] ;  /* 0x00008a0000087ab9 */ /* 0x000fe20000000a00 */
[----:B------:R-:W-:Y:S01]  /*0730*/  HADD2.F32 R7, -RZ, R10.H1_H1 ;  /* 0x3000000aff077230 */ /* 0x000fe20000004100 */
[----:B------:R-:W-:Y:S01]  /*0740*/  UISETP.NE.U32.AND UP0, UPT, UR8, URZ, UPT ;  /* 0x0000003f0800728c */ /* 0x000fe2000bf05070 */
[--C-:B------:R-:W-:Y:S01]  /*0750*/  HADD2.F32 R8, -RZ, R11.reuse.H0_H0 ;  /* 0x2000000bff087230 */ /* 0x100fe20000004100 */
[----:B------:R-:W-:Y:S01]  /*0760*/  BSSY B0, `(.L_x_5058) ;  /* 0x000182d000007945 */ /* 0x000fe20003800000 */
[----:B------:R-:W-:Y:S01]  /*0770*/  HADD2.F32 R9, -RZ, R11.H1_H1 ;  /* 0x3000000bff097230 */ /* 0x000fe20000004100 */
[----:B------:R-:W-:Y:S01]  /*0780*/  LOP3.LUT R147, R52, 0x3, RZ, 0xc0, !PT ;  /* 0x0000000334937812 */ /* 0x000fe200078ec0ff */
[--C-:B------:R-:W-:Y:S01]  /*0790*/  HADD2.F32 R10, -RZ, R16.reuse.H0_H0 ;  /* 0x20000010ff0a7230 */ /* 0x100fe20000004100 */
[----:B------:R-:W-:Y:S01]  /*07a0*/  ULDC.U8 UR8, c[0x0][0x2a0] ;  /* 0x0000a80000087ab9 */ /* 0x000fe20000000000 */
[----:B------:R-:W-:Y:S01]  /*07b0*/  HADD2.F32 R11, -RZ, R16.H1_H1 ;  /* 0x30000010ff0b7230 */ /* 0x000fe20000004100 */
[----:B------:R-:W-:Y:S01]  /*07c0*/  LOP3.LUT R93, R93, 0x1f, RZ, 0xc0, !PT ;  /* 0x0000001f5d5d7812 */ /* 0x000fe200078ec0ff */
[--C-:B0-----:R-:W-:Y:S01]  /*07d0*/  HADD2.F32 R12, -RZ, R17.reuse.H0_H0 ;  /* 0x20000011ff0c7230 */ /* 0x101fe20000004100 */
[----:B------:R-:W-:Y:S01]  /*07e0*/  UISETP.NE.AND.EX UP0, UPT, UR9, URZ, UPT, UP0 ;  /* 0x0000003f0900728c */ /* 0x000fe2000bf05300 */
        /* <DEDUP_REMOVED lines=10> */
[----:B------:R-:W-:Y:S01]  /*0890*/  IMAD R107, R107, -0x2daee0ad, RZ ;  /* 0xd2511f536b6b7824 */ /* 0x000fe200078e02ff */
[----:B------:R-:W-:Y:S01]  /*08a0*/  ULDC.64 UR12, c[0x0][0x2b8] ;  /* 0x0000ae00000c7ab9 */ /* 0x000fe20000000a00 */
[----:B------:R-:W-:-:S02]  /*08b0*/  IMAD R106, R106, -0x326172a9, RZ ;  /* 0xcd9e8d576a6a7824 */ /* 0x000fc400078e02ff */
        /* <DEDUP_REMOVED lines=22> */
[----:B------:R-:W-:Y:S02]  /*0a20*/  IMAD.MOV.U32 R96, RZ, RZ, RZ ;  /* 0x000000ffff607224 */ /* 0x000fe400078e00ff */
[--C-:B--2---:R-:W-:Y:S02]  /*0a30*/  HADD2.F32 R35, -RZ, R36.reuse.H0_H0 ;  /* 0x20000024ff237230 */ /* 0x104fe40000004100 */
[----:B------:R-:W-:Y:S02]  /*0a40*/  HADD2.F32 R34, -RZ, R36.H1_H1 ;  /* 0x30000024ff227230 */ /* 0x000fe40000004100 */
[--C-:B------:R-:W-:Y:S02]  /*0a50*/  HADD2.F32 R61, -RZ, R37.reuse.H0_H0 ;  /* 0x20000025ff3d7230 */ /* 0x100fe40000004100 */
[----:B------:R-:W-:Y:S02]  /*0a60*/  HADD2.F32 R60, -RZ, R37.H1_H1 ;  /* 0x30000025ff3c7230 */ /* 0x000fe40000004100 */
[----:B------:R-:W-:-:S02]  /*0a70*/  HADD2.F32 R63, -RZ, R38.H0_H0 ;  /* 0x20000026ff3f7230 */ /* 0x000fc40000004100 */
[----:B------:R-:W-:Y:S02]  /*0a80*/  HADD2.F32 R62, -RZ, R38.H1_H1 ;  /* 0x30000026ff3e7230 */ /* 0x000fe40000004100 */
[--C-:B------:R-:W-:Y:S02]  /*0a90*/  HADD2.F32 R65, -RZ, R39.reuse.H0_H0 ;  /* 0x20000027ff417230 */ /* 0x100fe40000004100 */
[----:B------:R-:W-:Y:S02]  /*0aa0*/  HADD2.F32 R64, -RZ, R39.H1_H1 ;  /* 0x30000027ff407230 */ /* 0x000fe40000004100 */
[--C-:B---3--:R-:W-:Y:S02]  /*0ab0*/  HADD2.F32 R67, -RZ, R40.reuse.H0_H0 ;  /* 0x20000028ff437230 */ /* 0x108fe40000004100 */
[----:B------:R-:W-:Y:S02]  /*0ac0*/  HADD2.F32 R66, -RZ, R40.H1_H1 ;  /* 0x30000028ff427230 */ /* 0x000fe40000004100 */
[----:B------:R-:W-:-:S02]  /*0ad0*/  HADD2.F32 R69, -RZ, R41.H0_H0 ;  /* 0x20000029ff457230 */ /* 0x000fc40000004100 */
[----:B------:R-:W-:Y:S02]  /*0ae0*/  HADD2.F32 R68, -RZ, R41.H1_H1 ;  /* 0x30000029ff447230 */ /* 0x000fe40000004100 */
[--C-:B------:R-:W-:Y:S02]  /*0af0*/  HADD2.F32 R71, -RZ, R42.reuse.H0_H0 ;  /* 0x2000002aff477230 */ /* 0x100fe40000004100 */
[----:B------:R-:W-:Y:S02]  /*0b00*/  HADD2.F32 R70, -RZ, R42.H1_H1 ;  /* 0x3000002aff467230 */ /* 0x000fe40000004100 */
[--C-:B------:R-:W-:Y:S02]  /*0b10*/  HADD2.F32 R73, -RZ, R43.reuse.H0_H0 ;  /* 0x2000002bff497230 */ /* 0x100fe40000004100 */
[----:B------:R-:W-:Y:S02]  /*0b20*/  HADD2.F32 R72, -RZ, R43.H1_H1 ;  /* 0x3000002bff487230 */ /* 0x000fe40000004100 */
[----:B----4-:R-:W-:-:S02]  /*0b30*/  HADD2.F32 R75, -RZ, R44.H0_H0 ;  /* 0x2000002cff4b7230 */ /* 0x010fc40000004100 */
        /* <DEDUP_REMOVED lines=15> */
.L_x_5576:
        /* <DEDUP_REMOVED lines=30> */
.L_x_5060:
[----:B------:R-:W-:-:S07]  /*0e10*/  IMAD.MOV.U32 R58, RZ, RZ, R116 ;  /* 0x000000ffff3a7224 */ /* 0x000fce00078e0074 */
.L_x_5061:
[----:B------:R-:W-:Y:S05]  /*0e20*/  BSYNC B1 ;  /* 0x0000000000017941 */ /* 0x000fea0003800000 */
.L_x_5059:
        /* <DEDUP_REMOVED lines=16> */
.L_x_5065:
[----:B------:R-:W-:Y:S05]  /*0f30*/  BSYNC B2 ;  /* 0x0000000000027941 */ /* 0x000fea0003800000 */
.L_x_5064:
        /* <DEDUP_REMOVED lines=42> */
.L_x_5063:
[----:B------:R-:W-:Y:S05]  /*11e0*/  BSYNC B1 ;  /* 0x0000000000017941 */ /* 0x000fea0003800000 */
.L_x_5062:
[----:B------:R-:W0:Y:S01]  /*11f0*/  LDC R113, c[0x0][0x298] ;  /* 0x0000a600ff717b82 */ /* 0x000e220000000800 */
[----:B------:R-:W-:Y:S01]  /*1200*/  ISETP.NE.U32.AND P1, PT, RZ, UR8, PT ;  /* 0x00000008ff007c0c */ /* 0x000fe2000bf25070 */
[----:B------:R-:W-:Y:S01]  /*1210*/  IMAD.MOV.U32 R112, RZ, RZ, 0x2f800000 ;  /* 0x2f800000ff707424 */ /* 0x000fe200078e00ff */
[----:B------:R-:W-:Y:S01]  /*1220*/  I2FP.F32.U32 R49, R58 ;  /* 0x0000003a00317245 */ /* 0x000fe20000201000 */
[----:B-----5:R-:W-:Y:S01]  /*1230*/  HADD2.F32 R48, -RZ, R44.H0_H0 ;  /* 0x2000002cff307230 */ /* 0x020fe20000004100 */
[----:B------:R-:W-:-:S03]  /*1240*/  ISETP.NE.AND.EX P1, PT, RZ, UR9, PT, P1 ;  /* 0x00000009ff007c0c */ /* 0x000fc6000bf25310 */
[----:B------:R-:W1:Y:S01]  /*1250*/  LDC R114, c[0x0][0x294] ;  /* 0x0000a500ff727b82 */ /* 0x000e620000000800 */
[----:B------:R-:W-:Y:S01]  /*1260*/  FFMA.FTZ R49, R49, R112, 1.1641532182693481445e-10 ;  /* 0x2f00000031317423 */ /* 0x000fe20000010070 */
[----:B0-----:R-:W-:-:S04]  /*1270*/  FMUL.FTZ R48, R48, R113 ;  /* 0x0000007130307220 */ /* 0x001fc80000410000 */
[----:B-1----:R-:W-:-:S04]  /*1280*/  FSETP.GTU.FTZ.AND P2, PT, R49, R114, PT ;  /* 0x000000723100720b */ /* 0x002fc80003f5c000 */
[----:B------:R-:W-:Y:S02]  /*1290*/  P2R R56, PR, RZ, 0x4 ;  /* 0x00000004ff387803 */ /* 0x000fe40000000000 */
        /* <DEDUP_REMOVED lines=8> */
.L_x_5066:
        /* <DEDUP_REMOVED lines=12> */
.L_x_5069:
[----:B------:R-:W-:-:S07]  /*13e0*/  IMAD.MOV.U32 R57, RZ, RZ, R116 ;  /* 0x000000ffff397224 */ /* 0x000fce00078e0074 */
.L_x_5070:
[----:B------:R-:W-:Y:S05]  /*13f0*/  BSYNC B1 ;  /* 0x0000000000017941 */ /* 0x000fea0003800000 */
.L_x_5068:
        /* <DEDUP_REMOVED lines=16> */
.L_x_5074:
[----:B------:R-:W-:Y:S05]  /*1500*/  BSYNC B2 ;  /* 0x0000000000027941 */ /* 0x000fea0003800000 */
.L_x_5073:
        /* <DEDUP_REMOVED lines=42> */
.L_x_5072:
[----:B------:R-:W-:Y:S05]  /*17b0*/  BSYNC B1 ;  /* 0x0000000000017941 */ /* 0x000fea0003800000 */
.L_x_5071:
        /* <DEDUP_REMOVED lines=10> */
.L_x_5067:
        /* <DEDUP_REMOVED lines=12> */
.L_x_5076:
[----:B------:R-:W-:-:S07]  /*1920*/  IMAD.MOV.U32 R57, RZ, RZ, R116 ;  /* 0x000000ffff397224 */ /* 0x000fce00078e0074 */
.L_x_5077:
[----:B------:R-:W-:Y:S05]  /*1930*/  BSYNC B1 ;  /* 0x0000000000017941 */ /* 0x000fea0003800000 */
.L_x_5075:
        /* <DEDUP_REMOVED lines=16> */
.L_x_5081:
[----:B------:R-:W-:Y:S05]  /*1a40*/  BSYNC B2 ;  /* 0x0000000000027941 */ /* 0x000fea0003800000 */
.L_x_5080:
        /* <DEDUP_REMOVED lines=42> */
.L_x_5079:
[----:B------:R-:W-:Y:S05]  /*1cf0*/  BSYNC B1 ;  /* 0x0000000000017941 */ /* 0x000fea0003800000 */
.L_x_5078:
        /* <DEDUP_REMOVED lines=14> */
.L_x_5082:
        /* <DEDUP_REMOVED lines=12> */
.L_x_5085:
[----:B------:R-:W-:-:S07]  /*1ea0*/  MOV R57, R116 ;  /* 0x0000007400397202 */ /* 0x000fce0000000f00 */
.L_x_5086:
[----:B------:R-:W-:Y:S05]  /*1eb0*/  BSYNC B1 ;  /* 0x0000000000017941 */ /* 0x000fea0003800000 */
.L_x_5084:
        /* <DEDUP_REMOVED lines=16> */
.L_x_5090:
[----:B------:R-:W-:Y:S05]  /*1fc0*/  BSYNC B2 ;  /* 0x0000000000027941 */ /* 0x000fea0003800000 */
.L_x_5089:
        /* <DEDUP_REMOVED lines=42> */
.L_x_5088:
[----:B------:R-:W-:Y:S05]  /*2270*/  BSYNC B1 ;  /* 0x0000000000017941 */ /* 0x000fea0003800000 */
.L_x_5087:
        /* <DEDUP_REMOVED lines=10> */
.L_x_5083:
        /* <DEDUP_REMOVED lines=12> */
.L_x_5092:
[----:B------:R-:W-:-:S07]  /*23e0*/  IMAD.MOV.U32 R57, RZ, RZ, R116 ;  /* 0x000000ffff397224 */ /* 0x000fce00078e0074 */
.L_x_5093:
[----:B------:R-:W-:Y:S05]  /*23f0*/  BSYNC B1 ;  /* 0x0000000000017941 */ /* 0x000fea0003800000 */
.L_x_5091:
        /* <DEDUP_REMOVED lines=16> */
.L_x_5097:
[----:B------:R-:W-:Y:S05]  /*2500*/  BSYNC B2 ;  /* 0x0000000000027941 */ /* 0x000fea0003800000 */
.L_x_5096:
        /* <DEDUP_REMOVED lines=42> */
.L_x_5095:
[----:B------:R-:W-:Y:S05]  /*27b0*/  BSYNC B1 ;  /* 0x0000000000017941 */ /* 0x000fea0003800000 */
.L_x_5094:
        /* <DEDUP_REMOVED lines=14> */
.L_x_5098:
        /* <DEDUP_REMOVED lines=12> */
.L_x_5101:
[----:B------:R-:W-:-:S07]  /*2960*/  MOV R44, R116 ;  /* 0x00000074002c7202 */ /* 0x000fce0000000f00 */
.L_x_5102:
[----:B------:R-:W-:Y:S05]  /*2970*/  BSYNC B1 ;  /* 0x0000000000017941 */ /* 0x000fea0003800000 */
.L_x_5100:
        /* <DEDUP_REMOVED lines=16> */
.L_x_5106:
[----:B------:R-:W-:Y:S05]  /*2a80*/  BSYNC B2 ;  /* 0x0000000000027941 */ /* 0x000fea0003800000 */
.L_x_5105:
        /* <DEDUP_REMOVED lines=42> */
.L_x_5104:
[----:B------:R-:W-:Y:S05]  /*2d30*/  BSYNC B1 ;  /* 0x0000000000017941 */ /* 0x000fea0003800000 */
.L_x_5103:
        /* <DEDUP_REMOVED lines=10> */
.L_x_5099:
        /* <DEDUP_REMOVED lines=12> */
.L_x_5108:
[----:B------:R-:W-:-:S07]  /*2ea0*/  IMAD.MOV.U32 R44, RZ, RZ, R116 ;  /* 0x000000ffff2c7224 */ /* 0x000fce00078e0074 */
.L_x_5109:
[----:B------:R-:W-:Y:S05]  /*2eb0*/  BSYNC B1 ;  /* 0x0000000000017941 */ /* 0x000fea0003800000 */
.L_x_5107:
        /* <DEDUP_REMOVED lines=16> */
.L_x_5113:
[----:B------:R-:W-:Y:S05]  /*2fc0*/  BSYNC B2 ;  /* 0x0000000000027941 */ /* 0x000fea0003800000 */
.L_x_5112:
        /* <DEDUP_REMOVED lines=42> */
.L_x_5111:
[----:B------:R-:W-:Y:S05]  /*3270*/  BSYNC B1 ;  /* 0x0000000000017941 */ /* 0x000fea0003800000 */
.L_x_5110:
        /* <DEDUP_REMOVED lines=14> */
.L_x_5114:
        /* <DEDUP_REMOVED lines=12> */
.L_x_5117:
[----:B------:R-:W-:-:S07]  /*3420*/  MOV R95, R116 ;  /* 0x00000074005f7202 */ /* 0x000fce0000000f00 */
.L_x_5118:
[----:B------:R-:W-:Y:S05]  /*3430*/  BSYNC B1 ;  /* 0x0000000000017941 */ /* 0x000fea0003800000 */
.L_x_5116:
        /* <DEDUP_REMOVED lines=16> */
.L_x_5122:
[----:B------:R-:W-:Y:S05]  /*3540*/  BSYNC B2 ;  /* 0x0000000000027941 */ /* 0x000fea0003800000 */
.L_x_5121:
        /* <DEDUP_REMOVED lines=42> */
.L_x_5120:
[----:B------:R-:W-:Y:S05]  /*37f0*/  BSYNC B1 ;  /* 0x0000000000017941 */ /* 0x000fea0003800000 */
.L_x_5119:
        /* <DEDUP_REMOVED lines=10> */
.L_x_5115:
        /* <DEDUP_REMOVED lines=12> */
.L_x_5124:
[----:B------:R-:W-:-:S07]  /*3960*/  IMAD.MOV.U32 R95, RZ, RZ, R116 ;  /* 0x000000ffff5f7224 */ /* 0x000fce00078e0074 */
.L_x_5125:
[----:B------:R-:W-:Y:S05]  /*3970*/  BSYNC B1 ;  /* 0x0000000000017941 */ /* 0x000fea0003800000 */
.L_x_5123:
        /* <DEDUP_REMOVED lines=16> */
.L_x_5129:
[----:B------:R-:W-:Y:S05]  /*3a80*/  BSYNC B2 ;  /* 0x0000000000027941 */ /* 0x000fea0003800000 */
.L_x_5128:
        /* <DEDUP_REMOVED lines=42> */
.L_x_5127:
[----:B------:R-:W-:Y:S05]  /*3d30*/  BSYNC B1 ;  /* 0x0000000000017941 */ /* 0x000fea0003800000 */
.L_x_5126:
        /* <DEDUP_REMOVED lines=13> */
.L_x_5130:
        /* <DEDUP_REMOVED lines=12> */
.L_x_5133:
[----:B------:R-:W-:-:S07]  /*3ed0*/  MOV R101, R116 ;  /* 0x0000007400657202 */ /* 0x000fce0000000f00 */
.L_x_5134:
[----:B------:R-:W-:Y:S05]  /*3ee0*/  BSYNC B1 ;  /* 0x0000000000017941 */ /* 0x000fea0003800000 */
.L_x_5132:
        /* <DEDUP_REMOVED lines=16> */
.L_x_5138:
[----:B------:R-:W-:Y:S05]  /*3ff0*/  BSYNC B2 ;  /* 0x0000000000027941 */ /* 0x000fea0003800000 */
.L_x_5137:
        /* <DEDUP_REMOVED lines=42> */
.L_x_5136:
[----:B------:R-:W-:Y:S05]  /*42a0*/  BSYNC B1 ;  /* 0x0000000000017941 */ /* 0x000fea0003800000 */
.L_x_5135:
        /* <DEDUP_REMOVED lines=10> */
.L_x_5131:
        /* <DEDUP_REMOVED lines=12> */
.L_x_5140:
[----:B------:R-:W-:-:S07]  /*4410*/  IMAD.MOV.U32 R108, RZ, RZ, R116 ;  /* 0x000000ffff6c7224 */ /* 0x000fce00078e0074 */
.L_x_5141:
[----:B------:R-:W-:Y:S05]  /*4420*/  BSYNC B1 ;  /* 0x0000000000017941 */ /* 0x000fea0003800000 */
.L_x_5139:
        /* <DEDUP_REMOVED lines=16> */
.L_x_5145:
[----:B------:R-:W-:Y:S05]  /*4530*/  BSYNC B2 ;  /* 0x0000000000027941 */ /* 0x000fea0003800000 */
.L_x_5144:
        /* <DEDUP_REMOVED lines=42> */
.L_x_5143:
[----:B------:R-:W-:Y:S05]  /*47e0*/  BSYNC B1 ;  /* 0x0000000000017941 */ /* 0x000fea0003800000 */
.L_x_5142:
        /* <DEDUP_REMOVED lines=13> */
.L_x_5146:
        /* <DEDUP_REMOVED lines=12> */
.L_x_5149:
[----:B------:R-:W-:-:S07]  /*4980*/  MOV R46, R116 ;  /* 0x00000074002e7202 */ /* 0x000fce0000000f00 */
.L_x_5150:
[----:B------:R-:W-:Y:S05]  /*4990*/  BSYNC B1 ;  /* 0x0000000000017941 */ /* 0x000fea0003800000 */
.L_x_5148:
        /* <DEDUP_REMOVED lines=16> */
.L_x_5154:
[----:B------:R-:W-:Y:S05]  /*4aa0*/  BSYNC B2 ;  /* 0x0000000000027941 */ /* 0x000fea0003800000 */
.L_x_5153:
        /* <DEDUP_REMOVED lines=42> */
.L_x_5152:
[----:B------:R-:W-:Y:S05]  /*4d50*/  BSYNC B1 ;  /* 0x0000000000017941 */ /* 0x000fea0003800000 */
.L_x_5151:
        /* <DEDUP_REMOVED lines=10> */
.L_x_5147:
        /* <DEDUP_REMOVED lines=12> */
.L_x_5156:
[----:B------:R-:W-:-:S07]  /*4ec0*/  IMAD.MOV.U32 R46, RZ, RZ, R116 ;  /* 0x000000ffff2e7224 */ /* 0x000fce00078e0074 */
.L_x_5157:
[----:B------:R-:W-:Y:S05]  /*4ed0*/  BSYNC B1 ;  /* 0x0000000000017941 */ /* 0x000fea0003800000 */
.L_x_5155:
        /* <DEDUP_REMOVED lines=16> */
.L_x_5161:
[----:B------:R-:W-:Y:S05]  /*4fe0*/  BSYNC B2 ;  /* 0x0000000000027941 */ /* 0x000fea0003800000 */
.L_x_5160:
        /* <DEDUP_REMOVED lines=42> */
.L_x_5159:
[----:B------:R-:W-:Y:S05]  /*5290*/  BSYNC B1 ;  /* 0x0000000000017941 */ /* 0x000fea0003800000 */
.L_x_5158:
        /* <DEDUP_REMOVED lines=13> */
.L_x_5162:
        /* <DEDUP_REMOVED lines=12> */
.L_x_5165:
[----:B------:R-:W-:-:S07]  /*5430*/  MOV R46, R116 ;  /* 0x00000074002e7202 */ /* 0x000fce0000000f00 */
.L_x_5166:
[----:B------:R-:W-:Y:S05]  /*5440*/  BSYNC B1 ;  /* 0x0000000000017941 */ /* 0x000fea0003800000 */
.L_x_5164:
        /* <DEDUP_REMOVED lines=16> */
.L_x_5170:
[----:B------:R-:W-:Y:S05]  /*5550*/  BSYNC B2 ;  /* 0x0000000000027941 */ /* 0x000fea0003800000 */
.L_x_5169:
        /* <DEDUP_REMOVED lines=42> */
.L_x_5168:
[----:B------:R-:W-:Y:S05]  /*5800*/  BSYNC B1 ;  /* 0x0000000000017941 */ /* 0x000fea0003800000 */
.L_x_5167:
        /* <DEDUP_REMOVED lines=10> */
.L_x_5163:
        /* <DEDUP_REMOVED lines=12> */
.L_x_5172:
[----:B------:R-:W-:-:S07]  /*5970*/  IMAD.MOV.U32 R46, RZ, RZ, R116 ;  /* 0x000000ffff2e7224 */ /* 0x000fce00078e0074 */
.L_x_5173:
[----:B------:R-:W-:Y:S05]  /*5980*/  BSYNC B1 ;  /* 0x0000000000017941 */ /* 0x000fea0003800000 */
.L_x_5171:
        /* <DEDUP_REMOVED lines=16> */
.L_x_5177:
[----:B------:R-:W-:Y:S05]  /*5a90*/  BSYNC B2 ;  /* 0x0000000000027941 */ /* 0x000fea0003800000 */
.L_x_5176:
        /* <DEDUP_REMOVED lines=42> */
.L_x_5175:
[----:B------:R-:W-:Y:S05]  /*5d40*/  BSYNC B1 ;  /* 0x0000000000017941 */ /* 0x000fea0003800000 */
.L_x_5174:
        /* <DEDUP_REMOVED lines=13> */
.L_x_5178:
        /* <DEDUP_REMOVED lines=12> */
.L_x_5181:
[----:B------:R-:W-:-:S07]  /*5ee0*/  MOV R54, R116 ;  /* 0x0000007400367202 */ /* 0x000fce0000000f00 */
.L_x_5182:
[----:B------:R-:W-:Y:S05]  /*5ef0*/  BSYNC B1 ;  /* 0x0000000000017941 */ /* 0x000fea0003800000 */
.L_x_5180:
        /* <DEDUP_REMOVED lines=18> */
.L_x_5186:
[----:B------:R-:W-:Y:S05]  /*6020*/  BSYNC B2 ;  /* 0x0000000000027941 */ /* 0x000fea0003800000 */
.L_x_5185:
        /* <DEDUP_REMOVED lines=41> */
[----:B------:R-:W-:-:S08]  /*62c0*/  LOP3.LUT R107, R119, UR35, R44, 0x96, !PT ;  /* 0x00000023776b7c12 */ /* 0x000fd0000f8e962c */
.L_x_5184:
[----:B------:R-:W-:Y:S05]  /*62d0*/  BSYNC B1 ;  /* 0x0000000000017941 */ /* 0x000fea0003800000 */
.L_x_5183:
        /* <DEDUP_REMOVED lines=10> */
.L_x_5179:
[----:B------:R-:W0:Y:S01]  /*6380*/  LDC.64 R50, c[0x0][0x238] ;  /* 0x00008e00ff327b82 */ /* 0x000e220000000a00 */
[----:B------:R-:W-:Y:S01]  /*6390*/  SEL R47, RZ, 0x1000000, P5 ;  /* 0x01000000ff2f7807 */ /* 0x000fe20002800000 */
[----:B------:R-:W-:Y:S01]  /*63a0*/  @UP0 ULDC.64 UR16, c[0x0][0x228] ;  /* 0x00008a0000100ab9 */ /* 0x000fe20000000a00 */
[----:B------:R-:W-:Y:S02]  /*63b0*/  SEL R45, RZ, 0x10000, P4 ;  /* 0x00010000ff2d7807 */ /* 0x000fe40002000000 */
[----:B------:R-:W-:Y:S02]  /*63c0*/  SEL R46, RZ, 0x100, P3 ;  /* 0x00000100ff2e7807 */ /* 0x000fe40001800000 */
[----:B------:R-:W-:Y:S01]  /*63d0*/  ISETP.NE.AND P5, PT, R115, RZ, PT ;  /* 0x000000ff7300720c */ /* 0x000fe20003fa5270 */
[----:B------:R-:W1:Y:S01]  /*63e0*/  LDC.64 R48, c[0x0][0x240] ;  /* 0x00009000ff307b82 */ /* 0x000e620000000a00 */
[----:B------:R-:W-:Y:S02]  /*63f0*/  ISETP.NE.AND P4, PT, R57, RZ, PT ;  /* 0x000000ff3900720c */ /* 0x000fe40003f85270 */
[----:B------:R-:W-:-:S02]  /*6400*/  ISETP.NE.AND P3, PT, R120, RZ, PT ;  /* 0x000000ff7800720c */ /* 0x000fc40003f65270 */
[----:B------:R-:W-:Y:S02]  /*6410*/  ISETP.NE.AND P6, PT, R56, RZ, PT ;  /* 0x000000ff3800720c */ /* 0x000fe40003fc5270 */
[----:B------:R-:W-:Y:S01]  /*6420*/  SEL R44, RZ, 0x1, P3 ;  /* 0x00000001ff2c7807 */ /* 0x000fe20001800000 */
[----:B------:R-:W2:Y:S01]  /*6430*/  @P0 LDC.64 R54, c[0x0][0x230] ;  /* 0x00008c00ff360b82 */ /* 0x000ea20000000a00 */
[----:B------:R-:W-:Y:S02]  /*6440*/  SEL R56, RZ, 0x1, P4 ;  /* 0x00000001ff387807 */ /* 0x000fe40002000000 */
[----:B------:R-:W-:Y:S02]  /*6450*/  SEL R122, RZ, 0x1, P5 ;  /* 0x00000001ff7a7807 */ /* 0x000fe40002800000 */
[----:B------:R-:W-:Y:S01]  /*6460*/  LOP3.LUT R46, R46, R47, R45, 0xfe, !PT ;  /* 0x0000002f2e2e7212 */ /* 0x000fe200078efe2d */
[----:B------:R-:W-:Y:S01]  /*6470*/  IMAD.WIDE.U32 R44, R44, 0x1000000, RZ ;  /* 0x010000002c2c7825 */ /* 0x000fe200078e00ff */
[----:B------:R-:W-:-:S02]  /*6480*/  SEL R119, RZ, 0x1, P2 ;  /* 0x00000001ff777807 */ /* 0x000fc40001000000 */
[----:B------:R-:W-:Y:S01]  /*6490*/  SEL R115, RZ, 0x1, P6 ;  /* 0x00000001ff737807 */ /* 0x000fe20003000000 */
[----:B------:R-:W-:Y:S01]  /*64a0*/  IMAD.WIDE.U32 R56, R56, 0x10000, RZ ;  /* 0x0001000038387825 */ /* 0x000fe200078e00ff */
[----:B------:R-:W-:Y:S02]  /*64b0*/  LOP3.LUT R119, R45, R46, R119, 0xfe, !PT ;  /* 0x0000002e2d777212 */ /* 0x000fe400078efe77 */
[----:B------:R-:W-:Y:S01]  /*64c0*/  F2FP.F16.F32.PACK_AB R47, R111, R108 ;  /* 0x0000006c6f2f723e */ /* 0x000fe200000000ff */
[----:B------:R-:W-:Y:S01]  /*64d0*/  IMAD.WIDE.U32 R122, R122, 0x100, RZ ;  /* 0x000001007a7a7825 */ /* 0x000fe200078e00ff */
[----:B------:R-:W-:Y:S02]  /*64e0*/  F2FP.F16.F32.PACK_AB R46, R110, R95 ;  /* 0x0000005f6e2e723e */ /* 0x000fe400000000ff */
[----:B------:R-:W-:Y:S01]  /*64f0*/  F2FP.F16.F32.PACK_AB R45, R109, R94 ;  /* 0x0000005e6d2d723e */ /* 0x000fe200000000ff */
[----:B0-----:R-:W-:Y:S01]  /*6500*/  IMAD.WIDE.U32 R126, R105, 0x10, R50 ;  /* 0x00000010697e7825 */ /* 0x001fe200078e0032 */
[----:B------:R-:W-:-:S02]  /*6510*/  LOP3.LUT R56, R122, R44, R56, 0xfe, !PT ;  /* 0x0000002c7a387212 */ /* 0x000fc400078efe38 */
[----:B------:R-:W-:Y:S01]  /*6520*/  F2FP.F16.F32.PACK_AB R44, R59, R58 ;  /* 0x0000003a3b2c723e */ /* 0x000fe200000000ff */
[----:B-1----:R-:W-:Y:S01]  /*6530*/  IMAD.WIDE.U32 R124, R105, 0x8, R48 ;  /* 0x00000008697c7825 */ /* 0x002fe200078e0030 */
[----:B------:R-:W-:Y:S02]  /*6540*/  LOP3.LUT R123, R123, R119, R57, 0xfe, !PT ;  /* 0x000000777b7b7212 */ /* 0x000fe400078efe39 */
[----:B------:R-:W-:Y:S01]  /*6550*/  LOP3.LUT R122, R56, R115, RZ, 0xfc, !PT ;  /* 0x00000073387a7212 */ /* 0x000fe200078efcff */
[----:B------:R0:W-:Y:S01]  /*6560*/  STG.E.128 desc[UR4][R126.64], R44 ;  /* 0x0000002c7e007986 */ /* 0x0001e2000c101d04 */
[----:B------:R-:W-:Y:S01]  /*6570*/  PLOP3.LUT P3, PT, PT, PT, UP0, 0x80, 0x0 ;  /* 0x000000000000781c */ /* 0x000fe20003f6f008 */
[----:B------:R-:W-:Y:S01]  /*6580*/  VIADD R119, R105, 0x20 ;  /* 0x0000002069777836 */ /* 0x000fe20000000000 */
[----:B------:R-:W-:Y:S01]  /*6590*/  PLOP3.LUT P2, PT, PT, PT, UP0, 0x40, 0x0 ;  /* 0x000000000000781c */ /* 0x000fe20003f4e808 */
[----:B------:R0:W-:Y:S01]  /*65a0*/  STG.E.64 desc[UR4][R124.64], R122 ;  /* 0x0000007a7c007986 */ /* 0x0001e2000c101b04 */
[----:B------:R-:W-:Y:S01]  /*65b0*/  MOV R56, 0x10 ;  /* 0x0000001000387802 */ /* 0x000fe20000000f00 */
[----:B------:R-:W-:Y:S01]  /*65c0*/  IMAD.WIDE.U32 R120, R119, 0x10, R52 ;  /* 0x0000001077787825 */ /* 0x000fe200078e0034 */
[----:B------:R-:W-:-:S03]  /*65d0*/  PLOP3.LUT P4, PT, PT, PT, UP0, 0x80, 0x0 ;  /* 0x000000000000781c */ /* 0x000fc60003f8f008 */
[----:B--2---:R-:W-:-:S04]  /*65e0*/  @P0 IMAD.WIDE.U32 R54, R119, 0x10, R54 ;  /* 0x0000001077360825 */ /* 0x004fc800078e0036 */
        /* <DEDUP_REMOVED lines=22> */
.L_x_5187:
[----:B------:R2:W5:Y:S04]  /*6750*/  @P4 LDG.E.128 R36, desc[UR4][R56.64] ;  /* 0x0000000438244981 */ /* 0x000568000c1e1d00 */
[----:B------:R2:W5:Y:S04]  /*6760*/  @P0 LDG.E.128 R40, desc[UR4][R54.64] ;  /* 0x0000000436280981 */ /* 0x000568000c1e1d00 */
[----:B01----:R2:W5:Y:S01]  /*6770*/  LDG.E.128 R44, desc[UR4][R120.64] ;  /* 0x00000004782c7981 */ /* 0x003562000c1e1d00 */
[C---:B------:R-:W-:Y:S01]  /*6780*/  ISETP.NE.AND P2, PT, R117.reuse, 0x1, PT ;  /* 0x000000017500780c */ /* 0x040fe20003f45270 */
[----:B------:R-:W-:Y:S01]  /*6790*/  BSSY B1, `(.L_x_5188) ;  /* 0x000000c000017945 */ /* 0x000fe20003800000 */
[----:B------:R-:W-:-:S11]  /*67a0*/  IADD3 R122, R117, 0x1, RZ ;  /* 0x00000001757a7810 */ /* 0x000fd60007ffe0ff */
        /* <DEDUP_REMOVED lines=9> */
.L_x_5189:
[----:B------:R-:W-:-:S07]  /*6840*/  MOV R115, R116 ;  /* 0x0000007400737202 */ /* 0x000fce0000000f00 */
.L_x_5190:
[----:B------:R-:W-:Y:S05]  /*6850*/  BSYNC B1 ;  /* 0x0000000000017941 */ /* 0x000fea0003800000 */
.L_x_5188:
        /* <DEDUP_REMOVED lines=16> */
.L_x_5194:
[----:B------:R-:W-:Y:S05]  /*6960*/  BSYNC B2 ;  /* 0x0000000000027941 */ /* 0x000fea0003800000 */
.L_x_5193:
        /* <DEDUP_REMOVED lines=43> */
.L_x_5192:
[----:B------:R-:W-:Y:S05]  /*6c20*/  BSYNC B1 ;  /* 0x0000000000017941 */ /* 0x000fea0003800000 */
.L_x_5191:
[----:B------:R-:W-:Y:S01]  /*6c30*/  I2FP.F32.U32 R55, R115 ;  /* 0x0000007300377245 */ /* 0x000fe20000201000 */
[----:B-----5:R-:W-:-:S04]  /*6c40*/  HADD2.F32 R54, -RZ, R44.H0_H0 ;  /* 0x2000002cff367230 */ /* 0x020fc80000004100 */
        /* <DEDUP_REMOVED lines=12> */
.L_x_5195:
        /* <DEDUP_REMOVED lines=12> */
.L_x_5198:
[----:B------:R-:W-:-:S07]  /*6dd0*/  MOV R97, R116 ;  /* 0x0000007400617202 */ /* 0x000fce0000000f00 */
.L_x_5199:
[----:B------:R-:W-:Y:S05]  /*6de0*/  BSYNC B1 ;  /* 0x0000000000017941 */ /* 0x000fea0003800000 */
.L_x_5197:
        /* <DEDUP_REMOVED lines=16> */
.L_x_5203:
[----:B------:R-:W-:Y:S05]  /*6ef0*/  BSYNC B2 ;  /* 0x0000000000027941 */ /* 0x000fea0003800000 */
.L_x_5202:
        /* <DEDUP_REMOVED lines=42> */
[----:B------:R-:W-:Y:S01]  /*71a0*/  HFMA2.MMA R54, -RZ, RZ, 0, 0 ;  /* 0x00000000ff367435 */ /* 0x000fe200000001ff */
[----:B------:R-:W-:-:S10]  /*71b0*/  LOP3.LUT R107, R55, UR35, R56, 0x96, !PT ;  /* 0x00000023376b7c12 */ /* 0x000fd4000f8e9638 */
.L_x_5201:
[----:B------:R-:W-:Y:S05]  /*71c0*/  BSYNC B1 ;  /* 0x0000000000017941 */ /* 0x000fea0003800000 */
.L_x_5200:
        /* <DEDUP_REMOVED lines=10> */
.L_x_5196:
        /* <DEDUP_REMOVED lines=12> */
.L_x_5205:
[----:B------:R-:W-:-:S07]  /*7330*/  IMAD.MOV.U32 R122, RZ, RZ, R116 ;  /* 0x000000ffff7a7224 */ /* 0x000fce00078e0074 */
.L_x_5206:
[----:B------:R-:W-:Y:S05]  /*7340*/  BSYNC B1 ;  /* 0x0000000000017941 */ /* 0x000fea0003800000 */
.L_x_5204:
        /* <DEDUP_REMOVED lines=16> */
.L_x_5210:
[----:B------:R-:W-:Y:S05]  /*7450*/  BSYNC B2 ;  /* 0x0000000000027941 */ /* 0x000fea0003800000 */
.L_x_5209:
        /* <DEDUP_REMOVED lines=44> */
.L_x_5208:
[----:B------:R-:W-:Y:S05]  /*7720*/  BSYNC B1 ;  /* 0x0000000000017941 */ /* 0x000fea0003800000 */
.L_x_5207:
        /* <DEDUP_REMOVED lines=14> */
.L_x_5211:
        /* <DEDUP_REMOVED lines=12> */
.L_x_5214:
[----:B------:R-:W-:-:S07]  /*78d0*/  MOV R44, R116 ;  /* 0x00000074002c7202 */ /* 0x000fce0000000f00 */
.L_x_5215:
[----:B------:R-:W-:Y:S05]  /*78e0*/  BSYNC B1 ;  /* 0x0000000000017941 */ /* 0x000fea0003800000 */
.L_x_5213:
        /* <DEDUP_REMOVED lines=16> */
.L_x_5219:
[----:B------:R-:W-:Y:S05]  /*79f0*/  BSYNC B2 ;  /* 0x0000000000027941 */ /* 0x000fea0003800000 */
.L_x_5218:
        /* <DEDUP_REMOVED lines=44> */
.L_x_5217:
[----:B------:R-:W-:Y:S05]  /*7cc0*/  BSYNC B1 ;  /* 0x0000000000017941 */ /* 0x000fea0003800000 */
.L_x_5216:
        /* <DEDUP_REMOVED lines=10> */
.L_x_5212:
        /* <DEDUP_REMOVED lines=12> */
.L_x_5221:
[----:B------:R-:W-:-:S07]  /*7e30*/  IMAD.MOV.U32 R44, RZ, RZ, R116 ;  /* 0x000000ffff2c7224 */ /* 0x000fce00078e0074 */
.L_x_5222:
[----:B------:R-:W-:Y:S05]  /*7e40*/  BSYNC B1 ;  /* 0x0000000000017941 */ /* 0x000fea0003800000 */
.L_x_5220:
        /* <DEDUP_REMOVED lines=16> */
.L_x_5226:
[----:B------:R-:W-:Y:S05]  /*7f50*/  BSYNC B2 ;  /* 0x0000000000027941 */ /* 0x000fea0003800000 */
.L_x_5225:
        /* <DEDUP_REMOVED lines=44> */
.L_x_5224:
[----:B------:R-:W-:Y:S05]  /*8220*/  BSYNC B1 ;  /* 0x0000000000017941 */ /* 0x000fea0003800000 */
.L_x_5223:
        /* <DEDUP_REMOVED lines=14> */
.L_x_5227:
        /* <DEDUP_REMOVED lines=12> */
.L_x_5230:
[----:B------:R-:W-:-:S07]  /*83d0*/  MOV R44, R116 ;  /* 0x00000074002c7202 */ /* 0x000fce0000000f00 */
.L_x_5231:
[----:B------:R-:W-:Y:S05]  /*83e0*/  BSYNC B1 ;  /* 0x0000000000017941 */ /* 0x000fea0003800000 */
.L_x_5229:
        /* <DEDUP_REMOVED lines=16> */
.L_x_5235:
[----:B------:R-:W-:Y:S05]  /*84f0*/  BSYNC B2 ;  /* 0x0000000000027941 */ /* 0x000fea0003800000 */
.L_x_5234:
        /* <DEDUP_REMOVED lines=44> */
.L_x_5233:
[----:B------:R-:W-:Y:S05]  /*87c0*/  BSYNC B1 ;  /* 0x0000000000017941 */ /* 0x000fea0003800000 */
.L_x_5232:
        /* <DEDUP_REMOVED lines=10> */
.L_x_5228:
        /* <DEDUP_REMOVED lines=12> */
.L_x_5237:
[----:B------:R-:W-:-:S07]  /*8930*/  IMAD.MOV.U32 R44, RZ, RZ, R116 ;  /* 0x000000ffff2c7224 */ /* 0x000fce00078e0074 */
.L_x_5238:
[----:B------:R-:W-:Y:S05]  /*8940*/  BSYNC B1 ;  /* 0x0000000000017941 */ /* 0x000fea0003800000 */
.L_x_5236:
        /* <DEDUP_REMOVED lines=16> */
.L_x_5242:
[----:B------:R-:W-:Y:S05]  /*8a50*/  BSYNC B2 ;  /* 0x0000000000027941 */ /* 0x000fea0003800000 */
.L_x_5241:
        /* <DEDUP_REMOVED lines=44> */
.L_x_5240:
[----:B------:R-:W-:Y:S05]  /*8d20*/  BSYNC B1 ;  /* 0x0000000000017941 */ /* 0x000fea0003800000 */
.L_x_5239:
        /* <DEDUP_REMOVED lines=14> */
.L_x_5243:
        /* <DEDUP_REMOVED lines=12> */
.L_x_5246:
[----:B------:R-:W-:-:S07]  /*8ed0*/  MOV R100, R116 ;  /* 0x0000007400647202 */ /* 0x000fce0000000f00 */
.L_x_5247:
[----:B------:R-:W-:Y:S05]  /*8ee0*/  BSYNC B1 ;  /* 0x0000000000017941 */ /* 0x000fea0003800000 */
.L_x_5245:
        /* <DEDUP_REMOVED lines=16> */
.L_x_5251:
[----:B------:R-:W-:Y:S05]  /*8ff0*/  BSYNC B2 ;  /* 0x0000000000027941 */ /* 0x000fea0003800000 */
.L_x_5250:
        /* <DEDUP_REMOVED lines=44> */
.L_x_5249:
[----:B------:R-:W-:Y:S05]  /*92c0*/  BSYNC B1 ;  /* 0x0000000000017941 */ /* 0x000fea0003800000 */
.L_x_5248:
        /* <DEDUP_REMOVED lines=10> */
.L_x_5244:
        /* <DEDUP_REMOVED lines=12> */
.L_x_5253:
[----:B------:R-:W-:-:S07]  /*9430*/  IMAD.MOV.U32 R121, RZ, RZ, R116 ;  /* 0x000000ffff797224 */ /* 0x000fce00078e0074 */
.L_x_5254:
[----:B------:R-:W-:Y:S05]  /*9440*/  BSYNC B1 ;  /* 0x0000000000017941 */ /* 0x000fea0003800000 */
.L_x_5252:
        /* <DEDUP_REMOVED lines=16> */
.L_x_5258:
[----:B------:R-:W-:Y:S05]  /*9550*/  BSYNC B2 ;  /* 0x0000000000027941 */ /* 0x000fea0003800000 */
.L_x_5257:
        /* <DEDUP_REMOVED lines=44> */
.L_x_5256:
[----:B------:R-:W-:Y:S05]  /*9820*/  BSYNC B1 ;  /* 0x0000000000017941 */ /* 0x000fea0003800000 */
.L_x_5255:
        /* <DEDUP_REMOVED lines=13> */
.L_x_5259:
        /* <DEDUP_REMOVED lines=12> */
.L_x_5262:
[----:B------:R-:W-:-:S07]  /*99c0*/  MOV R101, R116 ;  /* 0x0000007400657202 */ /* 0x000fce0000000f00 */
.L_x_5263:
[----:B------:R-:W-:Y:S05]  /*99d0*/  BSYNC B1 ;  /* 0x0000000000017941 */ /* 0x000fea0003800000 */
.L_x_5261:
        /* <DEDUP_REMOVED lines=16> */
.L_x_5267:
[----:B------:R-:W-:Y:S05]  /*9ae0*/  BSYNC B2 ;  /* 0x0000000000027941 */ /* 0x000fea0003800000 */
.L_x_5266:
        /* <DEDUP_REMOVED lines=44> */
.L_x_5265:
[----:B------:R-:W-:Y:S05]  /*9db0*/  BSYNC B1 ;  /* 0x0000000000017941 */ /* 0x000fea0003800000 */
.L_x_5264:
        /* <DEDUP_REMOVED lines=10> */
.L_x_5260:
        /* <DEDUP_REMOVED lines=12> */
.L_x_5269:
[----:B------:R-:W-:-:S07]  /*9f20*/  IMAD.MOV.U32 R124, RZ, RZ, R116 ;  /* 0x000000ffff7c7224 */ /* 0x000fce00078e0074 */
.L_x_5270:
[----:B------:R-:W-:Y:S05]  /*9f30*/  BSYNC B1 ;  /* 0x0000000000017941 */ /* 0x000fea0003800000 */
.L_x_5268:
        /* <DEDUP_REMOVED lines=16> */
.L_x_5274:
[----:B------:R-:W-:Y:S05]  /*a040*/  BSYNC B2 ;  /* 0x0000000000027941 */ /* 0x000fea0003800000 */
.L_x_5273:
        /* <DEDUP_REMOVED lines=44> */
.L_x_5272:
[----:B------:R-:W-:Y:S05]  /*a310*/  BSYNC B1 ;  /* 0x0000000000017941 */ /* 0x000fea0003800000 */
.L_x_5271:
        /* <DEDUP_REMOVED lines=13> */
.L_x_5275:
        /* <DEDUP_REMOVED lines=12> */
.L_x_5278:
[----:B------:R-:W-:-:S07]  /*a4b0*/  MOV R46, R116 ;  /* 0x00000074002e7202 */ /* 0x000fce0000000f00 */
.L_x_5279:
[----:B------:R-:W-:Y:S05]  /*a4c0*/  BSYNC B1 ;  /* 0x0000000000017941 */ /* 0x000fea0003800000 */
.L_x_5277:
        /* <DEDUP_REMOVED lines=16> */
.L_x_5283:
[----:B------:R-:W-:Y:S05]  /*a5d0*/  BSYNC B2 ;  /* 0x0000000000027941 */ /* 0x000fea0003800000 */
.L_x_5282:
        /* <DEDUP_REMOVED lines=44> */
.L_x_5281:
[----:B------:R-:W-:Y:S05]  /*a8a0*/  BSYNC B1 ;  /* 0x0000000000017941 */ /* 0x000fea0003800000 */
.L_x_5280:
        /* <DEDUP_REMOVED lines=10> */
.L_x_5276:
        /* <DEDUP_REMOVED lines=12> */
.L_x_5285:
[----:B------:R-:W-:-:S07]  /*aa10*/  IMAD.MOV.U32 R46, RZ, RZ, R116 ;  /* 0x000000ffff2e7224 */ /* 0x000fce00078e0074 */
.L_x_5286:
[----:B------:R-:W-:Y:S05]  /*aa20*/  BSYNC B1 ;  /* 0x0000000000017941 */ /* 0x000fea0003800000 */
.L_x_5284:
        /* <DEDUP_REMOVED lines=16> */
.L_x_5290:
[----:B------:R-:W-:Y:S05]  /*ab30*/  BSYNC B2 ;  /* 0x0000000000027941 */ /* 0x000fea0003800000 */
.L_x_5289:
        /* <DEDUP_REMOVED lines=44> */
.L_x_5288:
[----:B------:R-:W-:Y:S05]  /*ae00*/  BSYNC B1 ;  /* 0x0000000000017941 */ /* 0x000fea0003800000 */
.L_x_5287:
        /* <DEDUP_REMOVED lines=13> */
.L_x_5291:
        /* <DEDUP_REMOVED lines=12> */
.L_x_5294:
[----:B------:R-:W-:-:S07]  /*afa0*/  MOV R46, R116 ;  /* 0x00000074002e7202 */ /* 0x000fce0000000f00 */
.L_x_5295:
[----:B------:R-:W-:Y:S05]  /*afb0*/  BSYNC B1 ;  /* 0x0000000000017941 */ /* 0x000fea0003800000 */
.L_x_5293:
        /* <DEDUP_REMOVED lines=16> */
.L_x_5299:
[----:B------:R-:W-:Y:S05]  /*b0c0*/  BSYNC B2 ;  /* 0x0000000000027941 */ /* 0x000fea0003800000 */
.L_x_5298:
        /* <DEDUP_REMOVED lines=44> */
.L_x_5297:
[----:B------:R-:W-:Y:S05]  /*b390*/  BSYNC B1 ;  /* 0x0000000000017941 */ /* 0x000fea0003800000 */
.L_x_5296:
        /* <DEDUP_REMOVED lines=10> */
.L_x_5292:
        /* <DEDUP_REMOVED lines=12> */
.L_x_5301:
[----:B------:R-:W-:-:S07]  /*b500*/  IMAD.MOV.U32 R46, RZ, RZ, R116 ;  /* 0x000000ffff2e7224 */ /* 0x000fce00078e0074 */
.L_x_5302:
[----:B------:R-:W-:Y:S05]  /*b510*/  BSYNC B1 ;  /* 0x0000000000017941 */ /* 0x000fea0003800000 */
.L_x_5300:
        /* <DEDUP_REMOVED lines=16> */
.L_x_5306:
[----:B------:R-:W-:Y:S05]  /*b620*/  BSYNC B2 ;  /* 0x0000000000027941 */ /* 0x000fea0003800000 */
.L_x_5305:
        /* <DEDUP_REMOVED lines=44> */
.L_x_5304:
[----:B------:R-:W-:Y:S05]  /*b8f0*/  BSYNC B1 ;  /* 0x0000000000017941 */ /* 0x000fea0003800000 */
.L_x_5303:
        /* <DEDUP_REMOVED lines=13> */
.L_x_5307:
        /* <DEDUP_REMOVED lines=12> */
.L_x_5310:
[----:B------:R-:W-:-:S07]  /*ba90*/  MOV R104, R116 ;  /* 0x0000007400687202 */ /* 0x000fce0000000f00 */
.L_x_5311:
[----:B------:R-:W-:Y:S05]  /*baa0*/  BSYNC B1 ;  /* 0x0000000000017941 */ /* 0x000fea0003800000 */
.L_x_5309:
        /* <DEDUP_REMOVED lines=18> */
.L_x_5315:
[----:B------:R-:W-:Y:S05]  /*bbd0*/  BSYNC B2 ;  /* 0x0000000000027941 */ /* 0x000fea0003800000 */
.L_x_5314:
        /* <DEDUP_REMOVED lines=44> */
.L_x_5313:
[----:B------:R-:W-:Y:S05]  /*bea0*/  BSYNC B1 ;  /* 0x0000000000017941 */ /* 0x000fea0003800000 */
.L_x_5312:
        /* <DEDUP_REMOVED lines=10> */
.L_x_5308:
[----:B------:R-:W-:Y:S01]  /*bf50*/  SEL R44, RZ, 0x100, P3 ;  /* 0x00000100ff2c7807 */ /* 0x000fe20001800000 */
[----:B------:R-:W-:Y:S01]  /*bf60*/  IMAD.WIDE.U32 R136, R119, 0x10, R50 ;  /* 0x0000001077887825 */ /* 0x000fe200078e0032 */
[----:B------:R-:W-:Y:S01]  /*bf70*/  SEL R46, RZ, 0x1000000, P5 ;  /* 0x01000000ff2e7807 */ /* 0x000fe20002800000 */
[----:B------:R-:W0:Y:S01]  /*bf80*/  @P0 LDC.64 R130, c[0x0][0x230] ;  /* 0x00008c00ff820b82 */ /* 0x000e220000000a00 */
[----:B------:R-:W-:Y:S01]  /*bf90*/  SEL R45, RZ, 0x10000, P4 ;  /* 0x00010000ff2d7807 */ /* 0x000fe20002000000 */
[----:B------:R-:W-:Y:S01]  /*bfa0*/  @UP0 ULDC.64 UR16, c[0x0][0x228] ;  /* 0x00008a0000100ab9 */ /* 0x000fe20000000a00 */
[----:B------:R-:W-:Y:S02]  /*bfb0*/  ISETP.NE.AND P3, PT, R129, RZ, PT ;  /* 0x000000ff8100720c */ /* 0x000fe40003f65270 */
[----:B------:R-:W-:Y:S02]  /*bfc0*/  ISETP.NE.AND P5, PT, R128, RZ, PT ;  /* 0x000000ff8000720c */ /* 0x000fe40003fa5270 */
[----:B------:R-:W-:-:S02]  /*bfd0*/  ISETP.NE.AND P4, PT, R127, RZ, PT ;  /* 0x000000ff7f00720c */ /* 0x000fc40003f85270 */
[----:B------:R-:W-:Y:S02]  /*bfe0*/  SEL R128, RZ, 0x1, P3 ;  /* 0x00000001ff807807 */ /* 0x000fe40001800000 */
[----:B------:R-:W-:Y:S02]  /*bff0*/  SEL R56, RZ, 0x1, P4 ;  /* 0x00000001ff387807 */ /* 0x000fe40002000000 */
[----:B------:R-:W-:Y:S01]  /*c000*/  SEL R54, RZ, 0x1, P5 ;  /* 0x00000001ff367807 */ /* 0x000fe20002800000 */
[----:B------:R-:W-:Y:S01]  /*c010*/  IMAD.WIDE.U32 R128, R128, 0x1000000, RZ ;  /* 0x0100000080807825 */ /* 0x000fe200078e00ff */
[----:B------:R-:W-:Y:S02]  /*c020*/  SEL R127, RZ, 0x1, P2 ;  /* 0x00000001ff7f7807 */ /* 0x000fe40001000000 */
[----:B------:R-:W-:Y:S01]  /*c030*/  LOP3.LUT R44, R44, R46, R45, 0xfe, !PT ;  /* 0x0000002e2c2c7212 */ /* 0x000fe200078efe2d */
[----:B------:R-:W-:Y:S01]  /*c040*/  IMAD.WIDE.U32 R56, R56, 0x10000, RZ ;  /* 0x0001000038387825 */ /* 0x000fe200078e00ff */
[----:B------:R-:W-:-:S02]  /*c050*/  ISETP.NE.AND P6, PT, R115, RZ, PT ;  /* 0x000000ff7300720c */ /* 0x000fc40003fc5270 */
[----:B------:R-:W-:Y:S01]  /*c060*/  LOP3.LUT R127, R129, R44, R127, 0xfe, !PT ;  /* 0x0000002c817f7212 */ /* 0x000fe200078efe7f */
[----:B------:R-:W-:Y:S01]  /*c070*/  IMAD.WIDE.U32 R54, R54, 0x100, RZ ;  /* 0x0000010036367825 */ /* 0x000fe200078e00ff */
[----:B------:R-:W-:Y:S02]  /*c080*/  SEL R115, RZ, 0x1, P6 ;  /* 0x00000001ff737807 */ /* 0x000fe40003000000 */
[----:B------:R-:W-:Y:S01]  /*c090*/  F2FP.F16.F32.PACK_AB R47, R125, R124 ;  /* 0x0000007c7d2f723e */ /* 0x000fe200000000ff */
[----:B------:R-:W-:Y:S01]  /*c0a0*/  VIADD R129, R105, 0x40 ;  /* 0x0000004069817836 */ /* 0x000fe20000000000 */
[----:B------:R-:W-:Y:S02]  /*c0b0*/  LOP3.LUT R128, R54, R128, R56, 0xfe, !PT ;  /* 0x0000008036807212 */ /* 0x000fe400078efe38 */
[----:B------:R-:W-:Y:S01]  /*c0c0*/  F2FP.F16.F32.PACK_AB R46, R126, R121 ;  /* 0x000000797e2e723e */ /* 0x000fe200000000ff */
[----:B------:R-:W-:Y:S01]  /*c0d0*/  IMAD.WIDE.U32 R134, R129, 0x10, R52 ;  /* 0x0000001081867825 */ /* 0x000fe200078e0034 */
[----:B------:R-:W-:-:S02]  /*c0e0*/  F2FP.F16.F32.PACK_AB R45, R123, R120 ;  /* 0x000000787b2d723e */ /* 0x000fc400000000ff */
[----:B------:R-:W-:Y:S01]  /*c0f0*/  F2FP.F16.F32.PACK_AB R44, R122, R117 ;  /* 0x000000757a2c723e */ /* 0x000fe200000000ff */
[----:B0-----:R-:W-:Y:S01]  /*c100*/  @P0 IMAD.WIDE.U32 R130, R129, 0x10, R130 ;  /* 0x0000001081820825 */ /* 0x001fe200078e0082 */
[----:B------:R-:W-:Y:S02]  /*c110*/  LOP3.LUT R55, R55, R127, R57, 0xfe, !PT ;  /* 0x0000007f37377212 */ /* 0x000fe400078efe39 */
[----:B------:R-:W-:Y:S01]  /*c120*/  LOP3.LUT R54, R128, R115, RZ, 0xfc, !PT ;  /* 0x0000007380367212 */ /* 0x000fe200078efcff */
[----:B------:R-:W-:Y:S01]  /*c130*/  IMAD.WIDE.U32 R56, R119, 0x8, R48 ;  /* 0x0000000877387825 */ /* 0x000fe200078e0030 */
[----:B------:R0:W-:Y:S01]  /*c140*/  STG.E.128 desc[UR4][R136.64], R44 ;  /* 0x0000002c88007986 */ /* 0x0001e2000c101d04 */
[----:B------:R-:W-:Y:S02]  /*c150*/  PLOP3.LUT P3, PT, PT, PT, UP0, 0x80, 0x0 ;  /* 0x000000000000781c */ /* 0x000fe40003f6f008 */
[----:B------:R-:W-:Y:S01]  /*c160*/  PLOP3.LUT P2, PT, PT, PT, UP0, 0x40, 0x0 ;  /* 0x000000000000781c */ /* 0x000fe20003f4e808 */
[----:B------:R0:W-:Y:S01]  /*c170*/  STG.E.64 desc[UR4][R56.64], R54 ;  /* 0x0000003638007986 */ /* 0x0001e2000c101b04 */
[----:B------:R-:W-:-:S02]  /*c180*/  MOV R132, 0x10 ;  /* 0x0000001000847802 */ /* 0x000fc40000000f00 */
[----:B------:R-:W-:-:S07]  /*c190*/  PLOP3.LUT P4, PT, PT, PT, UP0, 0x80, 0x0 ;  /* 0x000000000000781c */ /* 0x000fce0003f8f008 */
[----:B------:R-:W-:Y:S02]  /*c1a0*/  @P3 IMAD.WIDE.U32 R132, R129, R132, UR16 ;  /* 0x0000001081843e25 */ /* 0x000fe4000f8e0084 */
[----:B------:R-:W-:Y:S05]  /*c1b0*/  @P2 BRA `(.L_x_5316) ;  /* 0x0000000000502947 */ /* 0x000fea0003800000 */
[----:B0-----:R-:W-:Y:S01]  /*c1c0*/  IMAD.U32 R47, R103, 0x10000, RZ ;  /* 0x00010000672f7824 */ /* 0x001fe200078e00ff */
        /* <DEDUP_REMOVED lines=19> */
.L_x_5316:
        /* <DEDUP_REMOVED lines=15> */
.L_x_5318:
[----:B------:R-:W-:-:S07]  /*c3f0*/  MOV R115, R116 ;  /* 0x0000007400737202 */ /* 0x000fce0000000f00 */
.L_x_5319:
[----:B------:R-:W-:Y:S05]  /*c400*/  BSYNC B1 ;  /* 0x0000000000017941 */ /* 0x000fea0003800000 */
.L_x_5317:
        /* <DEDUP_REMOVED lines=16> */
.L_x_5323:
[----:B------:R-:W-:Y:S05]  /*c510*/  BSYNC B2 ;  /* 0x0000000000027941 */ /* 0x000fea0003800000 */
.L_x_5322:
        /* <DEDUP_REMOVED lines=44> */
.L_x_5321:
[----:B------:R-:W-:Y:S05]  /*c7e0*/  BSYNC B1 ;  /* 0x0000000000017941 */ /* 0x000fea0003800000 */
.L_x_5320:
        /* <DEDUP_REMOVED lines=14> */
.L_x_5324:
        /* <DEDUP_REMOVED lines=12> */
.L_x_5327:
[----:B------:R-:W-:-:S07]  /*c990*/  IMAD.MOV.U32 R97, RZ, RZ, R116 ;  /* 0x000000ffff617224 */ /* 0x000fce00078e0074 */
.L_x_5328:
[----:B------:R-:W-:Y:S05]  /*c9a0*/  BSYNC B1 ;  /* 0x0000000000017941 */ /* 0x000fea0003800000 */
.L_x_5326:
        /* <DEDUP_REMOVED lines=16> */
.L_x_5332:
[----:B------:R-:W-:Y:S05]  /*cab0*/  BSYNC B2 ;  /* 0x0000000000027941 */ /* 0x000fea0003800000 */
.L_x_5331:
        /* <DEDUP_REMOVED lines=44> */
.L_x_5330:
[----:B------:R-:W-:Y:S05]  /*cd80*/  BSYNC B1 ;  /* 0x0000000000017941 */ /* 0x000fea0003800000 */
.L_x_5329:
        /* <DEDUP_REMOVED lines=10> */
.L_x_5325:
        /* <DEDUP_REMOVED lines=12> */
.L_x_5334:
[----:B------:R-:W-:-:S07]  /*cef0*/  MOV R128, R116 ;  /* 0x0000007400807202 */ /* 0x000fce0000000f00 */
.L_x_5335:
[----:B------:R-:W-:Y:S05]  /*cf00*/  BSYNC B1 ;  /* 0x0000000000017941 */ /* 0x000fea0003800000 */
.L_x_5333:
        /* <DEDUP_REMOVED lines=16> */
.L_x_5339:
[----:B------:R-:W-:Y:S05]  /*d010*/  BSYNC B2 ;  /* 0x0000000000027941 */ /* 0x000fea0003800000 */
.L_x_5338:
        /* <DEDUP_REMOVED lines=44> */
.L_x_5337:
[----:B------:R-:W-:Y:S05]  /*d2e0*/  BSYNC B1 ;  /* 0x0000000000017941 */ /* 0x000fea0003800000 */
.L_x_5336:
        /* <DEDUP_REMOVED lines=10> */
[----:B------:R-:W-:Y:S01]  /*d390*/  HADD2.F32 R57, -RZ, R40.H1_H1 ;  /* 0x30000028ff397230 */ /* 0x000fe20000004100 */
[----:B------:R-:W-:-:S04]  /*d3a0*/  MOV R55, R54 ;  /* 0x0000003600377202 */ /* 0x000fc80000000f00 */
[----:B------:R-:W-:Y:S01]  /*d3b0*/  FADD.FTZ R130, R57, R130 ;  /* 0x0000008239827221 */ /* 0x000fe20000010000 */
[----:B------:R-:W-:Y:S06]  /*d3c0*/  BRA `(.L_x_5341) ;  /* 0x0000000400587947 */ /* 0x000fec0003800000 */
.L_x_5340:
        /* <DEDUP_REMOVED lines=12> */
.L_x_5343:
[----:B------:R-:W-:-:S07]  /*d490*/  IMAD.MOV.U32 R44, RZ, RZ, R116 ;  /* 0x000000ffff2c7224 */ /* 0x000fce00078e0074 */
.L_x_5344:
[----:B------:R-:W-:Y:S05]  /*d4a0*/  BSYNC B1 ;  /* 0x0000000000017941 */ /* 0x000fea0003800000 */
.L_x_5342:
        /* <DEDUP_REMOVED lines=16> */
.L_x_5348:
[----:B------:R-:W-:Y:S05]  /*d5b0*/  BSYNC B2 ;  /* 0x0000000000027941 */ /* 0x000fea0003800000 */
.L_x_5347:
        /* <DEDUP_REMOVED lines=44> */
.L_x_5346:
[----:B------:R-:W-:Y:S05]  /*d880*/  BSYNC B1 ;  /* 0x0000000000017941 */ /* 0x000fea0003800000 */
.L_x_5345:
        /* <DEDUP_REMOVED lines=10> */
.L_x_5341:
        /* <DEDUP_REMOVED lines=12> */
.L_x_5350:
[----:B------:R-:W-:-:S07]  /*d9f0*/  MOV R44, R116 ;  /* 0x00000074002c7202 */ /* 0x000fce0000000f00 */
.L_x_5351:
[----:B------:R-:W-:Y:S05]  /*da00*/  BSYNC B1 ;  /* 0x0000000000017941 */ /* 0x000fea0003800000 */
.L_x_5349:
        /* <DEDUP_REMOVED lines=16> */
.L_x_5355:
[----:B------:R-:W-:Y:S05]  /*db10*/  BSYNC B2 ;  /* 0x0000000000027941 */ /* 0x000fea0003800000 */
.L_x_5354:
        /* <DEDUP_REMOVED lines=44> */
.L_x_5353:
[----:B------:R-:W-:Y:S05]  /*dde0*/  BSYNC B1 ;  /* 0x0000000000017941 */ /* 0x000fea0003800000 */
.L_x_5352:
        /* <DEDUP_REMOVED lines=14> */
.L_x_5356:
        /* <DEDUP_REMOVED lines=12> */
.L_x_5359:
[----:B------:R-:W-:-:S07]  /*df90*/  IMAD.MOV.U32 R44, RZ, RZ, R116 ;  /* 0x000000ffff2c7224 */ /* 0x000fce00078e0074 */
.L_x_5360:
[----:B------:R-:W-:Y:S05]  /*dfa0*/  BSYNC B1 ;  /* 0x0000000000017941 */ /* 0x000fea0003800000 */
.L_x_5358:
        /* <DEDUP_REMOVED lines=16> */
.L_x_5364:
[----:B------:R-:W-:Y:S05]  /*e0b0*/  BSYNC B2 ;  /* 0x0000000000027941 */ /* 0x000fea0003800000 */
.L_x_5363:
        /* <DEDUP_REMOVED lines=44> */
.L_x_5362:
[----:B------:R-:W-:Y:S05]  /*e380*/  BSYNC B1 ;  /* 0x0000000000017941 */ /* 0x000fea0003800000 */
.L_x_5361:
        /* <DEDUP_REMOVED lines=10> */
.L_x_5357:
        /* <DEDUP_REMOVED lines=12> */
.L_x_5366:
[----:B------:R-:W-:-:S07]  /*e4f0*/  MOV R44, R116 ;  /* 0x00000074002c7202 */ /* 0x000fce0000000f00 */
.L_x_5367:
[----:B------:R-:W-:Y:S05]  /*e500*/  BSYNC B1 ;  /* 0x0000000000017941 */ /* 0x000fea0003800000 */
.L_x_5365:
        /* <DEDUP_REMOVED lines=16> */
.L_x_5371:
[----:B------:R-:W-:Y:S05]  /*e610*/  BSYNC B2 ;  /* 0x0000000000027941 */ /* 0x000fea0003800000 */
.L_x_5370:
        /* <DEDUP_REMOVED lines=44> */
.L_x_5369:
[----:B------:R-:W-:Y:S05]  /*e8e0*/  BSYNC B1 ;  /* 0x0000000000017941 */ /* 0x000fea0003800000 */
.L_x_5368:
        /* <DEDUP_REMOVED lines=14> */
.L_x_5372:
        /* <DEDUP_REMOVED lines=12> */
.L_x_5375:
[----:B------:R-:W-:-:S07]  /*ea90*/  IMAD.MOV.U32 R100, RZ, RZ, R116 ;  /* 0x000000ffff647224 */ /* 0x000fce00078e0074 */
.L_x_5376:
[----:B------:R-:W-:Y:S05]  /*eaa0*/  BSYNC B1 ;  /* 0x0000000000017941 */ /* 0x000fea0003800000 */
.L_x_5374:
        /* <DEDUP_REMOVED lines=16> */
.L_x_5380:
[----:B------:R-:W-:Y:S05]  /*ebb0*/  BSYNC B2 ;  /* 0x0000000000027941 */ /* 0x000fea0003800000 */
.L_x_5379:
        /* <DEDUP_REMOVED lines=44> */
.L_x_5378:
[----:B------:R-:W-:Y:S05]  /*ee80*/  BSYNC B1 ;  /* 0x0000000000017941 */ /* 0x000fea0003800000 */
.L_x_5377:
        /* <DEDUP_REMOVED lines=10> */
.L_x_5373:
        /* <DEDUP_REMOVED lines=12> */
.L_x_5382:
[----:B------:R-:W-:-:S07]  /*eff0*/  MOV R131, R116 ;  /* 0x0000007400837202 */ /* 0x000fce0000000f00 */
.L_x_5383:
[----:B------:R-:W-:Y:S05]  /*f000*/  BSYNC B1 ;  /* 0x0000000000017941 */ /* 0x000fea0003800000 */
.L_x_5381:
        /* <DEDUP_REMOVED lines=16> */
.L_x_5387:
[----:B------:R-:W-:Y:S05]  /*f110*/  BSYNC B2 ;  /* 0x0000000000027941 */ /* 0x000fea0003800000 */
.L_x_5386:
        /* <DEDUP_REMOVED lines=43> */
[----:B------:R-:W-:-:S11]  /*f3d0*/  HFMA2.MMA R45, -RZ, RZ, 0, 0 ;  /* 0x00000000ff2d7435 */ /* 0x000fd600000001ff */
.L_x_5385:
[----:B------:R-:W-:Y:S05]  /*f3e0*/  BSYNC B1 ;  /* 0x0000000000017941 */ /* 0x000fea0003800000 */
.L_x_5384:
        /* <DEDUP_REMOVED lines=13> */
.L_x_5388:
        /* <DEDUP_REMOVED lines=12> */
.L_x_5391:
[----:B------:R-:W-:-:S07]  /*f580*/  IMAD.MOV.U32 R101, RZ, RZ, R116 ;  /* 0x000000ffff657224 */ /* 0x000fce00078e0074 */
.L_x_5392:
[----:B------:R-:W-:Y:S05]  /*f590*/  BSYNC B1 ;  /* 0x0000000000017941 */ /* 0x000fea0003800000 */
.L_x_5390:
        /* <DEDUP_REMOVED lines=16> */
.L_x_5396:
[----:B------:R-:W-:Y:S05]  /*f6a0*/  BSYNC B2 ;  /* 0x0000000000027941 */ /* 0x000fea0003800000 */
.L_x_5395:
        /* <DEDUP_REMOVED lines=44> */
.L_x_5394:
[----:B------:R-:W-:Y:S05]  /*f970*/  BSYNC B1 ;  /* 0x0000000000017941 */ /* 0x000fea0003800000 */
.L_x_5393:
        /* <DEDUP_REMOVED lines=10> */
.L_x_5389:
        /* <DEDUP_REMOVED lines=12> */
.L_x_5398:
[----:B------:R-:W-:-:S07]  /*fae0*/  MOV R132, R116 ;  /* 0x0000007400847202 */ /* 0x000fce0000000f00 */
.L_x_5399:
[----:B------:R-:W-:Y:S05]  /*faf0*/  BSYNC B1 ;  /* 0x0000000000017941 */ /* 0x000fea0003800000 */
.L_x_5397:
        /* <DEDUP_REMOVED lines=16> */
.L_x_5403:
[----:B------:R-:W-:Y:S05]  /*fc00*/  BSYNC B2 ;  /* 0x0000000000027941 */ /* 0x000fea0003800000 */
.L_x_5402:
        /* <DEDUP_REMOVED lines=44> */
.L_x_5401:
[----:B------:R-:W-:Y:S05]  /*fed0*/  BSYNC B1 ;  /* 0x0000000000017941 */ /* 0x000fea0003800000 */
.L_x_5400:
        /* <DEDUP_REMOVED lines=13> */
.L_x_5404:
        /* <DEDUP_REMOVED lines=12> */
.L_x_5407:
[----:B------:R-:W-:-:S07]  /*10070*/  IMAD.MOV.U32 R46, RZ, RZ, R116 ;  /* 0x000000ffff2e7224 */ /* 0x000fce00078e0074 */
.L_x_5408:
[----:B------:R-:W-:Y:S05]  /*10080*/  BSYNC B1 ;  /* 0x0000000000017941 */ /* 0x000fea0003800000 */
.L_x_5406:
        /* <DEDUP_REMOVED lines=16> */
.L_x_5412:
[----:B------:R-:W-:Y:S05]  /*10190*/  BSYNC B2 ;  /* 0x0000000000027941 */ /* 0x000fea0003800000 */
.L_x_5411:
        /* <DEDUP_REMOVED lines=44> */
.L_x_5410:
[----:B------:R-:W-:Y:S05]  /*10460*/  BSYNC B1 ;  /* 0x0000000000017941 */ /* 0x000fea0003800000 */
.L_x_5409:
        /* <DEDUP_REMOVED lines=10> */
.L_x_5405:
        /* <DEDUP_REMOVED lines=12> */
.L_x_5414:
[----:B------:R-:W-:-:S07]  /*105d0*/  MOV R46, R116 ;  /* 0x00000074002e7202 */ /* 0x000fce0000000f00 */
.L_x_5415:
[----:B------:R-:W-:Y:S05]  /*105e0*/  BSYNC B1 ;  /* 0x0000000000017941 */ /* 0x000fea0003800000 */
.L_x_5413:
        /* <DEDUP_REMOVED lines=16> */
.L_x_5419:
[----:B------:R-:W-:Y:S05]  /*106f0*/  BSYNC B2 ;  /* 0x0000000000027941 */ /* 0x000fea0003800000 */
.L_x_5418:
        /* <DEDUP_REMOVED lines=44> */
.L_x_5417:
[----:B------:R-:W-:Y:S05]  /*109c0*/  BSYNC B1 ;  /* 0x0000000000017941 */ /* 0x000fea0003800000 */
.L_x_5416:
        /* <DEDUP_REMOVED lines=13> */
.L_x_5420:
        /* <DEDUP_REMOVED lines=12> */
.L_x_5423:
[----:B------:R-:W-:-:S07]  /*10b60*/  IMAD.MOV.U32 R46, RZ, RZ, R116 ;  /* 0x000000ffff2e7224 */ /* 0x000fce00078e0074 */
.L_x_5424:
[----:B------:R-:W-:Y:S05]  /*10b70*/  BSYNC B1 ;  /* 0x0000000000017941 */ /* 0x000fea0003800000 */
.L_x_5422:
        /* <DEDUP_REMOVED lines=16> */
.L_x_5428:
[----:B------:R-:W-:Y:S05]  /*10c80*/  BSYNC B2 ;  /* 0x0000000000027941 */ /* 0x000fea0003800000 */
.L_x_5427:
        /* <DEDUP_REMOVED lines=44> */
.L_x_5426:
[----:B------:R-:W-:Y:S05]  /*10f50*/  BSYNC B1 ;  /* 0x0000000000017941 */ /* 0x000fea0003800000 */
.L_x_5425:
        /* <DEDUP_REMOVED lines=10> */
.L_x_5421:
        /* <DEDUP_REMOVED lines=12> */
.L_x_5430:
[----:B------:R-:W-:-:S07]  /*110c0*/  MOV R46, R116 ;  /* 0x00000074002e7202 */ /* 0x000fce0000000f00 */
.L_x_5431:
[----:B------:R-:W-:Y:S05]  /*110d0*/  BSYNC B1 ;  /* 0x0000000000017941 */ /* 0x000fea0003800000 */
.L_x_5429:
        /* <DEDUP_REMOVED lines=16> */
.L_x_5435:
[----:B------:R-:W-:Y:S05]  /*111e0*/  BSYNC B2 ;  /* 0x0000000000027941 */ /* 0x000fea0003800000 */
.L_x_5434:
        /* <DEDUP_REMOVED lines=44> */
.L_x_5433:
[----:B------:R-:W-:Y:S05]  /*114b0*/  BSYNC B1 ;  /* 0x0000000000017941 */ /* 0x000fea0003800000 */
.L_x_5432:
        /* <DEDUP_REMOVED lines=13> */
.L_x_5436:
        /* <DEDUP_REMOVED lines=12> */
.L_x_5439:
[----:B------:R-:W-:-:S07]  /*11650*/  IMAD.MOV.U32 R104, RZ, RZ, R116 ;  /* 0x000000ffff687224 */ /* 0x000fce00078e0074 */
.L_x_5440:
[----:B------:R-:W-:Y:S05]  /*11660*/  BSYNC B1 ;  /* 0x0000000000017941 */ /* 0x000fea0003800000 */
.L_x_5438:
        /* <DEDUP_REMOVED lines=11> */
[----:B------:R-:W-:Y:S01]  /*11720*/  @!P6 IADD3 R90, R90, 0x1, RZ ;  /* 0x000000015a5ae810 */ /* 0x000fe20007ffe0ff */
[----:B------:R-:W-:Y:S02]  /*11730*/  @!P6 VIADD R45, R96, 0x1 ;  /* 0x00000001602de836 */ /* 0x000fe40000000000 */
[----:B------:R-:W-:Y:S01]  /*11740*/  @!P6 IMAD.MOV.U32 R92, RZ, RZ, RZ ;  /* 0x000000ffff5ce224 */ /* 0x000fe200078e00ff */
[----:B------:R-:W-:-:S13]  /*11750*/  ISETP.NE.AND P0, PT, R90, RZ, !P6 ;  /* 0x000000ff5a00720c */ /* 0x000fda0007705270 */
[----:B------:R-:W-:Y:S02]  /*11760*/  @P0 IADD3 R45, R96, RZ, RZ ;  /* 0x000000ff602d0210 */ /* 0x000fe40007ffe0ff */
[----:B------:R-:W-:Y:S02]  /*11770*/  ISETP.NE.AND P0, PT, R44, RZ, PT ;  /* 0x000000ff2c00720c */ /* 0x000fe40003f05270 */
[----:B------:R-:W-:-:S11]  /*11780*/  @!P6 MOV R96, R45 ;  /* 0x0000002d0060e202 */ /* 0x000fd60000000f00 */
.L_x_5444:
[----:B------:R-:W-:Y:S05]  /*11790*/  BSYNC B2 ;  /* 0x0000000000027941 */ /* 0x000fea0003800000 */
.L_x_5443:
        /* <DEDUP_REMOVED lines=44> */
.L_x_5442:
[----:B------:R-:W-:Y:S05]  /*11a60*/  BSYNC B1 ;  /* 0x0000000000017941 */ /* 0x000fea0003800000 */
.L_x_5441:
        /* <DEDUP_REMOVED lines=10> */
.L_x_5437:
[----:B------:R-:W-:Y:S01]  /*11b10*/  SEL R46, RZ, 0x1000000, P5 ;  /* 0x01000000ff2e7807 */ /* 0x000fe20002800000 */
[C---:B------:R-:W-:Y:S01]  /*11b20*/  IMAD.WIDE.U32 R142, R129.reuse, 0x10, R50 ;  /* 0x00000010818e7825 */ /* 0x040fe200078e0032 */
[----:B------:R-:W-:Y:S01]  /*11b30*/  SEL R47, RZ, 0x10000, P4 ;  /* 0x00010000ff2f7807 */ /* 0x000fe20002000000 */
[----:B------:R-:W0:Y:S01]  /*11b40*/  @P0 LDC.64 R56, c[0x0][0x230] ;  /* 0x00008c00ff380b82 */ /* 0x000e220000000a00 */
[----:B------:R-:W-:Y:S01]  /*11b50*/  SEL R44, RZ, 0x100, P3 ;  /* 0x00000100ff2c7807 */ /* 0x000fe20001800000 */
[----:B------:R-:W-:Y:S01]  /*11b60*/  IMAD.WIDE.U32 R140, R129, 0x8, R48 ;  /* 0x00000008818c7825 */ /* 0x000fe200078e0030 */
[----:B------:R-:W-:Y:S01]  /*11b70*/  ISETP.NE.AND P5, PT, R137, RZ, PT ;  /* 0x000000ff8900720c */ /* 0x000fe20003fa5270 */
[----:B------:R-:W-:Y:S01]  /*11b80*/  @UP0 ULDC.64 UR16, c[0x0][0x228] ;  /* 0x00008a0000100ab9 */ /* 0x000fe20000000a00 */
        /* <DEDUP_REMOVED lines=9> */
[----:B------:R-:W-:-:S02]  /*11c20*/  LOP3.LUT R44, R44, R46, R47, 0xfe, !PT ;  /* 0x0000002e2c2c7212 */ /* 0x000fc400078efe2f */
[----:B------:R-:W-:Y:S01]  /*11c30*/  SEL R115, RZ, 0x1, P6 ;  /* 0x00000001ff737807 */ /* 0x000fe20003000000 */
[----:B------:R-:W-:Y:S01]  /*11c40*/  IMAD.WIDE.U32 R54, R54, 0x100, RZ ;  /* 0x0000010036367825 */ /* 0x000fe200078e00ff */
[----:B------:R-:W-:Y:S02]  /*11c50*/  LOP3.LUT R139, R139, R44, R45, 0xfe, !PT ;  /* 0x0000002c8b8b7212 */ /* 0x000fe400078efe2d */
[----:B------:R-:W-:Y:S02]  /*11c60*/  F2FP.F16.F32.PACK_AB R47, R135, R132 ;  /* 0x00000084872f723e */ /* 0x000fe400000000ff */
[----:B------:R-:W-:Y:S01]  /*11c70*/  LOP3.LUT R138, R54, R138, R136, 0xfe, !PT ;  /* 0x0000008a368a7212 */ /* 0x000fe200078efe88 */
[----:B------:R-:W-:Y:S01]  /*11c80*/  IMAD.MOV.U32 R136, RZ, RZ, 0x10 ;  /* 0x00000010ff887424 */ /* 0x000fe200078e00ff */
[----:B------:R-:W-:Y:S02]  /*11c90*/  F2FP.F16.F32.PACK_AB R46, R134, R131 ;  /* 0x00000083862e723e */ /* 0x000fe400000000ff */
[----:B------:R-:W-:-:S02]  /*11ca0*/  F2FP.F16.F32.PACK_AB R45, R133, R128 ;  /* 0x00000080852d723e */ /* 0x000fc400000000ff */
[----:B------:R-:W-:Y:S02]  /*11cb0*/  F2FP.F16.F32.PACK_AB R44, R130, R127 ;  /* 0x0000007f822c723e */ /* 0x000fe400000000ff */
[----:B------:R-:W-:Y:S02]  /*11cc0*/  LOP3.LUT R55, R55, R139, R137, 0xfe, !PT ;  /* 0x0000008b37377212 */ /* 0x000fe400078efe89 */
[----:B------:R-:W-:Y:S01]  /*11cd0*/  LOP3.LUT R54, R138, R115, RZ, 0xfc, !PT ;  /* 0x000000738a367212 */ /* 0x000fe200078efcff */
[----:B------:R1:W-:Y:S01]  /*11ce0*/  STG.E.128 desc[UR4][R142.64], R44 ;  /* 0x0000002c8e007986 */ /* 0x0003e2000c101d04 */
[----:B------:R-:W-:Y:S02]  /*11cf0*/  PLOP3.LUT P3, PT, PT, PT, UP0, 0x80, 0x0 ;  /* 0x000000000000781c */ /* 0x000fe40003f6f008 */
[----:B------:R-:W-:Y:S01]  /*11d00*/  PLOP3.LUT P2, PT, PT, PT, UP0, 0x40, 0x0 ;  /* 0x000000000000781c */ /* 0x000fe20003f4e808 */
[----:B------:R1:W-:Y:S01]  /*11d10*/  STG.E.64 desc[UR4][R140.64], R54 ;  /* 0x000000368c007986 */ /* 0x0003e2000c101b04 */
[----:B------:R-:W-:-:S02]  /*11d20*/  IADD3 R115, R105, 0x60, RZ ;  /* 0x0000006069737810 */ /* 0x000fc40007ffe0ff */
[----:B------:R-:W-:-:S03]  /*11d30*/  PLOP3.LUT P4, PT, PT, PT, UP0, 0x80, 0x0 ;  /* 0x000000000000781c */ /* 0x000fc60003f8f008 */
[----:B------:R-:W-:-:S04]  /*11d40*/  IMAD.WIDE.U32 R138, R115, 0x10, R52 ;  /* 0x00000010738a7825 */ /* 0x000fc800078e0034 */
[----:B------:R-:W-:-:S04]  /*11d50*/  @P3 IMAD.WIDE.U32 R136, R115, R136, UR16 ;  /* 0x0000001073883e25 */ /* 0x000fc8000f8e0088 */
[----:B0-----:R-:W-:Y:S01]  /*11d60*/  @P0 IMAD.WIDE.U32 R56, R115, 0x10, R56 ;  /* 0x0000001073380825 */ /* 0x001fe200078e0038 */
[----:B-1----:R-:W-:Y:S06]  /*11d70*/  @P2 BRA `(.L_x_5445) ;  /* 0x0000000000502947 */ /* 0x002fec0003800000 */
        /* <DEDUP_REMOVED lines=20> */
.L_x_5445:
[----:B------:R1:W5:Y:S04]  /*11ec0*/  @P4 LDG.E.128 R36, desc[UR4][R136.64] ;  /* 0x0000000488244981 */ /* 0x000368000c1e1d00 */
[----:B------:R1:W5:Y:S04]  /*11ed0*/  @P0 LDG.E.128 R40, desc[UR4][R56.64] ;  /* 0x0000000438280981 */ /* 0x000368000c1e1d00 */
[----:B0-----:R1:W5:Y:S01]  /*11ee0*/  LDG.E.128 R44, desc[UR4][R138.64] ;  /* 0x000000048a2c7981 */ /* 0x001362000c1e1d00 */
        /* <DEDUP_REMOVED lines=12> */
.L_x_5447:
[----:B------:R-:W-:-:S07]  /*11fb0*/  IMAD.MOV.U32 R136, RZ, RZ, R116 ;  /* 0x000000ffff887224 */ /* 0x000fce00078e0074 */
.L_x_5448:
[----:B------:R-:W-:Y:S05]  /*11fc0*/  BSYNC B1 ;  /* 0x0000000000017941 */ /* 0x000fea0003800000 */
.L_x_5446:
        /* <DEDUP_REMOVED lines=16> */
.L_x_5452:
[----:B------:R-:W-:Y:S05]  /*120d0*/  BSYNC B2 ;  /* 0x0000000000027941 */ /* 0x000fea0003800000 */
.L_x_5451:
        /* <DEDUP_REMOVED lines=44> */
.L_x_5450:
[----:B------:R-:W-:Y:S05]  /*123a0*/  BSYNC B1 ;  /* 0x0000000000017941 */ /* 0x000fea0003800000 */
.L_x_5449:
        /* <DEDUP_REMOVED lines=14> */
.L_x_5453:
        /* <DEDUP_REMOVED lines=12> */
.L_x_5456:
[----:B------:R-:W-:-:S07]  /*12550*/  MOV R97, R116 ;  /* 0x0000007400617202 */ /* 0x000fce0000000f00 */
.L_x_5457:
[----:B------:R-:W-:Y:S05]  /*12560*/  BSYNC B1 ;  /* 0x0000000000017941 */ /* 0x000fea0003800000 */
.L_x_5455:
        /* <DEDUP_REMOVED lines=16> */
.L_x_5461:
[----:B------:R-:W-:Y:S05]  /*12670*/  BSYNC B2 ;  /* 0x0000000000027941 */ /* 0x000fea0003800000 */
.L_x_5460:
        /* <DEDUP_REMOVED lines=44> */
.L_x_5459:
[----:B------:R-:W-:Y:S05]  /*12940*/  BSYNC B1 ;  /* 0x0000000000017941 */ /* 0x000fea0003800000 */
.L_x_5458:
        /* <DEDUP_REMOVED lines=10> */
.L_x_5454:
        /* <DEDUP_REMOVED lines=12> */
.L_x_5463:
[----:B------:R-:W-:-:S07]  /*12ab0*/  IMAD.MOV.U32 R137, RZ, RZ, R116 ;  /* 0x000000ffff897224 */ /* 0x000fce00078e0074 */
.L_x_5464:
[----:B------:R-:W-:Y:S05]  /*12ac0*/  BSYNC B1 ;  /* 0x0000000000017941 */ /* 0x000fea0003800000 */
.L_x_5462:
        /* <DEDUP_REMOVED lines=16> */
.L_x_5468:
[----:B------:R-:W-:Y:S05]  /*12bd0*/  BSYNC B2 ;  /* 0x0000000000027941 */ /* 0x000fea0003800000 */
.L_x_5467:
        /* <DEDUP_REMOVED lines=44> */
.L_x_5466:
[----:B------:R-:W-:Y:S05]  /*12ea0*/  BSYNC B1 ;  /* 0x0000000000017941 */ /* 0x000fea0003800000 */
.L_x_5465:
        /* <DEDUP_REMOVED lines=14> */
.L_x_5469:
        /* <DEDUP_REMOVED lines=12> */
.L_x_5472:
[----:B------:R-:W-:-:S07]  /*13050*/  MOV R44, R116 ;  /* 0x00000074002c7202 */ /* 0x000fce0000000f00 */
.L_x_5473:
[----:B------:R-:W-:Y:S05]  /*13060*/  BSYNC B1 ;  /* 0x0000000000017941 */ /* 0x000fea0003800000 */
.L_x_5471:
        /* <DEDUP_REMOVED lines=16> */
.L_x_5477:
[----:B------:R-:W-:Y:S05]  /*13170*/  BSYNC B2 ;  /* 0x0000000000027941 */ /* 0x000fea0003800000 */
.L_x_5476:
        /* <DEDUP_REMOVED lines=44> */
.L_x_5475:
[----:B------:R-:W-:Y:S05]  /*13440*/  BSYNC B1 ;  /* 0x0000000000017941 */ /* 0x000fea0003800000 */
.L_x_5474:
        /* <DEDUP_REMOVED lines=10> */
.L_x_5470:
        /* <DEDUP_REMOVED lines=12> */
.L_x_5479:
[----:B------:R-:W-:-:S07]  /*135b0*/  IMAD.MOV.U32 R44, RZ, RZ, R116 ;  /* 0x000000ffff2c7224 */ /* 0x000fce00078e0074 */
.L_x_5480:
[----:B------:R-:W-:Y:S05]  /*135c0*/  BSYNC B1 ;  /* 0x0000000000017941 */ /* 0x000fea0003800000 */
.L_x_5478:
        /* <DEDUP_REMOVED lines=16> */
.L_x_5484:
[----:B------:R-:W-:Y:S05]  /*136d0*/  BSYNC B2 ;  /* 0x0000000000027941 */ /* 0x000fea0003800000 */
.L_x_5483:
        /* <DEDUP_REMOVED lines=44> */
.L_x_5482:
[----:B------:R-:W-:Y:S05]  /*139a0*/  BSYNC B1 ;  /* 0x0000000000017941 */ /* 0x000fea0003800000 */
.L_x_5481:
        /* <DEDUP_REMOVED lines=14> */
.L_x_5485:
        /* <DEDUP_REMOVED lines=12> */
.L_x_5488:
[----:B------:R-:W-:-:S07]  /*13b50*/  MOV R44, R116 ;  /* 0x00000074002c7202 */ /* 0x000fce0000000f00 */
.L_x_5489:
[----:B------:R-:W-:Y:S05]  /*13b60*/  BSYNC B1 ;  /* 0x0000000000017941 */ /* 0x000fea0003800000 */
.L_x_5487:
        /* <DEDUP_REMOVED lines=16> */
.L_x_5493:
[----:B------:R-:W-:Y:S05]  /*13c70*/  BSYNC B2 ;  /* 0x0000000000027941 */ /* 0x000fea0003800000 */
.L_x_5492:
        /* <DEDUP_REMOVED lines=44> */
.L_x_5491:
[----:B------:R-:W-:Y:S05]  /*13f40*/  BSYNC B1 ;  /* 0x0000000000017941 */ /* 0x000fea0003800000 */
.L_x_5490:
        /* <DEDUP_REMOVED lines=10> */
.L_x_5486:
        /* <DEDUP_REMOVED lines=12> */
.L_x_5495:
[----:B------:R-:W-:-:S07]  /*140b0*/  IMAD.MOV.U32 R44, RZ, RZ, R116 ;  /* 0x000000ffff2c7224 */ /* 0x000fce00078e0074 */
.L_x_5496:
[----:B------:R-:W-:Y:S05]  /*140c0*/  BSYNC B1 ;  /* 0x0000000000017941 */ /* 0x000fea0003800000 */
.L_x_5494:
        /* <DEDUP_REMOVED lines=16> */
.L_x_5500:
[----:B------:R-:W-:Y:S05]  /*141d0*/  BSYNC B2 ;  /* 0x0000000000027941 */ /* 0x000fea0003800000 */
.L_x_5499:
        /* <DEDUP_REMOVED lines=44> */
.L_x_5498:
[----:B------:R-:W-:Y:S05]  /*144a0*/  BSYNC B1 ;  /* 0x0000000000017941 */ /* 0x000fea0003800000 */
.L_x_5497:
        /* <DEDUP_REMOVED lines=14> */
.L_x_5501:
        /* <DEDUP_REMOVED lines=12> */
.L_x_5504:
[----:B------:R-:W-:-:S07]  /*14650*/  MOV R100, R116 ;  /* 0x0000007400647202 */ /* 0x000fce0000000f00 */
.L_x_5505:
[----:B------:R-:W-:Y:S05]  /*14660*/  BSYNC B1 ;  /* 0x0000000000017941 */ /* 0x000fea0003800000 */
.L_x_5503:
        /* <DEDUP_REMOVED lines=16> */
.L_x_5509:
[----:B------:R-:W-:Y:S05]  /*14770*/  BSYNC B2 ;  /* 0x0000000000027941 */ /* 0x000fea0003800000 */
.L_x_5508:
        /* <DEDUP_REMOVED lines=44> */
.L_x_5507:
[----:B------:R-:W-:Y:S05]  /*14a40*/  BSYNC B1 ;  /* 0x0000000000017941 */ /* 0x000fea0003800000 */
.L_x_5506:
        /* <DEDUP_REMOVED lines=10> */
.L_x_5502:
        /* <DEDUP_REMOVED lines=12> */
.L_x_5511:
[----:B------:R-:W-:-:S07]  /*14bb0*/  IMAD.MOV.U32 R138, RZ, RZ, R116 ;  /* 0x000000ffff8a7224 */ /* 0x000fce00078e0074 */
.L_x_5512:
[----:B------:R-:W-:Y:S05]  /*14bc0*/  BSYNC B1 ;  /* 0x0000000000017941 */ /* 0x000fea0003800000 */
.L_x_5510:
        /* <DEDUP_REMOVED lines=16> */
.L_x_5516:
[----:B------:R-:W-:Y:S05]  /*14cd0*/  BSYNC B2 ;  /* 0x0000000000027941 */ /* 0x000fea0003800000 */
.L_x_5515:
        /* <DEDUP_REMOVED lines=44> */
.L_x_5514:
[----:B------:R-:W-:Y:S05]  /*14fa0*/  BSYNC B1 ;  /* 0x0000000000017941 */ /* 0x000fea0003800000 */
.L_x_5513:
        /* <DEDUP_REMOVED lines=13> */
.L_x_5517:
        /* <DEDUP_REMOVED lines=12> */
.L_x_5520:
[----:B------:R-:W-:-:S07]  /*15140*/  MOV R101, R116 ;  /* 0x0000007400657202 */ /* 0x000fce0000000f00 */
.L_x_5521:
[----:B------:R-:W-:Y:S05]  /*15150*/  BSYNC B1 ;  /* 0x0000000000017941 */ /* 0x000fea0003800000 */
.L_x_5519:
        /* <DEDUP_REMOVED lines=16> */
.L_x_5525:
[----:B------:R-:W-:Y:S05]  /*15260*/  BSYNC B2 ;  /* 0x0000000000027941 */ /* 0x000fea0003800000 */
.L_x_5524:
        /* <DEDUP_REMOVED lines=44> */
.L_x_5523:
[----:B------:R-:W-:Y:S05]  /*15530*/  BSYNC B1 ;  /* 0x0000000000017941 */ /* 0x000fea0003800000 */
.L_x_5522:
        /* <DEDUP_REMOVED lines=10> */
.L_x_5518:
        /* <DEDUP_REMOVED lines=12> */
.L_x_5527:
[----:B------:R-:W-:-:S07]  /*156a0*/  IMAD.MOV.U32 R141, RZ, RZ, R116 ;  /* 0x000000ffff8d7224 */ /* 0x000fce00078e0074 */
.L_x_5528:
[----:B------:R-:W-:Y:S05]  /*156b0*/  BSYNC B1 ;  /* 0x0000000000017941 */ /* 0x000fea0003800000 */
.L_x_5526:
        /* <DEDUP_REMOVED lines=16> */
.L_x_5532:
[----:B------:R-:W-:Y:S05]  /*157c0*/  BSYNC B2 ;  /* 0x0000000000027941 */ /* 0x000fea0003800000 */
.L_x_5531:
        /* <DEDUP_REMOVED lines=44> */
.L_x_5530:
[----:B------:R-:W-:Y:S05]  /*15a90*/  BSYNC B1 ;  /* 0x0000000000017941 */ /* 0x000fea0003800000 */
.L_x_5529:
        /* <DEDUP_REMOVED lines=13> */
.L_x_5533:
        /* <DEDUP_REMOVED lines=12> */
.L_x_5536:
[----:B------:R-:W-:-:S07]  /*15c30*/  MOV R46, R116 ;  /* 0x00000074002e7202 */ /* 0x000fce0000000f00 */
.L_x_5537:
[----:B------:R-:W-:Y:S05]  /*15c40*/  BSYNC B1 ;  /* 0x0000000000017941 */ /* 0x000fea0003800000 */
.L_x_5535:
        /* <DEDUP_REMOVED lines=16> */
.L_x_5541:
[----:B------:R-:W-:Y:S05]  /*15d50*/  BSYNC B2 ;  /* 0x0000000000027941 */ /* 0x000fea0003800000 */
.L_x_5540:
        /* <DEDUP_REMOVED lines=44> */
.L_x_5539:
[----:B------:R-:W-:Y:S05]  /*16020*/  BSYNC B1 ;  /* 0x0000000000017941 */ /* 0x000fea0003800000 */
.L_x_5538:
        /* <DEDUP_REMOVED lines=10> */
.L_x_5534:
        /* <DEDUP_REMOVED lines=12> */
.L_x_5543:
[----:B------:R-:W-:-:S07]  /*16190*/  IMAD.MOV.U32 R46, RZ, RZ, R116 ;  /* 0x000000ffff2e7224 */ /* 0x000fce00078e0074 */
.L_x_5544:
[----:B------:R-:W-:Y:S05]  /*161a0*/  BSYNC B1 ;  /* 0x0000000000017941 */ /* 0x000fea0003800000 */
.L_x_5542:
        /* <DEDUP_REMOVED lines=16> */
.L_x_5548:
[----:B------:R-:W-:Y:S05]  /*162b0*/  BSYNC B2 ;  /* 0x0000000000027941 */ /* 0x000fea0003800000 */
.L_x_5547:
        /* <DEDUP_REMOVED lines=44> */
.L_x_5546:
[----:B------:R-:W-:Y:S05]  /*16580*/  BSYNC B1 ;  /* 0x0000000000017941 */ /* 0x000fea0003800000 */
.L_x_5545:
        /* <DEDUP_REMOVED lines=13> */
.L_x_5549:
        /* <DEDUP_REMOVED lines=12> */
.L_x_5552:
[----:B------:R-:W-:-:S07]  /*16720*/  MOV R46, R116 ;  /* 0x00000074002e7202 */ /* 0x000fce0000000f00 */
.L_x_5553:
[----:B------:R-:W-:Y:S05]  /*16730*/  BSYNC B1 ;  /* 0x0000000000017941 */ /* 0x000fea0003800000 */
.L_x_5551:
        /* <DEDUP_REMOVED lines=16> */
.L_x_5557:
[----:B------:R-:W-:Y:S05]  /*16840*/  BSYNC B2 ;  /* 0x0000000000027941 */ /* 0x000fea0003800000 */
.L_x_5556:
        /* <DEDUP_REMOVED lines=44> */
.L_x_5555:
[----:B------:R-:W-:Y:S05]  /*16b10*/  BSYNC B1 ;  /* 0x0000000000017941 */ /* 0x000fea0003800000 */
.L_x_5554:
        /* <DEDUP_REMOVED lines=10> */
.L_x_5550:
        /* <DEDUP_REMOVED lines=12> */
.L_x_5559:
[----:B------:R-:W-:-:S07]  /*16c80*/  IMAD.MOV.U32 R46, RZ, RZ, R116 ;  /* 0x000000ffff2e7224 */ /* 0x000fce00078e0074 */
.L_x_5560:
[----:B------:R-:W-:Y:S05]  /*16c90*/  BSYNC B1 ;  /* 0x0000000000017941 */ /* 0x000fea0003800000 */
.L_x_5558:
        /* <DEDUP_REMOVED lines=16> */
.L_x_5564:
[----:B------:R-:W-:Y:S05]  /*16da0*/  BSYNC B2 ;  /* 0x0000000000027941 */ /* 0x000fea0003800000 */
.L_x_5563:
        /* <DEDUP_REMOVED lines=44> */
.L_x_5562:
[----:B------:R-:W-:Y:S05]  /*17070*/  BSYNC B1 ;  /* 0x0000000000017941 */ /* 0x000fea0003800000 */
.L_x_5561:
        /* <DEDUP_REMOVED lines=13> */
.L_x_5565:
        /* <DEDUP_REMOVED lines=12> */
.L_x_5568:
[----:B------:R-:W-:-:S07]  /*17210*/  MOV R57, R116 ;  /* 0x0000007400397202 */ /* 0x000fce0000000f00 */
.L_x_5569:
[----:B------:R-:W-:Y:S05]  /*17220*/  BSYNC B1 ;  /* 0x0000000000017941 */ /* 0x000fea0003800000 */
.L_x_5567:
        /* <DEDUP_REMOVED lines=16> */
.L_x_5573:
[----:B------:R-:W-:Y:S05]  /*17330*/  BSYNC B2 ;  /* 0x0000000000027941 */ /* 0x000fea0003800000 */
.L_x_5572:
        /* <DEDUP_REMOVED lines=44> */
.L_x_5571:
[----:B------:R-:W-:Y:S05]  /*17600*/  BSYNC B1 ;  /* 0x0000000000017941 */ /* 0x000fea0003800000 */
.L_x_5570:
        /* <DEDUP_REMOVED lines=10> */
.L_x_5566:
        /* <DEDUP_REMOVED lines=19> */
[----:B------:R-:W-:Y:S02]  /*177e0*/  ISETP.NE.AND P0, PT, R142, RZ, PT ;  /* 0x000000ff8e00720c */ /* 0x000fe40003f05270 */
[----:B------:R-:W-:Y:S01]  /*177f0*/  LOP3.LUT R55, R47, R57, R55, 0xfe, !PT ;  /* 0x000000392f377212 */ /* 0x000fe200078efe37 */
        /* <DEDUP_REMOVED lines=32> */
[----:B------:R-:W-:Y:S02]  /*17a00*/  F2FP.F16.F32.PACK_AB R44, R139, R136 ;  /* 0x000000888b2c723e */ /* 0x000fe400000000ff */
[----:B------:R-:W-:Y:S01]  /*17a10*/  LOP3.LUT R52, R54, R57, RZ, 0xfc, !PT ;  /* 0x0000003936347212 */ /* 0x000fe200078efcff */
[----:B------:R-:W-:-:S02]  /*17a20*/  FADD.FTZ R55, R55, R140 ;  /* 0x0000008c37377221 */ /* 0x000fc40000010000 */
[----:B------:R0:W-:Y:S02]  /*17a30*/  STG.E.128 desc[UR4][R50.64], R44 ;  /* 0x0000002c32007986 */ /* 0x0001e4000c101d04 */
[----:B------:R-:W-:Y:S02]  /*17a40*/  FADD.FTZ R54, R55, R138 ;  /* 0x0000008a37367221 */ /* 0x000fe40000010000 */
[----:B------:R0:W-:Y:S02]  /*17a50*/  STG.E.64 desc[UR4][R48.64], R52 ;  /* 0x0000003430007986 */ /* 0x0001e4000c101b04 */
[----:B------:R-:W-:-:S04]  /*17a60*/  FADD.FTZ R54, R54, R143 ;  /* 0x0000008f36367221 */ /* 0x000fc80000010000 */
[----:B------:R-:W-:Y:S01]  /*17a70*/  FADD.FTZ R55, R54, R141 ;  /* 0x0000008d36377221 */ /* 0x000fe20000010000 */
[----:B------:R-:W-:Y:S06]  /*17a80*/  @P1 BRA `(.L_x_5574) ;  /* 0x0000000000501947 */ /* 0x000fec0003800000 */
        /* <DEDUP_REMOVED lines=20> */
.L_x_5574:
        /* <DEDUP_REMOVED lines=88> */
.L_x_5588:
[C---:B------:R-:W-:Y:S01]  /*18150*/  FMUL.FTZ R44, R49.reuse, R49 ;  /* 0x00000031312c7220 */ /* 0x040fe20000410000 */
[----:B------:R-:W-:Y:S01]  /*18160*/  PLOP3.LUT P1, PT, PT, PT, UP1, 0x40, 0x0 ;  /* 0x000000000000781c */ /* 0x000fe20003f2e818 */
[----:B01----:R-:W-:Y:S01]  /*18170*/  FADD.FTZ R48, R48, R53 ;  /* 0x0000003530307221 */ /* 0x003fe20000010000 */
[----:B------:R-:W0:Y:S01]  /*18180*/  @!P0 LDC.64 R46, c[0x0][0x250] ;  /* 0x00009400ff2e8b82 */ /* 0x000e220000000a00 */
[----:B------:R-:W-:Y:S02]  /*18190*/  PLOP3.LUT P2, PT, PT, PT, UP1, 0x40, 0x0 ;  /* 0x000000000000781c */ /* 0x000fe40003f4e818 */
        /* <DEDUP_REMOVED lines=8> */
[----:B------:R-:W2:Y:S01]  /*18220*/  MUFU.RSQ R51, R51 ;  /* 0x0000003300337308 */ /* 0x000ea20000001400 */
        /* <DEDUP_REMOVED lines=9> */
[----:B0-----:R-:W-:Y:S01]  /*182c0*/  @!P0 IMAD.WIDE R46, R0, 0x4, R46 ;  /* 0x00000004002e8825 */ /* 0x001fe200078e022e */
[----:B------:R-:W0:Y:S03]  /*182d0*/  LDC.64 R120, c[0x0][0x2b8] ;  /* 0x0000ae00ff787b82 */ /* 0x000e260000000a00 */
[C---:B------:R-:W-:Y:S01]  /*182e0*/  FADD.FTZ R94, -R48.reuse, R94 ;  /* 0x0000005e305e7221 */ /* 0x040fe20000010100 */
[C---:B------:R-:W-:Y:S01]  /*182f0*/  FADD.FTZ R142, -R48.reuse, R127 ;  /* 0x0000007f308e7221 */ /* 0x040fe20000010100 */
[C---:B------:R-:W-:Y:S01]  /*18300*/  FADD.FTZ R130, -R48.reuse, R130 ;  /* 0x0000008230827221 */ /* 0x040fe20000010100 */
[----:B------:R3:W-:Y:S01]  /*18310*/  @!P0 STG.E desc[UR4][R46.64], R49 ;  /* 0x000000312e008986 */ /* 0x0007e2000c101904 */
[----:B------:R-:W-:Y:S01]  /*18320*/  FADD.FTZ R146, -R48, R132 ;  /* 0x0000008430927221 */ /* 0x000fe20000010100 */
[C---:B--2---:R-:W-:Y:S01]  /*18330*/  FMUL.FTZ R135, R51.reuse, R108 ;  /* 0x0000006c33877220 */ /* 0x044fe20000410000 */
[C---:B------:R-:W-:Y:S01]  /*18340*/  FMUL.FTZ R50, R51.reuse, R50 ;  /* 0x0000003233327220 */ /* 0x040fe20000410000 */
[C---:B------:R-:W-:Y:S01]  /*18350*/  FMUL.FTZ R53, R51.reuse, R58 ;  /* 0x0000003a33357220 */ /* 0x040fe20000410000 */
[C---:B------:R-:W-:Y:S01]  /*18360*/  FMUL.FTZ R58, R51.reuse, R109 ;  /* 0x0000006d333a7220 */ /* 0x040fe20000410000 */
[C---:B------:R-:W-:Y:S01]  /*18370*/  FMUL.FTZ R109, R51.reuse, R95 ;  /* 0x0000005f336d7220 */ /* 0x040fe20000410000 */
[----:B------:R-:W-:Y:S01]  /*18380*/  FFMA.FTZ R50, R50, R64, R9 ;  /* 0x0000004032327223 */ /* 0x000fe20000010009 */
[C---:B------:R-:W-:Y:S01]  /*18390*/  FMUL.FTZ R95, R51.reuse, R54 ;  /* 0x00000036335f7220 */ /* 0x040fe20000410000 */
[C---:B------:R-:W-:Y:S01]  /*183a0*/  FMUL.FTZ R123, R51.reuse, R150 ;  /* 0x00000096337b7220 */ /* 0x040fe20000410000 */
[----:B------:R-:W-:Y:S01]  /*183b0*/  FMUL.FTZ R154, R51, R154 ;  /* 0x0000009a339a7220 */ /* 0x000fe20000410000 */
[C---:B------:R-:W-:Y:S01]  /*183c0*/  FADD.FTZ R158, -R48.reuse, R136 ;  /* 0x00000088309e7221 */ /* 0x040fe20000010100 */
[----:B---3--:R-:W-:Y:S01]  /*183d0*/  FFMA.FTZ R47, R135, R65, R8 ;  /* 0x00000041872f7223 */ /* 0x008fe20000010008 */
[----:B------:R-:W-:Y:S01]  /*183e0*/  FFMA.FTZ R54, R123, R79, R22 ;  /* 0x0000004f7b367223 */ /* 0x000fe20000010016 */
[C---:B------:R-:W-:Y:S01]  /*183f0*/  FADD.FTZ R110, -R48.reuse, R110 ;  /* 0x0000006e306e7221 */ /* 0x040fe20000010100 */
[C---:B------:R-:W-:Y:S01]  /*18400*/  FADD.FTZ R144, -R48.reuse, R117 ;  /* 0x0000007530907221 */ /* 0x040fe20000010100 */
[----:B------:R-:W-:Y:S01]  /*18410*/  FADD.FTZ R122, -R48, R122 ;  /* 0x0000007a307a7221 */ /* 0x000fe20000010100 */
[----:B------:R-:W-:Y:S01]  /*18420*/  F2FP.F16.F32.PACK_AB R47, R50, R47 ;  /* 0x0000002f322f723e */ /* 0x000fe200000000ff */
[----:B------:R-:W-:Y:S01]  /*18430*/  FFMA.FTZ R50, R95, R71, R14 ;  /* 0x000000475f327223 */ /* 0x000fe2000001000e */
[----:B------:R-:W-:Y:S01]  /*18440*/  FFMA.FTZ R95, R154, R78, R23 ;  /* 0x0000004e9a5f7223 */ /* 0x000fe20000010017 */
        /* <DEDUP_REMOVED lines=12> */
[----:B-1----:R-:W-:-:S04]  /*18510*/  @!P0 IMAD.WIDE R44, R0, 0x4, R44 ;  /* 0x00000004002c8825 */ /* 0x002fc800078e022c */
[C---:B------:R-:W-:Y:S01]  /*18520*/  FMUL.FTZ R48, R51.reuse, R59 ;  /* 0x0000003b33307220 */ /* 0x040fe20000410000 */
[C---:B------:R-:W-:Y:S01]  /*18530*/  FMUL.FTZ R59, R51.reuse, R142 ;  /* 0x0000008e333b7220 */ /* 0x040fe20000410000 */
[C---:B------:R-:W-:Y:S01]  /*18540*/  FMUL.FTZ R133, R51.reuse, R94 ;  /* 0x0000005e33857220 */ /* 0x040fe20000410000 */
[----:B------:R-:W-:Y:S01]  /*18550*/  FMUL.FTZ R130, R51, R130 ;  /* 0x0000008233827220 */ /* 0x000fe20000410000 */
[----:B------:R-:W-:Y:S01]  /*18560*/  F2FP.F16.F32.PACK_AB R54, R95, R54 ;  /* 0x000000365f36723e */ /* 0x000fe200000000ff */
[C---:B------:R-:W-:Y:S01]  /*18570*/  FMUL.FTZ R49, R51.reuse, R144 ;  /* 0x0000009033317220 */ /* 0x040fe20000410000 */
[C---:B------:R-:W-:Y:S01]  /*18580*/  FMUL.FTZ R131, R51.reuse, R132 ;  /* 0x0000008433837220 */ /* 0x040fe20000410000 */
[C---:B------:R-:W-:Y:S01]  /*18590*/  FMUL.FTZ R56, R51.reuse, R56 ;  /* 0x0000003833387220 */ /* 0x040fe20000410000 */
[----:B------:R-:W1:Y:S01]  /*185a0*/  LDC.64 R94, c[0x0][0x210] ;  /* 0x00008400ff5e7b82 */ /* 0x000e620000000a00 */
        /* <DEDUP_REMOVED lines=17> */
[----:B------:R2:W-:Y:S01]  /*186c0*/  @!P0 STG.E desc[UR4][R44.64], R51 ;  /* 0x000000332c008986 */ /* 0x0005e2000c101904 */
        /* <DEDUP_REMOVED lines=11> */
[----:B--2---:R-:W-:Y:S01]  /*18780*/  FFMA.FTZ R51, R48, R34, R3 ;  /* 0x0000002230337223 */ /* 0x004fe20000010003 */
        /* <DEDUP_REMOVED lines=12> */
[----:B------:R-:W-:Y:S01]  /*18850*/  F2FP.F16.F32.PACK_AB R48, R53, R48 ;  /* 0x000000303530723e */ /* 0x000fe200000000ff */
[----:B------:R-:W-:Y:S01]  /*18860*/  FFMA.FTZ R53, R113, R77, R20 ;  /* 0x0000004d71357223 */ /* 0x000fe20000010014 */
[----:B------:R-:W-:Y:S01]  /*18870*/  LEA R112, P0, R105, UR12, 0x4 ;  /* 0x0000000c69707c11 */ /* 0x000fe2000f8020ff */
[----:B------:R-:W-:Y:S01]  /*18880*/  FFMA.FTZ R55, R127, R81, R24 ;  /* 0x000000517f377223 */ /* 0x000fe20000010018 */
[----:B------:R-:W-:Y:S01]  /*18890*/  FFMA.FTZ R156, R156, R80, R25 ;  /* 0x000000509c9c7223 */ /* 0x000fe20000010019 */
[----:B------:R-:W-:Y:S01]  /*188a0*/  FFMA.FTZ R148, R148, R76, R21 ;  /* 0x0000004c94947223 */ /* 0x000fe20000010015 */
[----:B------:R-:W-:Y:S01]  /*188b0*/  FFMA.FTZ R58, R117, R87, R30 ;  /* 0x00000057753a7223 */ /* 0x000fe2000001001e */
[----:B------:R-:W-:Y:S01]  /*188c0*/  FFMA.FTZ R111, R134, R82, R27 ;  /* 0x00000052866f7223 */ /* 0x000fe2000001001b */
[----:B------:R-:W-:Y:S01]  /*188d0*/  FFMA.FTZ R117, R152, R86, R31 ;  /* 0x0000005698757223 */ /* 0x000fe2000001001f */
[----:B------:R-:W-:Y:S01]  /*188e0*/  FFMA.FTZ R140, R140, R84, R29 ;  /* 0x000000548c8c7223 */ /* 0x000fe2000001001d */
[----:B------:R-:W-:Y:S01]  /*188f0*/  LEA R110, P1, R115, UR12, 0x4 ;  /* 0x0000000c736e7c11 */ /* 0x000fe2000f8220ff */
[----:B0-----:R-:W-:Y:S01]  /*18900*/  IMAD.WIDE.U32 R108, R119, 0x10, R120 ;  /* 0x00000010776c7825 */ /* 0x001fe200078e0078 */
[----:B------:R-:W-:-:S02]  /*18910*/  F2FP.F16.F32.PACK_AB R46, R135, R46 ;  /* 0x0000002e872e723e */ /* 0x000fc400000000ff */
[----:B------:R-:W-:Y:S01]  /*18920*/  F2FP.F16.F32.PACK_AB R44, R51, R44 ;  /* 0x0000002c332c723e */ /* 0x000fe200000000ff */
[----:B------:R-:W-:Y:S01]  /*18930*/  IMAD.WIDE.U32 R120, R129, 0x10, R120 ;  /* 0x0000001081787825 */ /* 0x000fe200078e0078 */
[----:B------:R-:W-:Y:S02]  /*18940*/  LEA.HI.X R113, R105, UR13, RZ, 0x4, P0 ;  /* 0x0000000d69717c11 */ /* 0x000fe400080f24ff */
[----:B------:R-:W-:Y:S02]  /*18950*/  F2FP.F16.F32.PACK_AB R51, R114, R125 ;  /* 0x0000007d7233723e */ /* 0x000fe400000000ff */
[----:B------:R-:W-:Y:S01]  /*18960*/  F2FP.F16.F32.PACK_AB R55, R156, R55 ;  /* 0x000000379c37723e */ /* 0x000fe200000000ff */
[----:B------:R0:W-:Y:S01]  /*18970*/  STG.E.128 desc[UR4][R112.64], R44 ;  /* 0x0000002c70007986 */ /* 0x0001e2000c101d04 */
[----:B------:R-:W-:Y:S02]  /*18980*/  F2FP.F16.F32.PACK_AB R53, R148, R53 ;  /* 0x000000359435723e */ /* 0x000fe400000000ff */
[----:B------:R-:W-:Y:S01]  /*18990*/  F2FP.F16.F32.PACK_AB R56, R111, R56 ;  /* 0x000000386f38723e */ /* 0x000fe200000000ff */
[----:B------:R0:W-:Y:S01]  /*189a0*/  STG.E.128 desc[UR4][R108.64], R48 ;  /* 0x000000306c007986 */ /* 0x0001e2000c101d04 */
[----:B------:R-:W-:-:S02]  /*189b0*/  F2FP.F16.F32.PACK_AB R58, R117, R58 ;  /* 0x0000003a753a723e */ /* 0x000fc400000000ff */
[----:B------:R-:W-:Y:S01]  /*189c0*/  F2FP.F16.F32.PACK_AB R57, R140, R57 ;  /* 0x000000398c39723e */ /* 0x000fe200000000ff */
[----:B------:R0:W-:Y:S01]  /*189d0*/  STG.E.128 desc[UR4][R120.64], R52 ;  /* 0x0000003478007986 */ /* 0x0001e2000c101d04 */
[----:B------:R-:W-:Y:S02]  /*189e0*/  LEA.HI.X R111, R115, UR13, RZ, 0x4, P1 ;  /* 0x0000000d736f7c11 */ /* 0x000fe400088f24ff */
[----:B-1----:R-:W-:-:S03]  /*189f0*/  LEA R0, R94, R0, 0x2 ;  /* 0x000000005e007211 */ /* 0x002fc600078e10ff */
[----:B------:R0:W-:Y:S01]  /*18a00*/  STG.E.128 desc[UR4][R110.64], R56 ;  /* 0x000000386e007986 */ /* 0x0001e2000c101d04 */
[----:B------:R-:W-:-:S13]  /*18a10*/  ISETP.GE.AND P0, PT, R0, R95, PT ;  /* 0x0000005f0000720c */ /* 0x000fda0003f06270 */
[----:B------:R-:W-:Y:S05]  /*18a20*/  @!P0 BRA `(.L_x_5576) ;  /* 0xfffffe8000808947 */ /* 0x000fea000383ffff */
[----:B------:R-:W-:Y:S05]  /*18a30*/  BSYNC B0 ;  /* 0x0000000000007941 */ /* 0x000fea0003800000 */
.L_x_5058:
[----:B------:R-:W-:Y:S05]  /*18a40*/  EXIT ;  /* 0x000000000000794d */ /* 0x000fea0003800000 */
.L_x_5575:
[----:B------:R-:W-:Y:S01]  /*18a50*/  HFMA2.MMA R57, -RZ, RZ, 0, 1.847743988037109375e-06 ;  /* 0x0000001fff397435 */ /* 0x000fe200000001ff */
[----:B------:R-:W-:Y:S01]  /*18a60*/  BSSY B1, `(.L_x_5577) ;  /* 0x0000006000017945 */ /* 0x000fe20003800000 */
[----:B------:R-:W-:Y:S02]  /*18a70*/  IMAD.MOV.U32 R54, RZ, RZ, 0x1 ;  /* 0x00000001ff367424 */ /* 0x000fe400078e00ff */
[----:B0-----:R-:W-:-:S07]  /*18a80*/  IMAD.MOV.U32 R52, RZ, RZ, -0x1 ;  /* 0xffffffffff347424 */ /* 0x001fce00078e00ff */
[----:B-1----:R-:W-:Y:S05]  /*18a90*/  WARPSYNC.COLLECTIVE R52, `(.L_x_5578) ;  /* 0x0000000034087348 */ /* 0x002fea0003c00000 */
[----:B------:R0:W2:Y:S02]  /*18aa0*/  SHFL.BFLY P1, R53, R55, R54, R57 ;  /* 0x0c00003637357389 */ /* 0x0000a40000020039 */
[----:B012---:R-:W-:Y:S01]  /*18ab0*/  ENDCOLLECTIVE ;  /* 0x000000000000791b */ /* 0x007fe20003800000 */
.L_x_5578:
[----:B------:R-:W-:Y:S05]  /*18ac0*/  BSYNC B1 ;  /* 0x0000000000017941 */ /* 0x000fea0003800000 */
.L_x_5577:
        /* <DEDUP_REMOVED lines=9> */
.L_x_5579:
[----:B------:R-:W-:Y:S02]  /*18b60*/  IMAD.MOV.U32 R54, RZ, RZ, 0x4 ;  /* 0x00000004ff367424 */ /* 0x000fe400078e00ff */
[----:B------:R-:W-:-:S04]  /*18b70*/  IMAD.MOV.U32 R45, RZ, RZ, R53 ;  /* 0x000000ffff2d7224 */ /* 0x000fc800078e0035 */
[----:B------:R-:W-:-:S05]  /*18b80*/  FADD.FTZ R47, R46, R45 ;  /* 0x0000002d2e2f7221 */ /* 0x000fca0000010000 */
[----:B------:R-:W-:-:S07]  /*18b90*/  MOV R55, R47 ;  /* 0x0000002f00377202 */ /* 0x000fce0000000f00 */
[----:B------:R-:W-:Y:S05]  /*18ba0*/  WARPSYNC.COLLECTIVE R52, `(.L_x_5580) ;  /* 0x0000000034087348 */ /* 0x000fea0003c00000 */
[----:B------:R0:W1:Y:S02]  /*18bb0*/  SHFL.BFLY P1, R53, R55, R54, R57 ;  /* 0x0c00003637357389 */ /* 0x0000640000020039 */
[----:B01----:R-:W-:Y:S01]  /*18bc0*/  ENDCOLLECTIVE ;  /* 0x000000000000791b */ /* 0x003fe20003800000 */
.L_x_5580:
[----:B------:R-:W-:Y:S01]  /*18bd0*/  HFMA2.MMA R54, -RZ, RZ, 0, 4.76837158203125e-07 ;  /* 0x00000008ff367435 */ /* 0x000fe200000001ff */
[----:B------:R-:W-:-:S05]  /*18be0*/  MOV R44, R53 ;  /* 0x00000035002c7202 */ /* 0x000fca0000000f00 */
[----:B------:R-:W-:-:S04]  /*18bf0*/  FADD.FTZ R48, R47, R44 ;  /* 0x0000002c2f307221 */ /* 0x000fc80000010000 */
[----:B------:R-:W-:-:S07]  /*18c00*/  IMAD.MOV.U32 R55, RZ, RZ, R48 ;  /* 0x000000ffff377224 */ /* 0x000fce00078e0030 */
[----:B------:R-:W-:Y:S05]  /*18c10*/  WARPSYNC.COLLECTIVE R52, `(.L_x_5581) ;  /* 0x0000000034087348 */ /* 0x000fea0003c00000 */
[----:B------:R0:W1:Y:S02]  /*18c20*/  SHFL.BFLY P1, R53, R55, R54, R57 ;  /* 0x0c00003637357389 */ /* 0x0000640000020039 */
[----:B01----:R-:W-:Y:S01]  /*18c30*/  ENDCOLLECTIVE ;  /* 0x000000000000791b */ /* 0x003fe20003800000 */
.L_x_5581:
        /* <DEDUP_REMOVED lines=8> */
.L_x_5582:
        /* <DEDUP_REMOVED lines=72> */
.L_x_5583:
[----:B------:R-:W-:Y:S02]  /*19140*/  IMAD.MOV.U32 R54, RZ, RZ, 0x2 ;  /* 0x00000002ff367424 */ /* 0x000fe400078e00ff */
[----:B------:R-:W-:-:S04]  /*19150*/  IMAD.MOV.U32 R47, RZ, RZ, R53 ;  /* 0x000000ffff2f7224 */ /* 0x000fc800078e0035 */
[----:B------:R-:W-:-:S05]  /*19160*/  FADD.FTZ R47, R44, R47 ;  /* 0x0000002f2c2f7221 */ /* 0x000fca0000010000 */
[----:B------:R-:W-:-:S07]  /*19170*/  MOV R55, R47 ;  /* 0x0000002f00377202 */ /* 0x000fce0000000f00 */
[----:B------:R-:W-:Y:S05]  /*19180*/  WARPSYNC.COLLECTIVE R52, `(.L_x_5584) ;  /* 0x0000000034087348 */ /* 0x000fea0003c00000 */
[----:B------:R0:W1:Y:S02]  /*19190*/  SHFL.BFLY P1, R53, R55, R54, R57 ;  /* 0x0c00003637357389 */ /* 0x0000640000020039 */
[----:B01----:R-:W-:Y:S01]  /*191a0*/  ENDCOLLECTIVE ;  /* 0x000000000000791b */ /* 0x003fe20003800000 */
.L_x_5584:
[----:B------:R-:W-:Y:S01]  /*191b0*/  HFMA2.MMA R54, -RZ, RZ, 0, 2.384185791015625e-07 ;  /* 0x00000004ff367435 */ /* 0x000fe200000001ff */
[----:B------:R-:W-:-:S05]  /*191c0*/  MOV R46, R53 ;  /* 0x00000035002e7202 */ /* 0x000fca0000000f00 */
[----:B------:R-:W-:-:S04]  /*191d0*/  FADD.FTZ R46, R47, R46 ;  /* 0x0000002e2f2e7221 */ /* 0x000fc80000010000 */
[----:B------:R-:W-:-:S07]  /*191e0*/  IMAD.MOV.U32 R55, RZ, RZ, R46 ;  /* 0x000000ffff377224 */ /* 0x000fce00078e002e */
[----:B------:R-:W-:Y:S05]  /*191f0*/  WARPSYNC.COLLECTIVE R52, `(.L_x_5585) ;  /* 0x0000000034087348 */ /* 0x000fea0003c00000 */
[----:B------:R0:W1:Y:S02]  /*19200*/  SHFL.BFLY P1, R53, R55, R54, R57 ;  /* 0x0c00003637357389 */ /* 0x0000640000020039 */
[----:B01----:R-:W-:Y:S01]  /*19210*/  ENDCOLLECTIVE ;  /* 0x000000000000791b */ /* 0x003fe20003800000 */
.L_x_5585:
[----:B------:R-:W-:Y:S02]  /*19220*/  IMAD.MOV.U32 R54, RZ, RZ, 0x8 ;  /* 0x00000008ff367424 */ /* 0x000fe400078e00ff */
[----:B------:R-:W-:-:S04]  /*19230*/  IMAD.MOV.U32 R51, RZ, RZ, R53 ;  /* 0x000000ffff337224 */ /* 0x000fc800078e0035 */
[----:B------:R-:W-:-:S05]  /*19240*/  FADD.FTZ R51, R46, R51 ;  /* 0x000000332e337221 */ /* 0x000fca0000010000 */
[----:B------:R-:W-:-:S07]  /*19250*/  MOV R55, R51 ;  /* 0x0000003300377202 */ /* 0x000fce0000000f00 */
[----:B------:R-:W-:Y:S05]  /*19260*/  WARPSYNC.COLLECTIVE R52, `(.L_x_5586) ;  /* 0x0000000034087348 */ /* 0x000fea0003c00000 */
[----:B------:R0:W1:Y:S02]  /*19270*/  SHFL.BFLY P1, R53, R55, R54, R57 ;  /* 0x0c00003637357389 */ /* 0x0000640000020039 */
[----:B01----:R-:W-:Y:S01]  /*19280*/  ENDCOLLECTIVE ;  /* 0x000000000000791b */ /* 0x003fe20003800000 */
.L_x_5586:
[----:B------:R-:W-:Y:S01]  /*19290*/  HFMA2.MMA R54, -RZ, RZ, 0, 9.5367431640625e-07 ;  /* 0x00000010ff367435 */ /* 0x000fe200000001ff */
[----:B------:R-:W-:-:S05]  /*192a0*/  MOV R48, R53 ;  /* 0x0000003500307202 */ /* 0x000fca0000000f00 */
[----:B------:R-:W-:-:S04]  /*192b0*/  FADD.FTZ R48, R51, R48 ;  /* 0x0000003033307221 */ /* 0x000fc80000010000 */
[----:B------:R-:W-:-:S07]  /*192c0*/  IMAD.MOV.U32 R55, RZ, RZ, R48 ;  /* 0x000000ffff377224 */ /* 0x000fce00078e0030 */
[----:B------:R-:W-:Y:S05]  /*192d0*/  WARPSYNC.COLLECTIVE R52, `(.L_x_5587) ;  /* 0x0000000034087348 */ /* 0x000fea0003c00000 */
[----:B------:R0:W1:Y:S02]  /*192e0*/  SHFL.BFLY P1, R53, R55, R54, R57 ;  /* 0x0c00003637357389 */ /* 0x0000640000020039 */
[----:B01----:R-:W-:Y:S01]  /*192f0*/  ENDCOLLECTIVE ;  /* 0x000000000000791b */ /* 0x003fe20003800000 */
.L_x_5587:
[----:B------:R-:W-:Y:S05]  /*19300*/  BRA `(.L_x_5588) ;  /* 0xffffffec00907947 */ /* 0x000fea000383ffff */
.L_x_5589:
        /* <DEDUP_REMOVED lines=15> */
.L_x_27165:


//--------------------- .text._ZN10layer_norm31ln_parallel_residual_fwd_kernelINS_13Kernel_traitsIf13__nv_bfloat16S2_S2_fjLj1024ELj1ELj4ELj1ELj16ENS_18Kernel_traits_baseILj1024EfS2_S2_S2_fjLj128EEEEELb0ELb0ELb0EEEvNS_9FwdParamsE --------------------------
	.section	.text._ZN10layer_norm31ln_parallel_residual_fwd_kernelINS_13Kernel_traitsIf13__nv_bfloat16S2_S2_fjLj1024ELj1ELj4ELj1ELj16ENS_18Kernel_traits_baseILj1024EfS2_S2_S2_fjLj128EEEEELb0ELb0ELb0EEEvNS_9FwdParamsE,"ax",@progbits
	.align	128
        .global         _ZN10layer_norm31ln_parallel_residual_fwd_kernelINS_13Kernel_traitsIf13__nv_bfloat16S2_S2_fjLj1024ELj1ELj4ELj1ELj16ENS_18Kernel_traits_baseILj1024EfS2_S2_S2_fjLj128EEEEELb0ELb0ELb0EEEvNS_9FwdParamsE
        .type           _ZN10layer_norm31ln_parallel_residual_fwd_kernelINS_13Kernel_traitsIf13__nv_bfloat16S2_S2_fjLj1024ELj1ELj4ELj1ELj16ENS_18Kernel_traits_baseILj1024EfS2_S2_S2_fjLj128EEEEELb0ELb0ELb0EEEvNS_9FwdParamsE,@function
        .size           _ZN10layer_norm31ln_parallel_residual_fwd_kernelINS_13Kernel_traitsIf13__nv_bfloat16S2_S2_fjLj1024ELj1ELj4ELj1ELj16ENS_18Kernel_traits_baseILj1024EfS2_S2_S2_fjLj128EEEEELb0ELb0ELb0EEEvNS_9FwdParamsE,(.L_x_27166 - _ZN10layer_norm31ln_parallel_residual_fwd_kernelINS_13Kernel_traitsIf13__nv_bfloat16S2_S2_fjLj1024ELj1ELj4ELj1ELj16ENS_18Kernel_traits_baseILj1024EfS2_S2_S2_fjLj128EEEEELb0ELb0ELb0EEEvNS_9FwdParamsE)
        .other          _ZN10layer_norm31ln_parallel_residual_fwd_kernelINS_13Kernel_traitsIf13__nv_bfloat16S2_S2_fjLj1024ELj1ELj4ELj1ELj16ENS_18Kernel_traits_baseILj1024EfS2_S2_S2_fjLj128EEEEELb0ELb0ELb0EEEvNS_9FwdParamsE,@"STO_CUDA_ENTRY STV_DEFAULT"
_ZN10layer_norm31ln_parallel_residual_fwd_kernelINS_13Kernel_traitsIf13__nv_bfloat16S2_S2_fjLj1024ELj1ELj4ELj1ELj16ENS_18Kernel_traits_baseILj1024EfS2_S2_S2_fjLj128EEEEELb0ELb0ELb0EEEvNS_9FwdParamsE:
.text._ZN10layer_norm31ln_parallel_residual_fwd_kernelINS_13Kernel_traitsIf13__nv_bfloat16S2_S2_fjLj1024ELj1ELj4ELj1ELj16ENS_18Kernel_traits_baseILj1024EfS2_S2_S2_fjLj128EEEEELb0ELb0ELb0EEEvNS_9FwdParamsE:
        /* <DEDUP_REMOVED lines=14> */
[----:B------:R-:W-:Y:S02]  /*00e0*/  LOP3.LUT R151, R151, 0x1f, RZ, 0xc0, !PT ;  /* 0x0000001f97977812 */ /* 0x000fe400078ec0ff */
[----:B------:R-:W-:-:S02]  /*00f0*/  ISETP.GE.U32.AND P5, PT, R152, 0x60, PT ;  /* 0x000000609800780c */ /* 0x000fc40003fa6070 */
[----:B------:R-:W-:Y:S01]  /*0100*/  ISETP.GE.U32.AND P4, PT, R152, 0x80, PT ;  /* 0x000000809800780c */ /* 0x000fe20003f86070 */
[----:B------:R-:W-:Y:S01]  /*0110*/  IMAD.MOV.U32 R11, RZ, RZ, R151 ;  /* 0x000000ffff0b7224 */ /* 0x000fe200078e0097 */
[----:B------:R-:W-:Y:S02]  /*0120*/  P2R R2, PR, RZ, 0x40 ;  /* 0x00000040ff027803 */ /* 0x000fe40000000000 */
[----:B--2---:R-:W-:Y:S02]  /*0130*/  LEA R150, R5, R0, 0x2 ;  /* 0x0000000005967211 */ /* 0x004fe400078e10ff */
[----:B------:R-:W-:Y:S02]  /*0140*/  P2R R2, PR, RZ, 0x20 ;  /* 0x00000020ff027803 */ /* 0x000fe40000000000 */
[----:B------:R-:W-:Y:S01]  /*0150*/  P2R R0, PR, RZ, 0x10 ;  /* 0x00000010ff007803 */ /* 0x000fe20000000000 */
[----:B---3--:R-:W-:Y:S06]  /*0160*/  @!P0 BRA `(.L_x_5591) ;  /* 0x0000000000888947 */ /* 0x008fec0003800000 */
[----:B------:R-:W-:Y:S01]  /*0170*/  ULDC.64 UR6, c[0x0][0x2c8] ;  /* 0x0000b20000067ab9 */ /* 0x000fe20000000a00 */
[----:B------:R-:W0:Y:S01]  /*0180*/  LDC.64 R2, c[0x0][0x260] ;  /* 0x00009800ff027b82 */ /* 0x000e220000000a00 */
[----:B------:R-:W-:Y:S01]  /*0190*/  ISETP.NE.U32.AND P1, PT, RZ, UR6, PT ;  /* 0x00000006ff007c0c */ /* 0x000fe2000bf25070 */
[----:B------:R-:W-:Y:S01]  /*01a0*/  ULDC.64 UR8, c[0x0][0x2d0] ;  /* 0x0000b40000087ab9 */ /* 0x000fe20000000a00 */
[----:B------:R-:W-:Y:S02]  /*01b0*/  SHF.L.U32 R8, R11, 0x5, RZ ;  /* 0x000000050b087819 */ /* 0x000fe400000006ff */
[----:B------:R-:W-:Y:S02]  /*01c0*/  CS2R R138, SRZ ;  /* 0x00000000008a7805 */ /* 0x000fe4000001ff00 */
[----:B------:R-:W-:Y:S02]  /*01d0*/  ISETP.NE.AND.EX P1, PT, RZ, UR7, PT, P1 ;  /* 0x00000007ff007c0c */ /* 0x000fe4000bf25310 */
[----:B------:R-:W-:-:S02]  /*01e0*/  CS2R R136, SRZ ;  /* 0x0000000000887805 */ /* 0x000fc4000001ff00 */
[----:B------:R-:W-:Y:S02]  /*01f0*/  ISETP.NE.U32.AND P2, PT, RZ, UR8, PT ;  /* 0x00000008ff007c0c */ /* 0x000fe4000bf45070 */
[----:B------:R-:W-:Y:S02]  /*0200*/  CS2R R134, SRZ ;  /* 0x0000000000867805 */ /* 0x000fe4000001ff00 */
[----:B------:R-:W-:Y:S02]  /*0210*/  SHF.L.U64.HI R0, R11, 0x5, RZ ;  /* 0x000000050b007819 */ /* 0x000fe400000102ff */
[----:B------:R-:W-:Y:S02]  /*0220*/  CS2R R132, SRZ ;  /* 0x0000000000847805 */ /* 0x000fe4000001ff00 */
[----:B------:R-:W-:Y:S02]  /*0230*/  ISETP.NE.AND.EX P2, PT, RZ, UR9, PT, P2 ;  /* 0x00000009ff007c0c */ /* 0x000fe4000bf45320 */
[----:B------:R-:W-:-:S02]  /*0240*/  CS2R R130, SRZ ;  /* 0x0000000000827805 */ /* 0x000fc4000001ff00 */
[----:B------:R-:W-:Y:S02]  /*0250*/  CS2R R128, SRZ ;  /* 0x0000000000807805 */ /* 0x000fe4000001ff00 */
[----:B------:R-:W-:Y:S02]  /*0260*/  CS2R R126, SRZ ;  /* 0x00000000007e7805 */ /* 0x000fe4000001ff00 */
[----:B------:R-:W-:Y:S02]  /*0270*/  CS2R R124, SRZ ;  /* 0x00000000007c7805 */ /* 0x000fe4000001ff00 */
[----:B------:R-:W-:-:S04]  /*0280*/  @P1 LEA R4, P3, R11, UR6, 0x5 ;  /* 0x000000060b041c11 */ /* 0x000fc8000f8628ff */
[C---:B------:R-:W-:Y:S01]  /*0290*/  @P1 LEA.HI.X R5, R11.reuse, UR7, RZ, 0x5, P3 ;  /* 0x000000070b051c11 */ /* 0x040fe200098f2cff */
[----:B------:R-:W-:Y:S01]  /*02a0*/  ULDC.64 UR6, c[0x0][0x268] ;  /* 0x00009a0000067ab9 */ /* 0x000fe20000000a00 */
[C---:B0-----:R-:W-:Y:S01]  /*02b0*/  IMAD.WIDE.U32 R2, R11.reuse, 0x20, R2 ;  /* 0x000000200b027825 */ /* 0x041fe200078e0002 */
[----:B------:R-:W-:Y:S02]  /*02c0*/  IADD3 R6, P3, R8, UR6, RZ ;  /* 0x0000000608067c10 */ /* 0x000fe4000ff7e0ff */
[----:B------:R0:W5:Y:S02]  /*02d0*/  @P1 LDG.E.128 R136, desc[UR4][R4.64] ;  /* 0x0000000404881981 */ /* 0x000164000c1e1d00 */
[----:B------:R-:W-:Y:S02]  /*02e0*/  IADD3.X R7, R0, UR7, RZ, P3, !PT ;  /* 0x0000000700077c10 */ /* 0x000fe40009ffe4ff */
[----:B------:R-:W-:Y:S01]  /*02f0*/  @P2 IADD3 R8, P3, R8, UR8, RZ ;  /* 0x0000000808082c10 */ /* 0x000fe2000ff7e0ff */
[----:B------:R0:W5:Y:S03]  /*0300*/  @P1 LDG.E.128 R132, desc[UR4][R4.64+0x10] ;  /* 0x0000100404841981 */ /* 0x000166000c1e1d00 */
[----:B------:R-:W-:Y:S01]  /*0310*/  @P2 IADD3.X R9, R0, UR9, RZ, P3, !PT ;  /* 0x0000000900092c10 */ /* 0x000fe20009ffe4ff */
[----:B------:R0:W5:Y:S04]  /*0320*/  LDG.E.128 R120, desc[UR4][R2.64] ;  /* 0x0000000402787981 */ /* 0x000168000c1e1d00 */
[----:B------:R0:W5:Y:S04]  /*0330*/  @P2 LDG.E.128 R128, desc[UR4][R8.64] ;  /* 0x0000000408802981 */ /* 0x000168000c1e1d00 */
[----:B------:R0:W5:Y:S04]  /*0340*/  @P2 LDG.E.128 R124, desc[UR4][R8.64+0x10] ;  /* 0x00001004087c2981 */ /* 0x000168000c1e1d00 */
[----:B------:R0:W5:Y:S04]  /*0350*/  LDG.E.128 R116, desc[UR4][R2.64+0x10] ;  /* 0x0000100402747981 */ /* 0x000168000c1e1d00 */
[----:B------:R0:W5:Y:S04]  /*0360*/  LDG.E.128 R112, desc[UR4][R6.64] ;  /* 0x0000000406707981 */ /* 0x000168000c1e1d00 */
[----:B------:R0:W5:Y:S01]  /*0370*/  LDG.E.128 R108, desc[UR4][R6.64+0x10] ;  /* 0x00001004066c7981 */ /* 0x000162000c1e1d00 */
[----:B------:R-:W-:-:S07]  /*0380*/  LOP3.LUT R11, R11, 0x20, RZ, 0xfc, !PT ;  /* 0x000000200b0b7812 */ /* 0x000fce00078efcff */
.L_x_5591:
[----:B------:R-:W-:Y:S05]  /*0390*/  BSYNC B0 ;  /* 0x0000000000007941 */ /* 0x000fea0003800000 */
.L_x_5590:
[----:B------:R-:W-:Y:S04]  /*03a0*/  BSSY B0, `(.L_x_5592) ;  /* 0x0000024000007945 */ /* 0x000fe80003800000 */
[----:B------:R-:W-:Y:S05]  /*03b0*/  @!P6 BRA `(.L_x_5593) ;  /* 0x000000000088e947 */ /* 0x000fea0003800000 */
[----:B------:R-:W-:Y:S01]  /*03c0*/  ULDC.64 UR6, c[0x0][0x2c8] ;  /* 0x0000b20000067ab9 */ /* 0x000fe20000000a00 */
[----:B0-----:R-:W0:Y:S01]  /*03d0*/  LDC.64 R8, c[0x0][0x260] ;  /* 0x00009800ff087b82 */ /* 0x001e220000000a00 */
[----:B------:R-:W-:Y:S01]  /*03e0*/  ISETP.NE.U32.AND P1, PT, RZ, UR6, PT ;  /* 0x00000006ff007c0c */ /* 0x000fe2000bf25070 */
[----:B------:R-:W-:Y:S01]  /*03f0*/  ULDC.64 UR8, c[0x0][0x2d0] ;  /* 0x0000b40000087ab9 */ /* 0x000fe20000000a00 */
[----:B------:R-:W-:Y:S01]  /*0400*/  IMAD.SHL.U32 R6, R11, 0x20, RZ ;  /* 0x000000200b067824 */ /* 0x000fe200078e00ff */
[----:B------:R-:W-:Y:S02]  /*0410*/  ISETP.NE.U32.AND P2, PT, RZ, UR8, PT ;  /* 0x00000008ff007c0c */ /* 0x000fe4000bf45070 */
[----:B------:R-:W-:Y:S02]  /*0420*/  CS2R R106, SRZ ;  /* 0x00000000006a7805 */ /* 0x000fe4000001ff00 */
[----:B------:R-:W-:Y:S02]  /*0430*/  ISETP.NE.AND.EX P1, PT, RZ, UR7, PT, P1 ;  /* 0x00000007ff007c0c */ /* 0x000fe4000bf25310 */
[----:B------:R-:W-:-:S02]  /*0440*/  CS2R R104, SRZ ;  /* 0x0000000000687805 */ /* 0x000fc4000001ff00 */
[----:B------:R-:W-:Y:S02]  /*0450*/  ISETP.NE.AND.EX P2, PT, RZ, UR9, PT, P2 ;  /* 0x00000009ff007c0c */ /* 0x000fe4000bf45320 */
[----:B------:R-:W-:Y:S02]  /*0460*/  CS2R R102, SRZ ;  /* 0x0000000000667805 */ /* 0x000fe4000001ff00 */
[----:B------:R-:W-:Y:S02]  /*0470*/  SHF.L.U64.HI R0, R11, 0x5, RZ ;  /* 0x000000050b007819 */ /* 0x000fe400000102ff */
[----:B------:R-:W-:Y:S02]  /*0480*/  CS2R R100, SRZ ;  /* 0x0000000000647805 */ /* 0x000fe4000001ff00 */
[----:B------:R-:W-:Y:S02]  /*0490*/  CS2R R98, SRZ ;  /* 0x0000000000627805 */ /* 0x000fe4000001ff00 */
[----:B------:R-:W-:-:S02]  /*04a0*/  CS2R R96, SRZ ;  /* 0x0000000000607805 */ /* 0x000fc4000001ff00 */
        /* <DEDUP_REMOVED lines=18> */
[----:B------:R-:W-:-:S07]  /*05d0*/  IADD3 R11, R11, 0x20, RZ ;  /* 0x000000200b0b7810 */ /* 0x000fce0007ffe0ff */
.L_x_5593:
[----:B------:R-:W-:Y:S05]  /*05e0*/  BSYNC B0 ;  /* 0x0000000000007941 */ /* 0x000fea0003800000 */
.L_x_5592:
[----:B------:R-:W-:Y:S04]  /*05f0*/  BSSY B0, `(.L_x_5594) ;  /* 0x0000024000007945 */ /* 0x000fe80003800000 */
[----:B------:R-:W-:Y:S05]  /*0600*/  @!P5 BRA `(.L_x_5595) ;  /* 0x000000000088d947 */ /* 0x000fea0003800000 */
[----:B------:R-:W-:Y:S01]  /*0610*/  ULDC.64 UR6, c[0x0][0x2c8] ;  /* 0x0000b20000067ab9 */ /* 0x000fe20000000a00 */
[----:B01----:R-:W0:Y:S01]  /*0620*/  LDC.64 R8, c[0x0][0x260] ;  /* 0x00009800ff087b82 */ /* 0x003e220000000a00 */
        /* <DEDUP_REMOVED lines=32> */
.L_x_5595:
[----:B------:R-:W-:Y:S05]  /*0830*/  BSYNC B0 ;  /* 0x0000000000007941 */ /* 0x000fea0003800000 */
.L_x_5594:
[----:B------:R-:W-:Y:S04]  /*0840*/  BSSY B0, `(.L_x_5596) ;  /* 0x0000023000007945 */ /* 0x000fe80003800000 */
[----:B------:R-:W-:Y:S05]  /*0850*/  @!P4 BRA `(.L_x_5597) ;  /* 0x000000000084c947 */ /* 0x000fea0003800000 */
[----:B------:R-:W-:Y:S01]  /*0860*/  ULDC.64 UR6, c[0x0][0x2c8] ;  /* 0x0000b20000067ab9 */ /* 0x000fe20000000a00 */
[----:B012---:R-:W0:Y:S01]  /*0870*/  LDC.64 R2, c[0x0][0x260] ;  /* 0x00009800ff027b82 */ /* 0x007e220000000a00 */
        /* <DEDUP_REMOVED lines=9> */
[----:B------:R-:W-:Y:S02]  /*0910*/  SHF.R.U32.HI R0, RZ, 0x1b, R11 ;  /* 0x0000001bff007819 */ /* 0x000fe4000001160b */
        /* <DEDUP_REMOVED lines=8> */
[----:B0-----:R-:W-:Y:S01]  /*09a0*/  IMAD.WIDE.U32 R2, R11, 0x20, R2 ;  /* 0x000000200b027825 */ /* 0x001fe200078e0002 */
        /* <DEDUP_REMOVED lines=11> */
[----:B------:R3:W5:Y:S02]  /*0a60*/  LDG.E.128 R12, desc[UR4][R6.64+0x10] ;  /* 0x00001004060c7981 */ /* 0x000764000c1e1d00 */
.L_x_5597:
[----:B------:R-:W-:Y:S05]  /*0a70*/  BSYNC B0 ;  /* 0x0000000000007941 */ /* 0x000fea0003800000 */
.L_x_5596:
[----:B------:R-:W-:Y:S02]  /*0a80*/  ULDC UR6, c[0x0][0x214] ;  /* 0x0000850000067ab9 */ /* 0x000fe40000000800 */
[----:B------:R-:W-:Y:S01]  /*0a90*/  ISETP.GE.AND P2, PT, R150, UR6, PT ;  /* 0x0000000696007c0c */ /* 0x000fe2000bf46270 */
[----:B------:R-:W-:Y:S02]  /*0aa0*/  ULDC.64 UR6, c[0x0][0x230] ;  /* 0x00008c0000067ab9 */ /* 0x000fe40000000a00 */
[----:B------:R-:W-:-:S04]  /*0ab0*/  LOP3.LUT P1, RZ, R140, UR6, RZ, 0xfc, !PT ;  /* 0x000000068cff7c12 */ /* 0x000fc8000f82fcff */
[----:B------:R-:W-:-:S06]  /*0ac0*/  LOP3.LUT P1, RZ, R141, UR7, RZ, 0xfc, P1 ;  /* 0x000000078dff7c12 */ /* 0x000fcc000882fcff */
[----:B------:R-:W-:Y:S07]  /*0ad0*/  @P2 EXIT ;  /* 0x000000000000294d */ /* 0x000fee0003800000 */
[----:B------:R-:W-:Y:S01]  /*0ae0*/  ULDC.U8 UR6, c[0x0][0x2a0] ;  /* 0x0000a80000067ab9 */ /* 0x000fe20000000000 */
[----:B------:R-:W-:Y:S01]  /*0af0*/  ULDC UR7, c[0x0][0x218] ;  /* 0x0000860000077ab9 */ /* 0x000fe20000000800 */
[----:B------:R-:W-:Y:S01]  /*0b00*/  ISETP.NE.AND P2, PT, RZ, UR6, PT ;  /* 0x00000006ff007c0c */ /* 0x000fe2000bf45270 */
[----:B------:R-:W-:Y:S01]  /*0b10*/  ULDC UR6, c[0x0][0x2d8] ;  /* 0x0000b60000067ab9 */ /* 0x000fe20000000800 */
[----:B------:R-:W-:Y:S01]  /*0b20*/  ULDC.64 UR8, c[0x0][0x228] ;  /* 0x00008a0000087ab9 */ /* 0x000fe20000000a00 */
[----:B------:R-:W-:Y:S01]  /*0b30*/  ULDC.64 UR10, c[0x0][0x230] ;  /* 0x00008c00000a7ab9 */ /* 0x000fe20000000a00 */
[----:B------:R-:W-:-:S09]  /*0b40*/  P2R R191, PR, RZ, 0x4 ;  /* 0x00000004ffbf7803 */ /* 0x000fd20000000000 */
.L_x_5743:
        /* <DEDUP_REMOVED lines=8> */
[----:B------:R-:W4:Y:S03]  /*0bd0*/  LDC.64 R140, c[0x0][0x220] ;  /* 0x00008800ff8c7b82 */ /* 0x000f260000000a00 */
[----:B------:R-:W-:-:S13]  /*0be0*/  ISETP.NE.AND.EX P3, PT, RZ, UR9, PT, P3 ;  /* 0x00000009ff007c0c */ /* 0x000fda000bf65330 */
[----:B------:R-:W-:-:S04]  /*0bf0*/  @P3 LEA R144, P2, R185, UR8, 0x4 ;  /* 0x00000008b9903c11 */ /* 0x000fc8000f8420ff */
[C---:B------:R-:W-:Y:S02]  /*0c00*/  @P3 LEA.HI.X R145, R185.reuse, UR9, RZ, 0x4, P2 ;  /* 0x00000009b9913c11 */ /* 0x040fe400090f24ff */
[----:B------:R-:W-:Y:S01]  /*0c10*/  ISETP.NE.U32.AND P2, PT, RZ, UR10, PT ;  /* 0x0000000aff007c0c */ /* 0x000fe2000bf45070 */
[----:B----4-:R-:W-:Y:S02]  /*0c20*/  IMAD.WIDE.U32 R140, R185, 0x10, R140 ;  /* 0x00000010b98c7825 */ /* 0x010fe400078e008c */
[----:B------:R4:W5:Y:S01]  /*0c30*/  @P3 LDG.E.128 R160, desc[UR4][R144.64] ;  /* 0x0000000490a03981 */ /* 0x000962000c1e1d00 */
[----:B------:R-:W-:-:S03]  /*0c40*/  ISETP.NE.AND.EX P2, PT, RZ, UR11, PT, P2 ;  /* 0x0000000bff007c0c */ /* 0x000fc6000bf45320 */
[----:B------:R-:W4:Y:S10]  /*0c50*/  LDG.E.128 R140, desc[UR4][R140.64] ;  /* 0x000000048c8c7981 */ /* 0x000f34000c1e1d00 */
[----:B------:R-:W-:-:S04]  /*0c60*/  @P2 LEA R146, P4, R185, UR10, 0x4 ;  /* 0x0000000ab9922c11 */ /* 0x000fc8000f8820ff */
[----:B------:R-:W-:-:S05]  /*0c70*/  @P2 LEA.HI.X R147, R185, UR11, RZ, 0x4, P4 ;  /* 0x0000000bb9932c11 */ /* 0x000fca000a0f24ff */
[----:B0123--:R0:W5:Y:S01]  /*0c80*/  @P2 LDG.E.128 R8, desc[UR4][R146.64] ;  /* 0x0000000492082981 */ /* 0x00f162000c1e1d00 */
[----:B------:R-:W-:-:S04]  /*0c90*/  ISETP.NE.U32.AND P3, PT, RZ, UR8, PT ;  /* 0x00000008ff007c0c */ /* 0x000fc8000bf65070 */
[----:B------:R-:W-:Y:S01]  /*0ca0*/  ISETP.NE.AND.EX P3, PT, RZ, UR9, PT, P3 ;  /* 0x00000009ff007c0c */ /* 0x000fe2000bf65330 */
[C---:B----4-:R-:W-:Y:S01]  /*0cb0*/  IMAD.U32 R149, R140.reuse, 0x10000, RZ ;  /* 0x000100008c957824 */ /* 0x050fe200078e00ff */
[----:B------:R-:W-:-:S11]  /*0cc0*/  PRMT R169, R140, 0x7632, R169 ;  /* 0x000076328ca97816 */ /* 0x000fd600000000a9 */
[----:B0-----:R-:W-:Y:S05]  /*0cd0*/  @P3 BRA `(.L_x_5600) ;  /* 0x0000000000203947 */ /* 0x001fea0003800000 */
[----:B------:R-:W-:-:S04]  /*0ce0*/  ISETP.NE.U32.AND P4, PT, RZ, UR10, PT ;  /* 0x0000000aff007c0c */ /* 0x000fc8000bf85070 */
[----:B------:R-:W-:-:S13]  /*0cf0*/  ISETP.NE.AND.EX P4, PT, RZ, UR11, PT, P4 ;  /* 0x0000000bff007c0c */ /* 0x000fda000bf85340 */
[----:B------:R-:W-:Y:S05]  /*0d00*/  @P4 BRA `(.L_x_5601) ;  /* 0x0000000000084947 */ /* 0x000fea0003800000 */
[----:B------:R-:W-:Y:S05]  /*0d10*/  @P1 BRA `(.L_x_5602) ;  /* 0x0000000000201947 */ /* 0x000fea0003800000 */
[----:B------:R-:W-:Y:S05]  /*0d20*/  BRA `(.L_x_5603) ;  /* 0x0000000000247947 */ /* 0x000fea0003800000 */
.L_x_5601:
[----:B-----5:R-:W-:-:S05]  /*0d30*/  SHF.L.U32 R0, R8, 0x10, RZ ;  /* 0x0000001008007819 */ /* 0x020fca00000006ff */
[----:B------:R-:W-:Y:S01]  /*0d40*/  FADD.FTZ R149, R0, R149 ;  /* 0x0000009500957221 */ /* 0x000fe20000010000 */
[----:B------:R-:W-:Y:S06]  /*0d50*/  BRA `(.L_x_5602) ;  /* 0x0000000000107947 */ /* 0x000fec0003800000 */
.L_x_5600:
[----:B-----5:R-:W-:Y:S01]  /*0d60*/  IMAD.U32 R0, R160, 0x10000, RZ ;  /* 0x00010000a0007824 */ /* 0x020fe200078e00ff */
[----:B------:R-:W-:-:S03]  /*0d70*/  @P2 SHF.L.U32 R140, R8, 0x10, RZ ;  /* 0x00000010088c2819 */ /* 0x000fc600000006ff */
[----:B------:R-:W-:-:S04]  /*0d80*/  FADD.FTZ R149, R0, R149 ;  /* 0x0000009500957221 */ /* 0x000fc80000010000 */
[----:B------:R-:W-:-:S07]  /*0d90*/  @P2 FADD.FTZ R149, R140, R149 ;  /* 0x000000958c952221 */ /* 0x000fce0000010000 */
.L_x_5602:
[----:B------:R-:W-:-:S04]  /*0da0*/  F2FP.BF16.F32.PACK_AB R0, RZ, R149 ;  /* 0x00000095ff00723e */ /* 0x000fc800000010ff */
[----:B------:R-:W-:-:S07]  /*0db0*/  PRMT R4, R0, 0x7610, R4 ;  /* 0x0000761000047816 */ /* 0x000fce0000000004 */
.L_x_5603:
[----:B------:R-:W-:Y:S01]  /*0dc0*/  IMAD.U32 R169, R169, 0x10000, RZ ;  /* 0x00010000a9a97824 */ /* 0x000fe200078e00ff */
[----:B------:R-:W-:Y:S06]  /*0dd0*/  @P3 BRA `(.L_x_5604) ;  /* 0x0000000000243947 */ /* 0x000fec0003800000 */
[----:B------:R-:W-:-:S04]  /*0de0*/  ISETP.NE.U32.AND P4, PT, RZ, UR10, PT ;  /* 0x0000000aff007c0c */ /* 0x000fc8000bf85070 */
[----:B------:R-:W-:-:S13]  /*0df0*/  ISETP.NE.AND.EX P4, PT, RZ, UR11, PT, P4 ;  /* 0x0000000bff007c0c */ /* 0x000fda000bf85340 */
[----:B------:R-:W-:Y:S05]  /*0e00*/  @P4 BRA `(.L_x_5605) ;  /* 0x0000000000084947 */ /* 0x000fea0003800000 */
[----:B------:R-:W-:Y:S05]  /*0e10*/  @P1 BRA `(.L_x_5606) ;  /* 0x00000000002c1947 */ /* 0x000fea0003800000 */
[----:B------:R-:W-:Y:S05]  /*0e20*/  BRA `(.L_x_5607) ;  /* 0x0000000000307947 */ /* 0x000fea0003800000 */
.L_x_5605:
[----:B-----5:R-:W-:-:S04]  /*0e30*/  PRMT R0, R8, 0x7632, R0 ;  /* 0x0000763208007816 */ /* 0x020fc80000000000 */
[----:B------:R-:W-:-:S05]  /*0e40*/  SHF.L.U32 R0, R0, 0x10, RZ ;  /* 0x0000001000007819 */ /* 0x000fca00000006ff */
[----:B------:R-:W-:Y:S01]  /*0e50*/  FADD.FTZ R169, R0, R169 ;  /* 0x000000a900a97221 */ /* 0x000fe20000010000 */
[----:B------:R-:W-:Y:S06]  /*0e60*/  BRA `(.L_x_5606) ;  /* 0x0000000000187947 */ /* 0x000fec0003800000 */
.L_x_5604:
[----:B-----5:R-:W-:Y:S02]  /*0e70*/  PRMT R0, R160, 0x7632, R0 ;  /* 0x00007632a0007816 */ /* 0x020fe40000000000 */
[----:B------:R-:W-:-:S03]  /*0e80*/  @P2 PRMT R140, R8, 0x7632, R140 ;  /* 0x00007632088c2816 */ /* 0x000fc6000000008c */
[----:B------:R-:W-:Y:S01]  /*0e90*/  IMAD.U32 R0, R0, 0x10000, RZ ;  /* 0x0001000000007824 */ /* 0x000fe200078e00ff */
[----:B------:R-:W-:-:S03]  /*0ea0*/  @P2 SHF.L.U32 R140, R140, 0x10, RZ ;  /* 0x000000108c8c2819 */ /* 0x000fc600000006ff */
[----:B------:R-:W-:-:S04]  /*0eb0*/  FADD.FTZ R169, R0, R169 ;  /* 0x000000a900a97221 */ /* 0x000fc80000010000 */
[----:B------:R-:W-:-:S07]  /*0ec0*/  @P2 FADD.FTZ R169, R140, R169 ;  /* 0x000000a98ca92221 */ /* 0x000fce0000010000 */
.L_x_5606:
[----:B------:R-:W-:-:S04]  /*0ed0*/  F2FP.BF16.F32.PACK_AB R0, RZ, R169 ;  /* 0x000000a9ff00723e */ /* 0x000fc800000010ff */
[----:B------:R-:W-:-:S07]  /*0ee0*/  PRMT R4, R4, 0x5410, R0 ;  /* 0x0000541004047816 */ /* 0x000fce0000000000 */
.L_x_5607:
        /* <DEDUP_REMOVED lines=8> */
.L_x_5609:
[----:B-----5:R-:W-:-:S05]  /*0f70*/  SHF.L.U32 R145, R9, 0x10, RZ ;  /* 0x0000001009917819 */ /* 0x020fca00000006ff */
[----:B------:R-:W-:Y:S01]  /*0f80*/  FADD.FTZ R170, R145, R170 ;  /* 0x000000aa91aa7221 */ /* 0x000fe20000010000 */
[----:B------:R-:W-:Y:S06]  /*0f90*/  BRA `(.L_x_5610) ;  /* 0x0000000000107947 */ /* 0x000fec0003800000 */
.L_x_5608:
[----:B-----5:R-:W-:Y:S01]  /*0fa0*/  IMAD.U32 R145, R161, 0x10000, RZ ;  /* 0x00010000a1917824 */ /* 0x020fe200078e00ff */
[----:B------:R-:W-:-:S03]  /*0fb0*/  @P2 SHF.L.U32 R147, R9, 0x10, RZ ;  /* 0x0000001009932819 */ /* 0x000fc600000006ff */
[----:B------:R-:W-:-:S04]  /*0fc0*/  FADD.FTZ R170, R145, R170 ;  /* 0x000000aa91aa7221 */ /* 0x000fc80000010000 */
[----:B------:R-:W-:-:S07]  /*0fd0*/  @P2 FADD.FTZ R170, R147, R170 ;  /* 0x000000aa93aa2221 */ /* 0x000fce0000010000 */
.L_x_5610:
[----:B------:R-:W-:-:S04]  /*0fe0*/  F2FP.BF16.F32.PACK_AB R0, RZ, R170 ;  /* 0x000000aaff00723e */ /* 0x000fc800000010ff */
[----:B------:R-:W-:-:S07]  /*0ff0*/  PRMT R5, R0, 0x7610, R5 ;  /* 0x0000761000057816 */ /* 0x000fce0000000005 */
.L_x_5611:
[----:B------:R-:W-:Y:S01]  /*1000*/  IMAD.U32 R171, R141, 0x10000, RZ ;  /* 0x000100008dab7824 */ /* 0x000fe200078e00ff */
[----:B------:R-:W-:Y:S06]  /*1010*/  @P3 BRA `(.L_x_5612) ;  /* 0x0000000000243947 */ /* 0x000fec0003800000 */
[----:B------:R-:W-:-:S04]  /*1020*/  ISETP.NE.U32.AND P4, PT, RZ, UR10, PT ;  /* 0x0000000aff007c0c */ /* 0x000fc8000bf85070 */
[----:B------:R-:W-:-:S13]  /*1030*/  ISETP.NE.AND.EX P4, PT, RZ, UR11, PT, P4 ;  /* 0x0000000bff007c0c */ /* 0x000fda000bf85340 */
[----:B------:R-:W-:Y:S05]  /*1040*/  @P4 BRA `(.L_x_5613) ;  /* 0x0000000000084947 */ /* 0x000fea0003800000 */
[----:B------:R-:W-:Y:S05]  /*1050*/  @P1 BRA `(.L_x_5614) ;  /* 0x00000000002c1947 */ /* 0x000fea0003800000 */
[----:B------:R-:W-:Y:S05]  /*1060*/  BRA `(.L_x_5615) ;  /* 0x0000000000307947 */ /* 0x000fea0003800000 */
.L_x_5613:
[----:B-----5:R-:W-:-:S04]  /*1070*/  PRMT R0, R9, 0x7632, R0 ;  /* 0x0000763209007816 */ /* 0x020fc80000000000 */
[----:B------:R-:W-:-:S05]  /*1080*/  SHF.L.U32 R0, R0, 0x10, RZ ;  /* 0x0000001000007819 */ /* 0x000fca00000006ff */
[----:B------:R-:W-:Y:S01]  /*1090*/  FADD.FTZ R171, R0, R171 ;  /* 0x000000ab00ab7221 */ /* 0x000fe20000010000 */
[----:B------:R-:W-:Y:S06]  /*10a0*/  BRA `(.L_x_5614) ;  /* 0x0000000000187947 */ /* 0x000fec0003800000 */
.L_x_5612:
[----:B-----5:R-:W-:Y:S02]  /*10b0*/  PRMT R0, R161, 0x7632, R0 ;  /* 0x00007632a1007816 */ /* 0x020fe40000000000 */
[----:B------:R-:W-:-:S03]  /*10c0*/  @P2 PRMT R140, R9, 0x7632, R140 ;  /* 0x00007632098c2816 */ /* 0x000fc6000000008c */
[----:B------:R-:W-:Y:S01]  /*10d0*/  IMAD.U32 R0, R0, 0x10000, RZ ;  /* 0x0001000000007824 */ /* 0x000fe200078e00ff */
[----:B------:R-:W-:-:S03]  /*10e0*/  @P2 SHF.L.U32 R140, R140, 0x10, RZ ;  /* 0x000000108c8c2819 */ /* 0x000fc600000006ff */
[----:B------:R-:W-:-:S04]  /*10f0*/  FADD.FTZ R171, R0, R171 ;  /* 0x000000ab00ab7221 */ /* 0x000fc80000010000 */
[----:B------:R-:W-:-:S07]  /*1100*/  @P2 FADD.FTZ R171, R140, R171 ;  /* 0x000000ab8cab2221 */ /* 0x000fce0000010000 */
.L_x_5614:
[----:B------:R-:W-:-:S04]  /*1110*/  F2FP.BF16.F32.PACK_AB R0, RZ, R171 ;  /* 0x000000abff00723e */ /* 0x000fc800000010ff */
[----:B------:R-:W-:-:S07]  /*1120*/  PRMT R5, R5, 0x5410, R0 ;  /* 0x0000541005057816 */ /* 0x000fce0000000000 */
.L_x_5615:
        /* <DEDUP_REMOVED lines=8> */
.L_x_5617:
[----:B-----5:R-:W-:-:S05]  /*11b0*/  SHF.L.U32 R141, R10, 0x10, RZ ;  /* 0x000000100a8d7819 */ /* 0x020fca00000006ff */
[----:B------:R-:W-:Y:S01]  /*11c0*/  FADD.FTZ R172, R141, R172 ;  /* 0x000000ac8dac7221 */ /* 0x000fe20000010000 */
[----:B------:R-:W-:Y:S06]  /*11d0*/  BRA `(.L_x_5618) ;  /* 0x0000000000107947 */ /* 0x000fec0003800000 */
.L_x_5616:
[----:B-----5:R-:W-:Y:S01]  /*11e0*/  IMAD.U32 R141, R162, 0x10000, RZ ;  /* 0x00010000a28d7824 */ /* 0x020fe200078e00ff */
[----:B------:R-:W-:-:S03]  /*11f0*/  @P2 SHF.L.U32 R145, R10, 0x10, RZ ;  /* 0x000000100a912819 */ /* 0x000fc600000006ff */
[----:B------:R-:W-:-:S04]  /*1200*/  FADD.FTZ R172, R141, R172 ;  /* 0x000000ac8dac7221 */ /* 0x000fc80000010000 */
[----:B------:R-:W-:-:S07]  /*1210*/  @P2 FADD.FTZ R172, R145, R172 ;  /* 0x000000ac91ac2221 */ /* 0x000fce0000010000 */
.L_x_5618:
[----:B------:R-:W-:-:S04]  /*1220*/  F2FP.BF16.F32.PACK_AB R0, RZ, R172 ;  /* 0x000000acff00723e */ /* 0x000fc800000010ff */
[----:B------:R-:W-:-:S07]  /*1230*/  PRMT R6, R0, 0x7610, R6 ;  /* 0x0000761000067816 */ /* 0x000fce0000000006 */
.L_x_5619:
[----:B------:R-:W-:Y:S01]  /*1240*/  IMAD.U32 R179, R142, 0x10000, RZ ;  /* 0x000100008eb37824 */ /* 0x000fe200078e00ff */
[----:B------:R-:W-:Y:S06]  /*1250*/  @P3 BRA `(.L_x_5620) ;  /* 0x0000000000243947 */ /* 0x000fec0003800000 */
[----:B------:R-:W-:-:S04]  /*1260*/  ISETP.NE.U32.AND P4, PT, RZ, UR10, PT ;  /* 0x0000000aff007c0c */ /* 0x000fc8000bf85070 */
[----:B------:R-:W-:-:S13]  /*1270*/  ISETP.NE.AND.EX P4, PT, RZ, UR11, PT, P4 ;  /* 0x0000000bff007c0c */ /* 0x000fda000bf85340 */
[----:B------:R-:W-:Y:S05]  /*1280*/  @P4 BRA `(.L_x_5621) ;  /* 0x0000000000084947 */ /* 0x000fea0003800000 */
[----:B------:R-:W-:Y:S05]  /*1290*/  @P1 BRA `(.L_x_5622) ;  /* 0x00000000002c1947 */ /* 0x000fea0003800000 */
[----:B------:R-:W-:Y:S05]  /*12a0*/  BRA `(.L_x_5623) ;  /* 0x0000000000307947 */ /* 0x000fea0003800000 */
.L_x_5621:
[----:B-----5:R-:W-:-:S04]  /*12b0*/  PRMT R0, R10, 0x7632, R0 ;  /* 0x000076320a007816 */ /* 0x020fc80000000000 */
[----:B------:R-:W-:-:S05]  /*12c0*/  SHF.L.U32 R0, R0, 0x10, RZ ;  /* 0x0000001000007819 */ /* 0x000fca00000006ff */
[----:B------:R-:W-:Y:S01]  /*12d0*/  FADD.FTZ R179, R0, R179 ;  /* 0x000000b300b37221 */ /* 0x000fe20000010000 */
[----:B------:R-:W-:Y:S06]  /*12e0*/  BRA `(.L_x_5622) ;  /* 0x0000000000187947 */ /* 0x000fec0003800000 */
.L_x_5620:
[----:B-----5:R-:W-:Y:S02]  /*12f0*/  PRMT R0, R162, 0x7632, R0 ;  /* 0x00007632a2007816 */ /* 0x020fe40000000000 */
[----:B------:R-:W-:-:S03]  /*1300*/  @P2 PRMT R140, R10, 0x7632, R140 ;  /* 0x000076320a8c2816 */ /* 0x000fc6000000008c */
[----:B------:R-:W-:Y:S01]  /*1310*/  IMAD.U32 R0, R0, 0x10000, RZ ;  /* 0x0001000000007824 */ /* 0x000fe200078e00ff */
[----:B------:R-:W-:-:S03]  /*1320*/  @P2 SHF.L.U32 R140, R140, 0x10, RZ ;  /* 0x000000108c8c2819 */ /* 0x000fc600000006ff */
[----:B------:R-:W-:-:S04]  /*1330*/  FADD.FTZ R179, R0, R179 ;  /* 0x000000b300b37221 */ /* 0x000fc80000010000 */
[----:B------:R-:W-:-:S07]  /*1340*/  @P2 FADD.FTZ R179, R140, R179 ;  /* 0x000000b38cb32221 */ /* 0x000fce0000010000 */
.L_x_5622:
[----:B------:R-:W-:-:S04]  /*1350*/  F2FP.BF16.F32.PACK_AB R0, RZ, R179 ;  /* 0x000000b3ff00723e */ /* 0x000fc800000010ff */
[----:B------:R-:W-:-:S07]  /*1360*/  PRMT R6, R6, 0x5410, R0 ;  /* 0x0000541006067816 */ /* 0x000fce0000000000 */
.L_x_5623:
        /* <DEDUP_REMOVED lines=8> */
.L_x_5625:
[----:B-----5:R-:W-:-:S05]  /*13f0*/  SHF.L.U32 R141, R11, 0x10, RZ ;  /* 0x000000100b8d7819 */ /* 0x020fca00000006ff */
[----:B------:R-:W-:Y:S01]  /*1400*/  FADD.FTZ R180, R141, R180 ;  /* 0x000000b48db47221 */ /* 0x000fe20000010000 */
[----:B------:R-:W-:Y:S06]  /*1410*/  BRA `(.L_x_5626) ;  /* 0x0000000000107947 */ /* 0x000fec0003800000 */
.L_x_5624:
[----:B-----5:R-:W-:Y:S01]  /*1420*/  IMAD.U32 R141, R163, 0x10000, RZ ;  /* 0x00010000a38d7824 */ /* 0x020fe200078e00ff */
[----:B------:R-:W-:-:S03]  /*1430*/  @P2 SHF.L.U32 R145, R11, 0x10, RZ ;  /* 0x000000100b912819 */ /* 0x000fc600000006ff */
[----:B------:R-:W-:-:S04]  /*1440*/  FADD.FTZ R180, R141, R180 ;  /* 0x000000b48db47221 */ /* 0x000fc80000010000 */
[----:B------:R-:W-:-:S07]  /*1450*/  @P2 FADD.FTZ R180, R145, R180 ;  /* 0x000000b491b42221 */ /* 0x000fce0000010000 */
.L_x_5626:
[----:B------:R-:W-:-:S04]  /*1460*/  F2FP.BF16.F32.PACK_AB R0, RZ, R180 ;  /* 0x000000b4ff00723e */ /* 0x000fc800000010ff */
[----:B------:R-:W-:-:S07]  /*1470*/  PRMT R7, R0, 0x7610, R7 ;  /* 0x0000761000077816 */ /* 0x000fce0000000007 */
.L_x_5627:
[----:B------:R-:W-:Y:S01]  /*1480*/  IMAD.U32 R181, R143, 0x10000, RZ ;  /* 0x000100008fb57824 */ /* 0x000fe200078e00ff */
[----:B------:R-:W-:Y:S06]  /*1490*/  @P3 BRA `(.L_x_5628) ;  /* 0x0000000000243947 */ /* 0x000fec0003800000 */
[----:B------:R-:W-:-:S04]  /*14a0*/  ISETP.NE.U32.AND P2, PT, RZ, UR10, PT ;  /* 0x0000000aff007c0c */ /* 0x000fc8000bf45070 */
[----:B------:R-:W-:-:S13]  /*14b0*/  ISETP.NE.AND.EX P2, PT, RZ, UR11, PT, P2 ;  /* 0x0000000bff007c0c */ /* 0x000fda000bf45320 */
[----:B------:R-:W-:Y:S05]  /*14c0*/  @P2 BRA `(.L_x_5629) ;  /* 0x0000000000082947 */ /* 0x000fea0003800000 */
[----:B------:R-:W-:Y:S05]  /*14d0*/  @P1 BRA `(.L_x_5630) ;  /* 0x00000000002c1947 */ /* 0x000fea0003800000 */
[----:B------:R-:W-:Y:S05]  /*14e0*/  BRA `(.L_x_5631) ;  /* 0x0000000000307947 */ /* 0x000fea0003800000 */
.L_x_5629:
[----:B-----5:R-:W-:-:S04]  /*14f0*/  PRMT R0, R11, 0x7632, R0 ;  /* 0x000076320b007816 */ /* 0x020fc80000000000 */
[----:B------:R-:W-:-:S05]  /*1500*/  SHF.L.U32 R0, R0, 0x10, RZ ;  /* 0x0000001000007819 */ /* 0x000fca00000006ff */
[----:B------:R-:W-:Y:S01]  /*1510*/  FADD.FTZ R181, R0, R181 ;  /* 0x000000b500b57221 */ /* 0x000fe20000010000 */
[----:B------:R-:W-:Y:S06]  /*1520*/  BRA `(.L_x_5630) ;  /* 0x0000000000187947 */ /* 0x000fec0003800000 */
.L_x_5628:
[----:B-----5:R-:W-:Y:S02]  /*1530*/  PRMT R0, R163, 0x7632, R0 ;  /* 0x00007632a3007816 */ /* 0x020fe40000000000 */
[----:B------:R-:W-:-:S03]  /*1540*/  @P2 PRMT R140, R11, 0x7632, R140 ;  /* 0x000076320b8c2816 */ /* 0x000fc6000000008c */
[----:B------:R-:W-:Y:S01]  /*1550*/  IMAD.U32 R0, R0, 0x10000, RZ ;  /* 0x0001000000007824 */ /* 0x000fe200078e00ff */
[----:B------:R-:W-:-:S03]  /*1560*/  @P2 SHF.L.U32 R140, R140, 0x10, RZ ;  /* 0x000000108c8c2819 */ /* 0x000fc600000006ff */
[----:B------:R-:W-:-:S04]  /*1570*/  FADD.FTZ R181, R0, R181 ;  /* 0x000000b500b57221 */ /* 0x000fc80000010000 */
[----:B------:R-:W-:-:S07]  /*1580*/  @P2 FADD.FTZ R181, R140, R181 ;  /* 0x000000b58cb52221 */ /* 0x000fce0000010000 */
.L_x_5630:
[----:B------:R-:W-:-:S04]  /*1590*/  F2FP.BF16.F32.PACK_AB R0, RZ, R181 ;  /* 0x000000b5ff00723e */ /* 0x000fc800000010ff */
[----:B------:R-:W-:-:S07]  /*15a0*/  PRMT R7, R7, 0x5410, R0 ;  /* 0x0000541007077816 */ /* 0x000fce0000000000 */
.L_x_5631:
[----:B------:R-:W0:Y:S01]  /*15b0*/  @P1 LDC.64 R140, c[0x0][0x238] ;  /* 0x00008e00ff8c1b82 */ /* 0x000e220000000a00 */
[C---:B------:R-:W-:Y:S01]  /*15c0*/  VIADD R0, R185.reuse, 0x20 ;  /* 0x00000020b9007836 */ /* 0x040fe20000000000 */
[----:B0-----:R-:W-:-:S04]  /*15d0*/  @P1 LEA R140, P2, R185, R140, 0x4 ;  /* 0x0000008cb98c1211 */ /* 0x001fc800078420ff */
[----:B------:R-:W-:-:S05]  /*15e0*/  @P1 LEA.HI.X R141, R185, R141, RZ, 0x4, P2 ;  /* 0x0000008db98d1211 */ /* 0x000fca00010f24ff */
[----:B------:R4:W-:Y:S04]  /*15f0*/  @P1 STG.E.128 desc[UR4][R140.64], R4 ;  /* 0x000000048c001986 */ /* 0x0009e8000c101d04 */
.L_x_5599:
[----:B------:R-:W-:Y:S05]  /*1600*/  BSYNC B0 ;  /* 0x0000000000007941 */ /* 0x000fea0003800000 */
.L_x_5598:
[----:B------:R-:W-:Y:S01]  /*1610*/  ISETP.GE.U32.AND P2, PT, R152, 0x40, PT ;  /* 0x000000409800780c */ /* 0x000fe20003f46070 */
[----:B------:R-:W-:-:S12]  /*1620*/  BSSY B0, `(.L_x_5632) ;  /* 0x00000a6000007945 */ /* 0x000fd80003800000 */
[----:B------:R-:W-:Y:S05]  /*1630*/  @!P2 BRA `(.L_x_5633) ;  /* 0x000000080090a947 */ /* 0x000fea0003800000 */
[----:B------:R-:W-:Y:S01]  /*1640*/  ISETP.NE.U32.AND P3, PT, RZ, UR8, PT ;  /* 0x00000008ff007c0c */ /* 0x000fe2000bf65070 */
[----:B----4-:R-:W4:Y:S03]  /*1650*/  LDC.64 R140, c[0x0][0x220] ;  /* 0x00008800ff8c7b82 */ /* 0x010f260000000a00 */
[----:B------:R-:W-:-:S13]  /*1660*/  ISETP.NE.AND.EX P3, PT, RZ, UR9, PT, P3 ;  /* 0x00000009ff007c0c */ /* 0x000fda000bf65330 */
[----:B------:R-:W-:-:S04]  /*1670*/  @P3 LEA R144, P2, R0, UR8, 0x4 ;  /* 0x0000000800903c11 */ /* 0x000fc8000f8420ff */
[C---:B------:R-:W-:Y:S02]  /*1680*/  @P3 LEA.HI.X R145, R0.reuse, UR9, RZ, 0x4, P2 ;  /* 0x0000000900913c11 */ /* 0x040fe400090f24ff */
[----:B------:R-:W-:Y:S01]  /*1690*/  ISETP.NE.U32.AND P2, PT, RZ, UR10, PT ;  /* 0x0000000aff007c0c */ /* 0x000fe2000bf45070 */
[----:B----4-:R-:W-:Y:S02]  /*16a0*/  IMAD.WIDE.U32 R140, R0, 0x10, R140 ;  /* 0x00000010008c7825 */ /* 0x010fe400078e008c */
[----:B-----5:R4:W5:Y:S01]  /*16b0*/  @P3 LDG.E.128 R160, desc[UR4][R144.64] ;  /* 0x0000000490a03981 */ /* 0x020962000c1e1d00 */
[----:B------:R-:W-:-:S03]  /*16c0*/  ISETP.NE.AND.EX P2, PT, RZ, UR11, PT, P2 ;  /* 0x0000000bff007c0c */ /* 0x000fc6000bf45320 */
[----:B------:R-:W4:Y:S10]  /*16d0*/  LDG.E.128 R140, desc[UR4][R140.64] ;  /* 0x000000048c8c7981 */ /* 0x000f34000c1e1d00 */
[----:B------:R-:W-:-:S04]  /*16e0*/  @P2 LEA R146, P4, R0, UR10, 0x4 ;  /* 0x0000000a00922c11 */ /* 0x000fc8000f8820ff */
[----:B------:R-:W-:-:S05]  /*16f0*/  @P2 LEA.HI.X R147, R0, UR11, RZ, 0x4, P4 ;  /* 0x0000000b00932c11 */ /* 0x000fca000a0f24ff */
[----:B0123--:R0:W5:Y:S01]  /*1700*/  @P2 LDG.E.128 R8, desc[UR4][R146.64] ;  /* 0x0000000492082981 */ /* 0x00f162000c1e1d00 */
[----:B------:R-:W-:-:S04]  /*1710*/  ISETP.NE.U32.AND P3, PT, RZ, UR8, PT ;  /* 0x00000008ff007c0c */ /* 0x000fc8000bf65070 */
[----:B------:R-:W-:Y:S02]  /*1720*/  ISETP.NE.AND.EX P3, PT, RZ, UR9, PT, P3 ;  /* 0x00000009ff007c0c */ /* 0x000fe4000bf65330 */
[C---:B----4-:R-:W-:Y:S02]  /*1730*/  SHF.L.U32 R148, R140.reuse, 0x10, RZ ;  /* 0x000000108c947819 */ /* 0x050fe400000006ff */
[----:B------:R-:W-:-:S09]  /*1740*/  PRMT R153, R140, 0x7632, R153 ;  /* 0x000076328c997816 */ /* 0x000fd20000000099 */
[----:B0-----:R-:W-:Y:S05]  /*1750*/  @P3 BRA `(.L_x_5634) ;  /* 0x0000000000203947 */ /* 0x001fea0003800000 */
[----:B------:R-:W-:-:S04]  /*1760*/  ISETP.NE.U32.AND P4, PT, RZ, UR10, PT ;  /* 0x0000000aff007c0c */ /* 0x000fc8000bf85070 */
[----:B------:R-:W-:-:S13]  /*1770*/  ISETP.NE.AND.EX P4, PT, RZ, UR11, PT, P4 ;  /* 0x0000000bff007c0c */ /* 0x000fda000bf85340 */
[----:B------:R-:W-:Y:S05]  /*1780*/  @P4 BRA `(.L_x_5635) ;  /* 0x0000000000084947 */ /* 0x000fea0003800000 */
[----:B------:R-:W-:Y:S05]  /*1790*/  @P1 BRA `(.L_x_5636) ;  /* 0x0000000000201947 */ /* 0x000fea0003800000 */
[----:B------:R-:W-:Y:S05]  /*17a0*/  BRA `(.L_x_5637) ;  /* 0x0000000000247947 */ /* 0x000fea0003800000 */
.L_x_5635:
[----:B-----5:R-:W-:-:S04]  /*17b0*/  IMAD.U32 R145, R8, 0x10000, RZ ;  /* 0x0001000008917824 */ /* 0x020fc800078e00ff */
[----:B------:R-:W-:Y:S01]  /*17c0*/  FADD.FTZ R148, R145, R148 ;  /* 0x0000009491947221 */ /* 0x000fe20000010000 */
[----:B------:R-:W-:Y:S06]  /*17d0*/  BRA `(.L_x_5636) ;  /* 0x0000000000107947 */ /* 0x000fec0003800000 */
.L_x_5634:
[----:B-----5:R-:W-:Y:S01]  /*17e0*/  SHF.L.U32 R145, R160, 0x10, RZ ;  /* 0x00000010a0917819 */ /* 0x020fe200000006ff */
[----:B------:R-:W-:-:S04]  /*17f0*/  @P2 IMAD.U32 R147, R8, 0x10000, RZ ;  /* 0x0001000008932824 */ /* 0x000fc800078e00ff */
[----:B------:R-:W-:-:S04]  /*1800*/  FADD.FTZ R148, R145, R148 ;  /* 0x0000009491947221 */ /* 0x000fc80000010000 */
[----:B------:R-:W-:-:S07]  /*1810*/  @P2 FADD.FTZ R148, R147, R148 ;  /* 0x0000009493942221 */ /* 0x000fce0000010000 */
.L_x_5636:
[----:B------:R-:W-:-:S04]  /*1820*/  F2FP.BF16.F32.PACK_AB R140, RZ, R148 ;  /* 0x00000094ff8c723e */ /* 0x000fc800000010ff */
[----:B------:R-:W-:-:S07]  /*1830*/  PRMT R4, R140, 0x7610, R4 ;  /* 0x000076108c047816 */ /* 0x000fce0000000004 */
.L_x_5637:
[----:B------:R-:W-:Y:S01]  /*1840*/  SHF.L.U32 R153, R153, 0x10, RZ ;  /* 0x0000001099997819 */ /* 0x000fe200000006ff */
[----:B------:R-:W-:Y:S06]  /*1850*/  @P3 BRA `(.L_x_5638) ;  /* 0x0000000000243947 */ /* 0x000fec0003800000 */
[----:B------:R-:W-:-:S04]  /*1860*/  ISETP.NE.U32.AND P4, PT, RZ, UR10, PT ;  /* 0x0000000aff007c0c */ /* 0x000fc8000bf85070 */
[----:B------:R-:W-:-:S13]  /*1870*/  ISETP.NE.AND.EX P4, PT, RZ, UR11, PT, P4 ;  /* 0x0000000bff007c0c */ /* 0x000fda000bf85340 */
[----:B------:R-:W-:Y:S05]  /*1880*/  @P4 BRA `(.L_x_5639) ;  /* 0x0000000000084947 */ /* 0x000fea0003800000 */
[----:B------:R-:W-:Y:S05]  /*1890*/  @P1 BRA `(.L_x_5640) ;  /* 0x00000000002c1947 */ /* 0x000fea0003800000 */
[----:B------:R-:W-:Y:S05]  /*18a0*/  BRA `(.L_x_5641) ;  /* 0x0000000000307947 */ /* 0x000fea0003800000 */
.L_x_5639:
[----:B-----5:R-:W-:-:S05]  /*18b0*/  PRMT R140, R8, 0x7632, R140 ;  /* 0x00007632088c7816 */ /* 0x020fca000000008c */
[----:B------:R-:W-:-:S04]  /*18c0*/  IMAD.U32 R140, R140, 0x10000, RZ ;  /* 0x000100008c8c7824 */ /* 0x000fc800078e00ff */
[----:B------:R-:W-:Y:S01]  /*18d0*/  FADD.FTZ R153, R140, R153 ;  /* 0x000000998c997221 */ /* 0x000fe20000010000 */
[----:B------:R-:W-:Y:S06]  /*18e0*/  BRA `(.L_x_5640) ;  /* 0x0000000000187947 */ /* 0x000fec0003800000 */
.L_x_5638:
[----:B-----5:R-:W-:Y:S02]  /*18f0*/  PRMT R140, R160, 0x7632, R140 ;  /* 0x00007632a08c7816 */ /* 0x020fe4000000008c */
[----:B------:R-:W-:Y:S02]  /*1900*/  @P2 PRMT R144, R8, 0x7632, R144 ;  /* 0x0000763208902816 */ /* 0x000fe40000000090 */
[----:B------:R-:W-:-:S03]  /*1910*/  SHF.L.U32 R140, R140, 0x10, RZ ;  /* 0x000000108c8c7819 */ /* 0x000fc600000006ff */
[----:B------:R-:W-:Y:S02]  /*1920*/  @P2 IMAD.U32 R144, R144, 0x10000, RZ ;  /* 0x0001000090902824 */ /* 0x000fe400078e00ff */
[----:B------:R-:W-:-:S04]  /*1930*/  FADD.FTZ R153, R140, R153 ;  /* 0x000000998c997221 */ /* 0x000fc80000010000 */
[----:B------:R-:W-:-:S07]  /*1940*/  @P2 FADD.FTZ R153, R144, R153 ;  /* 0x0000009990992221 */ /* 0x000fce0000010000 */
.L_x_5640:
[----:B------:R-:W-:-:S04]  /*1950*/  F2FP.BF16.F32.PACK_AB R140, RZ, R153 ;  /* 0x00000099ff8c723e */ /* 0x000fc800000010ff */
[----:B------:R-:W-:-:S07]  /*1960*/  PRMT R4, R4, 0x5410, R140 ;  /* 0x0000541004047816 */ /* 0x000fce000000008c */
.L_x_5641:
        /* <DEDUP_REMOVED lines=8> */
.L_x_5643:
[----:B-----5:R-:W-:-:S04]  /*19f0*/  IMAD.U32 R145, R9, 0x10000, RZ ;  /* 0x0001000009917824 */ /* 0x020fc800078e00ff */
[----:B------:R-:W-:Y:S01]  /*1a00*/  FADD.FTZ R154, R145, R154 ;  /* 0x0000009a919a7221 */ /* 0x000fe20000010000 */
[----:B------:R-:W-:Y:S06]  /*1a10*/  BRA `(.L_x_5644) ;  /* 0x0000000000107947 */ /* 0x000fec0003800000 */
.L_x_5642:
[----:B-----5:R-:W-:Y:S01]  /*1a20*/  SHF.L.U32 R145, R161, 0x10, RZ ;  /* 0x00000010a1917819 */ /* 0x020fe200000006ff */
[----:B------:R-:W-:-:S04]  /*1a30*/  @P2 IMAD.U32 R147, R9, 0x10000, RZ ;  /* 0x0001000009932824 */ /* 0x000fc800078e00ff */
[----:B------:R-:W-:-:S04]  /*1a40*/  FADD.FTZ R154, R145, R154 ;  /* 0x0000009a919a7221 */ /* 0x000fc80000010000 */
[----:B------:R-:W-:-:S07]  /*1a50*/  @P2 FADD.FTZ R154, R147, R154 ;  /* 0x0000009a939a2221 */ /* 0x000fce0000010000 */
.L_x_5644:
[----:B------:R-:W-:-:S04]  /*1a60*/  F2FP.BF16.F32.PACK_AB R140, RZ, R154 ;  /* 0x0000009aff8c723e */ /* 0x000fc800000010ff */
[----:B------:R-:W-:-:S07]  /*1a70*/  PRMT R5, R140, 0x7610, R5 ;  /* 0x000076108c057816 */ /* 0x000fce0000000005 */
.L_x_5645:
[----:B------:R-:W-:Y:S01]  /*1a80*/  SHF.L.U32 R155, R141, 0x10, RZ ;  /* 0x000000108d9b7819 */ /* 0x000fe200000006ff */
[----:B------:R-:W-:Y:S06]  /*1a90*/  @P3 BRA `(.L_x_5646) ;  /* 0x0000000000243947 */ /* 0x000fec0003800000 */
[----:B------:R-:W-:-:S04]  /*1aa0*/  ISETP.NE.U32.AND P4, PT, RZ, UR10, PT ;  /* 0x0000000aff007c0c */ /* 0x000fc8000bf85070 */
[----:B------:R-:W-:-:S13]  /*1ab0*/  ISETP.NE.AND.EX P4, PT, RZ, UR11, PT, P4 ;  /* 0x0000000bff007c0c */ /* 0x000fda000bf85340 */
[----:B------:R-:W-:Y:S05]  /*1ac0*/  @P4 BRA `(.L_x_5647) ;  /* 0x0000000000084947 */ /* 0x000fea0003800000 */
[----:B------:R-:W-:Y:S05]  /*1ad0*/  @P1 BRA `(.L_x_5648) ;  /* 0x00000000002c1947 */ /* 0x000fea0003800000 */
[----:B------:R-:W-:Y:S05]  /*1ae0*/  BRA `(.L_x_5649) ;  /* 0x0000000000307947 */ /* 0x000fea0003800000 */
.L_x_5647:
[----:B-----5:R-:W-:-:S05]  /*1af0*/  PRMT R140, R9, 0x7632, R140 ;  /* 0x00007632098c7816 */ /* 0x020fca000000008c */
[----:B------:R-:W-:-:S04]  /*1b00*/  IMAD.U32 R140, R140, 0x10000, RZ ;  /* 0x000100008c8c7824 */ /* 0x000fc800078e00ff */
[----:B------:R-:W-:Y:S01]  /*1b10*/  FADD.FTZ R155, R140, R155 ;  /* 0x0000009b8c9b7221 */ /* 0x000fe20000010000 */
[----:B------:R-:W-:Y:S06]  /*1b20*/  BRA `(.L_x_5648) ;  /* 0x0000000000187947 */ /* 0x000fec0003800000 */
.L_x_5646:
[----:B-----5:R-:W-:Y:S02]  /*1b30*/  PRMT R140, R161, 0x7632, R140 ;  /* 0x00007632a18c7816 */ /* 0x020fe4000000008c */
[----:B------:R-:W-:Y:S02]  /*1b40*/  @P2 PRMT R141, R9, 0x7632, R141 ;  /* 0x00007632098d2816 */ /* 0x000fe4000000008d */
[----:B------:R-:W-:-:S03]  /*1b50*/  SHF.L.U32 R140, R140, 0x10, RZ ;  /* 0x000000108c8c7819 */ /* 0x000fc600000006ff */
[----:B------:R-:W-:Y:S02]  /*1b60*/  @P2 IMAD.U32 R144, R141, 0x10000, RZ ;  /* 0x000100008d902824 */ /* 0x000fe400078e00ff */
[----:B------:R-:W-:-:S04]  /*1b70*/  FADD.FTZ R155, R140, R155 ;  /* 0x0000009b8c9b7221 */ /* 0x000fc80000010000 */
[----:B------:R-:W-:-:S07]  /*1b80*/  @P2 FADD.FTZ R155, R144, R155 ;  /* 0x0000009b909b2221 */ /* 0x000fce0000010000 */
.L_x_5648:
[----:B------:R-:W-:-:S04]  /*1b90*/  F2FP.BF16.F32.PACK_AB R140, RZ, R155 ;  /* 0x0000009bff8c723e */ /* 0x000fc800000010ff */
[----:B------:R-:W-:-:S07]  /*1ba0*/  PRMT R5, R5, 0x5410, R140 ;  /* 0x0000541005057816 */ /* 0x000fce000000008c */
.L_x_5649:
        /* <DEDUP_REMOVED lines=8> */
.L_x_5651:
[----:B-----5:R-:W-:-:S04]  /*1c30*/  IMAD.U32 R141, R10, 0x10000, RZ ;  /* 0x000100000a8d7824 */ /* 0x020fc800078e00ff */
[----:B------:R-:W-:Y:S01]  /*1c40*/  FADD.FTZ R156, R141, R156 ;  /* 0x0000009c8d9c7221 */ /* 0x000fe20000010000 */
[----:B------:R-:W-:Y:S06]  /*1c50*/  BRA `(.L_x_5652) ;  /* 0x0000000000107947 */ /* 0x000fec0003800000 */
.L_x_5650:
[----:B-----5:R-:W-:Y:S02]  /*1c60*/  SHF.L.U32 R141, R162, 0x10, RZ ;  /* 0x00000010a28d7819 */ /* 0x020fe400000006ff */
[----:B------:R-:W-:-:S03]  /*1c70*/  @P2 SHF.L.U32 R145, R10, 0x10, RZ ;  /* 0x000000100a912819 */ /* 0x000fc600000006ff */
[----:B------:R-:W-:-:S04]  /*1c80*/  FADD.FTZ R156, R141, R156 ;  /* 0x0000009c8d9c7221 */ /* 0x000fc80000010000 */
[----:B------:R-:W-:-:S07]  /*1c90*/  @P2 FADD.FTZ R156, R145, R156 ;  /* 0x0000009c919c2221 */ /* 0x000fce0000010000 */
.L_x_5652:
[----:B------:R-:W-:-:S04]  /*1ca0*/  F2FP.BF16.F32.PACK_AB R140, RZ, R156 ;  /* 0x0000009cff8c723e */ /* 0x000fc800000010ff */
[----:B------:R-:W-:-:S07]  /*1cb0*/  PRMT R6, R140, 0x7610, R6 ;  /* 0x000076108c067816 */ /* 0x000fce0000000006 */
.L_x_5653:
[----:B------:R-:W-:Y:S01]  /*1cc0*/  IMAD.U32 R182, R142, 0x10000, RZ ;  /* 0x000100008eb67824 */ /* 0x000fe200078e00ff */
[----:B------:R-:W-:Y:S06]  /*1cd0*/  @P3 BRA `(.L_x_5654) ;  /* 0x0000000000243947 */ /* 0x000fec0003800000 */
[----:B------:R-:W-:-:S04]  /*1ce0*/  ISETP.NE.U32.AND P4, PT, RZ, UR10, PT ;  /* 0x0000000aff007c0c */ /* 0x000fc8000bf85070 */
[----:B------:R-:W-:-:S13]  /*1cf0*/  ISETP.NE.AND.EX P4, PT, RZ, UR11, PT, P4 ;  /* 0x0000000bff007c0c */ /* 0x000fda000bf85340 */
[----:B------:R-:W-:Y:S05]  /*1d00*/  @P4 BRA `(.L_x_5655) ;  /* 0x0000000000084947 */ /* 0x000fea0003800000 */
[----:B------:R-:W-:Y:S05]  /*1d10*/  @P1 BRA `(.L_x_5656) ;  /* 0x00000000002c1947 */ /* 0x000fea0003800000 */
[----:B------:R-:W-:Y:S05]  /*1d20*/  BRA `(.L_x_5657) ;  /* 0x0000000000307947 */ /* 0x000fea0003800000 */
.L_x_5655:
[----:B-----5:R-:W-:-:S04]  /*1d30*/  PRMT R140, R10, 0x7632, R140 ;  /* 0x000076320a8c7816 */ /* 0x020fc8000000008c */
[----:B------:R-:W-:-:S05]  /*1d40*/  SHF.L.U32 R141, R140, 0x10, RZ ;  /* 0x000000108c8d7819 */ /* 0x000fca00000006ff */
[----:B------:R-:W-:Y:S01]  /*1d50*/  FADD.FTZ R182, R141, R182 ;  /* 0x000000b68db67221 */ /* 0x000fe20000010000 */
[----:B------:R-:W-:Y:S06]  /*1d60*/  BRA `(.L_x_5656) ;  /* 0x0000000000187947 */ /* 0x000fec0003800000 */
.L_x_5654:
[----:B-----5:R-:W-:Y:S02]  /*1d70*/  PRMT R140, R162, 0x7632, R140 ;  /* 0x00007632a28c7816 */ /* 0x020fe4000000008c */
[----:B------:R-:W-:Y:S02]  /*1d80*/  @P2 PRMT R142, R10, 0x7632, R142 ;  /* 0x000076320a8e2816 */ /* 0x000fe4000000008e */
[----:B------:R-:W-:-:S03]  /*1d90*/  SHF.L.U32 R141, R140, 0x10, RZ ;  /* 0x000000108c8d7819 */ /* 0x000fc600000006ff */
[----:B------:R-:W-:Y:S02]  /*1da0*/  @P2 IMAD.U32 R145, R142, 0x10000, RZ ;  /* 0x000100008e912824 */ /* 0x000fe400078e00ff */
[----:B------:R-:W-:-:S04]  /*1db0*/  FADD.FTZ R182, R141, R182 ;  /* 0x000000b68db67221 */ /* 0x000fc80000010000 */
[----:B------:R-:W-:-:S07]  /*1dc0*/  @P2 FADD.FTZ R182, R145, R182 ;  /* 0x000000b691b62221 */ /* 0x000fce0000010000 */
.L_x_5656:
[----:B------:R-:W-:-:S04]  /*1dd0*/  F2FP.BF16.F32.PACK_AB R140, RZ, R182 ;  /* 0x000000b6ff8c723e */ /* 0x000fc800000010ff */
[----:B------:R-:W-:-:S07]  /*1de0*/  PRMT R6, R6, 0x5410, R140 ;  /* 0x0000541006067816 */ /* 0x000fce000000008c */
.L_x_5657:
        /* <DEDUP_REMOVED lines=8> */
.L_x_5659:
[----:B-----5:R-:W-:-:S05]  /*1e70*/  SHF.L.U32 R140, R11, 0x10, RZ ;  /* 0x000000100b8c7819 */ /* 0x020fca00000006ff */
[----:B------:R-:W-:Y:S01]  /*1e80*/  FADD.FTZ R183, R140, R183 ;  /* 0x000000b78cb77221 */ /* 0x000fe20000010000 */
[----:B------:R-:W-:Y:S06]  /*1e90*/  BRA `(.L_x_5660) ;  /* 0x0000000000107947 */ /* 0x000fec0003800000 */
.L_x_5658:
[----:B-----5:R-:W-:Y:S01]  /*1ea0*/  IMAD.U32 R140, R163, 0x10000, RZ ;  /* 0x00010000a38c7824 */ /* 0x020fe200078e00ff */
[----:B------:R-:W-:-:S03]  /*1eb0*/  @P2 SHF.L.U32 R142, R11, 0x10, RZ ;  /* 0x000000100b8e2819 */ /* 0x000fc600000006ff */
[----:B------:R-:W-:-:S04]  /*1ec0*/  FADD.FTZ R183, R140, R183 ;  /* 0x000000b78cb77221 */ /* 0x000fc80000010000 */
[----:B------:R-:W-:-:S07]  /*1ed0*/  @P2 FADD.FTZ R183, R142, R183 ;  /* 0x000000b78eb72221 */ /* 0x000fce0000010000 */
.L_x_5660:
[----:B------:R-:W-:-:S04]  /*1ee0*/  F2FP.BF16.F32.PACK_AB R140, RZ, R183 ;  /* 0x000000b7ff8c723e */ /* 0x000fc800000010ff */
[----:B------:R-:W-:-:S07]  /*1ef0*/  PRMT R7, R140, 0x7610, R7 ;  /* 0x000076108c077816 */ /* 0x000fce0000000007 */
.L_x_5661:
[----:B------:R-:W-:Y:S01]  /*1f00*/  SHF.L.U32 R184, R143, 0x10, RZ ;  /* 0x000000108fb87819 */ /* 0x000fe200000006ff */
[----:B------:R-:W-:Y:S06]  /*1f10*/  @P3 BRA `(.L_x_5662) ;  /* 0x0000000000243947 */ /* 0x000fec0003800000 */
[----:B------:R-:W-:-:S04]  /*1f20*/  ISETP.NE.U32.AND P2, PT, RZ, UR10, PT ;  /* 0x0000000aff007c0c */ /* 0x000fc8000bf45070 */
[----:B------:R-:W-:-:S13]  /*1f30*/  ISETP.NE.AND.EX P2, PT, RZ, UR11, PT, P2 ;  /* 0x0000000bff007c0c */ /* 0x000fda000bf45320 */
[----:B------:R-:W-:Y:S05]  /*1f40*/  @P2 BRA `(.L_x_5663) ;  /* 0x0000000000082947 */ /* 0x000fea0003800000 */
[----:B------:R-:W-:Y:S05]  /*1f50*/  @P1 BRA `(.L_x_5664) ;  /* 0x00000000002c1947 */ /* 0x000fea0003800000 */
[----:B------:R-:W-:Y:S05]  /*1f60*/  BRA `(.L_x_5665) ;  /* 0x0000000000307947 */ /* 0x000fea0003800000 */
.L_x_5663:
[----:B-----5:R-:W-:-:S05]  /*1f70*/  PRMT R140, R11, 0x7632, R140 ;  /* 0x000076320b8c7816 */ /* 0x020fca000000008c */
[----:B------:R-:W-:-:S04]  /*1f80*/  IMAD.U32 R141, R140, 0x10000, RZ ;  /* 0x000100008c8d7824 */ /* 0x000fc800078e00ff */
[----:B------:R-:W-:Y:S01]  /*1f90*/  FADD.FTZ R184, R141, R184 ;  /* 0x000000b88db87221 */ /* 0x000fe20000010000 */
[----:B------:R-:W-:Y:S06]  /*1fa0*/  BRA `(.L_x_5664) ;  /* 0x0000000000187947 */ /* 0x000fec0003800000 */
.L_x_5662:
[----:B-----5:R-:W-:Y:S02]  /*1fb0*/  PRMT R140, R163, 0x7632, R140 ;  /* 0x00007632a38c7816 */ /* 0x020fe4000000008c */
[----:B------:R-:W-:Y:S02]  /*1fc0*/  @P2 PRMT R142, R11, 0x7632, R142 ;  /* 0x000076320b8e2816 */ /* 0x000fe4000000008e */
[----:B------:R-:W-:Y:S02]  /*1fd0*/  SHF.L.U32 R141, R140, 0x10, RZ ;  /* 0x000000108c8d7819 */ /* 0x000fe400000006ff */
[----:B------:R-:W-:-:S03]  /*1fe0*/  @P2 SHF.L.U32 R143, R142, 0x10, RZ ;  /* 0x000000108e8f2819 */ /* 0x000fc600000006ff */
[----:B------:R-:W-:-:S04]  /*1ff0*/  FADD.FTZ R184, R141, R184 ;  /* 0x000000b88db87221 */ /* 0x000fc80000010000 */
[----:B------:R-:W-:-:S07]  /*2000*/  @P2 FADD.FTZ R184, R143, R184 ;  /* 0x000000b88fb82221 */ /* 0x000fce0000010000 */
.L_x_5664:
[----:B------:R-:W-:-:S04]  /*2010*/  F2FP.BF16.F32.PACK_AB R140, RZ, R184 ;  /* 0x000000b8ff8c723e */ /* 0x000fc800000010ff */
[----:B------:R-:W-:-:S07]  /*2020*/  PRMT R7, R7, 0x5410, R140 ;  /* 0x0000541007077816 */ /* 0x000fce000000008c */
.L_x_5665:
[----:B------:R-:W0:Y:S02]  /*2030*/  @P1 LDC.64 R140, c[0x0][0x238] ;  /* 0x00008e00ff8c1b82 */ /* 0x000e240000000a00 */
[----:B0-----:R-:W-:-:S04]  /*2040*/  @P1 LEA R140, P2, R0, R140, 0x4 ;  /* 0x0000008c008c1211 */ /* 0x001fc800078420ff */
[C---:B------:R-:W-:Y:S01]  /*2050*/  @P1 LEA.HI.X R141, R0.reuse, R141, RZ, 0x4, P2 ;  /* 0x0000008d008d1211 */ /* 0x040fe200010f24ff */
[----:B------:R-:W-:-:S04]  /*2060*/  VIADD R0, R0, 0x20 ;  /* 0x0000002000007836 */ /* 0x000fc80000000000 */
[----:B------:R0:W-:Y:S04]  /*2070*/  @P1 STG.E.128 desc[UR4][R140.64], R4 ;  /* 0x000000048c001986 */ /* 0x0001e8000c101d04 */
.L_x_5633:
[----:B------:R-:W-:Y:S05]  /*2080*/  BSYNC B0 ;  /* 0x0000000000007941 */ /* 0x000fea0003800000 */
.L_x_5632:
[----:B------:R-:W-:Y:S01]  /*2090*/  ISETP.GE.U32.AND P2, PT, R152, 0x60, PT ;  /* 0x000000609800780c */ /* 0x000fe20003f46070 */
[----:B------:R-:W-:-:S12]  /*20a0*/  BSSY B0, `(.L_x_5666) ;  /* 0x00000a6000007945 */ /* 0x000fd80003800000 */
[----:B------:R-:W-:Y:S05]  /*20b0*/  @!P2 BRA `(.L_x_5667) ;  /* 0x000000080090a947 */ /* 0x000fea0003800000 */
[----:B------:R-:W-:Y:S01]  /*20c0*/  ISETP.NE.U32.AND P3, PT, RZ, UR8, PT ;  /* 0x00000008ff007c0c */ /* 0x000fe2000bf65070 */
[----:B0---4-:R-:W0:Y:S03]  /*20d0*/  LDC.64 R140, c[0x0][0x220] ;  /* 0x00008800ff8c7b82 */ /* 0x011e260000000a00 */
[----:B------:R-:W-:-:S13]  /*20e0*/  ISETP.NE.AND.EX P3, PT, RZ, UR9, PT, P3 ;  /* 0x00000009ff007c0c */ /* 0x000fda000bf65330 */
[----:B------:R-:W-:-:S04]  /*20f0*/  @P3 LEA R144, P2, R0, UR8, 0x4 ;  /* 0x0000000800903c11 */ /* 0x000fc8000f8420ff */
[C---:B------:R-:W-:Y:S02]  /*2100*/  @P3 LEA.HI.X R145, R0.reuse, UR9, RZ, 0x4, P2 ;  /* 0x0000000900913c11 */ /* 0x040fe400090f24ff */
[----:B------:R-:W-:Y:S01]  /*2110*/  ISETP.NE.U32.AND P2, PT, RZ, UR10, PT ;  /* 0x0000000aff007c0c */ /* 0x000fe2000bf45070 */
[----:B0-----:R-:W-:Y:S02]  /*2120*/  IMAD.WIDE.U32 R140, R0, 0x10, R140 ;  /* 0x00000010008c7825 */ /* 0x001fe400078e008c */
[----:B-----5:R0:W5:Y:S01]  /*2130*/  @P3 LDG.E.128 R160, desc[UR4][R144.64] ;  /* 0x0000000490a03981 */ /* 0x020162000c1e1d00 */
[----:B------:R-:W-:-:S03]  /*2140*/  ISETP.NE.AND.EX P2, PT, RZ, UR11, PT, P2 ;  /* 0x0000000bff007c0c */ /* 0x000fc6000bf45320 */
[----:B------:R-:W4:Y:S10]  /*2150*/  LDG.E.128 R140, desc[UR4][R140.64] ;  /* 0x000000048c8c7981 */ /* 0x000f34000c1e1d00 */
[----:B------:R-:W-:-:S04]  /*2160*/  @P2 LEA R146, P4, R0, UR10, 0x4 ;  /* 0x0000000a00922c11 */ /* 0x000fc8000f8820ff */
[----:B------:R-:W-:-:S05]  /*2170*/  @P2 LEA.HI.X R147, R0, UR11, RZ, 0x4, P4 ;  /* 0x0000000b00932c11 */ /* 0x000fca000a0f24ff */
[----:B-123--:R0:W5:Y:S01]  /*2180*/  @P2 LDG.E.128 R8, desc[UR4][R146.64] ;  /* 0x0000000492082981 */ /* 0x00e162000c1e1d00 */
        /* <DEDUP_REMOVED lines=10> */
.L_x_5669:
[----:B-----5:R-:W-:-:S05]  /*2230*/  SHF.L.U32 R140, R8, 0x10, RZ ;  /* 0x00000010088c7819 */ /* 0x020fca00000006ff */
[----:B------:R-:W-:Y:S01]  /*2240*/  FADD.FTZ R3, R140, R3 ;  /* 0x000000038c037221 */ /* 0x000fe20000010000 */
[----:B------:R-:W-:Y:S06]  /*2250*/  BRA `(.L_x_5670) ;  /* 0x0000000000107947 */ /* 0x000fec0003800000 */
.L_x_5668:
[----:B-----5:R-:W-:Y:S01]  /*2260*/  IMAD.U32 R140, R160, 0x10000, RZ ;  /* 0x00010000a08c7824 */ /* 0x020fe200078e00ff */
[----:B------:R-:W-:-:S03]  /*2270*/  @P2 SHF.L.U32 R144, R8, 0x10, RZ ;  /* 0x0000001008902819 */ /* 0x000fc600000006ff */
[----:B------:R-:W-:-:S04]  /*2280*/  FADD.FTZ R3, R140, R3 ;  /* 0x000000038c037221 */ /* 0x000fc80000010000 */
[----:B------:R-:W-:-:S07]  /*2290*/  @P2 FADD.FTZ R3, R144, R3 ;  /* 0x0000000390032221 */ /* 0x000fce0000010000 */
.L_x_5670:
[----:B------:R-:W-:-:S04]  /*22a0*/  F2FP.BF16.F32.PACK_AB R140, RZ, R3 ;  /* 0x00000003ff8c723e */ /* 0x000fc800000010ff */
[----:B------:R-:W-:-:S07]  /*22b0*/  PRMT R4, R140, 0x7610, R4 ;  /* 0x000076108c047816 */ /* 0x000fce0000000004 */
.L_x_5671:
[----:B------:R-:W-:Y:S01]  /*22c0*/  SHF.L.U32 R157, R157, 0x10, RZ ;  /* 0x000000109d9d7819 */ /* 0x000fe200000006ff */
[----:B------:R-:W-:Y:S06]  /*22d0*/  @P3 BRA `(.L_x_5672) ;  /* 0x0000000000243947 */ /* 0x000fec0003800000 */
[----:B------:R-:W-:-:S04]  /*22e0*/  ISETP.NE.U32.AND P4, PT, RZ, UR10, PT ;  /* 0x0000000aff007c0c */ /* 0x000fc8000bf85070 */
[----:B------:R-:W-:-:S13]  /*22f0*/  ISETP.NE.AND.EX P4, PT, RZ, UR11, PT, P4 ;  /* 0x0000000bff007c0c */ /* 0x000fda000bf85340 */
[----:B------:R-:W-:Y:S05]  /*2300*/  @P4 BRA `(.L_x_5673) ;  /* 0x0000000000084947 */ /* 0x000fea0003800000 */
[----:B------:R-:W-:Y:S05]  /*2310*/  @P1 BRA `(.L_x_5674) ;  /* 0x00000000002c1947 */ /* 0x000fea0003800000 */
[----:B------:R-:W-:Y:S05]  /*2320*/  BRA `(.L_x_5675) ;  /* 0x0000000000307947 */ /* 0x000fea0003800000 */
.L_x_5673:
[----:B-----5:R-:W-:-:S05]  /*2330*/  PRMT R140, R8, 0x7632, R140 ;  /* 0x00007632088c7816 */ /* 0x020fca000000008c */
[----:B------:R-:W-:-:S04]  /*2340*/  IMAD.U32 R140, R140, 0x10000, RZ ;  /* 0x000100008c8c7824 */ /* 0x000fc800078e00ff */
[----:B------:R-:W-:Y:S01]  /*2350*/  FADD.FTZ R157, R140, R157 ;  /* 0x0000009d8c9d7221 */ /* 0x000fe20000010000 */
[----:B------:R-:W-:Y:S06]  /*2360*/  BRA `(.L_x_5674) ;  /* 0x0000000000187947 */ /* 0x000fec0003800000 */
.L_x_5672:
[----:B-----5:R-:W-:Y:S02]  /*2370*/  PRMT R140, R160, 0x7632, R140 ;  /* 0x00007632a08c7816 */ /* 0x020fe4000000008c */
[----:B------:R-:W-:Y:S02]  /*2380*/  @P2 PRMT R144, R8, 0x7632, R144 ;  /* 0x0000763208902816 */ /* 0x000fe40000000090 */
[----:B------:R-:W-:Y:S02]  /*2390*/  SHF.L.U32 R140, R140, 0x10, RZ ;  /* 0x000000108c8c7819 */ /* 0x000fe400000006ff */
[----:B------:R-:W-:-:S03]  /*23a0*/  @P2 SHF.L.U32 R144, R144, 0x10, RZ ;  /* 0x0000001090902819 */ /* 0x000fc600000006ff */
[----:B------:R-:W-:-:S04]  /*23b0*/  FADD.FTZ R157, R140, R157 ;  /* 0x0000009d8c9d7221 */ /* 0x000fc80000010000 */
[----:B------:R-:W-:-:S07]  /*23c0*/  @P2 FADD.FTZ R157, R144, R157 ;  /* 0x0000009d909d2221 */ /* 0x000fce0000010000 */
.L_x_5674:
[----:B------:R-:W-:-:S04]  /*23d0*/  F2FP.BF16.F32.PACK_AB R140, RZ, R157 ;  /* 0x0000009dff8c723e */ /* 0x000fc800000010ff */
[----:B------:R-:W-:-:S07]  /*23e0*/  PRMT R4, R4, 0x5410, R140 ;  /* 0x0000541004047816 */ /* 0x000fce000000008c */
.L_x_5675:
        /* <DEDUP_REMOVED lines=8> */
.L_x_5677:
[----:B-----5:R-:W-:-:S05]  /*2470*/  SHF.L.U32 R145, R9, 0x10, RZ ;  /* 0x0000001009917819 */ /* 0x020fca00000006ff */
[----:B------:R-:W-:Y:S01]  /*2480*/  FADD.FTZ R158, R145, R158 ;  /* 0x0000009e919e7221 */ /* 0x000fe20000010000 */
[----:B------:R-:W-:Y:S06]  /*2490*/  BRA `(.L_x_5678) ;  /* 0x0000000000107947 */ /* 0x000fec0003800000 */
.L_x_5676:
[----:B-----5:R-:W-:Y:S01]  /*24a0*/  SHF.L.U32 R145, R161, 0x10, RZ ;  /* 0x00000010a1917819 */ /* 0x020fe200000006ff */
[----:B------:R-:W-:-:S04]  /*24b0*/  @P2 IMAD.U32 R147, R9, 0x10000, RZ ;  /* 0x0001000009932824 */ /* 0x000fc800078e00ff */
[----:B------:R-:W-:-:S04]  /*24c0*/  FADD.FTZ R158, R145, R158 ;  /* 0x0000009e919e7221 */ /* 0x000fc80000010000 */
[----:B------:R-:W-:-:S07]  /*24d0*/  @P2 FADD.FTZ R158, R147, R158 ;  /* 0x0000009e939e2221 */ /* 0x000fce0000010000 */
.L_x_5678:
[----:B------:R-:W-:-:S04]  /*24e0*/  F2FP.BF16.F32.PACK_AB R140, RZ, R158 ;  /* 0x0000009eff8c723e */ /* 0x000fc800000010ff */
[----:B------:R-:W-:-:S07]  /*24f0*/  PRMT R5, R140, 0x7610, R5 ;  /* 0x000076108c057816 */ /* 0x000fce0000000005 */
.L_x_5679:
[----:B------:R-:W-:Y:S01]  /*2500*/  SHF.L.U32 R159, R141, 0x10, RZ ;  /* 0x000000108d9f7819 */ /* 0x000fe200000006ff */
[----:B------:R-:W-:Y:S06]  /*2510*/  @P3 BRA `(.L_x_5680) ;  /* 0x0000000000243947 */ /* 0x000fec0003800000 */
[----:B------:R-:W-:-:S04]  /*2520*/  ISETP.NE.U32.AND P4, PT, RZ, UR10, PT ;  /* 0x0000000aff007c0c */ /* 0x000fc8000bf85070 */
[----:B------:R-:W-:-:S13]  /*2530*/  ISETP.NE.AND.EX P4, PT, RZ, UR11, PT, P4 ;  /* 0x0000000bff007c0c */ /* 0x000fda000bf85340 */
[----:B------:R-:W-:Y:S05]  /*2540*/  @P4 BRA `(.L_x_5681) ;  /* 0x0000000000084947 */ /* 0x000fea0003800000 */
[----:B------:R-:W-:Y:S05]  /*2550*/  @P1 BRA `(.L_x_5682) ;  /* 0x00000000002c1947 */ /* 0x000fea0003800000 */
[----:B------:R-:W-:Y:S05]  /*2560*/  BRA `(.L_x_5683) ;  /* 0x0000000000307947 */ /* 0x000fea0003800000 */
.L_x_5681:
[----:B-----5:R-:W-:-:S04]  /*2570*/  PRMT R140, R9, 0x7632, R140 ;  /* 0x00007632098c7816 */ /* 0x020fc8000000008c */
[----:B------:R-:W-:-:S05]  /*2580*/  SHF.L.U32 R140, R140, 0x10, RZ ;  /* 0x000000108c8c7819 */ /* 0x000fca00000006ff */
[----:B------:R-:W-:Y:S01]  /*2590*/  FADD.FTZ R159, R140, R159 ;  /* 0x0000009f8c9f7221 */ /* 0x000fe20000010000 */
[----:B------:R-:W-:Y:S06]  /*25a0*/  BRA `(.L_x_5682) ;  /* 0x0000000000187947 */ /* 0x000fec0003800000 */
.L_x_5680:
[----:B-----5:R-:W-:Y:S02]  /*25b0*/  PRMT R140, R161, 0x7632, R140 ;  /* 0x00007632a18c7816 */ /* 0x020fe4000000008c */
[----:B------:R-:W-:-:S03]  /*25c0*/  @P2 PRMT R141, R9, 0x7632, R141 ;  /* 0x00007632098d2816 */ /* 0x000fc6000000008d */
[----:B------:R-:W-:Y:S01]  /*25d0*/  IMAD.U32 R140, R140, 0x10000, RZ ;  /* 0x000100008c8c7824 */ /* 0x000fe200078e00ff */
[----:B------:R-:W-:-:S03]  /*25e0*/  @P2 SHF.L.U32 R144, R141, 0x10, RZ ;  /* 0x000000108d902819 */ /* 0x000fc600000006ff */
[----:B------:R-:W-:-:S04]  /*25f0*/  FADD.FTZ R159, R140, R159 ;  /* 0x0000009f8c9f7221 */ /* 0x000fc80000010000 */
[----:B------:R-:W-:-:S07]  /*2600*/  @P2 FADD.FTZ R159, R144, R159 ;  /* 0x0000009f909f2221 */ /* 0x000fce0000010000 */
.L_x_5682:
[----:B------:R-:W-:-:S04]  /*2610*/  F2FP.BF16.F32.PACK_AB R140, RZ, R159 ;  /* 0x0000009fff8c723e */ /* 0x000fc800000010ff */
[----:B------:R-:W-:-:S07]  /*2620*/  PRMT R5, R5, 0x5410, R140 ;  /* 0x0000541005057816 */ /* 0x000fce000000008c */
.L_x_5683:
        /* <DEDUP_REMOVED lines=8> */
.L_x_5685:
[----:B-----5:R-:W-:-:S04]  /*26b0*/  IMAD.U32 R141, R10, 0x10000, RZ ;  /* 0x000100000a8d7824 */ /* 0x020fc800078e00ff */
[----:B------:R-:W-:Y:S01]  /*26c0*/  FADD.FTZ R164, R141, R164 ;  /* 0x000000a48da47221 */ /* 0x000fe20000010000 */
[----:B------:R-:W-:Y:S06]  /*26d0*/  BRA `(.L_x_5686) ;  /* 0x0000000000107947 */ /* 0x000fec0003800000 */
.L_x_5684:
[----:B-----5:R-:W-:Y:S02]  /*26e0*/  SHF.L.U32 R141, R162, 0x10, RZ ;  /* 0x00000010a28d7819 */ /* 0x020fe400000006ff */
[----:B------:R-:W-:-:S03]  /*26f0*/  @P2 SHF.L.U32 R145, R10, 0x10, RZ ;  /* 0x000000100a912819 */ /* 0x000fc600000006ff */
[----:B------:R-:W-:-:S04]  /*2700*/  FADD.FTZ R164, R141, R164 ;  /* 0x000000a48da47221 */ /* 0x000fc80000010000 */
[----:B------:R-:W-:-:S07]  /*2710*/  @P2 FADD.FTZ R164, R145, R164 ;  /* 0x000000a491a42221 */ /* 0x000fce0000010000 */
.L_x_5686:
[----:B------:R-:W-:-:S04]  /*2720*/  F2FP.BF16.F32.PACK_AB R140, RZ, R164 ;  /* 0x000000a4ff8c723e */ /* 0x000fc800000010ff */
[----:B------:R-:W-:-:S07]  /*2730*/  PRMT R6, R140, 0x7610, R6 ;  /* 0x000076108c067816 */ /* 0x000fce0000000006 */
.L_x_5687:
[----:B------:R-:W-:Y:S01]  /*2740*/  IMAD.U32 R176, R142, 0x10000, RZ ;  /* 0x000100008eb07824 */ /* 0x000fe200078e00ff */
[----:B------:R-:W-:Y:S06]  /*2750*/  @P3 BRA `(.L_x_5688) ;  /* 0x0000000000243947 */ /* 0x000fec0003800000 */
[----:B------:R-:W-:-:S04]  /*2760*/  ISETP.NE.U32.AND P4, PT, RZ, UR10, PT ;  /* 0x0000000aff007c0c */ /* 0x000fc8000bf85070 */
[----:B------:R-:W-:-:S13]  /*2770*/  ISETP.NE.AND.EX P4, PT, RZ, UR11, PT, P4 ;  /* 0x0000000bff007c0c */ /* 0x000fda000bf85340 */
[----:B------:R-:W-:Y:S05]  /*2780*/  @P4 BRA `(.L_x_5689) ;  /* 0x0000000000084947 */ /* 0x000fea0003800000 */
[----:B------:R-:W-:Y:S05]  /*2790*/  @P1 BRA `(.L_x_5690) ;  /* 0x00000000002c1947 */ /* 0x000fea0003800000 */
[----:B------:R-:W-:Y:S05]  /*27a0*/  BRA `(.L_x_5691) ;  /* 0x0000000000307947 */ /* 0x000fea0003800000 */
.L_x_5689:
[----:B-----5:R-:W-:-:S04]  /*27b0*/  PRMT R140, R10, 0x7632, R140 ;  /* 0x000076320a8c7816 */ /* 0x020fc8000000008c */
[----:B------:R-:W-:-:S05]  /*27c0*/  SHF.L.U32 R141, R140, 0x10, RZ ;  /* 0x000000108c8d7819 */ /* 0x000fca00000006ff */
[----:B------:R-:W-:Y:S01]  /*27d0*/  FADD.FTZ R176, R141, R176 ;  /* 0x000000b08db07221 */ /* 0x000fe20000010000 */
[----:B------:R-:W-:Y:S06]  /*27e0*/  BRA `(.L_x_5690) ;  /* 0x0000000000187947 */ /* 0x000fec0003800000 */
.L_x_5688:
[----:B-----5:R-:W-:Y:S02]  /*27f0*/  PRMT R140, R162, 0x7632, R140 ;  /* 0x00007632a28c7816 */ /* 0x020fe4000000008c */
[----:B------:R-:W-:Y:S02]  /*2800*/  @P2 PRMT R142, R10, 0x7632, R142 ;  /* 0x000076320a8e2816 */ /* 0x000fe4000000008e */
[----:B------:R-:W-:-:S03]  /*2810*/  SHF.L.U32 R141, R140, 0x10, RZ ;  /* 0x000000108c8d7819 */ /* 0x000fc600000006ff */
[----:B------:R-:W-:Y:S02]  /*2820*/  @P2 IMAD.U32 R145, R142, 0x10000, RZ ;  /* 0x000100008e912824 */ /* 0x000fe400078e00ff */
[----:B------:R-:W-:-:S04]  /*2830*/  FADD.FTZ R176, R141, R176 ;  /* 0x000000b08db07221 */ /* 0x000fc80000010000 */
[----:B------:R-:W-:-:S07]  /*2840*/  @P2 FADD.FTZ R176, R145, R176 ;  /* 0x000000b091b02221 */ /* 0x000fce0000010000 */
.L_x_5690:
[----:B------:R-:W-:-:S04]  /*2850*/  F2FP.BF16.F32.PACK_AB R140, RZ, R176 ;  /* 0x000000b0ff8c723e */ /* 0x000fc800000010ff */
[----:B------:R-:W-:-:S07]  /*2860*/  PRMT R6, R6, 0x5410, R140 ;  /* 0x0000541006067816 */ /* 0x000fce000000008c */
.L_x_5691:
        /* <DEDUP_REMOVED lines=8> */
.L_x_5693:
[----:B-----5:R-:W-:-:S05]  /*28f0*/  SHF.L.U32 R140, R11, 0x10, RZ ;  /* 0x000000100b8c7819 */ /* 0x020fca00000006ff */
[----:B------:R-:W-:Y:S01]  /*2900*/  FADD.FTZ R177, R140, R177 ;  /* 0x000000b18cb17221 */ /* 0x000fe20000010000 */
[----:B------:R-:W-:Y:S06]  /*2910*/  BRA `(.L_x_5694) ;  /* 0x0000000000107947 */ /* 0x000fec0003800000 */
.L_x_5692:
[----:B-----5:R-:W-:Y:S01]  /*2920*/  IMAD.U32 R140, R163, 0x10000, RZ ;  /* 0x00010000a38c7824 */ /* 0x020fe200078e00ff */
[----:B------:R-:W-:-:S03]  /*2930*/  @P2 SHF.L.U32 R142, R11, 0x10, RZ ;  /* 0x000000100b8e2819 */ /* 0x000fc600000006ff */
[----:B------:R-:W-:-:S04]  /*2940*/  FADD.FTZ R177, R140, R177 ;  /* 0x000000b18cb17221 */ /* 0x000fc80000010000 */
[----:B------:R-:W-:-:S07]  /*2950*/  @P2 FADD.FTZ R177, R142, R177 ;  /* 0x000000b18eb12221 */ /* 0x000fce0000010000 */
.L_x_5694:
[----:B------:R-:W-:-:S04]  /*2960*/  F2FP.BF16.F32.PACK_AB R140, RZ, R177 ;  /* 0x000000b1ff8c723e */ /* 0x000fc800000010ff */
[----:B------:R-:W-:-:S07]  /*2970*/  PRMT R7, R140, 0x7610, R7 ;  /* 0x000076108c077816 */ /* 0x000fce0000000007 */
.L_x_5695:
[----:B------:R-:W-:Y:S01]  /*2980*/  SHF.L.U32 R178, R143, 0x10, RZ ;  /* 0x000000108fb27819 */ /* 0x000fe200000006ff */
[----:B------:R-:W-:Y:S06]  /*2990*/  @P3 BRA `(.L_x_5696) ;  /* 0x0000000000243947 */ /* 0x000fec0003800000 */
[----:B------:R-:W-:-:S04]  /*29a0*/  ISETP.NE.U32.AND P2, PT, RZ, UR10, PT ;  /* 0x0000000aff007c0c */ /* 0x000fc8000bf45070 */
[----:B------:R-:W-:-:S13]  /*29b0*/  ISETP.NE.AND.EX P2, PT, RZ, UR11, PT, P2 ;  /* 0x0000000bff007c0c */ /* 0x000fda000bf45320 */
[----:B------:R-:W-:Y:S05]  /*29c0*/  @P2 BRA `(.L_x_5697) ;  /* 0x0000000000082947 */ /* 0x000fea0003800000 */
[----:B------:R-:W-:Y:S05]  /*29d0*/  @P1 BRA `(.L_x_5698) ;  /* 0x00000000002c1947 */ /* 0x000fea0003800000 */
[----:B------:R-:W-:Y:S05]  /*29e0*/  BRA `(.L_x_5699) ;  /* 0x0000000000307947 */ /* 0x000fea0003800000 */
.L_x_5697:
[----:B-----5:R-:W-:-:S05]  /*29f0*/  PRMT R140, R11, 0x7632, R140 ;  /* 0x000076320b8c7816 */ /* 0x020fca000000008c */
[----:B------:R-:W-:-:S04]  /*2a00*/  IMAD.U32 R141, R140, 0x10000, RZ ;  /* 0x000100008c8d7824 */ /* 0x000fc800078e00ff */
[----:B------:R-:W-:Y:S01]  /*2a10*/  FADD.FTZ R178, R141, R178 ;  /* 0x000000b28db27221 */ /* 0x000fe20000010000 */
[----:B------:R-:W-:Y:S06]  /*2a20*/  BRA `(.L_x_5698) ;  /* 0x0000000000187947 */ /* 0x000fec0003800000 */
.L_x_5696:
[----:B-----5:R-:W-:Y:S02]  /*2a30*/  PRMT R140, R163, 0x7632, R140 ;  /* 0x00007632a38c7816 */ /* 0x020fe4000000008c */
[----:B------:R-:W-:Y:S02]  /*2a40*/  @P2 PRMT R142, R11, 0x7632, R142 ;  /* 0x000076320b8e2816 */ /* 0x000fe4000000008e */
[----:B------:R-:W-:Y:S02]  /*2a50*/  SHF.L.U32 R141, R140, 0x10, RZ ;  /* 0x000000108c8d7819 */ /* 0x000fe400000006ff */
[----:B------:R-:W-:-:S03]  /*2a60*/  @P2 SHF.L.U32 R143, R142, 0x10, RZ ;  /* 0x000000108e8f2819 */ /* 0x000fc600000006ff */
[----:B------:R-:W-:-:S04]  /*2a70*/  FADD.FTZ R178, R141, R178 ;  /* 0x000000b28db27221 */ /* 0x000fc80000010000 */
[----:B------:R-:W-:-:S07]  /*2a80*/  @P2 FADD.FTZ R178, R143, R178 ;  /* 0x000000b28fb22221 */ /* 0x000fce0000010000 */
.L_x_5698:
[----:B------:R-:W-:-:S04]  /*2a90*/  F2FP.BF16.F32.PACK_AB R140, RZ, R178 ;  /* 0x000000b2ff8c723e */ /* 0x000fc800000010ff */
[----:B------:R-:W-:-:S07]  /*2aa0*/  PRMT R7, R7, 0x5410, R140 ;  /* 0x0000541007077816 */ /* 0x000fce000000008c */
.L_x_5699:
[----:B------:R-:W0:Y:S02]  /*2ab0*/  @P1 LDC.64 R140, c[0x0][0x238] ;  /* 0x00008e00ff8c1b82 */ /* 0x000e240000000a00 */
[----:B0-----:R-:W-:-:S04]  /*2ac0*/  @P1 LEA R140, P2, R0, R140, 0x4 ;  /* 0x0000008c008c1211 */ /* 0x001fc800078420ff */
[C---:B------:R-:W-:Y:S01]  /*2ad0*/  @P1 LEA.HI.X R141, R0.reuse, R141, RZ, 0x4, P2 ;  /* 0x0000008d008d1211 */ /* 0x040fe200010f24ff */
[----:B------:R-:W-:-:S04]  /*2ae0*/  VIADD R0, R0, 0x20 ;  /* 0x0000002000007836 */ /* 0x000fc80000000000 */
[----:B------:R0:W-:Y:S04]  /*2af0*/  @P1 STG.E.128 desc[UR4][R140.64], R4 ;  /* 0x000000048c001986 */ /* 0x0001e8000c101d04 */
.L_x_5667:
[----:B------:R-:W-:Y:S05]  /*2b00*/  BSYNC B0 ;  /* 0x0000000000007941 */ /* 0x000fea0003800000 */
.L_x_5666:
        /* <DEDUP_REMOVED lines=26> */
.L_x_5703:
[----:B-----5:R-:W-:-:S05]  /*2cb0*/  SHF.L.U32 R145, R8, 0x10, RZ ;  /* 0x0000001008917819 */ /* 0x020fca00000006ff */
[----:B------:R-:W-:Y:S01]  /*2cc0*/  FADD.FTZ R2, R145, R2 ;  /* 0x0000000291027221 */ /* 0x000fe20000010000 */
[----:B------:R-:W-:Y:S06]  /*2cd0*/  BRA `(.L_x_5704) ;  /* 0x0000000000107947 */ /* 0x000fec0003800000 */
.L_x_5702:
[----:B-----5:R-:W-:Y:S01]  /*2ce0*/  IMAD.U32 R145, R160, 0x10000, RZ ;  /* 0x00010000a0917824 */ /* 0x020fe200078e00ff */
[----:B------:R-:W-:-:S03]  /*2cf0*/  @P2 SHF.L.U32 R147, R8, 0x10, RZ ;  /* 0x0000001008932819 */ /* 0x000fc600000006ff */
[----:B------:R-:W-:-:S04]  /*2d00*/  FADD.FTZ R2, R145, R2 ;  /* 0x0000000291027221 */ /* 0x000fc80000010000 */
[----:B------:R-:W-:-:S07]  /*2d10*/  @P2 FADD.FTZ R2, R147, R2 ;  /* 0x0000000293022221 */ /* 0x000fce0000010000 */
.L_x_5704:
[----:B------:R-:W-:-:S04]  /*2d20*/  F2FP.BF16.F32.PACK_AB R140, RZ, R2 ;  /* 0x00000002ff8c723e */ /* 0x000fc800000010ff */
[----:B------:R-:W-:-:S07]  /*2d30*/  PRMT R4, R140, 0x7610, R4 ;  /* 0x000076108c047816 */ /* 0x000fce0000000004 */
.L_x_5705:
[----:B------:R-:W-:Y:S01]  /*2d40*/  SHF.L.U32 R165, R165, 0x10, RZ ;  /* 0x00000010a5a57819 */ /* 0x000fe200000006ff */
[----:B------:R-:W-:Y:S06]  /*2d50*/  @P3 BRA `(.L_x_5706) ;  /* 0x0000000000243947 */ /* 0x000fec0003800000 */
[----:B------:R-:W-:-:S04]  /*2d60*/  ISETP.NE.U32.AND P4, PT, RZ, UR10, PT ;  /* 0x0000000aff007c0c */ /* 0x000fc8000bf85070 */
[----:B------:R-:W-:-:S13]  /*2d70*/  ISETP.NE.AND.EX P4, PT, RZ, UR11, PT, P4 ;  /* 0x0000000bff007c0c */ /* 0x000fda000bf85340 */
[----:B------:R-:W-:Y:S05]  /*2d80*/  @P4 BRA `(.L_x_5707) ;  /* 0x0000000000084947 */ /* 0x000fea0003800000 */
[----:B------:R-:W-:Y:S05]  /*2d90*/  @P1 BRA `(.L_x_5708) ;  /* 0x00000000002c1947 */ /* 0x000fea0003800000 */
[----:B------:R-:W-:Y:S05]  /*2da0*/  BRA `(.L_x_5709) ;  /* 0x0000000000307947 */ /* 0x000fea0003800000 */
.L_x_5707:
[----:B-----5:R-:W-:-:S05]  /*2db0*/  PRMT R140, R8, 0x7632, R140 ;  /* 0x00007632088c7816 */ /* 0x020fca000000008c */
[----:B------:R-:W-:-:S04]  /*2dc0*/  IMAD.U32 R140, R140, 0x10000, RZ ;  /* 0x000100008c8c7824 */ /* 0x000fc800078e00ff */
[----:B------:R-:W-:Y:S01]  /*2dd0*/  FADD.FTZ R165, R140, R165 ;  /* 0x000000a58ca57221 */ /* 0x000fe20000010000 */
[----:B------:R-:W-:Y:S06]  /*2de0*/  BRA `(.L_x_5708) ;  /* 0x0000000000187947 */ /* 0x000fec0003800000 */
.L_x_5706:
[----:B-----5:R-:W-:Y:S02]  /*2df0*/  PRMT R140, R160, 0x7632, R140 ;  /* 0x00007632a08c7816 */ /* 0x020fe4000000008c */
[----:B------:R-:W-:Y:S02]  /*2e00*/  @P2 PRMT R144, R8, 0x7632, R144 ;  /* 0x0000763208902816 */ /* 0x000fe40000000090 */
[----:B------:R-:W-:Y:S02]  /*2e10*/  SHF.L.U32 R140, R140, 0x10, RZ ;  /* 0x000000108c8c7819 */ /* 0x000fe400000006ff */
[----:B------:R-:W-:-:S03]  /*2e20*/  @P2 SHF.L.U32 R144, R144, 0x10, RZ ;  /* 0x0000001090902819 */ /* 0x000fc600000006ff */
[----:B------:R-:W-:-:S04]  /*2e30*/  FADD.FTZ R165, R140, R165 ;  /* 0x000000a58ca57221 */ /* 0x000fc80000010000 */
[----:B------:R-:W-:-:S07]  /*2e40*/  @P2 FADD.FTZ R165, R144, R165 ;  /* 0x000000a590a52221 */ /* 0x000fce0000010000 */
.L_x_5708:
[----:B------:R-:W-:-:S04]  /*2e50*/  F2FP.BF16.F32.PACK_AB R140, RZ, R165 ;  /* 0x000000a5ff8c723e */ /* 0x000fc800000010ff */
[----:B------:R-:W-:-:S07]  /*2e60*/  PRMT R4, R4, 0x5410, R140 ;  /* 0x0000541004047816 */ /* 0x000fce000000008c */
.L_x_5709:
        /* <DEDUP_REMOVED lines=8> */
.L_x_5711:
[----:B-----5:R-:W-:-:S05]  /*2ef0*/  SHF.L.U32 R145, R9, 0x10, RZ ;  /* 0x0000001009917819 */ /* 0x020fca00000006ff */
[----:B------:R-:W-:Y:S01]  /*2f00*/  FADD.FTZ R166, R145, R166 ;  /* 0x000000a691a67221 */ /* 0x000fe20000010000 */
[----:B------:R-:W-:Y:S06]  /*2f10*/  BRA `(.L_x_5712) ;  /* 0x0000000000107947 */ /* 0x000fec0003800000 */
.L_x_5710:
[----:B-----5:R-:W-:Y:S01]  /*2f20*/  SHF.L.U32 R145, R161, 0x10, RZ ;  /* 0x00000010a1917819 */ /* 0x020fe200000006ff */
[----:B------:R-:W-:-:S04]  /*2f30*/  @P2 IMAD.U32 R147, R9, 0x10000, RZ ;  /* 0x0001000009932824 */ /* 0x000fc800078e00ff */
[----:B------:R-:W-:-:S04]  /*2f40*/  FADD.FTZ R166, R145, R166 ;  /* 0x000000a691a67221 */ /* 0x000fc80000010000 */
[----:B------:R-:W-:-:S07]  /*2f50*/  @P2 FADD.FTZ R166, R147, R166 ;  /* 0x000000a693a62221 */ /* 0x000fce0000010000 */
.L_x_5712:
[----:B------:R-:W-:-:S04]  /*2f60*/  F2FP.BF16.F32.PACK_AB R140, RZ, R166 ;  /* 0x000000a6ff8c723e */ /* 0x000fc800000010ff */
[----:B------:R-:W-:-:S07]  /*2f70*/  PRMT R5, R140, 0x7610, R5 ;  /* 0x000076108c057816 */ /* 0x000fce0000000005 */
.L_x_5713:
[----:B------:R-:W-:Y:S01]  /*2f80*/  SHF.L.U32 R167, R141, 0x10, RZ ;  /* 0x000000108da77819 */ /* 0x000fe200000006ff */
[----:B------:R-:W-:Y:S06]  /*2f90*/  @P3 BRA `(.L_x_5714) ;  /* 0x0000000000243947 */ /* 0x000fec0003800000 */
[----:B------:R-:W-:-:S04]  /*2fa0*/  ISETP.NE.U32.AND P4, PT, RZ, UR10, PT ;  /* 0x0000000aff007c0c */ /* 0x000fc8000bf85070 */
[----:B------:R-:W-:-:S13]  /*2fb0*/  ISETP.NE.AND.EX P4, PT, RZ, UR11, PT, P4 ;  /* 0x0000000bff007c0c */ /* 0x000fda000bf85340 */
[----:B------:R-:W-:Y:S05]  /*2fc0*/  @P4 BRA `(.L_x_5715) ;  /* 0x0000000000084947 */ /* 0x000fea0003800000 */
[----:B------:R-:W-:Y:S05]  /*2fd0*/  @P1 BRA `(.L_x_5716) ;  /* 0x00000000002c1947 */ /* 0x000fea0003800000 */
[----:B------:R-:W-:Y:S05]  /*2fe0*/  BRA `(.L_x_5717) ;  /* 0x0000000000307947 */ /* 0x000fea0003800000 */
.L_x_5715:
[----:B-----5:R-:W-:-:S04]  /*2ff0*/  PRMT R140, R9, 0x7632, R140 ;  /* 0x00007632098c7816 */ /* 0x020fc8000000008c */
[----:B------:R-:W-:-:S05]  /*3000*/  SHF.L.U32 R140, R140, 0x10, RZ ;  /* 0x000000108c8c7819 */ /* 0x000fca00000006ff */
[----:B------:R-:W-:Y:S01]  /*3010*/  FADD.FTZ R167, R140, R167 ;  /* 0x000000a78ca77221 */ /* 0x000fe20000010000 */
[----:B------:R-:W-:Y:S06]  /*3020*/  BRA `(.L_x_5716) ;  /* 0x0000000000187947 */ /* 0x000fec0003800000 */
.L_x_5714:
[----:B-----5:R-:W-:Y:S02]  /*3030*/  PRMT R140, R161, 0x7632, R140 ;  /* 0x00007632a18c7816 */ /* 0x020fe4000000008c */
[----:B------:R-:W-:-:S03]  /*3040*/  @P2 PRMT R141, R9, 0x7632, R141 ;  /* 0x00007632098d2816 */ /* 0x000fc6000000008d */
[----:B------:R-:W-:Y:S01]  /*3050*/  IMAD.U32 R140, R140, 0x10000, RZ ;  /* 0x000100008c8c7824 */ /* 0x000fe200078e00ff */
[----:B------:R-:W-:-:S03]  /*3060*/  @P2 SHF.L.U32 R144, R141, 0x10, RZ ;  /* 0x000000108d902819 */ /* 0x000fc600000006ff */
[----:B------:R-:W-:-:S04]  /*3070*/  FADD.FTZ R167, R140, R167 ;  /* 0x000000a78ca77221 */ /* 0x000fc80000010000 */
[----:B------:R-:W-:-:S07]  /*3080*/  @P2 FADD.FTZ R167, R144, R167 ;  /* 0x000000a790a72221 */ /* 0x000fce0000010000 */
.L_x_5716:
[----:B------:R-:W-:-:S04]  /*3090*/  F2FP.BF16.F32.PACK_AB R140, RZ, R167 ;  /* 0x000000a7ff8c723e */ /* 0x000fc800000010ff */
[----:B------:R-:W-:-:S07]  /*30a0*/  PRMT R5, R5, 0x5410, R140 ;  /* 0x0000541005057816 */ /* 0x000fce000000008c */
.L_x_5717:
        /* <DEDUP_REMOVED lines=8> */
.L_x_5719:
[----:B-----5:R-:W-:-:S04]  /*3130*/  IMAD.U32 R141, R10, 0x10000, RZ ;  /* 0x000100000a8d7824 */ /* 0x020fc800078e00ff */
[----:B------:R-:W-:Y:S01]  /*3140*/  FADD.FTZ R168, R141, R168 ;  /* 0x000000a88da87221 */ /* 0x000fe20000010000 */
[----:B------:R-:W-:Y:S06]  /*3150*/  BRA `(.L_x_5720) ;  /* 0x0000000000107947 */ /* 0x000fec0003800000 */
.L_x_5718:
[----:B-----5:R-:W-:Y:S02]  /*3160*/  SHF.L.U32 R141, R162, 0x10, RZ ;  /* 0x00000010a28d7819 */ /* 0x020fe400000006ff */
[----:B------:R-:W-:-:S03]  /*3170*/  @P2 SHF.L.U32 R145, R10, 0x10, RZ ;  /* 0x000000100a912819 */ /* 0x000fc600000006ff */
[----:B------:R-:W-:-:S04]  /*3180*/  FADD.FTZ R168, R141, R168 ;  /* 0x000000a88da87221 */ /* 0x000fc80000010000 */
[----:B------:R-:W-:-:S07]  /*3190*/  @P2 FADD.FTZ R168, R145, R168 ;  /* 0x000000a891a82221 */ /* 0x000fce0000010000 */
.L_x_5720:
[----:B------:R-:W-:-:S04]  /*31a0*/  F2FP.BF16.F32.PACK_AB R140, RZ, R168 ;  /* 0x000000a8ff8c723e */ /* 0x000fc800000010ff */
[----:B------:R-:W-:-:S07]  /*31b0*/  PRMT R6, R140, 0x7610, R6 ;  /* 0x000076108c067816 */ /* 0x000fce0000000006 */
.L_x_5721:
[----:B------:R-:W-:Y:S01]  /*31c0*/  IMAD.U32 R175, R142, 0x10000, RZ ;  /* 0x000100008eaf7824 */ /* 0x000fe200078e00ff */
[----:B------:R-:W-:Y:S06]  /*31d0*/  @P3 BRA `(.L_x_5722) ;  /* 0x0000000000243947 */ /* 0x000fec0003800000 */
[----:B------:R-:W-:-:S04]  /*31e0*/  ISETP.NE.U32.AND P4, PT, RZ, UR10, PT ;  /* 0x0000000aff007c0c */ /* 0x000fc8000bf85070 */
[----:B------:R-:W-:-:S13]  /*31f0*/  ISETP.NE.AND.EX P4, PT, RZ, UR11, PT, P4 ;  /* 0x0000000bff007c0c */ /* 0x000fda000bf85340 */
[----:B------:R-:W-:Y:S05]  /*3200*/  @P4 BRA `(.L_x_5723) ;  /* 0x0000000000084947 */ /* 0x000fea0003800000 */
[----:B------:R-:W-:Y:S05]  /*3210*/  @P1 BRA `(.L_x_5724) ;  /* 0x00000000002c1947 */ /* 0x000fea0003800000 */
[----:B------:R-:W-:Y:S05]  /*3220*/  BRA `(.L_x_5725) ;  /* 0x0000000000307947 */ /* 0x000fea0003800000 */
.L_x_5723:
[----:B-----5:R-:W-:-:S04]  /*3230*/  PRMT R140, R10, 0x7632, R140 ;  /* 0x000076320a8c7816 */ /* 0x020fc8000000008c */
[----:B------:R-:W-:-:S05]  /*3240*/  SHF.L.U32 R140, R140, 0x10, RZ ;  /* 0x000000108c8c7819 */ /* 0x000fca00000006ff */
[----:B------:R-:W-:Y:S01]  /*3250*/  FADD.FTZ R175, R140, R175 ;  /* 0x000000af8caf7221 */ /* 0x000fe20000010000 */
[----:B------:R-:W-:Y:S06]  /*3260*/  BRA `(.L_x_5724) ;  /* 0x0000000000187947 */ /* 0x000fec0003800000 */
.L_x_5722:
[----:B-----5:R-:W-:Y:S02]  /*3270*/  PRMT R140, R162, 0x7632, R140 ;  /* 0x00007632a28c7816 */ /* 0x020fe4000000008c */
[----:B------:R-:W-:Y:S02]  /*3280*/  @P2 PRMT R141, R10, 0x7632, R141 ;  /* 0x000076320a8d2816 */ /* 0x000fe4000000008d */
[----:B------:R-:W-:-:S03]  /*3290*/  SHF.L.U32 R140, R140, 0x10, RZ ;  /* 0x000000108c8c7819 */ /* 0x000fc600000006ff */
[----:B------:R-:W-:Y:S02]  /*32a0*/  @P2 IMAD.U32 R142, R141, 0x10000, RZ ;  /* 0x000100008d8e2824 */ /* 0x000fe400078e00ff */
[----:B------:R-:W-:-:S04]  /*32b0*/  FADD.FTZ R175, R140, R175 ;  /* 0x000000af8caf7221 */ /* 0x000fc80000010000 */
[----:B------:R-:W-:-:S07]  /*32c0*/  @P2 FADD.FTZ R175, R142, R175 ;  /* 0x000000af8eaf2221 */ /* 0x000fce0000010000 */
.L_x_5724:
[----:B------:R-:W-:-:S04]  /*32d0*/  F2FP.BF16.F32.PACK_AB R140, RZ, R175 ;  /* 0x000000afff8c723e */ /* 0x000fc800000010ff */
[----:B------:R-:W-:-:S07]  /*32e0*/  PRMT R6, R6, 0x5410, R140 ;  /* 0x0000541006067816 */ /* 0x000fce000000008c */
.L_x_5725:
        /* <DEDUP_REMOVED lines=8> */
.L_x_5727:
[----:B-----5:R-:W-:-:S05]  /*3370*/  SHF.L.U32 R141, R11, 0x10, RZ ;  /* 0x000000100b8d7819 */ /* 0x020fca00000006ff */
[----:B------:R-:W-:Y:S01]  /*3380*/  FADD.FTZ R174, R141, R174 ;  /* 0x000000ae8dae7221 */ /* 0x000fe20000010000 */
[----:B------:R-:W-:Y:S06]  /*3390*/  BRA `(.L_x_5728) ;  /* 0x0000000000107947 */ /* 0x000fec0003800000 */
.L_x_5726:
[----:B-----5:R-:W-:Y:S01]  /*33a0*/  IMAD.U32 R141, R163, 0x10000, RZ ;  /* 0x00010000a38d7824 */ /* 0x020fe200078e00ff */
[----:B------:R-:W-:-:S03]  /*33b0*/  @P2 SHF.L.U32 R145, R11, 0x10, RZ ;  /* 0x000000100b912819 */ /* 0x000fc600000006ff */
[----:B------:R-:W-:-:S04]  /*33c0*/  FADD.FTZ R174, R141, R174 ;  /* 0x000000ae8dae7221 */ /* 0x000fc80000010000 */
[----:B------:R-:W-:-:S07]  /*33d0*/  @P2 FADD.FTZ R174, R145, R174 ;  /* 0x000000ae91ae2221 */ /* 0x000fce0000010000 */
.L_x_5728:
[----:B------:R-:W-:-:S04]  /*33e0*/  F2FP.BF16.F32.PACK_AB R140, RZ, R174 ;  /* 0x000000aeff8c723e */ /* 0x000fc800000010ff */
[----:B------:R-:W-:-:S07]  /*33f0*/  PRMT R7, R140, 0x7610, R7 ;  /* 0x000076108c077816 */ /* 0x000fce0000000007 */
.L_x_5729:
[----:B------:R-:W-:Y:S01]  /*3400*/  SHF.L.U32 R173, R143, 0x10, RZ ;  /* 0x000000108fad7819 */ /* 0x000fe200000006ff */
[----:B------:R-:W-:Y:S06]  /*3410*/  @P3 BRA `(.L_x_5730) ;  /* 0x0000000000243947 */ /* 0x000fec0003800000 */
[----:B------:R-:W-:-:S04]  /*3420*/  ISETP.NE.U32.AND P2, PT, RZ, UR10, PT ;  /* 0x0000000aff007c0c */ /* 0x000fc8000bf45070 */
[----:B------:R-:W-:-:S13]  /*3430*/  ISETP.NE.AND.EX P2, PT, RZ, UR11, PT, P2 ;  /* 0x0000000bff007c0c */ /* 0x000fda000bf45320 */
[----:B------:R-:W-:Y:S05]  /*3440*/  @P2 BRA `(.L_x_5731) ;  /* 0x0000000000082947 */ /* 0x000fea0003800000 */
[----:B------:R-:W-:Y:S05]  /*3450*/  @P1 BRA `(.L_x_5732) ;  /* 0x00000000002c1947 */ /* 0x000fea0003800000 */
[----:B------:R-:W-:Y:S05]  /*3460*/  BRA `(.L_x_5733) ;  /* 0x0000000000307947 */ /* 0x000fea0003800000 */
.L_x_5731:
[----:B-----5:R-:W-:-:S05]  /*3470*/  PRMT R140, R11, 0x7632, R140 ;  /* 0x000076320b8c7816 */ /* 0x020fca000000008c */
[----:B------:R-:W-:-:S04]  /*3480*/  IMAD.U32 R140, R140, 0x10000, RZ ;  /* 0x000100008c8c7824 */ /* 0x000fc800078e00ff */
[----:B------:R-:W-:Y:S01]  /*3490*/  FADD.FTZ R173, R140, R173 ;  /* 0x000000ad8cad7221 */ /* 0x000fe20000010000 */
[----:B------:R-:W-:Y:S06]  /*34a0*/  BRA `(.L_x_5732) ;  /* 0x0000000000187947 */ /* 0x000fec0003800000 */
.L_x_5730:
[----:B-----5:R-:W-:Y:S02]  /*34b0*/  PRMT R140, R163, 0x7632, R140 ;  /* 0x00007632a38c7816 */ /* 0x020fe4000000008c */
[----:B------:R-:W-:Y:S02]  /*34c0*/  @P2 PRMT R141, R11, 0x7632, R141 ;  /* 0x000076320b8d2816 */ /* 0x000fe4000000008d */
[----:B------:R-:W-:Y:S02]  /*34d0*/  SHF.L.U32 R140, R140, 0x10, RZ ;  /* 0x000000108c8c7819 */ /* 0x000fe400000006ff */
[----:B------:R-:W-:-:S03]  /*34e0*/  @P2 SHF.L.U32 R142, R141, 0x10, RZ ;  /* 0x000000108d8e2819 */ /* 0x000fc600000006ff */
[----:B------:R-:W-:-:S04]  /*34f0*/  FADD.FTZ R173, R140, R173 ;  /* 0x000000ad8cad7221 */ /* 0x000fc80000010000 */
[----:B------:R-:W-:-:S07]  /*3500*/  @P2 FADD.FTZ R173, R142, R173 ;  /* 0x000000ad8ead2221 */ /* 0x000fce0000010000 */
.L_x_5732:
[----:B------:R-:W-:-:S04]  /*3510*/  F2FP.BF16.F32.PACK_AB R140, RZ, R173 ;  /* 0x000000adff8c723e */ /* 0x000fc800000010ff */
[----:B------:R-:W-:-:S07]  /*3520*/  PRMT R7, R7, 0x5410, R140 ;  /* 0x0000541007077816 */ /* 0x000fce000000008c */
.L_x_5733:
[----:B------:R-:W0:Y:S02]  /*3530*/  @P1 LDC.64 R140, c[0x0][0x238] ;  /* 0x00008e00ff8c1b82 */ /* 0x000e240000000a00 */
[----:B0-----:R-:W-:-:S04]  /*3540*/  @P1 LEA R140, P2, R0, R140, 0x4 ;  /* 0x0000008c008c1211 */ /* 0x001fc800078420ff */
[----:B------:R-:W-:-:S05]  /*3550*/  @P1 LEA.HI.X R141, R0, R141, RZ, 0x4, P2 ;  /* 0x0000008d008d1211 */ /* 0x000fca00010f24ff */
[----:B------:R0:W-:Y:S04]  /*3560*/  @P1 STG.E.128 desc[UR4][R140.64], R4 ;  /* 0x000000048c001986 */ /* 0x0001e8000c101d04 */
.L_x_5701:
[----:B------:R-:W-:Y:S05]  /*3570*/  BSYNC B0 ;  /* 0x0000000000007941 */ /* 0x000fea0003800000 */
.L_x_5700:
[----:B------:R-:W-:Y:S01]  /*3580*/  FADD.FTZ R0, RZ, R149 ;  /* 0x00000095ff007221 */ /* 0x000fe20000010000 */
[C---:B------:R-:W-:Y:S01]  /*3590*/  ISETP.GT.U32.AND P2, PT, R152.reuse, 0x3f, PT ;  /* 0x0000003f9800780c */ /* 0x040fe20003f44070 */
[----:B------:R-:W-:Y:S01]  /*35a0*/  UMOV UR12, 0xffffffff ;  /* 0xffffffff000c7882 */ /* 0x000fe20000000000 */
[C---:B------:R-:W-:Y:S01]  /*35b0*/  ISETP.GT.U32.AND P3, PT, R152.reuse, 0x5f, PT ;  /* 0x0000005f9800780c */ /* 0x040fe20003f64070 */
[----:B0---4-:R-:W-:Y:S01]  /*35c0*/  FADD.FTZ R141, R169, R0 ;  /* 0x00000000a98d7221 */ /* 0x011fe20000010000 */
        /* <DEDUP_REMOVED lines=41> */
[----:B------:R-:W4:Y:S02]  /*3860*/  SHFL.BFLY PT, R0, R145, 0x8, 0x1f ;  /* 0x0d001f0091007f89 */ /* 0x000f2400000e0000 */
[----:B----4-:R-:W-:-:S05]  /*3870*/  FADD.FTZ R146, R145, R0 ;  /* 0x0000000091927221 */ /* 0x010fca0000010000 */
[----:B------:R-:W4:Y:S02]  /*3880*/  SHFL.BFLY PT, R147, R146, 0x10, 0x1f ;  /* 0x0e001f0092937f89 */ /* 0x000f2400000e0000 */
[----:B----4-:R-:W-:-:S04]  /*3890*/  FADD.FTZ R140, R146, R147 ;  /* 0x00000093928c7221 */ /* 0x010fc80000010000 */
[----:B0-----:R-:W-:-:S04]  /*38a0*/  FMUL.FTZ R140, R140, R141 ;  /* 0x0000008d8c8c7220 */ /* 0x001fc80000410000 */
[--C-:B------:R-:W-:Y:S01]  /*38b0*/  FADD.FTZ R0, R149, -R140.reuse ;  /* 0x8000008c95007221 */ /* 0x100fe20000010000 */
[--C-:B------:R-:W-:Y:S01]  /*38c0*/  FADD.FTZ R143, R169, -R140.reuse ;  /* 0x8000008ca98f7221 */ /* 0x100fe20000010000 */
[--C-:B------:R-:W-:Y:S01]  /*38d0*/  FADD.FTZ R147, R170, -R140.reuse ;  /* 0x8000008caa937221 */ /* 0x100fe20000010000 */
[--C-:B------:R-:W-:Y:S01]  /*38e0*/  FADD.FTZ R145, R172, -R140.reuse ;  /* 0x8000008cac917221 */ /* 0x100fe20000010000 */
[----:B------:R-:W-:Y:S01]  /*38f0*/  FFMA.FTZ R0, R0, R0, RZ ;  /* 0x0000000000007223 */ /* 0x000fe200000100ff */
[--C-:B------:R-:W-:Y:S01]  /*3900*/  FADD.FTZ R142, R153, -R140.reuse ;  /* 0x8000008c998e7221 */ /* 0x100fe20000010000 */
[----:B------:R-:W-:Y:S02]  /*3910*/  FADD.FTZ R144, R154, -R140 ;  /* 0x8000008c9a907221 */ /* 0x000fe40000010000 */
        /* <DEDUP_REMOVED lines=66> */
[----:B------:R0:W4:Y:S02]  /*3d40*/  SHFL.BFLY PT, R147, R144, 0x10, 0x1f ;  /* 0x0e001f0090937f89 */ /* 0x00012400000e0000 */
.L_x_5755:
[----:B------:R-:W-:Y:S01]  /*3d50*/  FMUL.FTZ R0, R140, R140 ;  /* 0x0000008c8c007220 */ /* 0x000fe20000410000 */
[----:B------:R-:W-:Y:S01]  /*3d60*/  ISETP.NE.AND P2, PT, R191, RZ, PT ;  /* 0x000000ffbf00720c */ /* 0x000fe20003f45270 */
[----:B----4-:R-:W-:Y:S01]  /*3d70*/  FADD.FTZ R146, R144, R147 ;  /* 0x0000009390927221 */ /* 0x010fe20000010000 */
[----:B------:R-:W4:Y:S01]  /*3d80*/  @!P5 LDC.64 R142, c[0x0][0x250] ;  /* 0x00009400ff8edb82 */ /* 0x000f220000000a00 */
[----:B------:R-:W-:Y:S01]  /*3d90*/  BSSY B0, `(.L_x_5735) ;  /* 0x000003b000007945 */ /* 0x000fe20003800000 */
[----:B------:R-:W-:Y:S01]  /*3da0*/  FSEL R0, R0, RZ, P2 ;  /* 0x000000ff00007208 */ /* 0x000fe20001000000 */
[----:B------:R-:W-:Y:S01]  /*3db0*/  FFMA.FTZ R141, R146, R141, UR6 ;  /* 0x00000006928d7e23 */ /* 0x000fe2000801008d */
[----:B------:R-:W-:-:S03]  /*3dc0*/  FSEL R190, R140, RZ, !P2 ;  /* 0x000000ff8cbe7208 */ /* 0x000fc60005000000 */
[----:B------:R-:W-:Y:S01]  /*3dd0*/  FADD.FTZ R0, R141, R0 ;  /* 0x000000008d007221 */ /* 0x000fe20000010000 */
[----:B0-----:R-:W0:Y:S05]  /*3de0*/  @!P5 LDC.64 R144, c[0x0][0x258] ;  /* 0x00009600ff90db82 */ /* 0x001e2a0000000a00 */
[----:B------:R-:W1:Y:S01]  /*3df0*/  MUFU.RSQ R0, R0 ;  /* 0x0000000000007308 */ /* 0x000e620000001400 */
[----:B----4-:R-:W-:-:S05]  /*3e00*/  @!P5 IMAD.WIDE R142, R150, 0x4, R142 ;  /* 0x00000004968ed825 */ /* 0x010fca00078e028e */
[----:B------:R4:W-:Y:S01]  /*3e10*/  @!P5 STG.E desc[UR4][R142.64], R140 ;  /* 0x0000008c8e00d986 */ /* 0x0009e2000c101904 */
[----:B0-----:R-:W-:-:S05]  /*3e20*/  @!P5 IMAD.WIDE R144, R150, 0x4, R144 ;  /* 0x000000049690d825 */ /* 0x001fca00078e0290 */
[----:B-1----:R4:W-:Y:S01]  /*3e30*/  @!P5 STG.E desc[UR4][R144.64], R0 ;  /* 0x000000009000d986 */ /* 0x0029e2000c101904 */
[----:B------:R-:W-:Y:S05]  /*3e40*/  @!P0 BRA `(.L_x_5736) ;  /* 0x0000000000bc8947 */ /* 0x000fea0003800000 */
[----:B------:R-:W0:Y:S01]  /*3e50*/  LDC.64 R188, c[0x0][0x2b8] ;  /* 0x0000ae00ffbc7b82 */ /* 0x000e220000000a00 */
[--C-:B------:R-:W-:Y:S01]  /*3e60*/  FADD.FTZ R141, R149, -R190.reuse ;  /* 0x800000be958d7221 */ /* 0x100fe20000010000 */
[--C-:B----4-:R-:W-:Y:S01]  /*3e70*/  FADD.FTZ R145, R169, -R190.reuse ;  /* 0x800000bea9917221 */ /* 0x110fe20000010000 */
[--C-:B------:R-:W-:Y:S01]  /*3e80*/  FADD.FTZ R147, R170, -R190.reuse ;  /* 0x800000beaa937221 */ /* 0x100fe20000010000 */
[--C-:B------:R-:W-:Y:S01]  /*3e90*/  FADD.FTZ R193, R171, -R190.reuse ;  /* 0x800000beabc17221 */ /* 0x100fe20000010000 */
[--C-:B------:R-:W-:Y:S01]  /*3ea0*/  FADD.FTZ R195, R172, -R190.reuse ;  /* 0x800000beacc37221 */ /* 0x100fe20000010000 */
[----:B------:R-:W-:Y:S01]  /*3eb0*/  FADD.FTZ R197, R179, -R190 ;  /* 0x800000beb3c57221 */ /* 0x000fe20000010000 */
[C---:B------:R-:W-:Y:S01]  /*3ec0*/  FMUL.FTZ R143, R0.reuse, R141 ;  /* 0x0000008d008f7220 */ /* 0x040fe20000410000 */
[----:B------:R-:W1:Y:S01]  /*3ed0*/  LDC.64 R186, c[0x0][0x2c0] ;  /* 0x0000b000ffba7b82 */ /* 0x000e620000000a00 */
[C---:B------:R-:W-:Y:S01]  /*3ee0*/  FMUL.FTZ R146, R0.reuse, R145 ;  /* 0x0000009100927220 */ /* 0x040fe20000410000 */
[C---:B------:R-:W-:Y:S01]  /*3ef0*/  FMUL.FTZ R147, R0.reuse, R147 ;  /* 0x0000009300937220 */ /* 0x040fe20000410000 */
[C---:B------:R-:W-:Y:S01]  /*3f00*/  FMUL.FTZ R192, R0.reuse, R193 ;  /* 0x000000c100c07220 */ /* 0x040fe20000410000 */
[C---:B------:R-:W-:Y:S01]  /*3f10*/  FMUL.FTZ R195, R0.reuse, R195 ;  /* 0x000000c300c37220 */ /* 0x040fe20000410000 */
[----:B------:R-:W-:Y:S01]  /*3f20*/  FMUL.FTZ R194, R0, R197 ;  /* 0x000000c500c27220 */ /* 0x000fe20000410000 */
[----:B-----5:R-:W-:Y:S01]  /*3f30*/  FFMA.FTZ R140, R120, R143, R136 ;  /* 0x0000008f788c7223 */ /* 0x020fe20000010088 */
        /* <DEDUP_REMOVED lines=8> */
[C---:B------:R-:W-:Y:S01]  /*3fc0*/  FMUL.FTZ R197, R0.reuse, R197 ;  /* 0x000000c500c57220 */ /* 0x040fe20000410000 */
[----:B------:R-:W-:Y:S01]  /*3fd0*/  FMUL.FTZ R196, R0, R199 ;  /* 0x000000c700c47220 */ /* 0x000fe20000410000 */
[----:B------:R-:W-:Y:S01]  /*3fe0*/  F2FP.BF16.F32.PACK_AB R141, R145, R142 ;  /* 0x0000008e918d723e */ /* 0x000fe200000010ff */
[----:B------:R-:W-:Y:S01]  /*3ff0*/  FFMA.FTZ R145, R114, R147, R130 ;  /* 0x0000009372917223 */ /* 0x000fe20000010082 */
[----:B------:R-:W-:Y:S01]  /*4000*/  F2FP.BF16.F32.PACK_AB R142, R193, R144 ;  /* 0x00000090c18e723e */ /* 0x000fe200000010ff */
[----:B------:R-:W-:Y:S01]  /*4010*/  FFMA.FTZ R144, R112, R143, R128 ;  /* 0x0000008f70907223 */ /* 0x000fe20000010080 */
[----:B------:R-:W-:Y:S01]  /*4020*/  FFMA.FTZ R143, R118, R197, R134 ;  /* 0x000000c5768f7223 */ /* 0x000fe20000010086 */
[-C--:B------:R-:W-:Y:S01]  /*4030*/  FFMA.FTZ R198, R119, R196.reuse, R135 ;  /* 0x000000c477c67223 */ /* 0x080fe20000010087 */
        /* <DEDUP_REMOVED lines=16> */
.L_x_5736:
[----:B------:R-:W-:Y:S05]  /*4140*/  BSYNC B0 ;  /* 0x0000000000007941 */ /* 0x000fea0003800000 */
.L_x_5735:
[----:B------:R-:W-:Y:S01]  /*4150*/  ISETP.GE.U32.AND P2, PT, R152, 0x40, PT ;  /* 0x000000409800780c */ /* 0x000fe20003f46070 */
[----:B------:R-:W-:-:S12]  /*4160*/  BSSY B0, `(.L_x_5737) ;  /* 0x0000031000007945 */ /* 0x000fd80003800000 */
[----:B------:R-:W-:Y:S05]  /*4170*/  @!P2 BRA `(.L_x_5738) ;  /* 0x0000000000bca947 */ /* 0x000fea0003800000 */
[----:B0-----:R-:W0:Y:S01]  /*4180*/  LDC.64 R188, c[0x0][0x2b8] ;  /* 0x0000ae00ffbc7b82 */ /* 0x001e220000000a00 */
        /* <DEDUP_REMOVED lines=46> */
.L_x_5738:
[----:B------:R-:W-:Y:S05]  /*4470*/  BSYNC B0 ;  /* 0x0000000000007941 */ /* 0x000fea0003800000 */
.L_x_5737:
[----:B------:R-:W-:Y:S01]  /*4480*/  ISETP.GE.U32.AND P2, PT, R152, 0x60, PT ;  /* 0x000000609800780c */ /* 0x000fe20003f46070 */
[----:B------:R-:W-:-:S12]  /*4490*/  BSSY B0, `(.L_x_5739) ;  /* 0x0000031000007945 */ /* 0x000fd80003800000 */
[----:B------:R-:W-:Y:S05]  /*44a0*/  @!P2 BRA `(.L_x_5740) ;  /* 0x0000000000bca947 */ /* 0x000fea0003800000 */
[----:B01----:R-:W0:Y:S01]  /*44b0*/  LDC.64 R188, c[0x0][0x2b8] ;  /* 0x0000ae00ffbc7b82 */ /* 0x003e220000000a00 */
        /* <DEDUP_REMOVED lines=46> */
.L_x_5740:
[----:B------:R-:W-:Y:S05]  /*47a0*/  BSYNC B0 ;  /* 0x0000000000007941 */ /* 0x000fea0003800000 */
.L_x_5739:
[----:B------:R-:W-:Y:S01]  /*47b0*/  ISETP.GE.U32.AND P2, PT, R152, 0x80, PT ;  /* 0x000000809800780c */ /* 0x000fe20003f46070 */
[----:B------:R-:W-:-:S12]  /*47c0*/  BSSY B0, `(.L_x_5741) ;  /* 0x0000030000007945 */ /* 0x000fd80003800000 */
[----:B------:R-:W-:Y:S05]  /*47d0*/  @!P2 BRA `(.L_x_5742) ;  /* 0x0000000000b8a947 */ /* 0x000fea0003800000 */
[----:B01--4-:R-:W0:Y:S01]  /*47e0*/  LDC.64 R140, c[0x0][0x2c0] ;  /* 0x0000b000ff8c7b82 */ /* 0x013e220000000a00 */
[--C-:B------:R-:W-:Y:S01]  /*47f0*/  FADD.FTZ R147, R166, -R190.reuse ;  /* 0x800000bea6937221 */ /* 0x100fe20000010000 */
[--C-:B------:R-:W-:Y:S01]  /*4800*/  FADD.FTZ R189, R167, -R190.reuse ;  /* 0x800000bea7bd7221 */ /* 0x100fe20000010000 */
[--C-:B------:R-:W-:Y:S01]  /*4810*/  FADD.FTZ R193, R168, -R190.reuse ;  /* 0x800000bea8c17221 */ /* 0x100fe20000010000 */
[--C-:B------:R-:W-:Y:S01]  /*4820*/  FADD.FTZ R197, R175, -R190.reuse ;  /* 0x800000beafc57221 */ /* 0x100fe20000010000 */
[--C-:B------:R-:W-:Y:S01]  /*4830*/  FADD.FTZ R143, R2, -R190.reuse ;  /* 0x800000be028f7221 */ /* 0x100fe20000010000 */
[--C-:B------:R-:W-:Y:S01]  /*4840*/  FADD.FTZ R145, R165, -R190.reuse ;  /* 0x800000bea5917221 */ /* 0x100fe20000010000 */
[--C-:B------:R-:W-:Y:S01]  /*4850*/  FADD.FTZ R199, R174, -R190.reuse ;  /* 0x800000beaec77221 */ /* 0x100fe20000010000 */
[----:B------:R-:W1:Y:S01]  /*4860*/  LDC.64 R186, c[0x0][0x2b8] ;  /* 0x0000ae00ffba7b82 */ /* 0x000e620000000a00 */
[----:B------:R-:W-:Y:S01]  /*4870*/  FADD.FTZ R201, R173, -R190 ;  /* 0x800000beadc97221 */ /* 0x000fe20000010000 */
[C---:B------:R-:W-:Y:S01]  /*4880*/  FMUL.FTZ R147, R0.reuse, R147 ;  /* 0x0000009300937220 */ /* 0x040fe20000410000 */
[C---:B------:R-:W-:Y:S01]  /*4890*/  FMUL.FTZ R190, R0.reuse, R189 ;  /* 0x000000bd00be7220 */ /* 0x040fe20000410000 */
[C---:B------:R-:W-:Y:S01]  /*48a0*/  FMUL.FTZ R195, R0.reuse, R193 ;  /* 0x000000c100c37220 */ /* 0x040fe20000410000 */
[C---:B------:R-:W-:Y:S01]  /*48b0*/  FMUL.FTZ R192, R0.reuse, R197 ;  /* 0x000000c500c07220 */ /* 0x040fe20000410000 */
[C---:B------:R-:W-:Y:S01]  /*48c0*/  FMUL.FTZ R143, R0.reuse, R143 ;  /* 0x0000008f008f7220 */ /* 0x040fe20000410000 */
[----:B------:R-:W-:Y:S01]  /*48d0*/  FMUL.FTZ R146, R0, R145 ;  /* 0x0000009100927220 */ /* 0x000fe20000410000 */
[----:B-----5:R-:W-:Y:S01]  /*48e0*/  FFMA.FTZ R142, R26, R147, R42 ;  /* 0x000000931a8e7223 */ /* 0x020fe2000001002a */
[----:B------:R-:W-:Y:S01]  /*48f0*/  FFMA.FTZ R193, R27, R190, R43 ;  /* 0x000000be1bc17223 */ /* 0x000fe2000001002b */
[C---:B------:R-:W-:Y:S01]  /*4900*/  FMUL.FTZ R199, R0.reuse, R199 ;  /* 0x000000c700c77220 */ /* 0x040fe20000410000 */
[----:B------:R-:W-:Y:S01]  /*4910*/  FMUL.FTZ R194, R0, R201 ;  /* 0x000000c900c27220 */ /* 0x000fe20000410000 */
[----:B------:R-:W-:Y:S01]  /*4920*/  FFMA.FTZ R144, R20, R195, R36 ;  /* 0x000000c314907223 */ /* 0x000fe20000010024 */
[----:B------:R-:W-:Y:S01]  /*4930*/  FFMA.FTZ R197, R21, R192, R37 ;  /* 0x000000c015c57223 */ /* 0x000fe20000010025 */
[----:B------:R-:W-:Y:S01]  /*4940*/  FFMA.FTZ R0, R24, R143, R40 ;  /* 0x0000008f18007223 */ /* 0x000fe20000010028 */
[----:B------:R-:W-:Y:S01]  /*4950*/  FFMA.FTZ R145, R25, R146, R41 ;  /* 0x0000009219917223 */ /* 0x000fe20000010029 */
[----:B0-----:R-:W-:Y:S01]  /*4960*/  IMAD.WIDE.U32 R188, R185, 0x10, R140 ;  /* 0x00000010b9bc7825 */ /* 0x001fe200078e008c */
[----:B------:R-:W-:-:S03]  /*4970*/  F2FP.BF16.F32.PACK_AB R141, R193, R142 ;  /* 0x0000008ec18d723e */ /* 0x000fc600000010ff */
[----:B------:R-:W-:Y:S01]  /*4980*/  FFMA.FTZ R195, R12, R195, R28 ;  /* 0x000000c30cc37223 */ /* 0x000fe2000001001c */
[----:B------:R-:W-:Y:S01]  /*4990*/  F2FP.BF16.F32.PACK_AB R142, R197, R144 ;  /* 0x00000090c58e723e */ /* 0x000fe200000010ff */
[----:B------:R-:W-:Y:S01]  /*49a0*/  FFMA.FTZ R144, R16, R143, R32 ;  /* 0x0000008f10907223 */ /* 0x000fe20000010020 */
[----:B------:R-:W-:Y:S01]  /*49b0*/  F2FP.BF16.F32.PACK_AB R140, R145, R0 ;  /* 0x00000000918c723e */ /* 0x000fe200000010ff */
[----:B------:R-:W-:Y:S01]  /*49c0*/  FFMA.FTZ R145, R18, R147, R34 ;  /* 0x0000009312917223 */ /* 0x000fe20000010022 */
[----:B------:R-:W-:Y:S01]  /*49d0*/  FFMA.FTZ R143, R22, R199, R38 ;  /* 0x000000c7168f7223 */ /* 0x000fe20000010026 */
[----:B-1----:R-:W-:-:S04]  /*49e0*/  IMAD.WIDE.U32 R186, R185, 0x10, R186 ;  /* 0x00000010b9ba7825 */ /* 0x002fc800078e00ba */
[-C--:B------:R-:W-:Y:S01]  /*49f0*/  FFMA.FTZ R0, R23, R194.reuse, R39 ;  /* 0x000000c217007223 */ /* 0x080fe20000010027 */
[----:B------:R-:W-:Y:S01]  /*4a00*/  FFMA.FTZ R147, R14, R199, R30 ;  /* 0x000000c70e937223 */ /* 0x000fe2000001001e */
        /* <DEDUP_REMOVED lines=11> */
.L_x_5742:
[----:B------:R-:W-:Y:S05]  /*4ac0*/  BSYNC B0 ;  /* 0x0000000000007941 */ /* 0x000fea0003800000 */
.L_x_5741:
[----:B01--4-:R-:W0:Y:S02]  /*4ad0*/  LDC.64 R140, c[0x0][0x210] ;  /* 0x00008400ff8c7b82 */ /* 0x013e240000000a00 */
[----:B0-----:R-:W-:-:S05]  /*4ae0*/  IMAD R150, R140, 0x4, R150 ;  /* 0x000000048c967824 */ /* 0x001fca00078e0296 */
[----:B------:R-:W-:-:S13]  /*4af0*/  ISETP.GE.AND P2, PT, R150, R141, PT ;  /* 0x0000008d9600720c */ /* 0x000fda0003f46270 */
[----:B------:R-:W-:Y:S05]  /*4b00*/  @!P2 BRA `(.L_x_5743) ;  /* 0xffffffc00010a947 */ /* 0x000fea000383ffff */
[----:B------:R-:W-:Y:S05]  /*4b10*/  EXIT ;  /* 0x000000000000794d */ /* 0x000fea0003800000 */
.L_x_5734:
[----:B------:R-:W-:Y:S01]  /*4b20*/  HFMA2.MMA R188, -RZ, RZ, 0, 5.9604644775390625e-08 ;  /* 0x00000001ffbc7435 */ /* 0x000fe200000001ff */
[----:B------:R-:W-:Y:S01]  /*4b30*/  BSSY B0, `(.L_x_5744) ;  /* 0x0000007000007945 */ /* 0x000fe20003800000 */
[----:B------:R-:W-:Y:S01]  /*4b40*/  MOV R187, R143 ;  /* 0x0000008f00bb7202 */ /* 0x000fe20000000f00 */
[----:B------:R-:W-:Y:S01]  /*4b50*/  IMAD.MOV.U32 R189, RZ, RZ, 0x1f ;  /* 0x0000001fffbd7424 */ /* 0x000fe200078e00ff */
[----:B------:R-:W-:-:S07]  /*4b60*/  MOV R186, 0xffffffff ;  /* 0xffffffff00ba7802 */ /* 0x000fce0000000f00 */
[----:B-123-5:R-:W-:Y:S05]  /*4b70*/  WARPSYNC.COLLECTIVE R186, `(.L_x_5745) ;  /* 0x00000000ba087348 */ /* 0x02efea0003c00000 */
[----:B------:R0:W4:Y:S02]  /*4b80*/  SHFL.BFLY P6, R147, R187, R188, R189 ;  /* 0x0c0000bcbb937389 */ /* 0x00012400000c00bd */
[----:B012345:R-:W-:Y:S01]  /*4b90*/  ENDCOLLECTIVE ;  /* 0x000000000000791b */ /* 0x03ffe20003800000 */
.L_x_5745:
[----:B------:R-:W-:Y:S05]  /*4ba0*/  BSYNC B0 ;  /* 0x0000000000007941 */ /* 0x000fea0003800000 */
.L_x_5744:
[----:B------:R-:W-:Y:S01]  /*4bb0*/  MOV R0, R147 ;  /* 0x0000009300007202 */ /* 0x000fe20000000f00 */
[----:B------:R-:W-:Y:S01]  /*4bc0*/  HFMA2.MMA R188, -RZ, RZ, 0, 1.1920928955078125e-07 ;  /* 0x00000002ffbc7435 */ /* 0x000fe200000001ff */
[----:B------:R-:W-:Y:S01]  /*4bd0*/  MOV R189, 0x1f ;  /* 0x0000001f00bd7802 */ /* 0x000fe20000000f00 */
[----:B------:R-:W-:Y:S02]  /*4be0*/  IMAD.MOV.U32 R186, RZ, RZ, -0x1 ;  /* 0xffffffffffba7424 */ /* 0x000fe400078e00ff */
[----:B------:R-:W-:-:S04]  /*4bf0*/  FADD.FTZ R142, R143, R0 ;  /* 0x000000008f8e7221 */ /* 0x000fc80000010000 */
[----:B------:R-:W-:-:S07]  /*4c00*/  IMAD.MOV.U32 R187, RZ, RZ, R142 ;  /* 0x000000ffffbb7224 */ /* 0x000fce00078e008e */
[----:B------:R-:W-:Y:S05]  /*4c10*/  WARPSYNC.COLLECTIVE R186, `(.L_x_5746) ;  /* 0x00000000ba087348 */ /* 0x000fea0003c00000 */
[----:B------:R0:W1:Y:S02]  /*4c20*/  SHFL.BFLY P6, R147, R187, R188, R189 ;  /* 0x0c0000bcbb937389 */ /* 0x00006400000c00bd */
[----:B01----:R-:W-:Y:S01]  /*4c30*/  ENDCOLLECTIVE ;  /* 0x000000000000791b */ /* 0x003fe20003800000 */
.L_x_5746:
[----:B------:R-:W-:Y:S01]  /*4c40*/  IMAD.MOV.U32 R188, RZ, RZ, 0x4 ;  /* 0x00000004ffbc7424 */ /* 0x000fe200078e00ff */
[----:B------:R-:W-:-:S05]  /*4c50*/  MOV R141, R147 ;  /* 0x00000093008d7202 */ /* 0x000fca0000000f00 */
[----:B------:R-:W-:-:S05]  /*4c60*/  FADD.FTZ R144, R142, R141 ;  /* 0x0000008d8e907221 */ /* 0x000fca0000010000 */
[----:B------:R-:W-:-:S07]  /*4c70*/  MOV R187, R144 ;  /* 0x0000009000bb7202 */ /* 0x000fce0000000f00 */
[----:B------:R-:W-:Y:S05]  /*4c80*/  WARPSYNC.COLLECTIVE R186, `(.L_x_5747) ;  /* 0x00000000ba087348 */ /* 0x000fea0003c00000 */
[----:B------:R0:W1:Y:S02]  /*4c90*/  SHFL.BFLY P6, R147, R187, R188, R189 ;  /* 0x0c0000bcbb937389 */ /* 0x00006400000c00bd */
[----:B01----:R-:W-:Y:S01]  /*4ca0*/  ENDCOLLECTIVE ;  /* 0x000000000000791b */ /* 0x003fe20003800000 */
.L_x_5747:
[----:B------:R-:W-:Y:S01]  /*4cb0*/  IMAD.MOV.U32 R188, RZ, RZ, 0x8 ;  /* 0x00000008ffbc7424 */ /* 0x000fe200078e00ff */
[----:B------:R-:W-:-:S05]  /*4cc0*/  MOV R141, R147 ;  /* 0x00000093008d7202 */ /* 0x000fca0000000f00 */
[----:B------:R-:W-:Y:S02]  /*4cd0*/  FADD.FTZ R145, R144, R141 ;  /* 0x0000008d90917221 */ /* 0x000fe40000010000 */
[----:B------:R-:W0:Y:S03]  /*4ce0*/  LDC R141, c[0x0][0x290] ;  /* 0x0000a400ff8d7b82 */ /* 0x000e260000000800 */
[----:B------:R-:W-:-:S07]  /*4cf0*/  MOV R187, R145 ;  /* 0x0000009100bb7202 */ /* 0x000fce0000000f00 */
[----:B0-----:R-:W-:Y:S05]  /*4d00*/  WARPSYNC.COLLECTIVE R186, `(.L_x_5748) ;  /* 0x00000000ba087348 */ /* 0x001fea0003c00000 */
[----:B------:R1:W2:Y:S02]  /*4d10*/  SHFL.BFLY P6, R147, R187, R188, R189 ;  /* 0x0c0000bcbb937389 */ /* 0x0002a400000c00bd */
[----:B012---:R-:W-:Y:S01]  /*4d20*/  ENDCOLLECTIVE ;  /* 0x000000000000791b */ /* 0x007fe20003800000 */
.L_x_5748:
[----:B------:R-:W-:Y:S01]  /*4d30*/  IMAD.MOV.U32 R188, RZ, RZ, 0x10 ;  /* 0x00000010ffbc7424 */ /* 0x000fe200078e00ff */
[----:B------:R-:W-:-:S05]  /*4d40*/  MOV R0, R147 ;  /* 0x0000009300007202 */ /* 0x000fca0000000f00 */
[----:B------:R-:W-:-:S05]  /*4d50*/  FADD.FTZ R146, R145, R0 ;  /* 0x0000000091927221 */ /* 0x000fca0000010000 */
[----:B------:R-:W-:-:S07]  /*4d60*/  MOV R187, R146 ;  /* 0x0000009200bb7202 */ /* 0x000fce0000000f00 */
[----:B------:R-:W-:Y:S05]  /*4d70*/  WARPSYNC.COLLECTIVE R186, `(.L_x_5749) ;  /* 0x00000000ba087348 */ /* 0x000fea0003c00000 */
[----:B------:R0:W1:Y:S02]  /*4d80*/  SHFL.BFLY P6, R147, R187, R188, R189 ;  /* 0x0c0000bcbb937389 */ /* 0x00006400000c00bd */
[----:B01----:R-:W-:Y:S01]  /*4d90*/  ENDCOLLECTIVE ;  /* 0x000000000000791b */ /* 0x003fe20003800000 */
.L_x_5749:
[----:B------:R-:W-:Y:S01]  /*4da0*/  HFMA2.MMA R188, -RZ, RZ, 0, 5.9604644775390625e-08 ;  /* 0x00000001ffbc7435 */ /* 0x000fe200000001ff */
        /* <DEDUP_REMOVED lines=71> */
.L_x_5750:
[----:B------:R-:W-:Y:S01]  /*5220*/  HFMA2.MMA R188, -RZ, RZ, 0, 1.1920928955078125e-07 ;  /* 0x00000002ffbc7435 */ /* 0x000fe200000001ff */
[----:B------:R-:W-:-:S04]  /*5230*/  IMAD.MOV.U32 R143, RZ, RZ, R147 ;  /* 0x000000ffff8f7224 */ /* 0x000fc800078e0093 */
[----:B------:R-:W-:-:S05]  /*5240*/  FADD.FTZ R143, R0, R143 ;  /* 0x0000008f008f7221 */ /* 0x000fca0000010000 */
[----:B------:R-:W-:-:S07]  /*5250*/  MOV R187, R143 ;  /* 0x0000008f00bb7202 */ /* 0x000fce0000000f00 */
[----:B------:R-:W-:Y:S05]  /*5260*/  WARPSYNC.COLLECTIVE R186, `(.L_x_5751) ;  /* 0x00000000ba087348 */ /* 0x000fea0003c00000 */
[----:B------:R0:W1:Y:S02]  /*5270*/  SHFL.BFLY P6, R147, R187, R188, R189 ;  /* 0x0c0000bcbb937389 */ /* 0x00006400000c00bd */
[----:B01----:R-:W-:Y:S01]  /*5280*/  ENDCOLLECTIVE ;  /* 0x000000000000791b */ /* 0x003fe20003800000 */
.L_x_5751:
[----:B------:R-:W-:Y:S01]  /*5290*/  HFMA2.MMA R188, -RZ, RZ, 0, 2.384185791015625e-07 ;  /* 0x00000004ffbc7435 */ /* 0x000fe200000001ff */
[----:B------:R-:W-:-:S04]  /*52a0*/  IMAD.MOV.U32 R142, RZ, RZ, R147 ;  /* 0x000000ffff8e7224 */ /* 0x000fc800078e0093 */
[----:B------:R-:W-:-:S05]  /*52b0*/  FADD.FTZ R142, R143, R142 ;  /* 0x0000008e8f8e7221 */ /* 0x000fca0000010000 */
[----:B------:R-:W-:-:S07]  /*52c0*/  MOV R187, R142 ;  /* 0x0000008e00bb7202 */ /* 0x000fce0000000f00 */
[----:B------:R-:W-:Y:S05]  /*52d0*/  WARPSYNC.COLLECTIVE R186, `(.L_x_5752) ;  /* 0x00000000ba087348 */ /* 0x000fea0003c00000 */
[----:B------:R0:W1:Y:S02]  /*52e0*/  SHFL.BFLY P6, R147, R187, R188, R189 ;  /* 0x0c0000bcbb937389 */ /* 0x00006400000c00bd */
[----:B01----:R-:W-:Y:S01]  /*52f0*/  ENDCOLLECTIVE ;  /* 0x000000000000791b */ /* 0x003fe20003800000 */
.L_x_5752:
[----:B------:R-:W-:Y:S01]  /*5300*/  HFMA2.MMA R188, -RZ, RZ, 0, 4.76837158203125e-07 ;  /* 0x00000008ffbc7435 */ /* 0x000fe200000001ff */
[----:B------:R-:W-:-:S04]  /*5310*/  IMAD.MOV.U32 R145, RZ, RZ, R147 ;  /* 0x000000ffff917224 */ /* 0x000fc800078e0093 */
[----:B------:R-:W-:-:S05]  /*5320*/  FADD.FTZ R145, R142, R145 ;  /* 0x000000918e917221 */ /* 0x000fca0000010000 */
[----:B------:R-:W-:-:S07]  /*5330*/  MOV R187, R145 ;  /* 0x0000009100bb7202 */ /* 0x000fce0000000f00 */
[----:B------:R-:W-:Y:S05]  /*5340*/  WARPSYNC.COLLECTIVE R186, `(.L_x_5753) ;  /* 0x00000000ba087348 */ /* 0x000fea0003c00000 */
[----:B------:R0:W1:Y:S02]  /*5350*/  SHFL.BFLY P6, R147, R187, R188, R189 ;  /* 0x0c0000bcbb937389 */ /* 0x00006400000c00bd */
[----:B01----:R-:W-:Y:S01]  /*5360*/  ENDCOLLECTIVE ;  /* 0x000000000000791b */ /* 0x003fe20003800000 */
.L_x_5753:
[----:B------:R-:W-:Y:S01]  /*5370*/  HFMA2.MMA R188, -RZ, RZ, 0, 9.5367431640625e-07 ;  /* 0x00000010ffbc7435 */ /* 0x000fe200000001ff */
[----:B------:R-:W-:-:S04]  /*5380*/  IMAD.MOV.U32 R144, RZ, RZ, R147 ;  /* 0x000000ffff907224 */ /* 0x000fc800078e0093 */
[----:B------:R-:W-:-:S05]  /*5390*/  FADD.FTZ R144, R145, R144 ;  /* 0x0000009091907221 */ /* 0x000fca0000010000 */
[----:B------:R-:W-:-:S07]  /*53a0*/  MOV R187, R144 ;  /* 0x0000009000bb7202 */ /* 0x000fce0000000f00 */
[----:B------:R-:W-:Y:S05]  /*53b0*/  WARPSYNC.COLLECTIVE R186, `(.L_x_5754) ;  /* 0x00000000ba087348 */ /* 0x000fea0003c00000 */
[----:B------:R0:W1:Y:S02]  /*53c0*/  SHFL.BFLY P6, R147, R187, R188, R189 ;  /* 0x0c0000bcbb937389 */ /* 0x00006400000c00bd */
[----:B01----:R-:W-:Y:S01]  /*53d0*/  ENDCOLLECTIVE ;  /* 0x000000000000791b */ /* 0x003fe20003800000 */
.L_x_5754:
[----:B------:R-:W-:Y:S05]  /*53e0*/  BRA `(.L_x_5755) ;  /* 0xffffffe800587947 */ /* 0x000fea000383ffff */
.L_x_5756:
        /* <DEDUP_REMOVED lines=9> */
.L_x_27166:


//--------------------- .text._ZN10layer_norm31ln_parallel_residual_fwd_kernelINS_13Kernel_traitsIf13__nv_bfloat16S2_S2_fjLj1024ELj1ELj4ELj1ELj16ENS_18Kernel_traits_baseILj1024EfS2_S2_S2_fjLj128EEEEELb0ELb0ELb1EEEvNS_9FwdParamsE --------------------------
	.section	.text._ZN10layer_norm31ln_parallel_residual_fwd_kernelINS_13Kernel_traitsIf13__nv_bfloat16S2_S2_fjLj1024ELj1ELj4ELj1ELj16ENS_18Kernel_traits_baseILj1024EfS2_S2_S2_fjLj128EEEEELb0ELb0ELb1EEEvNS_9FwdParamsE,"ax",@progbits
	.align	128
        .global         _ZN10layer_norm31ln_parallel_residual_fwd_kernelINS_13Kernel_traitsIf13__nv_bfloat16S2_S2_fjLj1024ELj1ELj4ELj1ELj16ENS_18Kernel_traits_baseILj1024EfS2_S2_S2_fjLj128EEEEELb0ELb0ELb1EEEvNS_9FwdParamsE
        .type           _ZN10layer_norm31ln_parallel_residual_fwd_kernelINS_13Kernel_traitsIf13__nv_bfloat16S2_S2_fjLj1024ELj1ELj4ELj1ELj16ENS_18Kernel_traits_baseILj1024EfS2_S2_S2_fjLj128EEEEELb0ELb0ELb1EEEvNS_9FwdParamsE,@function
        .size           _ZN10layer_norm31ln_parallel_residual_fwd_kernelINS_13Kernel_traitsIf13__nv_bfloat16S2_S2_fjLj1024ELj1ELj4ELj1ELj16ENS_18Kernel_traits_baseILj1024EfS2_S2_S2_fjLj128EEEEELb0ELb0ELb1EEEvNS_9FwdParamsE,(.L_x_27167 - _ZN10layer_norm31ln_parallel_residual_fwd_kernelINS_13Kernel_traitsIf13__nv_bfloat16S2_S2_fjLj1024ELj1ELj4ELj1ELj16ENS_18Kernel_traits_baseILj1024EfS2_S2_S2_fjLj128EEEEELb0ELb0ELb1EEEvNS_9FwdParamsE)
        .other          _ZN10layer_norm31ln_parallel_residual_fwd_kernelINS_13Kernel_traitsIf13__nv_bfloat16S2_S2_fjLj1024ELj1ELj4ELj1ELj16ENS_18Kernel_traits_baseILj1024EfS2_S2_S2_fjLj128EEEEELb0ELb0ELb1EEEvNS_9FwdParamsE,@"STO_CUDA_ENTRY STV_DEFAULT"
_ZN10layer_norm31ln_parallel_residual_fwd_kernelINS_13Kernel_traitsIf13__nv_bfloat16S2_S2_fjLj1024ELj1ELj4ELj1ELj16ENS_18Kernel_traits_baseILj1024EfS2_S2_S2_fjLj128EEEEELb0ELb0ELb1EEEvNS_9FwdParamsE:
.text._ZN10layer_norm31ln_parallel_residual_fwd_kernelINS_13Kernel_traitsIf13__nv_bfloat16S2_S2_fjLj1024ELj1ELj4ELj1ELj16ENS_18Kernel_traits_baseILj1024EfS2_S2_S2_fjLj128EEEEELb0ELb0ELb1EEEvNS_9FwdParamsE:
[----:B------:R-:W-:Y:S01]  /*0000*/  LDC R1, c[0x0][0x28] ;  /* 0x00000a00ff017b82 */ /* 0x000fe20000000800 */
[----:B------:R-:W0:Y:S01]  /*0010*/  S2R R5, SR_TID.X ;  /* 0x0000000000057919 */ /* 0x000e220000002100 */
[----:B------:R-:W-:Y:S01]  /*0020*/  ULDC.64 UR6, c[0x0][0x260] ;  /* 0x0000980000067ab9 */ /* 0x000fe20000000a00 */
[----:B------:R-:W-:-:S05]  /*0030*/  ULDC.64 UR4, c[0x0][0x2c8] ;  /* 0x0000b20000047ab9 */ /* 0x000fca0000000a00 */
[----:B------:R-:W1:Y:S01]  /*0040*/  LDC.64 R12, c[0x0][0x228] ;  /* 0x00008a00ff0c7b82 */ /* 0x000e620000000a00 */
[----:B------:R-:W2:Y:S01]  /*0050*/  S2R R3, SR_CTAID.X ;  /* 0x0000000000037919 */ /* 0x000ea20000002500 */
[----:B------:R-:W-:Y:S02]  /*0060*/  ISETP.NE.U32.AND P1, PT, RZ, UR4, PT ;  /* 0x00000004ff007c0c */ /* 0x000fe4000bf25070 */
[----:B------:R-:W-:Y:S02]  /*0070*/  CS2R R140, SRZ ;  /* 0x00000000008c7805 */ /* 0x000fe4000001ff00 */
[----:B------:R-:W-:Y:S02]  /*0080*/  CS2R R142, SRZ ;  /* 0x00000000008e7805 */ /* 0x000fe4000001ff00 */
[----:B------:R-:W-:Y:S02]  /*0090*/  CS2R R136, SRZ ;  /* 0x0000000000887805 */ /* 0x000fe4000001ff00 */
[----:B------:R-:W-:-:S02]  /*00a0*/  ISETP.NE.AND.EX P1, PT, RZ, UR5, PT, P1 ;  /* 0x00000005ff007c0c */ /* 0x000fc4000bf25310 */
[----:B------:R-:W-:Y:S02]  /*00b0*/  CS2R R138, SRZ ;  /* 0x00000000008a7805 */ /* 0x000fe4000001ff00 */
[----:B------:R-:W-:Y:S02]  /*00c0*/  CS2R R132, SRZ ;  /* 0x0000000000847805 */ /* 0x000fe4000001ff00 */
[----:B------:R-:W-:Y:S02]  /*00d0*/  CS2R R134, SRZ ;  /* 0x0000000000867805 */ /* 0x000fe4000001ff00 */
[----:B------:R-:W-:Y:S02]  /*00e0*/  CS2R R128, SRZ ;  /* 0x0000000000807805 */ /* 0x000fe4000001ff00 */
[----:B------:R-:W-:Y:S02]  /*00f0*/  CS2R R130, SRZ ;  /* 0x0000000000827805 */ /* 0x000fe4000001ff00 */
[----:B------:R-:W-:-:S02]  /*0100*/  CS2R R124, SRZ ;  /* 0x00000000007c7805 */ /* 0x000fc4000001ff00 */
[----:B------:R-:W-:Y:S02]  /*0110*/  CS2R R126, SRZ ;  /* 0x00000000007e7805 */ /* 0x000fe4000001ff00 */
[----:B------:R-:W-:Y:S02]  /*0120*/  CS2R R120, SRZ ;  /* 0x0000000000787805 */ /* 0x000fe4000001ff00 */
[----:B------:R-:W-:Y:S02]  /*0130*/  CS2R R122, SRZ ;  /* 0x00000000007a7805 */ /* 0x000fe4000001ff00 */
[----:B------:R-:W-:Y:S02]  /*0140*/  CS2R R116, SRZ ;  /* 0x0000000000747805 */ /* 0x000fe4000001ff00 */
[----:B------:R-:W-:Y:S02]  /*0150*/  CS2R R118, SRZ ;  /* 0x0000000000767805 */ /* 0x000fe4000001ff00 */
[----:B------:R-:W-:-:S02]  /*0160*/  CS2R R112, SRZ ;  /* 0x0000000000707805 */ /* 0x000fc4000001ff00 */
[----:B------:R-:W-:Y:S01]  /*0170*/  CS2R R114, SRZ ;  /* 0x0000000000727805 */ /* 0x000fe2000001ff00 */
[----:B------:R-:W-:Y:S01]  /*0180*/  ULDC.64 UR8, c[0x0][0x230] ;  /* 0x00008c0000087ab9 */ /* 0x000fe20000000a00 */
[----:B0-----:R-:W-:Y:S02]  /*0190*/  SHF.L.U32 R0, R5, 0x5, RZ ;  /* 0x0000000505007819 */ /* 0x001fe400000006ff */
[----:B------:R-:W-:Y:S02]  /*01a0*/  SHF.R.U32.HI R2, RZ, 0x5, R5 ;  /* 0x00000005ff027819 */ /* 0x000fe40000011605 */
[----:B------:R-:W-:Y:S02]  /*01b0*/  LOP3.LUT R0, R0, 0x3e0, RZ, 0xc0, !PT ;  /* 0x000003e000007812 */ /* 0x000fe400078ec0ff */
[----:B--2---:R-:W-:Y:S02]  /*01c0*/  LEA R3, R3, R2, 0x2 ;  /* 0x0000000203037211 */ /* 0x004fe400078e10ff */
[----:B------:R-:W-:-:S02]  /*01d0*/  IADD3 R4, P0, R0, UR6, RZ ;  /* 0x0000000600047c10 */ /* 0x000fc4000ff1e0ff */
[----:B------:R-:W-:Y:S02]  /*01e0*/  IADD3 R6, P2, R0, UR4, RZ ;  /* 0x0000000400067c10 */ /* 0x000fe4000ff5e0ff */
[----:B------:R-:W-:Y:S02]  /*01f0*/  LOP3.LUT R2, R5, 0x1f, RZ, 0xc0, !PT ;  /* 0x0000001f05027812 */ /* 0x000fe400078ec0ff */
[----:B------:R-:W-:Y:S01]  /*0200*/  IADD3.X R5, RZ, UR7, RZ, P0, !PT ;  /* 0x00000007ff057c10 */ /* 0x000fe200087fe4ff */
[----:B------:R-:W-:Y:S01]  /*0210*/  ULDC.64 UR6, c[0x0][0x2d0] ;  /* 0x0000b40000067ab9 */ /* 0x000fe20000000a00 */
[----:B------:R-:W-:Y:S01]  /*0220*/  IADD3.X R7, RZ, UR5, RZ, P2, !PT ;  /* 0x00000005ff077c10 */ /* 0x000fe200097fe4ff */
[----:B------:R-:W-:Y:S01]  /*0230*/  ULDC.64 UR4, c[0x0][0x268] ;  /* 0x00009a0000047ab9 */ /* 0x000fe20000000a00 */
[----:B------:R-:W-:Y:S02]  /*0240*/  ISETP.NE.U32.AND P2, PT, RZ, UR6, PT ;  /* 0x00000006ff007c0c */ /* 0x000fe4000bf45070 */
[----:B------:R-:W-:-:S02]  /*0250*/  SHF.L.U32 R10, R2, 0x5, RZ ;  /* 0x00000005020a7819 */ /* 0x000fc400000006ff */
[----:B------:R-:W-:Y:S02]  /*0260*/  ISETP.NE.AND.EX P2, PT, RZ, UR7, PT, P2 ;  /* 0x00000007ff007c0c */ /* 0x000fe4000bf45320 */
[C---:B------:R-:W-:Y:S02]  /*0270*/  IADD3 R8, P3, R10.reuse, UR4, RZ ;  /* 0x000000040a087c10 */ /* 0x040fe4000ff7e0ff */
[----:B------:R-:W-:Y:S02]  /*0280*/  IADD3 R10, P4, R10, UR6, RZ ;  /* 0x000000060a0a7c10 */ /* 0x000fe4000ff9e0ff */
        /* <DEDUP_REMOVED lines=16> */
[----:B------:R-:W-:Y:S01]  /*0390*/  IADD3.X R11, RZ, UR7, RZ, P4, !PT ;  /* 0x00000007ff0b7c10 */ /* 0x000fe2000a7fe4ff */
[----:B------:R-:W-:Y:S01]  /*03a0*/  ULDC UR6, c[0x0][0x214] ;  /* 0x0000850000067ab9 */ /* 0x000fe20000000800 */
[----:B------:R-:W-:Y:S01]  /*03b0*/  IADD3.X R9, RZ, UR5, RZ, P3, !PT ;  /* 0x00000005ff097c10 */ /* 0x000fe20009ffe4ff */
[----:B------:R-:W-:Y:S01]  /*03c0*/  ULDC.64 UR4, c[0x0][0x208] ;  /* 0x0000820000047ab9 */ /* 0x000fe20000000a00 */
[----:B-1----:R-:W-:Y:S01]  /*03d0*/  LOP3.LUT P0, RZ, R12, UR8, RZ, 0xfc, !PT ;  /* 0x000000080cff7c12 */ /* 0x002fe2000f80fcff */
[----:B------:R0:W5:Y:S03]  /*03e0*/  @P2 LDG.E.128 R108, desc[UR4][R10.64] ;  /* 0x000000040a6c2981 */ /* 0x000166000c1e1d00 */
[----:B------:R-:W-:Y:S01]  /*03f0*/  LOP3.LUT P0, RZ, R13, UR9, RZ, 0xfc, P0 ;  /* 0x000000090dff7c12 */ /* 0x000fe2000800fcff */
[----:B------:R0:W5:Y:S04]  /*0400*/  @P2 LDG.E.128 R104, desc[UR4][R10.64+0x10] ;  /* 0x000010040a682981 */ /* 0x000168000c1e1d00 */
        /* <DEDUP_REMOVED lines=13> */
[----:B------:R0:W5:Y:S01]  /*04e0*/  @P1 LDG.E.128 R112, desc[UR4][R6.64+0xc10] ;  /* 0x000c100406701981 */ /* 0x000162000c1e1d00 */
[----:B------:R-:W-:-:S13]  /*04f0*/  ISETP.GE.AND P1, PT, R3, UR6, PT ;  /* 0x0000000603007c0c */ /* 0x000fda000bf26270 */
[----:B0-----:R-:W-:Y:S05]  /*0500*/  @P1 EXIT ;  /* 0x000000000000194d */ /* 0x001fea0003800000 */
[----:B------:R0:W5:Y:S04]  /*0510*/  LDG.E.128 R76, desc[UR4][R4.64] ;  /* 0x00000004044c7981 */ /* 0x000168000c1e1d00 */
        /* <DEDUP_REMOVED lines=14> */
[----:B------:R0:W5:Y:S01]  /*0600*/  LDG.E.128 R16, desc[UR4][R8.64+0xc10] ;  /* 0x000c100408107981 */ /* 0x000162000c1e1d00 */
[----:B------:R-:W-:Y:S01]  /*0610*/  ISETP.NE.U32.AND P1, PT, R12, RZ, PT ;  /* 0x000000ff0c00720c */ /* 0x000fe20003f25070 */
[----:B------:R-:W-:Y:S01]  /*0620*/  ULDC.U8 UR6, c[0x0][0x2a0] ;  /* 0x0000a80000067ab9 */ /* 0x000fe20000000000 */
[----:B------:R-:W-:Y:S01]  /*0630*/  ULDC UR7, c[0x0][0x2d8] ;  /* 0x0000b60000077ab9 */ /* 0x000fe20000000800 */
[----:B------:R-:W-:Y:S01]  /*0640*/  ISETP.NE.AND P5, PT, RZ, UR6, PT ;  /* 0x00000006ff007c0c */ /* 0x000fe2000bfa5270 */
[----:B------:R-:W-:Y:S01]  /*0650*/  ULDC UR6, c[0x0][0x218] ;  /* 0x0000860000067ab9 */ /* 0x000fe20000000800 */
[----:B------:R-:W-:Y:S01]  /*0660*/  ISETP.NE.AND.EX P1, PT, R13, RZ, PT, P1 ;  /* 0x000000ff0d00720c */ /* 0x000fe20003f25310 */
[----:B------:R-:W-:Y:S01]  /*0670*/  ULDC.64 UR8, c[0x0][0x230] ;  /* 0x00008c0000087ab9 */ /* 0x000fe20000000a00 */
[----:B------:R-:W-:-:S11]  /*0680*/  ULDC.64 UR10, c[0x0][0x228] ;  /* 0x00008a00000a7ab9 */ /* 0x000fd60000000a00 */
.L_x_5886:
[----:B------:R-:W-:Y:S01]  /*0690*/  ISETP.NE.U32.AND P2, PT, RZ, UR8, PT ;  /* 0x00000008ff007c0c */ /* 0x000fe2000bf45070 */
[----:B-1----:R-:W1:Y:S01]  /*06a0*/  LDC.64 R148, c[0x0][0x220] ;  /* 0x00008800ff947b82 */ /* 0x002e620000000a00 */
[----:B------:R-:W-:Y:S02]  /*06b0*/  IMAD R0, R3, UR6, RZ ;  /* 0x0000000603007c24 */ /* 0x000fe4000f8e02ff */
[----:B------:R-:W-:-:S03]  /*06c0*/  ISETP.NE.AND.EX P2, PT, RZ, UR9, PT, P2 ;  /* 0x00000009ff007c0c */ /* 0x000fc6000bf45320 */
[----:B------:R-:W-:Y:S02]  /*06d0*/  SHF.R.S32.HI R145, RZ, 0x1f, R0 ;  /* 0x0000001fff917819 */ /* 0x000fe40000011400 */
[----:B------:R-:W2:Y:S02]  /*06e0*/  @P1 LDC.64 R154, c[0x0][0x228] ;  /* 0x00008a00ff9a1b82 */ /* 0x000ea40000000a00 */
[----:B------:R-:W-:-:S04]  /*06f0*/  LEA.HI R145, R145, R0, RZ, 0x3 ;  /* 0x0000000091917211 */ /* 0x000fc800078f18ff */
[----:B------:R-:W-:Y:S02]  /*0700*/  LEA.HI.SX32 R152, R145, R2, 0x1d ;  /* 0x0000000291987211 */ /* 0x000fe400078feaff */
[----:B------:R-:W3:Y:S03]  /*0710*/  @P2 LDC.64 R156, c[0x0][0x230] ;  /* 0x00008c00ff9c2b82 */ /* 0x000ee60000000a00 */
[----:B-1----:R-:W-:-:S06]  /*0720*/  IMAD.WIDE.U32 R144, R152, 0x10, R148 ;  /* 0x0000001098907825 */ /* 0x002fcc00078e0094 */
[----:B------:R-:W4:Y:S01]  /*0730*/  LDG.E.128 R144, desc[UR4][R144.64] ;  /* 0x0000000490907981 */ /* 0x000f22000c1e1d00 */
[----:B--2---:R-:W-:-:S05]  /*0740*/  @P1 IMAD.WIDE.U32 R154, R152, 0x10, R154 ;  /* 0x00000010989a1825 */ /* 0x004fca00078e009a */
[----:B-----5:R1:W5:Y:S01]  /*0750*/  @P1 LDG.E.128 R12, desc[UR4][R154.64] ;  /* 0x000000049a0c1981 */ /* 0x020362000c1e1d00 */
[----:B---3--:R-:W-:-:S05]  /*0760*/  @P2 IMAD.WIDE.U32 R156, R152, 0x10, R156 ;  /* 0x00000010989c2825 */ /* 0x008fca00078e009c */
[----:B0-----:R1:W5:Y:S01]  /*0770*/  @P2 LDG.E.128 R8, desc[UR4][R156.64] ;  /* 0x000000049c082981 */ /* 0x001362000c1e1d00 */
[----:B------:R-:W-:-:S04]  /*0780*/  ISETP.NE.U32.AND P3, PT, RZ, UR10, PT ;  /* 0x0000000aff007c0c */ /* 0x000fc8000bf65070 */
[----:B------:R-:W-:Y:S02]  /*0790*/  ISETP.NE.AND.EX P3, PT, RZ, UR11, PT, P3 ;  /* 0x0000000bff007c0c */ /* 0x000fe4000bf65330 */
[C---:B----4-:R-:W-:Y:S02]  /*07a0*/  SHF.L.U32 R150, R144.reuse, 0x10, RZ ;  /* 0x0000001090967819 */ /* 0x050fe400000006ff */
[----:B------:R-:W-:-:S09]  /*07b0*/  PRMT R151, R144, 0x7632, R151 ;  /* 0x0000763290977816 */ /* 0x000fd20000000097 */
[----:B-1----:R-:W-:Y:S05]  /*07c0*/  @P3 BRA `(.L_x_5757) ;  /* 0x0000000000203947 */ /* 0x002fea0003800000 */
[----:B------:R-:W-:-:S04]  /*07d0*/  ISETP.NE.U32.AND P4, PT, RZ, UR8, PT ;  /* 0x00000008ff007c0c */ /* 0x000fc8000bf85070 */
[----:B------:R-:W-:-:S13]  /*07e0*/  ISETP.NE.AND.EX P4, PT, RZ, UR9, PT, P4 ;  /* 0x00000009ff007c0c */ /* 0x000fda000bf85340 */
[----:B------:R-:W-:Y:S05]  /*07f0*/  @P4 BRA `(.L_x_5758) ;  /* 0x0000000000084947 */ /* 0x000fea0003800000 */
[----:B------:R-:W-:Y:S05]  /*0800*/  @P0 BRA `(.L_x_5759) ;  /* 0x0000000000200947 */ /* 0x000fea0003800000 */
[----:B------:R-:W-:Y:S05]  /*0810*/  BRA `(.L_x_5760) ;  /* 0x0000000000247947 */ /* 0x000fea0003800000 */
.L_x_5758:
[----:B-----5:R-:W-:-:S05]  /*0820*/  SHF.L.U32 R153, R8, 0x10, RZ ;  /* 0x0000001008997819 */ /* 0x020fca00000006ff */
[----:B------:R-:W-:Y:S01]  /*0830*/  FADD.FTZ R150, R150, R153 ;  /* 0x0000009996967221 */ /* 0x000fe20000010000 */
[----:B------:R-:W-:Y:S06]  /*0840*/  BRA `(.L_x_5759) ;  /* 0x0000000000107947 */ /* 0x000fec0003800000 */
.L_x_5757:
[----:B-----5:R-:W-:Y:S02]  /*0850*/  SHF.L.U32 R153, R12, 0x10, RZ ;  /* 0x000000100c997819 */ /* 0x020fe400000006ff */
[----:B------:R-:W-:-:S03]  /*0860*/  @P2 SHF.L.U32 R155, R8, 0x10, RZ ;  /* 0x00000010089b2819 */ /* 0x000fc600000006ff */
[----:B------:R-:W-:-:S04]  /*0870*/  FADD.FTZ R150, R150, R153 ;  /* 0x0000009996967221 */ /* 0x000fc80000010000 */
[----:B------:R-:W-:-:S07]  /*0880*/  @P2 FADD.FTZ R150, R150, R155 ;  /* 0x0000009b96962221 */ /* 0x000fce0000010000 */
.L_x_5759:
[----:B------:R-:W-:-:S04]  /*0890*/  F2FP.BF16.F32.PACK_AB R0, RZ, R150 ;  /* 0x00000096ff00723e */ /* 0x000fc800000010ff */
[----:B------:R-:W-:-:S07]  /*08a0*/  PRMT R4, R0, 0x7610, R4 ;  /* 0x0000761000047816 */ /* 0x000fce0000000004 */
.L_x_5760:
[----:B------:R-:W-:Y:S01]  /*08b0*/  SHF.L.U32 R151, R151, 0x10, RZ ;  /* 0x0000001097977819 */ /* 0x000fe200000006ff */
[----:B------:R-:W-:Y:S06]  /*08c0*/  @P3 BRA `(.L_x_5761) ;  /* 0x0000000000243947 */ /* 0x000fec0003800000 */
[----:B------:R-:W-:-:S04]  /*08d0*/  ISETP.NE.U32.AND P4, PT, RZ, UR8, PT ;  /* 0x00000008ff007c0c */ /* 0x000fc8000bf85070 */
[----:B------:R-:W-:-:S13]  /*08e0*/  ISETP.NE.AND.EX P4, PT, RZ, UR9, PT, P4 ;  /* 0x00000009ff007c0c */ /* 0x000fda000bf85340 */
[----:B------:R-:W-:Y:S05]  /*08f0*/  @P4 BRA `(.L_x_5762) ;  /* 0x0000000000084947 */ /* 0x000fea0003800000 */
[----:B------:R-:W-:Y:S05]  /*0900*/  @P0 BRA `(.L_x_5763) ;  /* 0x00000000002c0947 */ /* 0x000fea0003800000 */
[----:B------:R-:W-:Y:S05]  /*0910*/  BRA `(.L_x_5764) ;  /* 0x0000000000307947 */ /* 0x000fea0003800000 */
.L_x_5762:
[----:B-----5:R-:W-:-:S04]  /*0920*/  PRMT R0, R8, 0x7632, R0 ;  /* 0x0000763208007816 */ /* 0x020fc80000000000 */
[----:B------:R-:W-:-:S05]  /*0930*/  SHF.L.U32 R0, R0, 0x10, RZ ;  /* 0x0000001000007819 */ /* 0x000fca00000006ff */
[----:B------:R-:W-:Y:S01]  /*0940*/  FADD.FTZ R151, R151, R0 ;  /* 0x0000000097977221 */ /* 0x000fe20000010000 */
[----:B------:R-:W-:Y:S06]  /*0950*/  BRA `(.L_x_5763) ;  /* 0x0000000000187947 */ /* 0x000fec0003800000 */
.L_x_5761:
[----:B-----5:R-:W-:Y:S02]  /*0960*/  PRMT R0, R12, 0x7632, R0 ;  /* 0x000076320c007816 */ /* 0x020fe40000000000 */
[----:B------:R-:W-:Y:S02]  /*0970*/  @P2 PRMT R144, R8, 0x7632, R144 ;  /* 0x0000763208902816 */ /* 0x000fe40000000090 */
[----:B------:R-:W-:Y:S02]  /*0980*/  SHF.L.U32 R0, R0, 0x10, RZ ;  /* 0x0000001000007819 */ /* 0x000fe400000006ff */
[----:B------:R-:W-:-:S03]  /*0990*/  @P2 SHF.L.U32 R144, R144, 0x10, RZ ;  /* 0x0000001090902819 */ /* 0x000fc600000006ff */
[----:B------:R-:W-:-:S04]  /*09a0*/  FADD.FTZ R151, R151, R0 ;  /* 0x0000000097977221 */ /* 0x000fc80000010000 */
[----:B------:R-:W-:-:S07]  /*09b0*/  @P2 FADD.FTZ R151, R151, R144 ;  /* 0x0000009097972221 */ /* 0x000fce0000010000 */
.L_x_5763:
[----:B------:R-:W-:-:S04]  /*09c0*/  F2FP.BF16.F32.PACK_AB R0, RZ, R151 ;  /* 0x00000097ff00723e */ /* 0x000fc800000010ff */
[----:B------:R-:W-:-:S07]  /*09d0*/  PRMT R4, R4, 0x5410, R0 ;  /* 0x0000541004047816 */ /* 0x000fce0000000000 */
.L_x_5764:
        /* <DEDUP_REMOVED lines=8> */
.L_x_5766:
[----:B-----5:R-:W-:-:S04]  /*0a60*/  IMAD.U32 R153, R9, 0x10000, RZ ;  /* 0x0001000009997824 */ /* 0x020fc800078e00ff */
[----:B------:R-:W-:Y:S01]  /*0a70*/  FADD.FTZ R156, R156, R153 ;  /* 0x000000999c9c7221 */ /* 0x000fe20000010000 */
[----:B------:R-:W-:Y:S06]  /*0a80*/  BRA `(.L_x_5767) ;  /* 0x0000000000107947 */ /* 0x000fec0003800000 */
.L_x_5765:
[----:B-----5:R-:W-:Y:S02]  /*0a90*/  SHF.L.U32 R153, R13, 0x10, RZ ;  /* 0x000000100d997819 */ /* 0x020fe400000006ff */
[----:B------:R-:W-:-:S03]  /*0aa0*/  @P2 SHF.L.U32 R155, R9, 0x10, RZ ;  /* 0x00000010099b2819 */ /* 0x000fc600000006ff */
[----:B------:R-:W-:-:S04]  /*0ab0*/  FADD.FTZ R156, R156, R153 ;  /* 0x000000999c9c7221 */ /* 0x000fc80000010000 */
[----:B------:R-:W-:-:S07]  /*0ac0*/  @P2 FADD.FTZ R156, R156, R155 ;  /* 0x0000009b9c9c2221 */ /* 0x000fce0000010000 */
.L_x_5767:
[----:B------:R-:W-:-:S04]  /*0ad0*/  F2FP.BF16.F32.PACK_AB R0, RZ, R156 ;  /* 0x0000009cff00723e */ /* 0x000fc800000010ff */
[----:B------:R-:W-:-:S07]  /*0ae0*/  PRMT R5, R0, 0x7610, R5 ;  /* 0x0000761000057816 */ /* 0x000fce0000000005 */
.L_x_5768:
[----:B------:R-:W-:Y:S01]  /*0af0*/  SHF.L.U32 R157, R145, 0x10, RZ ;  /* 0x00000010919d7819 */ /* 0x000fe200000006ff */
[----:B------:R-:W-:Y:S06]  /*0b00*/  @P3 BRA `(.L_x_5769) ;  /* 0x0000000000243947 */ /* 0x000fec0003800000 */
[----:B------:R-:W-:-:S04]  /*0b10*/  ISETP.NE.U32.AND P4, PT, RZ, UR8, PT ;  /* 0x00000008ff007c0c */ /* 0x000fc8000bf85070 */
[----:B------:R-:W-:-:S13]  /*0b20*/  ISETP.NE.AND.EX P4, PT, RZ, UR9, PT, P4 ;  /* 0x00000009ff007c0c */ /* 0x000fda000bf85340 */
[----:B------:R-:W-:Y:S05]  /*0b30*/  @P4 BRA `(.L_x_5770) ;  /* 0x0000000000084947 */ /* 0x000fea0003800000 */
[----:B------:R-:W-:Y:S05]  /*0b40*/  @P0 BRA `(.L_x_5771) ;  /* 0x00000000002c0947 */ /* 0x000fea0003800000 */
[----:B------:R-:W-:Y:S05]  /*0b50*/  BRA `(.L_x_5772) ;  /* 0x0000000000307947 */ /* 0x000fea0003800000 */
.L_x_5770:
[----:B-----5:R-:W-:-:S04]  /*0b60*/  PRMT R0, R9, 0x7632, R0 ;  /* 0x0000763209007816 */ /* 0x020fc80000000000 */
[----:B------:R-:W-:-:S05]  /*0b70*/  SHF.L.U32 R0, R0, 0x10, RZ ;  /* 0x0000001000007819 */ /* 0x000fca00000006ff */
[----:B------:R-:W-:Y:S01]  /*0b80*/  FADD.FTZ R157, R157, R0 ;  /* 0x000000009d9d7221 */ /* 0x000fe20000010000 */
[----:B------:R-:W-:Y:S06]  /*0b90*/  BRA `(.L_x_5771) ;  /* 0x0000000000187947 */ /* 0x000fec0003800000 */
.L_x_5769:
[----:B-----5:R-:W-:Y:S02]  /*0ba0*/  PRMT R0, R13, 0x7632, R0 ;  /* 0x000076320d007816 */ /* 0x020fe40000000000 */
[----:B------:R-:W-:Y:S02]  /*0bb0*/  @P2 PRMT R144, R9, 0x7632, R144 ;  /* 0x0000763209902816 */ /* 0x000fe40000000090 */
[----:B------:R-:W-:Y:S02]  /*0bc0*/  SHF.L.U32 R0, R0, 0x10, RZ ;  /* 0x0000001000007819 */ /* 0x000fe400000006ff */
[----:B------:R-:W-:-:S03]  /*0bd0*/  @P2 SHF.L.U32 R144, R144, 0x10, RZ ;  /* 0x0000001090902819 */ /* 0x000fc600000006ff */
[----:B------:R-:W-:-:S04]  /*0be0*/  FADD.FTZ R157, R157, R0 ;  /* 0x000000009d9d7221 */ /* 0x000fc80000010000 */
[----:B------:R-:W-:-:S07]  /*0bf0*/  @P2 FADD.FTZ R157, R157, R144 ;  /* 0x000000909d9d2221 */ /* 0x000fce0000010000 */
.L_x_5771:
[----:B------:R-:W-:-:S04]  /*0c00*/  F2FP.BF16.F32.PACK_AB R0, RZ, R157 ;  /* 0x0000009dff00723e */ /* 0x000fc800000010ff */
[----:B------:R-:W-:-:S07]  /*0c10*/  PRMT R5, R5, 0x5410, R0 ;  /* 0x0000541005057816 */ /* 0x000fce0000000000 */
.L_x_5772:
        /* <DEDUP_REMOVED lines=8> */
.L_x_5774:
[----:B-----5:R-:W-:-:S05]  /*0ca0*/  SHF.L.U32 R145, R10, 0x10, RZ ;  /* 0x000000100a917819 */ /* 0x020fca00000006ff */
[----:B------:R-:W-:Y:S01]  /*0cb0*/  FADD.FTZ R158, R158, R145 ;  /* 0x000000919e9e7221 */ /* 0x000fe20000010000 */
[----:B------:R-:W-:Y:S06]  /*0cc0*/  BRA `(.L_x_5775) ;  /* 0x0000000000107947 */ /* 0x000fec0003800000 */
.L_x_5773:
[----:B-----5:R-:W-:Y:S02]  /*0cd0*/  SHF.L.U32 R145, R14, 0x10, RZ ;  /* 0x000000100e917819 */ /* 0x020fe400000006ff */
[----:B------:R-:W-:-:S03]  /*0ce0*/  @P2 SHF.L.U32 R153, R10, 0x10, RZ ;  /* 0x000000100a992819 */ /* 0x000fc600000006ff */
[----:B------:R-:W-:-:S04]  /*0cf0*/  FADD.FTZ R158, R158, R145 ;  /* 0x000000919e9e7221 */ /* 0x000fc80000010000 */
[----:B------:R-:W-:-:S07]  /*0d00*/  @P2 FADD.FTZ R158, R158, R153 ;  /* 0x000000999e9e2221 */ /* 0x000fce0000010000 */
.L_x_5775:
[----:B------:R-:W-:-:S04]  /*0d10*/  F2FP.BF16.F32.PACK_AB R0, RZ, R158 ;  /* 0x0000009eff00723e */ /* 0x000fc800000010ff */
[----:B------:R-:W-:-:S07]  /*0d20*/  PRMT R6, R0, 0x7610, R6 ;  /* 0x0000761000067816 */ /* 0x000fce0000000006 */
.L_x_5776:
[----:B------:R-:W-:Y:S01]  /*0d30*/  SHF.L.U32 R159, R146, 0x10, RZ ;  /* 0x00000010929f7819 */ /* 0x000fe200000006ff */
[----:B------:R-:W-:Y:S06]  /*0d40*/  @P3 BRA `(.L_x_5777) ;  /* 0x0000000000243947 */ /* 0x000fec0003800000 */
[----:B------:R-:W-:-:S04]  /*0d50*/  ISETP.NE.U32.AND P4, PT, RZ, UR8, PT ;  /* 0x00000008ff007c0c */ /* 0x000fc8000bf85070 */
[----:B------:R-:W-:-:S13]  /*0d60*/  ISETP.NE.AND.EX P4, PT, RZ, UR9, PT, P4 ;  /* 0x00000009ff007c0c */ /* 0x000fda000bf85340 */
[----:B------:R-:W-:Y:S05]  /*0d70*/  @P4 BRA `(.L_x_5778) ;  /* 0x0000000000084947 */ /* 0x000fea0003800000 */
[----:B------:R-:W-:Y:S05]  /*0d80*/  @P0 BRA `(.L_x_5779) ;  /* 0x00000000002c0947 */ /* 0x000fea0003800000 */
[----:B------:R-:W-:Y:S05]  /*0d90*/  BRA `(.L_x_5780) ;  /* 0x0000000000307947 */ /* 0x000fea0003800000 */
.L_x_5778:
[----:B-----5:R-:W-:-:S04]  /*0da0*/  PRMT R0, R10, 0x7632, R0 ;  /* 0x000076320a007816 */ /* 0x020fc80000000000 */
[----:B------:R-:W-:-:S05]  /*0db0*/  SHF.L.U32 R0, R0, 0x10, RZ ;  /* 0x0000001000007819 */ /* 0x000fca00000006ff */
[----:B------:R-:W-:Y:S01]  /*0dc0*/  FADD.FTZ R159, R159, R0 ;  /* 0x000000009f9f7221 */ /* 0x000fe20000010000 */
[----:B------:R-:W-:Y:S06]  /*0dd0*/  BRA `(.L_x_5779) ;  /* 0x0000000000187947 */ /* 0x000fec0003800000 */
.L_x_5777:
[----:B-----5:R-:W-:Y:S02]  /*0de0*/  PRMT R0, R14, 0x7632, R0 ;  /* 0x000076320e007816 */ /* 0x020fe40000000000 */
[----:B------:R-:W-:Y:S02]  /*0df0*/  @P2 PRMT R144, R10, 0x7632, R144 ;  /* 0x000076320a902816 */ /* 0x000fe40000000090 */
[----:B------:R-:W-:Y:S02]  /*0e00*/  SHF.L.U32 R0, R0, 0x10, RZ ;  /* 0x0000001000007819 */ /* 0x000fe400000006ff */
[----:B------:R-:W-:-:S03]  /*0e10*/  @P2 SHF.L.U32 R144, R144, 0x10, RZ ;  /* 0x0000001090902819 */ /* 0x000fc600000006ff */
[----:B------:R-:W-:-:S04]  /*0e20*/  FADD.FTZ R159, R159, R0 ;  /* 0x000000009f9f7221 */ /* 0x000fc80000010000 */
[----:B------:R-:W-:-:S07]  /*0e30*/  @P2 FADD.FTZ R159, R159, R144 ;  /* 0x000000909f9f2221 */ /* 0x000fce0000010000 */
.L_x_5779:
[----:B------:R-:W-:-:S04]  /*0e40*/  F2FP.BF16.F32.PACK_AB R0, RZ, R159 ;  /* 0x0000009fff00723e */ /* 0x000fc800000010ff */
[----:B------:R-:W-:-:S07]  /*0e50*/  PRMT R6, R6, 0x5410, R0 ;  /* 0x0000541006067816 */ /* 0x000fce0000000000 */
.L_x_5780:
        /* <DEDUP_REMOVED lines=8> */
.L_x_5782:
[----:B-----5:R-:W-:-:S05]  /*0ee0*/  SHF.L.U32 R145, R11, 0x10, RZ ;  /* 0x000000100b917819 */ /* 0x020fca00000006ff */
[----:B------:R-:W-:Y:S01]  /*0ef0*/  FADD.FTZ R160, R160, R145 ;  /* 0x00000091a0a07221 */ /* 0x000fe20000010000 */
[----:B------:R-:W-:Y:S06]  /*0f00*/  BRA `(.L_x_5783) ;  /* 0x0000000000107947 */ /* 0x000fec0003800000 */
.L_x_5781:
[----:B-----5:R-:W-:Y:S02]  /*0f10*/  SHF.L.U32 R145, R15, 0x10, RZ ;  /* 0x000000100f917819 */ /* 0x020fe400000006ff */
[----:B------:R-:W-:-:S03]  /*0f20*/  @P2 SHF.L.U32 R153, R11, 0x10, RZ ;  /* 0x000000100b992819 */ /* 0x000fc600000006ff */
[----:B------:R-:W-:-:S04]  /*0f30*/  FADD.FTZ R160, R160, R145 ;  /* 0x00000091a0a07221 */ /* 0x000fc80000010000 */
[----:B------:R-:W-:-:S07]  /*0f40*/  @P2 FADD.FTZ R160, R160, R153 ;  /* 0x00000099a0a02221 */ /* 0x000fce0000010000 */
.L_x_5783:
[----:B------:R-:W-:-:S04]  /*0f50*/  F2FP.BF16.F32.PACK_AB R0, RZ, R160 ;  /* 0x000000a0ff00723e */ /* 0x000fc800000010ff */
[----:B------:R-:W-:-:S07]  /*0f60*/  PRMT R7, R0, 0x7610, R7 ;  /* 0x0000761000077816 */ /* 0x000fce0000000007 */
.L_x_5784:
[----:B------:R-:W-:Y:S01]  /*0f70*/  SHF.L.U32 R161, R147, 0x10, RZ ;  /* 0x0000001093a17819 */ /* 0x000fe200000006ff */
[----:B------:R-:W-:Y:S06]  /*0f80*/  @P3 BRA `(.L_x_5785) ;  /* 0x0000000000243947 */ /* 0x000fec0003800000 */
[----:B------:R-:W-:-:S04]  /*0f90*/  ISETP.NE.U32.AND P4, PT, RZ, UR8, PT ;  /* 0x00000008ff007c0c */ /* 0x000fc8000bf85070 */
[----:B------:R-:W-:-:S13]  /*0fa0*/  ISETP.NE.AND.EX P4, PT, RZ, UR9, PT, P4 ;  /* 0x00000009ff007c0c */ /* 0x000fda000bf85340 */
[----:B------:R-:W-:Y:S05]  /*0fb0*/  @P4 BRA `(.L_x_5786) ;  /* 0x0000000000084947 */ /* 0x000fea0003800000 */
[----:B------:R-:W-:Y:S05]  /*0fc0*/  @P0 BRA `(.L_x_5787) ;  /* 0x00000000002c0947 */ /* 0x000fea0003800000 */
[----:B------:R-:W-:Y:S05]  /*0fd0*/  BRA `(.L_x_5788) ;  /* 0x0000000000307947 */ /* 0x000fea0003800000 */
.L_x_5786:
[----:B-----5:R-:W-:-:S04]  /*0fe0*/  PRMT R0, R11, 0x7632, R0 ;  /* 0x000076320b007816 */ /* 0x020fc80000000000 */
[----:B------:R-:W-:-:S05]  /*0ff0*/  SHF.L.U32 R0, R0, 0x10, RZ ;  /* 0x0000001000007819 */ /* 0x000fca00000006ff */
[----:B------:R-:W-:Y:S01]  /*1000*/  FADD.FTZ R161, R161, R0 ;  /* 0x00000000a1a17221 */ /* 0x000fe20000010000 */
[----:B------:R-:W-:Y:S06]  /*1010*/  BRA `(.L_x_5787) ;  /* 0x0000000000187947 */ /* 0x000fec0003800000 */
.L_x_5785:
[----:B-----5:R-:W-:Y:S02]  /*1020*/  PRMT R0, R15, 0x7632, R0 ;  /* 0x000076320f007816 */ /* 0x020fe40000000000 */
[----:B------:R-:W-:Y:S02]  /*1030*/  @P2 PRMT R144, R11, 0x7632, R144 ;  /* 0x000076320b902816 */ /* 0x000fe40000000090 */
[----:B------:R-:W-:Y:S02]  /*1040*/  SHF.L.U32 R0, R0, 0x10, RZ ;  /* 0x0000001000007819 */ /* 0x000fe400000006ff */
[----:B------:R-:W-:-:S03]  /*1050*/  @P2 SHF.L.U32 R144, R144, 0x10, RZ ;  /* 0x0000001090902819 */ /* 0x000fc600000006ff */
[----:B------:R-:W-:-:S04]  /*1060*/  FADD.FTZ R161, R161, R0 ;  /* 0x00000000a1a17221 */ /* 0x000fc80000010000 */
[----:B------:R-:W-:-:S07]  /*1070*/  @P2 FADD.FTZ R161, R161, R144 ;  /* 0x00000090a1a12221 */ /* 0x000fce0000010000 */
.L_x_5787:
[----:B------:R-:W-:-:S04]  /*1080*/  F2FP.BF16.F32.PACK_AB R0, RZ, R161 ;  /* 0x000000a1ff00723e */ /* 0x000fc800000010ff */
[----:B------:R-:W-:-:S07]  /*1090*/  PRMT R7, R7, 0x5410, R0 ;  /* 0x0000541007077816 */ /* 0x000fce0000000000 */
.L_x_5788:
[----:B------:R-:W0:Y:S01]  /*10a0*/  @P0 LDC.64 R154, c[0x0][0x238] ;  /* 0x00008e00ff9a0b82 */ /* 0x000e220000000a00 */
[----:B------:R-:W-:-:S05]  /*10b0*/  IADD3 R153, R152, 0x20, RZ ;  /* 0x0000002098997810 */ /* 0x000fca0007ffe0ff */
[----:B------:R-:W-:Y:S02]  /*10c0*/  IMAD.WIDE.U32 R144, R153, 0x10, R148 ;  /* 0x0000001099907825 */ /* 0x000fe400078e0094 */
[----:B------:R-:W1:Y:S08]  /*10d0*/  @P1 LDC.64 R164, c[0x0][0x228] ;  /* 0x00008a00ffa41b82 */ /* 0x000e700000000a00 */
[----:B------:R-:W2:Y:S01]  /*10e0*/  @P2 LDC.64 R166, c[0x0][0x230] ;  /* 0x00008c00ffa62b82 */ /* 0x000ea20000000a00 */
[----:B0-----:R-:W-:-:S05]  /*10f0*/  @P0 IMAD.WIDE.U32 R154, R152, 0x10, R154 ;  /* 0x00000010989a0825 */ /* 0x001fca00078e009a */
[----:B------:R0:W-:Y:S01]  /*1100*/  @P0 STG.E.128 desc[UR4][R154.64], R4 ;  /* 0x000000049a000986 */ /* 0x0001e2000c101d04 */
[----:B-1----:R-:W-:-:S03]  /*1110*/  @P1 IMAD.WIDE.U32 R164, R153, 0x10, R164 ;  /* 0x0000001099a41825 */ /* 0x002fc600078e00a4 */
[----:B------:R-:W3:Y:S04]  /*1120*/  LDG.E.128 R144, desc[UR4][R144.64] ;  /* 0x0000000490907981 */ /* 0x000ee8000c1e1d00 */
[----:B-----5:R0:W5:Y:S01]  /*1130*/  @P1 LDG.E.128 R12, desc[UR4][R164.64] ;  /* 0x00000004a40c1981 */ /* 0x020162000c1e1d00 */
[----:B--2---:R-:W-:-:S05]  /*1140*/  @P2 IMAD.WIDE.U32 R166, R153, 0x10, R166 ;  /* 0x0000001099a62825 */ /* 0x004fca00078e00a6 */
[----:B------:R0:W5:Y:S01]  /*1150*/  @P2 LDG.E.128 R8, desc[UR4][R166.64] ;  /* 0x00000004a6082981 */ /* 0x000162000c1e1d00 */
[C---:B---3--:R-:W-:Y:S02]  /*1160*/  SHF.L.U32 R162, R144.reuse, 0x10, RZ ;  /* 0x0000001090a27819 */ /* 0x048fe400000006ff */
[----:B------:R-:W-:Y:S01]  /*1170*/  PRMT R163, R144, 0x7632, R163 ;  /* 0x0000763290a37816 */ /* 0x000fe200000000a3 */
[----:B0-----:R-:W-:Y:S06]  /*1180*/  @P3 BRA `(.L_x_5789) ;  /* 0x0000000000203947 */ /* 0x001fec0003800000 */
[----:B------:R-:W-:-:S04]  /*1190*/  ISETP.NE.U32.AND P4, PT, RZ, UR8, PT ;  /* 0x00000008ff007c0c */ /* 0x000fc8000bf85070 */
[----:B------:R-:W-:-:S13]  /*11a0*/  ISETP.NE.AND.EX P4, PT, RZ, UR9, PT, P4 ;  /* 0x00000009ff007c0c */ /* 0x000fda000bf85340 */
[----:B------:R-:W-:Y:S05]  /*11b0*/  @P4 BRA `(.L_x_5790) ;  /* 0x0000000000084947 */ /* 0x000fea0003800000 */
[----:B------:R-:W-:Y:S05]  /*11c0*/  @P0 BRA `(.L_x_5791) ;  /* 0x0000000000200947 */ /* 0x000fea0003800000 */
[----:B------:R-:W-:Y:S05]  /*11d0*/  BRA `(.L_x_5792) ;  /* 0x0000000000247947 */ /* 0x000fea0003800000 */
.L_x_5790:
[----:B-----5:R-:W-:-:S05]  /*11e0*/  SHF.L.U32 R155, R8, 0x10, RZ ;  /* 0x00000010089b7819 */ /* 0x020fca00000006ff */
[----:B------:R-:W-:Y:S01]  /*11f0*/  FADD.FTZ R162, R155, R162 ;  /* 0x000000a29ba27221 */ /* 0x000fe20000010000 */
[----:B------:R-:W-:Y:S06]  /*1200*/  BRA `(.L_x_5791) ;  /* 0x0000000000107947 */ /* 0x000fec0003800000 */
.L_x_5789:
[----:B-----5:R-:W-:Y:S02]  /*1210*/  SHF.L.U32 R155, R12, 0x10, RZ ;  /* 0x000000100c9b7819 */ /* 0x020fe400000006ff */
[----:B------:R-:W-:-:S03]  /*1220*/  @P2 SHF.L.U32 R165, R8, 0x10, RZ ;  /* 0x0000001008a52819 */ /* 0x000fc600000006ff */
[----:B------:R-:W-:-:S04]  /*1230*/  FADD.FTZ R162, R155, R162 ;  /* 0x000000a29ba27221 */ /* 0x000fc80000010000 */
[----:B------:R-:W-:-:S07]  /*1240*/  @P2 FADD.FTZ R162, R165, R162 ;  /* 0x000000a2a5a22221 */ /* 0x000fce0000010000 */
.L_x_5791:
[----:B------:R-:W-:-:S04]  /*1250*/  F2FP.BF16.F32.PACK_AB R0, RZ, R162 ;  /* 0x000000a2ff00723e */ /* 0x000fc800000010ff */
[----:B------:R-:W-:-:S07]  /*1260*/  PRMT R4, R0, 0x7610, R4 ;  /* 0x0000761000047816 */ /* 0x000fce0000000004 */
.L_x_5792:
[----:B------:R-:W-:Y:S01]  /*1270*/  SHF.L.U32 R163, R163, 0x10, RZ ;  /* 0x00000010a3a37819 */ /* 0x000fe200000006ff */
[----:B------:R-:W-:Y:S06]  /*1280*/  @P3 BRA `(.L_x_5793) ;  /* 0x0000000000243947 */ /* 0x000fec0003800000 */
[----:B------:R-:W-:-:S04]  /*1290*/  ISETP.NE.U32.AND P4, PT, RZ, UR8, PT ;  /* 0x00000008ff007c0c */ /* 0x000fc8000bf85070 */
[----:B------:R-:W-:-:S13]  /*12a0*/  ISETP.NE.AND.EX P4, PT, RZ, UR9, PT, P4 ;  /* 0x00000009ff007c0c */ /* 0x000fda000bf85340 */
[----:B------:R-:W-:Y:S05]  /*12b0*/  @P4 BRA `(.L_x_5794) ;  /* 0x0000000000084947 */ /* 0x000fea0003800000 */
[----:B------:R-:W-:Y:S05]  /*12c0*/  @P0 BRA `(.L_x_5795) ;  /* 0x00000000002c0947 */ /* 0x000fea0003800000 */
[----:B------:R-:W-:Y:S05]  /*12d0*/  BRA `(.L_x_5796) ;  /* 0x0000000000307947 */ /* 0x000fea0003800000 */
.L_x_5794:
[----:B-----5:R-:W-:-:S04]  /*12e0*/  PRMT R0, R8, 0x7632, R0 ;  /* 0x0000763208007816 */ /* 0x020fc80000000000 */
[----:B------:R-:W-:-:S05]  /*12f0*/  SHF.L.U32 R0, R0, 0x10, RZ ;  /* 0x0000001000007819 */ /* 0x000fca00000006ff */
[----:B------:R-:W-:Y:S01]  /*1300*/  FADD.FTZ R163, R163, R0 ;  /* 0x00000000a3a37221 */ /* 0x000fe20000010000 */
[----:B------:R-:W-:Y:S06]  /*1310*/  BRA `(.L_x_5795) ;  /* 0x0000000000187947 */ /* 0x000fec0003800000 */
.L_x_5793:
[----:B-----5:R-:W-:Y:S02]  /*1320*/  PRMT R0, R12, 0x7632, R0 ;  /* 0x000076320c007816 */ /* 0x020fe40000000000 */
[----:B------:R-:W-:-:S03]  /*1330*/  @P2 PRMT R144, R8, 0x7632, R144 ;  /* 0x0000763208902816 */ /* 0x000fc60000000090 */
[----:B------:R-:W-:Y:S01]  /*1340*/  IMAD.U32 R0, R0, 0x10000, RZ ;  /* 0x0001000000007824 */ /* 0x000fe200078e00ff */
[----:B------:R-:W-:-:S03]  /*1350*/  @P2 SHF.L.U32 R144, R144, 0x10, RZ ;  /* 0x0000001090902819 */ /* 0x000fc600000006ff */
[----:B------:R-:W-:-:S04]  /*1360*/  FADD.FTZ R163, R163, R0 ;  /* 0x00000000a3a37221 */ /* 0x000fc80000010000 */
[----:B------:R-:W-:-:S07]  /*1370*/  @P2 FADD.FTZ R163, R163, R144 ;  /* 0x00000090a3a32221 */ /* 0x000fce0000010000 */
.L_x_5795:
[----:B------:R-:W-:-:S04]  /*1380*/  F2FP.BF16.F32.PACK_AB R0, RZ, R163 ;  /* 0x000000a3ff00723e */ /* 0x000fc800000010ff */
[----:B------:R-:W-:-:S07]  /*1390*/  PRMT R4, R4, 0x5410, R0 ;  /* 0x0000541004047816 */ /* 0x000fce0000000000 */
.L_x_5796:
        /* <DEDUP_REMOVED lines=8> */
.L_x_5798:
[----:B-----5:R-:W-:-:S05]  /*1420*/  SHF.L.U32 R155, R9, 0x10, RZ ;  /* 0x00000010099b7819 */ /* 0x020fca00000006ff */
[----:B------:R-:W-:Y:S01]  /*1430*/  FADD.FTZ R164, R155, R164 ;  /* 0x000000a49ba47221 */ /* 0x000fe20000010000 */
[----:B------:R-:W-:Y:S06]  /*1440*/  BRA `(.L_x_5799) ;  /* 0x0000000000107947 */ /* 0x000fec0003800000 */
.L_x_5797:
[----:B-----5:R-:W-:Y:S02]  /*1450*/  SHF.L.U32 R155, R13, 0x10, RZ ;  /* 0x000000100d9b7819 */ /* 0x020fe400000006ff */
[----:B------:R-:W-:-:S03]  /*1460*/  @P2 SHF.L.U32 R165, R9, 0x10, RZ ;  /* 0x0000001009a52819 */ /* 0x000fc600000006ff */
[----:B------:R-:W-:-:S04]  /*1470*/  FADD.FTZ R164, R155, R164 ;  /* 0x000000a49ba47221 */ /* 0x000fc80000010000 */
[----:B------:R-:W-:-:S07]  /*1480*/  @P2 FADD.FTZ R164, R165, R164 ;  /* 0x000000a4a5a42221 */ /* 0x000fce0000010000 */
.L_x_5799:
[----:B------:R-:W-:-:S04]  /*1490*/  F2FP.BF16.F32.PACK_AB R0, RZ, R164 ;  /* 0x000000a4ff00723e */ /* 0x000fc800000010ff */
[----:B------:R-:W-:-:S07]  /*14a0*/  PRMT R5, R0, 0x7610, R5 ;  /* 0x0000761000057816 */ /* 0x000fce0000000005 */
.L_x_5800:
[----:B------:R-:W-:Y:S01]  /*14b0*/  SHF.L.U32 R165, R145, 0x10, RZ ;  /* 0x0000001091a57819 */ /* 0x000fe200000006ff */
[----:B------:R-:W-:Y:S06]  /*14c0*/  @P3 BRA `(.L_x_5801) ;  /* 0x0000000000243947 */ /* 0x000fec0003800000 */
[----:B------:R-:W-:-:S04]  /*14d0*/  ISETP.NE.U32.AND P4, PT, RZ, UR8, PT ;  /* 0x00000008ff007c0c */ /* 0x000fc8000bf85070 */
[----:B------:R-:W-:-:S13]  /*14e0*/  ISETP.NE.AND.EX P4, PT, RZ, UR9, PT, P4 ;  /* 0x00000009ff007c0c */ /* 0x000fda000bf85340 */
[----:B------:R-:W-:Y:S05]  /*14f0*/  @P4 BRA `(.L_x_5802) ;  /* 0x0000000000084947 */ /* 0x000fea0003800000 */
[----:B------:R-:W-:Y:S05]  /*1500*/  @P0 BRA `(.L_x_5803) ;  /* 0x00000000002c0947 */ /* 0x000fea0003800000 */
[----:B------:R-:W-:Y:S05]  /*1510*/  BRA `(.L_x_5804) ;  /* 0x0000000000307947 */ /* 0x000fea0003800000 */
.L_x_5802:
[----:B-----5:R-:W-:-:S04]  /*1520*/  PRMT R0, R9, 0x7632, R0 ;  /* 0x0000763209007816 */ /* 0x020fc80000000000 */
[----:B------:R-:W-:-:S05]  /*1530*/  SHF.L.U32 R0, R0, 0x10, RZ ;  /* 0x0000001000007819 */ /* 0x000fca00000006ff */
[----:B------:R-:W-:Y:S01]  /*1540*/  FADD.FTZ R165, R165, R0 ;  /* 0x00000000a5a57221 */ /* 0x000fe20000010000 */
[----:B------:R-:W-:Y:S06]  /*1550*/  BRA `(.L_x_5803) ;  /* 0x0000000000187947 */ /* 0x000fec0003800000 */
.L_x_5801:
[----:B-----5:R-:W-:Y:S02]  /*1560*/  PRMT R0, R13, 0x7632, R0 ;  /* 0x000076320d007816 */ /* 0x020fe40000000000 */
[----:B------:R-:W-:Y:S02]  /*1570*/  @P2 PRMT R144, R9, 0x7632, R144 ;  /* 0x0000763209902816 */ /* 0x000fe40000000090 */
[----:B------:R-:W-:Y:S02]  /*1580*/  SHF.L.U32 R0, R0, 0x10, RZ ;  /* 0x0000001000007819 */ /* 0x000fe400000006ff */
[----:B------:R-:W-:-:S03]  /*1590*/  @P2 SHF.L.U32 R144, R144, 0x10, RZ ;  /* 0x0000001090902819 */ /* 0x000fc600000006ff */
[----:B------:R-:W-:-:S04]  /*15a0*/  FADD.FTZ R165, R165, R0 ;  /* 0x00000000a5a57221 */ /* 0x000fc80000010000 */
[----:B------:R-:W-:-:S07]  /*15b0*/  @P2 FADD.FTZ R165, R165, R144 ;  /* 0x00000090a5a52221 */ /* 0x000fce0000010000 */
.L_x_5803:
[----:B------:R-:W-:-:S04]  /*15c0*/  F2FP.BF16.F32.PACK_AB R0, RZ, R165 ;  /* 0x000000a5ff00723e */ /* 0x000fc800000010ff */
[----:B------:R-:W-:-:S07]  /*15d0*/  PRMT R5, R5, 0x5410, R0 ;  /* 0x0000541005057816 */ /* 0x000fce0000000000 */
.L_x_5804:
        /* <DEDUP_REMOVED lines=8> */
.L_x_5806:
[----:B-----5:R-:W-:-:S05]  /*1660*/  SHF.L.U32 R145, R10, 0x10, RZ ;  /* 0x000000100a917819 */ /* 0x020fca00000006ff */
[----:B------:R-:W-:Y:S01]  /*1670*/  FADD.FTZ R166, R145, R166 ;  /* 0x000000a691a67221 */ /* 0x000fe20000010000 */
[----:B------:R-:W-:Y:S06]  /*1680*/  BRA `(.L_x_5807) ;  /* 0x0000000000107947 */ /* 0x000fec0003800000 */
.L_x_5805:
[----:B-----5:R-:W-:Y:S02]  /*1690*/  SHF.L.U32 R145, R14, 0x10, RZ ;  /* 0x000000100e917819 */ /* 0x020fe400000006ff */
[----:B------:R-:W-:-:S03]  /*16a0*/  @P2 SHF.L.U32 R155, R10, 0x10, RZ ;  /* 0x000000100a9b2819 */ /* 0x000fc600000006ff */
[----:B------:R-:W-:-:S04]  /*16b0*/  FADD.FTZ R166, R145, R166 ;  /* 0x000000a691a67221 */ /* 0x000fc80000010000 */
[----:B------:R-:W-:-:S07]  /*16c0*/  @P2 FADD.FTZ R166, R155, R166 ;  /* 0x000000a69ba62221 */ /* 0x000fce0000010000 */
.L_x_5807:
[----:B------:R-:W-:-:S04]  /*16d0*/  F2FP.BF16.F32.PACK_AB R0, RZ, R166 ;  /* 0x000000a6ff00723e */ /* 0x000fc800000010ff */
[----:B------:R-:W-:-:S07]  /*16e0*/  PRMT R6, R0, 0x7610, R6 ;  /* 0x0000761000067816 */ /* 0x000fce0000000006 */
.L_x_5808:
[----:B------:R-:W-:Y:S01]  /*16f0*/  SHF.L.U32 R167, R146, 0x10, RZ ;  /* 0x0000001092a77819 */ /* 0x000fe200000006ff */
[----:B------:R-:W-:Y:S06]  /*1700*/  @P3 BRA `(.L_x_5809) ;  /* 0x0000000000243947 */ /* 0x000fec0003800000 */
[----:B------:R-:W-:-:S04]  /*1710*/  ISETP.NE.U32.AND P4, PT, RZ, UR8, PT ;  /* 0x00000008ff007c0c */ /* 0x000fc8000bf85070 */
[----:B------:R-:W-:-:S13]  /*1720*/  ISETP.NE.AND.EX P4, PT, RZ, UR9, PT, P4 ;  /* 0x00000009ff007c0c */ /* 0x000fda000bf85340 */
[----:B------:R-:W-:Y:S05]  /*1730*/  @P4 BRA `(.L_x_5810) ;  /* 0x0000000000084947 */ /* 0x000fea0003800000 */
[----:B------:R-:W-:Y:S05]  /*1740*/  @P0 BRA `(.L_x_5811) ;  /* 0x00000000002c0947 */ /* 0x000fea0003800000 */
[----:B------:R-:W-:Y:S05]  /*1750*/  BRA `(.L_x_5812) ;  /* 0x0000000000307947 */ /* 0x000fea0003800000 */
.L_x_5810:
[----:B-----5:R-:W-:-:S05]  /*1760*/  PRMT R0, R10, 0x7632, R0 ;  /* 0x000076320a007816 */ /* 0x020fca0000000000 */
[----:B------:R-:W-:-:S04]  /*1770*/  IMAD.U32 R0, R0, 0x10000, RZ ;  /* 0x0001000000007824 */ /* 0x000fc800078e00ff */
[----:B------:R-:W-:Y:S01]  /*1780*/  FADD.FTZ R167, R167, R0 ;  /* 0x00000000a7a77221 */ /* 0x000fe20000010000 */
[----:B------:R-:W-:Y:S06]  /*1790*/  BRA `(.L_x_5811) ;  /* 0x0000000000187947 */ /* 0x000fec0003800000 */
.L_x_5809:
[----:B-----5:R-:W-:Y:S02]  /*17a0*/  PRMT R0, R14, 0x7632, R0 ;  /* 0x000076320e007816 */ /* 0x020fe40000000000 */
[----:B------:R-:W-:Y:S02]  /*17b0*/  @P2 PRMT R144, R10, 0x7632, R144 ;  /* 0x000076320a902816 */ /* 0x000fe40000000090 */
[----:B------:R-:W-:Y:S02]  /*17c0*/  SHF.L.U32 R0, R0, 0x10, RZ ;  /* 0x0000001000007819 */ /* 0x000fe400000006ff */
[----:B------:R-:W-:-:S03]  /*17d0*/  @P2 SHF.L.U32 R144, R144, 0x10, RZ ;  /* 0x0000001090902819 */ /* 0x000fc600000006ff */
[----:B------:R-:W-:-:S04]  /*17e0*/  FADD.FTZ R167, R167, R0 ;  /* 0x00000000a7a77221 */ /* 0x000fc80000010000 */
[----:B------:R-:W-:-:S07]  /*17f0*/  @P2 FADD.FTZ R167, R167, R144 ;  /* 0x00000090a7a72221 */ /* 0x000fce0000010000 */
.L_x_5811:
[----:B------:R-:W-:-:S04]  /*1800*/  F2FP.BF16.F32.PACK_AB R0, RZ, R167 ;  /* 0x000000a7ff00723e */ /* 0x000fc800000010ff */
[----:B------:R-:W-:-:S07]  /*1810*/  PRMT R6, R6, 0x5410, R0 ;  /* 0x0000541006067816 */ /* 0x000fce0000000000 */
.L_x_5812:
        /* <DEDUP_REMOVED lines=8> */
.L_x_5814:
[----:B-----5:R-:W-:-:S05]  /*18a0*/  SHF.L.U32 R145, R11, 0x10, RZ ;  /* 0x000000100b917819 */ /* 0x020fca00000006ff */
[----:B------:R-:W-:Y:S01]  /*18b0*/  FADD.FTZ R168, R145, R168 ;  /* 0x000000a891a87221 */ /* 0x000fe20000010000 */
[----:B------:R-:W-:Y:S06]  /*18c0*/  BRA `(.L_x_5815) ;  /* 0x0000000000107947 */ /* 0x000fec0003800000 */
.L_x_5813:
[----:B-----5:R-:W-:Y:S02]  /*18d0*/  SHF.L.U32 R145, R15, 0x10, RZ ;  /* 0x000000100f917819 */ /* 0x020fe400000006ff */
[----:B------:R-:W-:-:S03]  /*18e0*/  @P2 SHF.L.U32 R155, R11, 0x10, RZ ;  /* 0x000000100b9b2819 */ /* 0x000fc600000006ff */
[----:B------:R-:W-:-:S04]  /*18f0*/  FADD.FTZ R168, R145, R168 ;  /* 0x000000a891a87221 */ /* 0x000fc80000010000 */
[----:B------:R-:W-:-:S07]  /*1900*/  @P2 FADD.FTZ R168, R155, R168 ;  /* 0x000000a89ba82221 */ /* 0x000fce0000010000 */
.L_x_5815:
[----:B------:R-:W-:-:S04]  /*1910*/  F2FP.BF16.F32.PACK_AB R0, RZ, R168 ;  /* 0x000000a8ff00723e */ /* 0x000fc800000010ff */
[----:B------:R-:W-:-:S07]  /*1920*/  PRMT R7, R0, 0x7610, R7 ;  /* 0x0000761000077816 */ /* 0x000fce0000000007 */
.L_x_5816:
[----:B------:R-:W-:Y:S01]  /*1930*/  SHF.L.U32 R169, R147, 0x10, RZ ;  /* 0x0000001093a97819 */ /* 0x000fe200000006ff */
[----:B------:R-:W-:Y:S06]  /*1940*/  @P3 BRA `(.L_x_5817) ;  /* 0x0000000000243947 */ /* 0x000fec0003800000 */
[----:B------:R-:W-:-:S04]  /*1950*/  ISETP.NE.U32.AND P4, PT, RZ, UR8, PT ;  /* 0x00000008ff007c0c */ /* 0x000fc8000bf85070 */
[----:B------:R-:W-:-:S13]  /*1960*/  ISETP.NE.AND.EX P4, PT, RZ, UR9, PT, P4 ;  /* 0x00000009ff007c0c */ /* 0x000fda000bf85340 */
[----:B------:R-:W-:Y:S05]  /*1970*/  @P4 BRA `(.L_x_5818) ;  /* 0x0000000000084947 */ /* 0x000fea0003800000 */
[----:B------:R-:W-:Y:S05]  /*1980*/  @P0 BRA `(.L_x_5819) ;  /* 0x00000000002c0947 */ /* 0x000fea0003800000 */
[----:B------:R-:W-:Y:S05]  /*1990*/  BRA `(.L_x_5820) ;  /* 0x0000000000307947 */ /* 0x000fea0003800000 */
.L_x_5818:
[----:B-----5:R-:W-:-:S04]  /*19a0*/  PRMT R0, R11, 0x7632, R0 ;  /* 0x000076320b007816 */ /* 0x020fc80000000000 */
[----:B------:R-:W-:-:S05]  /*19b0*/  SHF.L.U32 R0, R0, 0x10, RZ ;  /* 0x0000001000007819 */ /* 0x000fca00000006ff */
[----:B------:R-:W-:Y:S01]  /*19c0*/  FADD.FTZ R169, R169, R0 ;  /* 0x00000000a9a97221 */ /* 0x000fe20000010000 */
[----:B------:R-:W-:Y:S06]  /*19d0*/  BRA `(.L_x_5819) ;  /* 0x0000000000187947 */ /* 0x000fec0003800000 */
.L_x_5817:
[----:B-----5:R-:W-:Y:S02]  /*19e0*/  PRMT R0, R15, 0x7632, R0 ;  /* 0x000076320f007816 */ /* 0x020fe40000000000 */
[----:B------:R-:W-:Y:S02]  /*19f0*/  @P2 PRMT R144, R11, 0x7632, R144 ;  /* 0x000076320b902816 */ /* 0x000fe40000000090 */
[----:B------:R-:W-:Y:S02]  /*1a00*/  SHF.L.U32 R0, R0, 0x10, RZ ;  /* 0x0000001000007819 */ /* 0x000fe400000006ff */
[----:B------:R-:W-:-:S03]  /*1a10*/  @P2 SHF.L.U32 R144, R144, 0x10, RZ ;  /* 0x0000001090902819 */ /* 0x000fc600000006ff */
[----:B------:R-:W-:-:S04]  /*1a20*/  FADD.FTZ R169, R169, R0 ;  /* 0x00000000a9a97221 */ /* 0x000fc80000010000 */
[----:B------:R-:W-:-:S07]  /*1a30*/  @P2 FADD.FTZ R169, R169, R144 ;  /* 0x00000090a9a92221 */ /* 0x000fce0000010000 */
.L_x_5819:
[----:B------:R-:W-:-:S04]  /*1a40*/  F2FP.BF16.F32.PACK_AB R0, RZ, R169 ;  /* 0x000000a9ff00723e */ /* 0x000fc800000010ff */
[----:B------:R-:W-:-:S07]  /*1a50*/  PRMT R7, R7, 0x5410, R0 ;  /* 0x0000541007077816 */ /* 0x000fce0000000000 */
.L_x_5820:
        /* <DEDUP_REMOVED lines=20> */
.L_x_5822:
[----:B-----5:R-:W-:-:S05]  /*1ba0*/  SHF.L.U32 R155, R8, 0x10, RZ ;  /* 0x00000010089b7819 */ /* 0x020fca00000006ff */
[----:B------:R-:W-:Y:S01]  /*1bb0*/  FADD.FTZ R170, R155, R170 ;  /* 0x000000aa9baa7221 */ /* 0x000fe20000010000 */
[----:B------:R-:W-:Y:S06]  /*1bc0*/  BRA `(.L_x_5823) ;  /* 0x0000000000107947 */ /* 0x000fec0003800000 */
.L_x_5821:
[----:B-----5:R-:W-:Y:S01]  /*1bd0*/  SHF.L.U32 R155, R12, 0x10, RZ ;  /* 0x000000100c9b7819 */ /* 0x020fe200000006ff */
[----:B------:R-:W-:-:S04]  /*1be0*/  @P2 IMAD.U32 R173, R8, 0x10000, RZ ;  /* 0x0001000008ad2824 */ /* 0x000fc800078e00ff */
[----:B------:R-:W-:-:S04]  /*1bf0*/  FADD.FTZ R170, R155, R170 ;  /* 0x000000aa9baa7221 */ /* 0x000fc80000010000 */
[----:B------:R-:W-:-:S07]  /*1c00*/  @P2 FADD.FTZ R170, R173, R170 ;  /* 0x000000aaadaa2221 */ /* 0x000fce0000010000 */
.L_x_5823:
[----:B------:R-:W-:-:S04]  /*1c10*/  F2FP.BF16.F32.PACK_AB R0, RZ, R170 ;  /* 0x000000aaff00723e */ /* 0x000fc800000010ff */
[----:B------:R-:W-:-:S07]  /*1c20*/  PRMT R4, R0, 0x7610, R4 ;  /* 0x0000761000047816 */ /* 0x000fce0000000004 */
.L_x_5824:
[----:B------:R-:W-:Y:S01]  /*1c30*/  SHF.L.U32 R171, R171, 0x10, RZ ;  /* 0x00000010abab7819 */ /* 0x000fe200000006ff */
[----:B------:R-:W-:Y:S06]  /*1c40*/  @P3 BRA `(.L_x_5825) ;  /* 0x0000000000243947 */ /* 0x000fec0003800000 */
[----:B------:R-:W-:-:S04]  /*1c50*/  ISETP.NE.U32.AND P4, PT, RZ, UR8, PT ;  /* 0x00000008ff007c0c */ /* 0x000fc8000bf85070 */
[----:B------:R-:W-:-:S13]  /*1c60*/  ISETP.NE.AND.EX P4, PT, RZ, UR9, PT, P4 ;  /* 0x00000009ff007c0c */ /* 0x000fda000bf85340 */
[----:B------:R-:W-:Y:S05]  /*1c70*/  @P4 BRA `(.L_x_5826) ;  /* 0x0000000000084947 */ /* 0x000fea0003800000 */
[----:B------:R-:W-:Y:S05]  /*1c80*/  @P0 BRA `(.L_x_5827) ;  /* 0x00000000002c0947 */ /* 0x000fea0003800000 */
[----:B------:R-:W-:Y:S05]  /*1c90*/  BRA `(.L_x_5828) ;  /* 0x0000000000307947 */ /* 0x000fea0003800000 */
.L_x_5826:
[----:B-----5:R-:W-:-:S04]  /*1ca0*/  PRMT R0, R8, 0x7632, R0 ;  /* 0x0000763208007816 */ /* 0x020fc80000000000 */
[----:B------:R-:W-:-:S05]  /*1cb0*/  SHF.L.U32 R0, R0, 0x10, RZ ;  /* 0x0000001000007819 */ /* 0x000fca00000006ff */
[----:B------:R-:W-:Y:S01]  /*1cc0*/  FADD.FTZ R171, R171, R0 ;  /* 0x00000000abab7221 */ /* 0x000fe20000010000 */
[----:B------:R-:W-:Y:S06]  /*1cd0*/  BRA `(.L_x_5827) ;  /* 0x0000000000187947 */ /* 0x000fec0003800000 */
.L_x_5825:
[----:B-----5:R-:W-:Y:S02]  /*1ce0*/  PRMT R0, R12, 0x7632, R0 ;  /* 0x000076320c007816 */ /* 0x020fe40000000000 */
[----:B------:R-:W-:Y:S02]  /*1cf0*/  @P2 PRMT R144, R8, 0x7632, R144 ;  /* 0x0000763208902816 */ /* 0x000fe40000000090 */
[----:B------:R-:W-:Y:S02]  /*1d00*/  SHF.L.U32 R0, R0, 0x10, RZ ;  /* 0x0000001000007819 */ /* 0x000fe400000006ff */
[----:B------:R-:W-:-:S03]  /*1d10*/  @P2 SHF.L.U32 R144, R144, 0x10, RZ ;  /* 0x0000001090902819 */ /* 0x000fc600000006ff */
[----:B------:R-:W-:-:S04]  /*1d20*/  FADD.FTZ R171, R171, R0 ;  /* 0x00000000abab7221 */ /* 0x000fc80000010000 */
[----:B------:R-:W-:-:S07]  /*1d30*/  @P2 FADD.FTZ R171, R171, R144 ;  /* 0x00000090abab2221 */ /* 0x000fce0000010000 */
.L_x_5827:
[----:B------:R-:W-:-:S04]  /*1d40*/  F2FP.BF16.F32.PACK_AB R0, RZ, R171 ;  /* 0x000000abff00723e */ /* 0x000fc800000010ff */
[----:B------:R-:W-:-:S07]  /*1d50*/  PRMT R4, R4, 0x5410, R0 ;  /* 0x0000541004047816 */ /* 0x000fce0000000000 */
.L_x_5828:
        /* <DEDUP_REMOVED lines=8> */
.L_x_5830:
[----:B-----5:R-:W-:-:S05]  /*1de0*/  SHF.L.U32 R155, R9, 0x10, RZ ;  /* 0x00000010099b7819 */ /* 0x020fca00000006ff */
[----:B------:R-:W-:Y:S01]  /*1df0*/  FADD.FTZ R172, R155, R172 ;  /* 0x000000ac9bac7221 */ /* 0x000fe20000010000 */
[----:B------:R-:W-:Y:S06]  /*1e00*/  BRA `(.L_x_5831) ;  /* 0x0000000000107947 */ /* 0x000fec0003800000 */
.L_x_5829:
[----:B-----5:R-:W-:Y:S02]  /*1e10*/  SHF.L.U32 R155, R13, 0x10, RZ ;  /* 0x000000100d9b7819 */ /* 0x020fe400000006ff */
[----:B------:R-:W-:-:S03]  /*1e20*/  @P2 SHF.L.U32 R173, R9, 0x10, RZ ;  /* 0x0000001009ad2819 */ /* 0x000fc600000006ff */
[----:B------:R-:W-:-:S04]  /*1e30*/  FADD.FTZ R172, R155, R172 ;  /* 0x000000ac9bac7221 */ /* 0x000fc80000010000 */
[----:B------:R-:W-:-:S07]  /*1e40*/  @P2 FADD.FTZ R172, R173, R172 ;  /* 0x000000acadac2221 */ /* 0x000fce0000010000 */
.L_x_5831:
[----:B------:R-:W-:-:S04]  /*1e50*/  F2FP.BF16.F32.PACK_AB R0, RZ, R172 ;  /* 0x000000acff00723e */ /* 0x000fc800000010ff */
[----:B------:R-:W-:-:S07]  /*1e60*/  PRMT R5, R0, 0x7610, R5 ;  /* 0x0000761000057816 */ /* 0x000fce0000000005 */
.L_x_5832:
[----:B------:R-:W-:Y:S01]  /*1e70*/  SHF.L.U32 R173, R145, 0x10, RZ ;  /* 0x0000001091ad7819 */ /* 0x000fe200000006ff */
[----:B------:R-:W-:Y:S06]  /*1e80*/  @P3 BRA `(.L_x_5833) ;  /* 0x0000000000243947 */ /* 0x000fec0003800000 */
[----:B------:R-:W-:-:S04]  /*1e90*/  ISETP.NE.U32.AND P4, PT, RZ, UR8, PT ;  /* 0x00000008ff007c0c */ /* 0x000fc8000bf85070 */
[----:B------:R-:W-:-:S13]  /*1ea0*/  ISETP.NE.AND.EX P4, PT, RZ, UR9, PT, P4 ;  /* 0x00000009ff007c0c */ /* 0x000fda000bf85340 */
[----:B------:R-:W-:Y:S05]  /*1eb0*/  @P4 BRA `(.L_x_5834) ;  /* 0x0000000000084947 */ /* 0x000fea0003800000 */
[----:B------:R-:W-:Y:S05]  /*1ec0*/  @P0 BRA `(.L_x_5835) ;  /* 0x00000000002c0947 */ /* 0x000fea0003800000 */
[----:B------:R-:W-:Y:S05]  /*1ed0*/  BRA `(.L_x_5836) ;  /* 0x0000000000307947 */ /* 0x000fea0003800000 */
.L_x_5834:
[----:B-----5:R-:W-:-:S04]  /*1ee0*/  PRMT R0, R9, 0x7632, R0 ;  /* 0x0000763209007816 */ /* 0x020fc80000000000 */
[----:B------:R-:W-:-:S05]  /*1ef0*/  SHF.L.U32 R0, R0, 0x10, RZ ;  /* 0x0000001000007819 */ /* 0x000fca00000006ff */
[----:B------:R-:W-:Y:S01]  /*1f00*/  FADD.FTZ R173, R173, R0 ;  /* 0x00000000adad7221 */ /* 0x000fe20000010000 */
[----:B------:R-:W-:Y:S06]  /*1f10*/  BRA `(.L_x_5835) ;  /* 0x0000000000187947 */ /* 0x000fec0003800000 */
.L_x_5833:
[----:B-----5:R-:W-:Y:S02]  /*1f20*/  PRMT R0, R13, 0x7632, R0 ;  /* 0x000076320d007816 */ /* 0x020fe40000000000 */
[----:B------:R-:W-:Y:S02]  /*1f30*/  @P2 PRMT R144, R9, 0x7632, R144 ;  /* 0x0000763209902816 */ /* 0x000fe40000000090 */
[----:B------:R-:W-:Y:S02]  /*1f40*/  SHF.L.U32 R0, R0, 0x10, RZ ;  /* 0x0000001000007819 */ /* 0x000fe400000006ff */
[----:B------:R-:W-:-:S03]  /*1f50*/  @P2 SHF.L.U32 R144, R144, 0x10, RZ ;  /* 0x0000001090902819 */ /* 0x000fc600000006ff */
[----:B------:R-:W-:-:S04]  /*1f60*/  FADD.FTZ R173, R173, R0 ;  /* 0x00000000adad7221 */ /* 0x000fc80000010000 */
[----:B------:R-:W-:-:S07]  /*1f70*/  @P2 FADD.FTZ R173, R173, R144 ;  /* 0x00000090adad2221 */ /* 0x000fce0000010000 */
.L_x_5835:
[----:B------:R-:W-:-:S04]  /*1f80*/  F2FP.BF16.F32.PACK_AB R0, RZ, R173 ;  /* 0x000000adff00723e */ /* 0x000fc800000010ff */
[----:B------:R-:W-:-:S07]  /*1f90*/  PRMT R5, R5, 0x5410, R0 ;  /* 0x0000541005057816 */ /* 0x000fce0000000000 */
.L_x_5836:
        /* <DEDUP_REMOVED lines=8> */
.L_x_5838:
[----:B-----5:R-:W-:-:S05]  /*2020*/  SHF.L.U32 R145, R10, 0x10, RZ ;  /* 0x000000100a917819 */ /* 0x020fca00000006ff */
[----:B------:R-:W-:Y:S01]  /*2030*/  FADD.FTZ R174, R145, R174 ;  /* 0x000000ae91ae7221 */ /* 0x000fe20000010000 */
[----:B------:R-:W-:Y:S06]  /*2040*/  BRA `(.L_x_5839) ;  /* 0x0000000000107947 */ /* 0x000fec0003800000 */
.L_x_5837:
[----:B-----5:R-:W-:Y:S01]  /*2050*/  SHF.L.U32 R145, R14, 0x10, RZ ;  /* 0x000000100e917819 */ /* 0x020fe200000006ff */
[----:B------:R-:W-:-:S04]  /*2060*/  @P2 IMAD.U32 R155, R10, 0x10000, RZ ;  /* 0x000100000a9b2824 */ /* 0x000fc800078e00ff */
[----:B------:R-:W-:-:S04]  /*2070*/  FADD.FTZ R174, R145, R174 ;  /* 0x000000ae91ae7221 */ /* 0x000fc80000010000 */
[----:B------:R-:W-:-:S07]  /*2080*/  @P2 FADD.FTZ R174, R155, R174 ;  /* 0x000000ae9bae2221 */ /* 0x000fce0000010000 */
.L_x_5839:
[----:B------:R-:W-:-:S04]  /*2090*/  F2FP.BF16.F32.PACK_AB R0, RZ, R174 ;  /* 0x000000aeff00723e */ /* 0x000fc800000010ff */
[----:B------:R-:W-:-:S07]  /*20a0*/  PRMT R6, R0, 0x7610, R6 ;  /* 0x0000761000067816 */ /* 0x000fce0000000006 */
.L_x_5840:
[----:B------:R-:W-:Y:S01]  /*20b0*/  SHF.L.U32 R175, R146, 0x10, RZ ;  /* 0x0000001092af7819 */ /* 0x000fe200000006ff */
[----:B------:R-:W-:Y:S06]  /*20c0*/  @P3 BRA `(.L_x_5841) ;  /* 0x0000000000243947 */ /* 0x000fec0003800000 */
[----:B------:R-:W-:-:S04]  /*20d0*/  ISETP.NE.U32.AND P4, PT, RZ, UR8, PT ;  /* 0x00000008ff007c0c */ /* 0x000fc8000bf85070 */
[----:B------:R-:W-:-:S13]  /*20e0*/  ISETP.NE.AND.EX P4, PT, RZ, UR9, PT, P4 ;  /* 0x00000009ff007c0c */ /* 0x000fda000bf85340 */
[----:B------:R-:W-:Y:S05]  /*20f0*/  @P4 BRA `(.L_x_5842) ;  /* 0x0000000000084947 */ /* 0x000fea0003800000 */
[----:B------:R-:W-:Y:S05]  /*2100*/  @P0 BRA `(.L_x_5843) ;  /* 0x00000000002c0947 */ /* 0x000fea0003800000 */
[----:B------:R-:W-:Y:S05]  /*2110*/  BRA `(.L_x_5844) ;  /* 0x0000000000307947 */ /* 0x000fea0003800000 */
.L_x_5842:
[----:B-----5:R-:W-:-:S04]  /*2120*/  PRMT R0, R10, 0x7632, R0 ;  /* 0x000076320a007816 */ /* 0x020fc80000000000 */
[----:B------:R-:W-:-:S05]  /*2130*/  SHF.L.U32 R0, R0, 0x10, RZ ;  /* 0x0000001000007819 */ /* 0x000fca00000006ff */
[----:B------:R-:W-:Y:S01]  /*2140*/  FADD.FTZ R175, R175, R0 ;  /* 0x00000000afaf7221 */ /* 0x000fe20000010000 */
[----:B------:R-:W-:Y:S06]  /*2150*/  BRA `(.L_x_5843) ;  /* 0x0000000000187947 */ /* 0x000fec0003800000 */
.L_x_5841:
[----:B-----5:R-:W-:Y:S02]  /*2160*/  PRMT R0, R14, 0x7632, R0 ;  /* 0x000076320e007816 */ /* 0x020fe40000000000 */
[----:B------:R-:W-:Y:S02]  /*2170*/  @P2 PRMT R144, R10, 0x7632, R144 ;  /* 0x000076320a902816 */ /* 0x000fe40000000090 */
[----:B------:R-:W-:Y:S02]  /*2180*/  SHF.L.U32 R0, R0, 0x10, RZ ;  /* 0x0000001000007819 */ /* 0x000fe400000006ff */
[----:B------:R-:W-:-:S03]  /*2190*/  @P2 SHF.L.U32 R144, R144, 0x10, RZ ;  /* 0x0000001090902819 */ /* 0x000fc600000006ff */
[----:B------:R-:W-:-:S04]  /*21a0*/  FADD.FTZ R175, R175, R0 ;  /* 0x00000000afaf7221 */ /* 0x000fc80000010000 */
[----:B------:R-:W-:-:S07]  /*21b0*/  @P2 FADD.FTZ R175, R175, R144 ;  /* 0x00000090afaf2221 */ /* 0x000fce0000010000 */
.L_x_5843:
[----:B------:R-:W-:-:S04]  /*21c0*/  F2FP.BF16.F32.PACK_AB R0, RZ, R175 ;  /* 0x000000afff00723e */ /* 0x000fc800000010ff */
[----:B------:R-:W-:-:S07]  /*21d0*/  PRMT R6, R6, 0x5410, R0 ;  /* 0x0000541006067816 */ /* 0x000fce0000000000 */
.L_x_5844:
        /* <DEDUP_REMOVED lines=8> */
.L_x_5846:
[----:B-----5:R-:W-:-:S05]  /*2260*/  SHF.L.U32 R145, R11, 0x10, RZ ;  /* 0x000000100b917819 */ /* 0x020fca00000006ff */
[----:B------:R-:W-:Y:S01]  /*2270*/  FADD.FTZ R176, R145, R176 ;  /* 0x000000b091b07221 */ /* 0x000fe20000010000 */
[----:B------:R-:W-:Y:S06]  /*2280*/  BRA `(.L_x_5847) ;  /* 0x0000000000107947 */ /* 0x000fec0003800000 */
.L_x_5845:
[----:B-----5:R-:W-:Y:S02]  /*2290*/  SHF.L.U32 R145, R15, 0x10, RZ ;  /* 0x000000100f917819 */ /* 0x020fe400000006ff */
[----:B------:R-:W-:-:S03]  /*22a0*/  @P2 SHF.L.U32 R155, R11, 0x10, RZ ;  /* 0x000000100b9b2819 */ /* 0x000fc600000006ff */
[----:B------:R-:W-:-:S04]  /*22b0*/  FADD.FTZ R176, R145, R176 ;  /* 0x000000b091b07221 */ /* 0x000fc80000010000 */
[----:B------:R-:W-:-:S07]  /*22c0*/  @P2 FADD.FTZ R176, R155, R176 ;  /* 0x000000b09bb02221 */ /* 0x000fce0000010000 */
.L_x_5847:
[----:B------:R-:W-:-:S04]  /*22d0*/  F2FP.BF16.F32.PACK_AB R0, RZ, R176 ;  /* 0x000000b0ff00723e */ /* 0x000fc800000010ff */
[----:B------:R-:W-:-:S07]  /*22e0*/  PRMT R7, R0, 0x7610, R7 ;  /* 0x0000761000077816 */ /* 0x000fce0000000007 */
.L_x_5848:
[----:B------:R-:W-:Y:S01]  /*22f0*/  SHF.L.U32 R177, R147, 0x10, RZ ;  /* 0x0000001093b17819 */ /* 0x000fe200000006ff */
[----:B------:R-:W-:Y:S06]  /*2300*/  @P3 BRA `(.L_x_5849) ;  /* 0x0000000000243947 */ /* 0x000fec0003800000 */
[----:B------:R-:W-:-:S04]  /*2310*/  ISETP.NE.U32.AND P4, PT, RZ, UR8, PT ;  /* 0x00000008ff007c0c */ /* 0x000fc8000bf85070 */
[----:B------:R-:W-:-:S13]  /*2320*/  ISETP.NE.AND.EX P4, PT, RZ, UR9, PT, P4 ;  /* 0x00000009ff007c0c */ /* 0x000fda000bf85340 */
[----:B------:R-:W-:Y:S05]  /*2330*/  @P4 BRA `(.L_x_5850) ;  /* 0x0000000000084947 */ /* 0x000fea0003800000 */
[----:B------:R-:W-:Y:S05]  /*2340*/  @P0 BRA `(.L_x_5851) ;  /* 0x00000000002c0947 */ /* 0x000fea0003800000 */
[----:B------:R-:W-:Y:S05]  /*2350*/  BRA `(.L_x_5852) ;  /* 0x0000000000307947 */ /* 0x000fea0003800000 */
.L_x_5850:
[----:B-----5:R-:W-:-:S04]  /*2360*/  PRMT R0, R11, 0x7632, R0 ;  /* 0x000076320b007816 */ /* 0x020fc80000000000 */
[----:B------:R-:W-:-:S05]  /*2370*/  SHF.L.U32 R0, R0, 0x10, RZ ;  /* 0x0000001000007819 */ /* 0x000fca00000006ff */
[----:B------:R-:W-:Y:S01]  /*2380*/  FADD.FTZ R177, R177, R0 ;  /* 0x00000000b1b17221 */ /* 0x000fe20000010000 */
[----:B------:R-:W-:Y:S06]  /*2390*/  BRA `(.L_x_5851) ;  /* 0x0000000000187947 */ /* 0x000fec0003800000 */
.L_x_5849:
[----:B-----5:R-:W-:Y:S02]  /*23a0*/  PRMT R0, R15, 0x7632, R0 ;  /* 0x000076320f007816 */ /* 0x020fe40000000000 */
[----:B------:R-:W-:Y:S02]  /*23b0*/  @P2 PRMT R144, R11, 0x7632, R144 ;  /* 0x000076320b902816 */ /* 0x000fe40000000090 */
[----:B------:R-:W-:Y:S02]  /*23c0*/  SHF.L.U32 R0, R0, 0x10, RZ ;  /* 0x0000001000007819 */ /* 0x000fe400000006ff */
[----:B------:R-:W-:-:S03]  /*23d0*/  @P2 SHF.L.U32 R144, R144, 0x10, RZ ;  /* 0x0000001090902819 */ /* 0x000fc600000006ff */
[----:B------:R-:W-:-:S04]  /*23e0*/  FADD.FTZ R177, R177, R0 ;  /* 0x00000000b1b17221 */ /* 0x000fc80000010000 */
[----:B------:R-:W-:-:S07]  /*23f0*/  @P2 FADD.FTZ R177, R177, R144 ;  /* 0x00000090b1b12221 */ /* 0x000fce0000010000 */
.L_x_5851:
[----:B------:R-:W-:-:S04]  /*2400*/  F2FP.BF16.F32.PACK_AB R0, RZ, R177 ;  /* 0x000000b1ff00723e */ /* 0x000fc800000010ff */
[----:B------:R-:W-:-:S07]  /*2410*/  PRMT R7, R7, 0x5410, R0 ;  /* 0x0000541007077816 */ /* 0x000fce0000000000 */
.L_x_5852:
        /* <DEDUP_REMOVED lines=20> */
.L_x_5854:
[----:B-----5:R-:W-:-:S05]  /*2560*/  SHF.L.U32 R149, R8, 0x10, RZ ;  /* 0x0000001008957819 */ /* 0x020fca00000006ff */
[----:B------:R-:W-:Y:S01]  /*2570*/  FADD.FTZ R148, R149, R148 ;  /* 0x0000009495947221 */ /* 0x000fe20000010000 */
[----:B------:R-:W-:Y:S06]  /*2580*/  BRA `(.L_x_5855) ;  /* 0x0000000000107947 */ /* 0x000fec0003800000 */
.L_x_5853:
[----:B-----5:R-:W-:Y:S01]  /*2590*/  IMAD.U32 R149, R12, 0x10000, RZ ;  /* 0x000100000c957824 */ /* 0x020fe200078e00ff */
[----:B------:R-:W-:-:S03]  /*25a0*/  @P2 SHF.L.U32 R179, R8, 0x10, RZ ;  /* 0x0000001008b32819 */ /* 0x000fc600000006ff */
[----:B------:R-:W-:-:S04]  /*25b0*/  FADD.FTZ R148, R149, R148 ;  /* 0x0000009495947221 */ /* 0x000fc80000010000 */
[----:B------:R-:W-:-:S07]  /*25c0*/  @P2 FADD.FTZ R148, R179, R148 ;  /* 0x00000094b3942221 */ /* 0x000fce0000010000 */
.L_x_5855:
[----:B------:R-:W-:-:S04]  /*25d0*/  F2FP.BF16.F32.PACK_AB R144, RZ, R148 ;  /* 0x00000094ff90723e */ /* 0x000fc800000010ff */
[----:B------:R-:W-:-:S07]  /*25e0*/  PRMT R4, R144, 0x7610, R4 ;  /* 0x0000761090047816 */ /* 0x000fce0000000004 */
.L_x_5856:
[----:B------:R-:W-:Y:S01]  /*25f0*/  SHF.L.U32 R144, R0, 0x10, RZ ;  /* 0x0000001000907819 */ /* 0x000fe200000006ff */
[----:B------:R-:W-:Y:S06]  /*2600*/  @P3 BRA `(.L_x_5857) ;  /* 0x0000000000243947 */ /* 0x000fec0003800000 */
[----:B------:R-:W-:-:S04]  /*2610*/  ISETP.NE.U32.AND P4, PT, RZ, UR8, PT ;  /* 0x00000008ff007c0c */ /* 0x000fc8000bf85070 */
[----:B------:R-:W-:-:S13]  /*2620*/  ISETP.NE.AND.EX P4, PT, RZ, UR9, PT, P4 ;  /* 0x00000009ff007c0c */ /* 0x000fda000bf85340 */
[----:B------:R-:W-:Y:S05]  /*2630*/  @P4 BRA `(.L_x_5858) ;  /* 0x0000000000084947 */ /* 0x000fea0003800000 */
[----:B------:R-:W-:Y:S05]  /*2640*/  @P0 BRA `(.L_x_5859) ;  /* 0x00000000002c0947 */ /* 0x000fea0003800000 */
[----:B------:R-:W-:Y:S05]  /*2650*/  BRA `(.L_x_5860) ;  /* 0x0000000000307947 */ /* 0x000fea0003800000 */
.L_x_5858:
[----:B-----5:R-:W-:-:S04]  /*2660*/  PRMT R0, R8, 0x7632, R0 ;  /* 0x0000763208007816 */ /* 0x020fc80000000000 */
[----:B------:R-:W-:-:S05]  /*2670*/  SHF.L.U32 R149, R0, 0x10, RZ ;  /* 0x0000001000957819 */ /* 0x000fca00000006ff */
[----:B------:R-:W-:Y:S01]  /*2680*/  FADD.FTZ R144, R144, R149 ;  /* 0x0000009590907221 */ /* 0x000fe20000010000 */
[----:B------:R-:W-:Y:S06]  /*2690*/  BRA `(.L_x_5859) ;  /* 0x0000000000187947 */ /* 0x000fec0003800000 */
.L_x_5857:
[----:B-----5:R-:W-:Y:S02]  /*26a0*/  PRMT R0, R12, 0x7632, R0 ;  /* 0x000076320c007816 */ /* 0x020fe40000000000 */
[----:B------:R-:W-:Y:S02]  /*26b0*/  @P2 PRMT R178, R8, 0x7632, R178 ;  /* 0x0000763208b22816 */ /* 0x000fe400000000b2 */
[----:B------:R-:W-:Y:S02]  /*26c0*/  SHF.L.U32 R149, R0, 0x10, RZ ;  /* 0x0000001000957819 */ /* 0x000fe400000006ff */
[----:B------:R-:W-:-:S03]  /*26d0*/  @P2 SHF.L.U32 R179, R178, 0x10, RZ ;  /* 0x00000010b2b32819 */ /* 0x000fc600000006ff */
[----:B------:R-:W-:-:S04]  /*26e0*/  FADD.FTZ R144, R144, R149 ;  /* 0x0000009590907221 */ /* 0x000fc80000010000 */
[----:B------:R-:W-:-:S07]  /*26f0*/  @P2 FADD.FTZ R144, R144, R179 ;  /* 0x000000b390902221 */ /* 0x000fce0000010000 */
.L_x_5859:
[----:B------:R-:W-:-:S04]  /*2700*/  F2FP.BF16.F32.PACK_AB R0, RZ, R144 ;  /* 0x00000090ff00723e */ /* 0x000fc800000010ff */
[----:B------:R-:W-:-:S07]  /*2710*/  PRMT R4, R4, 0x5410, R0 ;  /* 0x0000541004047816 */ /* 0x000fce0000000000 */
.L_x_5860:
        /* <DEDUP_REMOVED lines=8> */
.L_x_5862:
[----:B-----5:R-:W-:-:S05]  /*27a0*/  SHF.L.U32 R0, R9, 0x10, RZ ;  /* 0x0000001009007819 */ /* 0x020fca00000006ff */
[----:B------:R-:W-:Y:S01]  /*27b0*/  FADD.FTZ R149, R0, R149 ;  /* 0x0000009500957221 */ /* 0x000fe20000010000 */
[----:B------:R-:W-:Y:S06]  /*27c0*/  BRA `(.L_x_5863) ;  /* 0x0000000000107947 */ /* 0x000fec0003800000 */
.L_x_5861:
[----:B-----5:R-:W-:Y:S02]  /*27d0*/  SHF.L.U32 R0, R13, 0x10, RZ ;  /* 0x000000100d007819 */ /* 0x020fe400000006ff */
[----:B------:R-:W-:-:S03]  /*27e0*/  @P2 SHF.L.U32 R178, R9, 0x10, RZ ;  /* 0x0000001009b22819 */ /* 0x000fc600000006ff */
[----:B------:R-:W-:-:S04]  /*27f0*/  FADD.FTZ R149, R0, R149 ;  /* 0x0000009500957221 */ /* 0x000fc80000010000 */
[----:B------:R-:W-:-:S07]  /*2800*/  @P2 FADD.FTZ R149, R178, R149 ;  /* 0x00000095b2952221 */ /* 0x000fce0000010000 */
.L_x_5863:
[----:B------:R-:W-:-:S04]  /*2810*/  F2FP.BF16.F32.PACK_AB R0, RZ, R149 ;  /* 0x00000095ff00723e */ /* 0x000fc800000010ff */
[----:B------:R-:W-:-:S07]  /*2820*/  PRMT R5, R0, 0x7610, R5 ;  /* 0x0000761000057816 */ /* 0x000fce0000000005 */
.L_x_5864:
[----:B------:R-:W-:Y:S01]  /*2830*/  SHF.L.U32 R145, R145, 0x10, RZ ;  /* 0x0000001091917819 */ /* 0x000fe200000006ff */
[----:B------:R-:W-:Y:S06]  /*2840*/  @P3 BRA `(.L_x_5865) ;  /* 0x0000000000243947 */ /* 0x000fec0003800000 */
[----:B------:R-:W-:-:S04]  /*2850*/  ISETP.NE.U32.AND P4, PT, RZ, UR8, PT ;  /* 0x00000008ff007c0c */ /* 0x000fc8000bf85070 */
[----:B------:R-:W-:-:S13]  /*2860*/  ISETP.NE.AND.EX P4, PT, RZ, UR9, PT, P4 ;  /* 0x00000009ff007c0c */ /* 0x000fda000bf85340 */
[----:B------:R-:W-:Y:S05]  /*2870*/  @P4 BRA `(.L_x_5866) ;  /* 0x0000000000084947 */ /* 0x000fea0003800000 */
[----:B------:R-:W-:Y:S05]  /*2880*/  @P0 BRA `(.L_x_5867) ;  /* 0x00000000002c0947 */ /* 0x000fea0003800000 */
[----:B------:R-:W-:Y:S05]  /*2890*/  BRA `(.L_x_5868) ;  /* 0x0000000000307947 */ /* 0x000fea0003800000 */
.L_x_5866:
[----:B-----5:R-:W-:-:S04]  /*28a0*/  PRMT R0, R9, 0x7632, R0 ;  /* 0x0000763209007816 */ /* 0x020fc80000000000 */
[----:B------:R-:W-:-:S05]  /*28b0*/  SHF.L.U32 R0, R0, 0x10, RZ ;  /* 0x0000001000007819 */ /* 0x000fca00000006ff */
[----:B------:R-:W-:Y:S01]  /*28c0*/  FADD.FTZ R145, R145, R0 ;  /* 0x0000000091917221 */ /* 0x000fe20000010000 */
[----:B------:R-:W-:Y:S06]  /*28d0*/  BRA `(.L_x_5867) ;  /* 0x0000000000187947 */ /* 0x000fec0003800000 */
.L_x_5865:
[----:B-----5:R-:W-:Y:S02]  /*28e0*/  PRMT R0, R13, 0x7632, R0 ;  /* 0x000076320d007816 */ /* 0x020fe40000000000 */
[----:B------:R-:W-:Y:S02]  /*28f0*/  @P2 PRMT R178, R9, 0x7632, R178 ;  /* 0x0000763209b22816 */ /* 0x000fe400000000b2 */
[----:B------:R-:W-:Y:S02]  /*2900*/  SHF.L.U32 R0, R0, 0x10, RZ ;  /* 0x0000001000007819 */ /* 0x000fe400000006ff */
[----:B------:R-:W-:-:S03]  /*2910*/  @P2 SHF.L.U32 R178, R178, 0x10, RZ ;  /* 0x00000010b2b22819 */ /* 0x000fc600000006ff */
[----:B------:R-:W-:-:S04]  /*2920*/  FADD.FTZ R145, R145, R0 ;  /* 0x0000000091917221 */ /* 0x000fc80000010000 */
[----:B------:R-:W-:-:S07]  /*2930*/  @P2 FADD.FTZ R145, R145, R178 ;  /* 0x000000b291912221 */ /* 0x000fce0000010000 */
.L_x_5867:
[----:B------:R-:W-:-:S04]  /*2940*/  F2FP.BF16.F32.PACK_AB R0, RZ, R145 ;  /* 0x00000091ff00723e */ /* 0x000fc800000010ff */
[----:B------:R-:W-:-:S07]  /*2950*/  PRMT R5, R5, 0x5410, R0 ;  /* 0x0000541005057816 */ /* 0x000fce0000000000 */
.L_x_5868:
        /* <DEDUP_REMOVED lines=8> */
.L_x_5870:
[----:B-----5:R-:W-:-:S05]  /*29e0*/  SHF.L.U32 R179, R10, 0x10, RZ ;  /* 0x000000100ab37819 */ /* 0x020fca00000006ff */
[----:B------:R-:W-:Y:S01]  /*29f0*/  FADD.FTZ R178, R179, R178 ;  /* 0x000000b2b3b27221 */ /* 0x000fe20000010000 */
[----:B------:R-:W-:Y:S06]  /*2a00*/  BRA `(.L_x_5871) ;  /* 0x0000000000107947 */ /* 0x000fec0003800000 */
.L_x_5869:
[----:B-----5:R-:W-:Y:S01]  /*2a10*/  IMAD.U32 R179, R14, 0x10000, RZ ;  /* 0x000100000eb37824 */ /* 0x020fe200078e00ff */
[----:B------:R-:W-:-:S03]  /*2a20*/  @P2 SHF.L.U32 R181, R10, 0x10, RZ ;  /* 0x000000100ab52819 */ /* 0x000fc600000006ff */
[----:B------:R-:W-:-:S04]  /*2a30*/  FADD.FTZ R178, R179, R178 ;  /* 0x000000b2b3b27221 */ /* 0x000fc80000010000 */
[----:B------:R-:W-:-:S07]  /*2a40*/  @P2 FADD.FTZ R178, R181, R178 ;  /* 0x000000b2b5b22221 */ /* 0x000fce0000010000 */
.L_x_5871:
[----:B------:R-:W-:-:S04]  /*2a50*/  F2FP.BF16.F32.PACK_AB R0, RZ, R178 ;  /* 0x000000b2ff00723e */ /* 0x000fc800000010ff */
[----:B------:R-:W-:-:S07]  /*2a60*/  PRMT R6, R0, 0x7610, R6 ;  /* 0x0000761000067816 */ /* 0x000fce0000000006 */
.L_x_5872:
[----:B------:R-:W-:Y:S01]  /*2a70*/  SHF.L.U32 R146, R146, 0x10, RZ ;  /* 0x0000001092927819 */ /* 0x000fe200000006ff */
[----:B------:R-:W-:Y:S06]  /*2a80*/  @P3 BRA `(.L_x_5873) ;  /* 0x0000000000243947 */ /* 0x000fec0003800000 */
[----:B------:R-:W-:-:S04]  /*2a90*/  ISETP.NE.U32.AND P4, PT, RZ, UR8, PT ;  /* 0x00000008ff007c0c */ /* 0x000fc8000bf85070 */
[----:B------:R-:W-:-:S13]  /*2aa0*/  ISETP.NE.AND.EX P4, PT, RZ, UR9, PT, P4 ;  /* 0x00000009ff007c0c */ /* 0x000fda000bf85340 */
[----:B------:R-:W-:Y:S05]  /*2ab0*/  @P4 BRA `(.L_x_5874) ;  /* 0x0000000000084947 */ /* 0x000fea0003800000 */
[----:B------:R-:W-:Y:S05]  /*2ac0*/  @P0 BRA `(.L_x_5875) ;  /* 0x00000000002c0947 */ /* 0x000fea0003800000 */
[----:B------:R-:W-:Y:S05]  /*2ad0*/  BRA `(.L_x_5876) ;  /* 0x0000000000307947 */ /* 0x000fea0003800000 */
.L_x_5874:
[----:B-----5:R-:W-:-:S04]  /*2ae0*/  PRMT R0, R10, 0x7632, R0 ;  /* 0x000076320a007816 */ /* 0x020fc80000000000 */
[----:B------:R-:W-:-:S05]  /*2af0*/  SHF.L.U32 R179, R0, 0x10, RZ ;  /* 0x0000001000b37819 */ /* 0x000fca00000006ff */
[----:B------:R-:W-:Y:S01]  /*2b00*/  FADD.FTZ R146, R146, R179 ;  /* 0x000000b392927221 */ /* 0x000fe20000010000 */
[----:B------:R-:W-:Y:S06]  /*2b10*/  BRA `(.L_x_5875) ;  /* 0x0000000000187947 */ /* 0x000fec0003800000 */
.L_x_5873:
[----:B-----5:R-:W-:Y:S02]  /*2b20*/  PRMT R0, R14, 0x7632, R0 ;  /* 0x000076320e007816 */ /* 0x020fe40000000000 */
[----:B------:R-:W-:Y:S02]  /*2b30*/  @P2 PRMT R180, R10, 0x7632, R180 ;  /* 0x000076320ab42816 */ /* 0x000fe400000000b4 */
[----:B------:R-:W-:Y:S02]  /*2b40*/  SHF.L.U32 R179, R0, 0x10, RZ ;  /* 0x0000001000b37819 */ /* 0x000fe400000006ff */
[----:B------:R-:W-:-:S03]  /*2b50*/  @P2 SHF.L.U32 R181, R180, 0x10, RZ ;  /* 0x00000010b4b52819 */ /* 0x000fc600000006ff */
[----:B------:R-:W-:-:S04]  /*2b60*/  FADD.FTZ R146, R146, R179 ;  /* 0x000000b392927221 */ /* 0x000fc80000010000 */
[----:B------:R-:W-:-:S07]  /*2b70*/  @P2 FADD.FTZ R146, R146, R181 ;  /* 0x000000b592922221 */ /* 0x000fce0000010000 */
.L_x_5875:
[----:B------:R-:W-:-:S04]  /*2b80*/  F2FP.BF16.F32.PACK_AB R0, RZ, R146 ;  /* 0x00000092ff00723e */ /* 0x000fc800000010ff */
[----:B------:R-:W-:-:S07]  /*2b90*/  PRMT R6, R6, 0x5410, R0 ;  /* 0x0000541006067816 */ /* 0x000fce0000000000 */
.L_x_5876:
        /* <DEDUP_REMOVED lines=8> */
.L_x_5878:
[----:B-----5:R-:W-:-:S05]  /*2c20*/  SHF.L.U32 R0, R11, 0x10, RZ ;  /* 0x000000100b007819 */ /* 0x020fca00000006ff */
[----:B------:R-:W-:Y:S01]  /*2c30*/  FADD.FTZ R179, R0, R179 ;  /* 0x000000b300b37221 */ /* 0x000fe20000010000 */
[----:B------:R-:W-:Y:S06]  /*2c40*/  BRA `(.L_x_5879) ;  /* 0x0000000000107947 */ /* 0x000fec0003800000 */
.L_x_5877:
[----:B-----5:R-:W-:Y:S02]  /*2c50*/  SHF.L.U32 R0, R15, 0x10, RZ ;  /* 0x000000100f007819 */ /* 0x020fe400000006ff */
[----:B------:R-:W-:-:S03]  /*2c60*/  @P2 SHF.L.U32 R180, R11, 0x10, RZ ;  /* 0x000000100bb42819 */ /* 0x000fc600000006ff */
[----:B------:R-:W-:-:S04]  /*2c70*/  FADD.FTZ R179, R0, R179 ;  /* 0x000000b300b37221 */ /* 0x000fc80000010000 */
[----:B------:R-:W-:-:S07]  /*2c80*/  @P2 FADD.FTZ R179, R180, R179 ;  /* 0x000000b3b4b32221 */ /* 0x000fce0000010000 */
.L_x_5879:
[----:B------:R-:W-:-:S04]  /*2c90*/  F2FP.BF16.F32.PACK_AB R0, RZ, R179 ;  /* 0x000000b3ff00723e */ /* 0x000fc800000010ff */
[----:B------:R-:W-:-:S07]  /*2ca0*/  PRMT R7, R0, 0x7610, R7 ;  /* 0x0000761000077816 */ /* 0x000fce0000000007 */
.L_x_5880:
[----:B------:R-:W-:Y:S01]  /*2cb0*/  SHF.L.U32 R147, R147, 0x10, RZ ;  /* 0x0000001093937819 */ /* 0x000fe200000006ff */
[----:B------:R-:W-:Y:S06]  /*2cc0*/  @P3 BRA `(.L_x_5881) ;  /* 0x0000000000243947 */ /* 0x000fec0003800000 */
[----:B------:R-:W-:-:S04]  /*2cd0*/  ISETP.NE.U32.AND P2, PT, RZ, UR8, PT ;  /* 0x00000008ff007c0c */ /* 0x000fc8000bf45070 */
[----:B------:R-:W-:-:S13]  /*2ce0*/  ISETP.NE.AND.EX P2, PT, RZ, UR9, PT, P2 ;  /* 0x00000009ff007c0c */ /* 0x000fda000bf45320 */
[----:B------:R-:W-:Y:S05]  /*2cf0*/  @P2 BRA `(.L_x_5882) ;  /* 0x0000000000082947 */ /* 0x000fea0003800000 */
[----:B------:R-:W-:Y:S05]  /*2d00*/  @P0 BRA `(.L_x_5883) ;  /* 0x00000000002c0947 */ /* 0x000fea0003800000 */
[----:B------:R-:W-:Y:S05]  /*2d10*/  BRA `(.L_x_5884) ;  /* 0x0000000000307947 */ /* 0x000fea0003800000 */
.L_x_5882:
[----:B-----5:R-:W-:-:S04]  /*2d20*/  PRMT R0, R11, 0x7632, R0 ;  /* 0x000076320b007816 */ /* 0x020fc80000000000 */
[----:B------:R-:W-:-:S05]  /*2d30*/  SHF.L.U32 R0, R0, 0x10, RZ ;  /* 0x0000001000007819 */ /* 0x000fca00000006ff */
[----:B------:R-:W-:Y:S01]  /*2d40*/  FADD.FTZ R147, R147, R0 ;  /* 0x0000000093937221 */ /* 0x000fe20000010000 */
[----:B------:R-:W-:Y:S06]  /*2d50*/  BRA `(.L_x_5883) ;  /* 0x0000000000187947 */ /* 0x000fec0003800000 */
.L_x_5881:
[----:B-----5:R-:W-:Y:S02]  /*2d60*/  PRMT R0, R15, 0x7632, R0 ;  /* 0x000076320f007816 */ /* 0x020fe40000000000 */
[----:B------:R-:W-:Y:S02]  /*2d70*/  @P2 PRMT R180, R11, 0x7632, R180 ;  /* 0x000076320bb42816 */ /* 0x000fe400000000b4 */
[----:B------:R-:W-:Y:S02]  /*2d80*/  SHF.L.U32 R0, R0, 0x10, RZ ;  /* 0x0000001000007819 */ /* 0x000fe400000006ff */
[----:B------:R-:W-:-:S03]  /*2d90*/  @P2 SHF.L.U32 R180, R180, 0x10, RZ ;  /* 0x00000010b4b42819 */ /* 0x000fc600000006ff */
[----:B------:R-:W-:-:S04]  /*2da0*/  FADD.FTZ R147, R147, R0 ;  /* 0x0000000093937221 */ /* 0x000fc80000010000 */
[----:B------:R-:W-:-:S07]  /*2db0*/  @P2 FADD.FTZ R147, R147, R180 ;  /* 0x000000b493932221 */ /* 0x000fce0000010000 */
.L_x_5883:
[----:B------:R-:W-:-:S04]  /*2dc0*/  F2FP.BF16.F32.PACK_AB R0, RZ, R147 ;  /* 0x00000093ff00723e */ /* 0x000fc800000010ff */
[----:B------:R-:W-:-:S07]  /*2dd0*/  PRMT R7, R7, 0x5410, R0 ;  /* 0x0000541007077816 */ /* 0x000fce0000000000 */
.L_x_5884:
[----:B------:R-:W-:Y:S01]  /*2de0*/  FADD.FTZ R0, RZ, R150 ;  /* 0x00000096ff007221 */ /* 0x000fe20000010000 */
[----:B------:R-:W-:Y:S01]  /*2df0*/  UMOV UR12, 0xffffffff ;  /* 0xffffffff000c7882 */ /* 0x000fe20000000000 */
[----:B------:R-:W-:Y:S02]  /*2e00*/  ISETP.NE.AND P2, PT, R2, RZ, PT ;  /* 0x000000ff0200720c */ /* 0x000fe40003f45270 */
        /* <DEDUP_REMOVED lines=17> */
[----:B------:R-:W-:Y:S02]  /*2f20*/  FADD.FTZ R0, R181, R172 ;  /* 0x000000acb5007221 */ /* 0x000fe40000010000 */
[----:B------:R-:W0:Y:S02]  /*2f30*/  @P0 LDC.64 R180, c[0x0][0x238] ;  /* 0x00008e00ffb40b82 */ /* 0x000e240000000a00 */
[----:B------:R-:W-:-:S04]  /*2f40*/  FADD.FTZ R183, R0, R173 ;  /* 0x000000ad00b77221 */ /* 0x000fc80000010000 */
[----:B------:R-:W-:-:S04]  /*2f50*/  FADD.FTZ R0, R183, R174 ;  /* 0x000000aeb7007221 */ /* 0x000fc80000010000 */
[----:B------:R-:W-:-:S04]  /*2f60*/  FADD.FTZ R183, R0, R175 ;  /* 0x000000af00b77221 */ /* 0x000fc80000010000 */
[----:B------:R-:W-:-:S04]  /*2f70*/  FADD.FTZ R0, R183, R176 ;  /* 0x000000b0b7007221 */ /* 0x000fc80000010000 */
[----:B------:R-:W-:-:S04]  /*2f80*/  FADD.FTZ R183, R0, R177 ;  /* 0x000000b100b77221 */ /* 0x000fc80000010000 */
[----:B------:R-:W-:Y:S01]  /*2f90*/  FADD.FTZ R183, R183, R148 ;  /* 0x00000094b7b77221 */ /* 0x000fe20000010000 */
[----:B0-----:R-:W-:-:S04]  /*2fa0*/  @P0 IMAD.WIDE.U32 R180, R155, 0x10, R180 ;  /* 0x000000109bb40825 */ /* 0x001fc800078e00b4 */
[----:B------:R-:W-:Y:S01]  /*2fb0*/  FADD.FTZ R0, R183, R144 ;  /* 0x00000090b7007221 */ /* 0x000fe20000010000 */
[----:B------:R0:W-:Y:S03]  /*2fc0*/  @P0 STG.E.128 desc[UR4][R180.64], R4 ;  /* 0x00000004b4000986 */ /* 0x0001e6000c101d04 */
[----:B------:R-:W-:-:S04]  /*2fd0*/  FADD.FTZ R0, R0, R149 ;  /* 0x0000009500007221 */ /* 0x000fc80000010000 */
[----:B------:R-:W-:-:S04]  /*2fe0*/  FADD.FTZ R183, R0, R145 ;  /* 0x0000009100b77221 */ /* 0x000fc80000010000 */
[----:B------:R-:W-:-:S04]  /*2ff0*/  FADD.FTZ R183, R183, R178 ;  /* 0x000000b2b7b77221 */ /* 0x000fc80000010000 */
[----:B------:R-:W-:-:S04]  /*3000*/  FADD.FTZ R0, R183, R146 ;  /* 0x00000092b7007221 */ /* 0x000fc80000010000 */
[----:B------:R-:W-:-:S04]  /*3010*/  FADD.FTZ R0, R0, R179 ;  /* 0x000000b300007221 */ /* 0x000fc80000010000 */
[----:B------:R-:W-:Y:S01]  /*3020*/  FADD.FTZ R0, R0, R147 ;  /* 0x0000009300007221 */ /* 0x000fe20000010000 */
[----:B0-----:R-:W-:Y:S06]  /*3030*/  BRA.DIV UR12, `(.L_x_5885) ;  /* 0x000000120c647947 */ /* 0x001fec000b800000 */
        /* <DEDUP_REMOVED lines=85> */
.L_x_5898:
[----:B------:R-:W-:Y:S01]  /*3590*/  FMUL.FTZ R0, R180, R180 ;  /* 0x000000b4b4007220 */ /* 0x000fe20000410000 */
[----:B-1----:R-:W-:Y:S01]  /*35a0*/  FADD.FTZ R182, R184, R187 ;  /* 0x000000bbb8b67221 */ /* 0x002fe20000010000 */
[----:B0-----:R-:W-:-:S03]  /*35b0*/  FSEL R184, R180, RZ, !P5 ;  /* 0x000000ffb4b87208 */ /* 0x001fc60006800000 */
[----:B------:R-:W-:Y:S01]  /*35c0*/  FSEL R0, R0, RZ, P5 ;  /* 0x000000ff00007208 */ /* 0x000fe20002800000 */
[----:B------:R-:W-:Y:S01]  /*35d0*/  FFMA.FTZ R181, R182, R181, UR7 ;  /* 0x00000007b6b57e23 */ /* 0x000fe200080100b5 */
[C---:B------:R-:W-:Y:S01]  /*35e0*/  FADD.FTZ R158, -R184.reuse, R158 ;  /* 0x0000009eb89e7221 */ /* 0x040fe20000010100 */
[----:B------:R-:W0:Y:S01]  /*35f0*/  @!P2 LDC.64 R182, c[0x0][0x250] ;  /* 0x00009400ffb6ab82 */ /* 0x000e220000000a00 */
[C---:B------:R-:W-:Y:S01]  /*3600*/  FADD.FTZ R190, -R184.reuse, R159 ;  /* 0x0000009fb8be7221 */ /* 0x040fe20000010100 */
[----:B------:R-:W-:Y:S01]  /*3610*/  FADD.FTZ R181, R181, R0 ;  /* 0x00000000b5b57221 */ /* 0x000fe20000010000 */
[C---:B------:R-:W-:Y:S01]  /*3620*/  FADD.FTZ R192, -R184.reuse, R160 ;  /* 0x000000a0b8c07221 */ /* 0x040fe20000010100 */
[C---:B------:R-:W-:Y:S01]  /*3630*/  FADD.FTZ R194, -R184.reuse, R161 ;  /* 0x000000a1b8c27221 */ /* 0x040fe20000010100 */
[C---:B------:R-:W-:Y:S01]  /*3640*/  FADD.FTZ R186, -R184.reuse, R156 ;  /* 0x0000009cb8ba7221 */ /* 0x040fe20000010100 */
[C---:B------:R-:W-:Y:S01]  /*3650*/  FADD.FTZ R188, -R184.reuse, R157 ;  /* 0x0000009db8bc7221 */ /* 0x040fe20000010100 */
[C---:B------:R-:W-:Y:S01]  /*3660*/  FADD.FTZ R150, -R184.reuse, R150 ;  /* 0x00000096b8967221 */ /* 0x040fe20000010100 */
[----:B------:R-:W1:Y:S01]  /*3670*/  MUFU.RSQ R181, R181 ;  /* 0x000000b500b57308 */ /* 0x000e620000001400 */
[----:B------:R-:W2:Y:S01]  /*3680*/  @!P2 LDC.64 R160, c[0x0][0x258] ;  /* 0x00009600ffa0ab82 */ /* 0x000ea20000000a00 */
[C---:B------:R-:W-:Y:S01]  /*3690*/  FADD.FTZ R0, -R184.reuse, R151 ;  /* 0x00000097b8007221 */ /* 0x040fe20000010100 */
[C---:B------:R-:W-:Y:S01]  /*36a0*/  FADD.FTZ R218, -R184.reuse, R144 ;  /* 0x00000090b8da7221 */ /* 0x040fe20000010100 */
[C---:B------:R-:W-:Y:S01]  /*36b0*/  FADD.FTZ R196, -R184.reuse, R162 ;  /* 0x000000a2b8c47221 */ /* 0x040fe20000010100 */
[C---:B------:R-:W-:Y:S01]  /*36c0*/  FADD.FTZ R198, -R184.reuse, R163 ;  /* 0x000000a3b8c67221 */ /* 0x040fe20000010100 */
[C---:B------:R-:W-:Y:S01]  /*36d0*/  FADD.FTZ R164, -R184.reuse, R164 ;  /* 0x000000a4b8a47221 */ /* 0x040fe20000010100 */
[C---:B------:R-:W-:Y:S01]  /*36e0*/  FADD.FTZ R200, -R184.reuse, R165 ;  /* 0x000000a5b8c87221 */ /* 0x040fe20000010100 */
[C---:B------:R-:W-:Y:S01]  /*36f0*/  FADD.FTZ R166, -R184.reuse, R166 ;  /* 0x000000a6b8a67221 */ /* 0x040fe20000010100 */
[----:B------:R-:W3:Y:S01]  /*3700*/  LDC.64 R156, c[0x0][0x2b8] ;  /* 0x0000ae00ff9c7b82 */ /* 0x000ee20000000a00 */
[C---:B------:R-:W-:Y:S01]  /*3710*/  FADD.FTZ R202, -R184.reuse, R167 ;  /* 0x000000a7b8ca7221 */ /* 0x040fe20000010100 */
[C---:B------:R-:W-:Y:S01]  /*3720*/  FADD.FTZ R168, -R184.reuse, R168 ;  /* 0x000000a8b8a87221 */ /* 0x040fe20000010100 */
[C---:B------:R-:W-:Y:S01]  /*3730*/  FADD.FTZ R204, -R184.reuse, R169 ;  /* 0x000000a9b8cc7221 */ /* 0x040fe20000010100 */
[C---:B------:R-:W-:Y:S01]  /*3740*/  FADD.FTZ R170, -R184.reuse, R170 ;  /* 0x000000aab8aa7221 */ /* 0x040fe20000010100 */
[C---:B------:R-:W-:Y:S01]  /*3750*/  FADD.FTZ R206, -R184.reuse, R171 ;  /* 0x000000abb8ce7221 */ /* 0x040fe20000010100 */
[C---:B------:R-:W-:Y:S01]  /*3760*/  FADD.FTZ R208, -R184.reuse, R172 ;  /* 0x000000acb8d07221 */ /* 0x040fe20000010100 */
[----:B------:R-:W-:Y:S01]  /*3770*/  FADD.FTZ R210, -R184, R173 ;  /* 0x000000adb8d27221 */ /* 0x000fe20000010100 */
[C---:B-1----:R-:W-:Y:S01]  /*3780*/  FMUL.FTZ R187, R181.reuse, R158 ;  /* 0x0000009eb5bb7220 */ /* 0x042fe20000410000 */
        /* <DEDUP_REMOVED lines=8> */
[C---:B------:R-:W-:Y:S01]  /*3810*/  FADD.FTZ R174, -R184.reuse, R174 ;  /* 0x000000aeb8ae7221 */ /* 0x040fe20000010100 */
[C---:B------:R-:W-:Y:S01]  /*3820*/  FADD.FTZ R212, -R184.reuse, R175 ;  /* 0x000000afb8d47221 */ /* 0x040fe20000010100 */
[----:B------:R-:W-:Y:S01]  /*3830*/  F2FP.BF16.F32.PACK_AB R150, R151, R150 ;  /* 0x000000969796723e */ /* 0x000fe200000010ff */
[C---:B------:R-:W-:Y:S01]  /*3840*/  FADD.FTZ R176, -R184.reuse, R176 ;  /* 0x000000b0b8b07221 */ /* 0x040fe20000010100 */
[----:B------:R-:W-:Y:S01]  /*3850*/  F2FP.BF16.F32.PACK_AB R151, R159, R144 ;  /* 0x000000909f97723e */ /* 0x000fe200000010ff */
[C---:B------:R-:W-:Y:S01]  /*3860*/  FADD.FTZ R214, -R184.reuse, R177 ;  /* 0x000000b1b8d67221 */ /* 0x040fe20000010100 */
[----:B------:R-:W1:Y:S01]  /*3870*/  LDC.64 R158, c[0x0][0x2c0] ;  /* 0x0000b000ff9e7b82 */ /* 0x000e620000000a00 */
[C---:B------:R-:W-:Y:S01]  /*3880*/  FADD.FTZ R216, -R184.reuse, R148 ;  /* 0x00000094b8d87221 */ /* 0x040fe20000010100 */
[C---:B------:R-:W-:Y:S01]  /*3890*/  FADD.FTZ R220, -R184.reuse, R149 ;  /* 0x00000095b8dc7221 */ /* 0x040fe20000010100 */
        /* <DEDUP_REMOVED lines=8> */
[----:B0-----:R-:W-:-:S04]  /*3920*/  @!P2 IMAD.WIDE R182, R3, 0x4, R182 ;  /* 0x0000000403b6a825 */ /* 0x001fc800078e02b6 */
[----:B------:R-:W-:Y:S01]  /*3930*/  FFMA.FTZ R148, R76, R185, R140 ;  /* 0x000000b94c947223 */ /* 0x000fe2000001008c */
[----:B------:R-:W-:Y:S01]  /*3940*/  FFMA.FTZ R145, R77, R184, R141 ;  /* 0x000000b84d917223 */ /* 0x000fe2000001008d */
[----:B------:R-:W-:Y:S01]  /*3950*/  FFMA.FTZ R149, R78, R147, R142 ;  /* 0x000000934e957223 */ /* 0x000fe2000001008e */
[----:B------:R-:W-:Y:S01]  /*3960*/  FFMA.FTZ R0, R79, R188, R143 ;  /* 0x000000bc4f007223 */ /* 0x000fe2000001008f */
[C---:B------:R-:W-:Y:S01]  /*3970*/  FMUL.FTZ R197, R181.reuse, R168 ;  /* 0x000000a8b5c57220 */ /* 0x040fe20000410000 */
[----:B------:R0:W-:Y:S01]  /*3980*/  @!P2 STG.E desc[UR4][R182.64], R180 ;  /* 0x000000b4b600a986 */ /* 0x0001e2000c101904 */
[----:B------:R-:W-:Y:S01]  /*3990*/  FMUL.FTZ R168, R181, R146 ;  /* 0x00000092b5a87220 */ /* 0x000fe20000410000 */
[----:B--2---:R-:W-:-:S04]  /*39a0*/  @!P2 IMAD.WIDE R160, R3, 0x4, R160 ;  /* 0x0000000403a0a825 */ /* 0x004fc800078e02a0 */
[----:B------:R-:W-:Y:S01]  /*39b0*/  FFMA.FTZ R146, R40, R187, R104 ;  /* 0x000000bb28927223 */ /* 0x000fe20000010068 */
[----:B------:R-:W-:Y:S01]  /*39c0*/  F2FP.BF16.F32.PACK_AB R148, R145, R148 ;  /* 0x000000949194723e */ /* 0x000fe200000010ff */
[----:B------:R-:W-:Y:S01]  /*39d0*/  FMUL.FTZ R191, R181, R196 ;  /* 0x000000c4b5bf7220 */ /* 0x000fe20000410000 */
[----:B------:R-:W-:Y:S01]  /*39e0*/  F2FP.BF16.F32.PACK_AB R149, R0, R149 ;  /* 0x000000950095723e */ /* 0x000fe200000010ff */
[----:B---3--:R-:W-:-:S04]  /*39f0*/  IMAD.WIDE.U32 R162, R152, 0x10, R156 ;  /* 0x0000001098a27825 */ /* 0x008fc800078e009c */
[C---:B------:R-:W-:Y:S01]  /*3a00*/  FMUL.FTZ R198, R181.reuse, R198 ;  /* 0x000000c6b5c67220 */ /* 0x040fe20000410000 */
[C---:B------:R-:W-:Y:S01]  /*3a10*/  FMUL.FTZ R193, R181.reuse, R164 ;  /* 0x000000a4b5c17220 */ /* 0x040fe20000410000 */
[C---:B------:R-:W-:Y:S01]  /*3a20*/  FMUL.FTZ R178, R181.reuse, R200 ;  /* 0x000000c8b5b27220 */ /* 0x040fe20000410000 */
[----:B------:R-:W-:Y:S01]  /*3a30*/  FMUL.FTZ R195, R181, R166 ;  /* 0x000000a6b5c37220 */ /* 0x000fe20000410000 */
[----:B0-----:R-:W-:Y:S01]  /*3a40*/  FFMA.FTZ R183, R41, R190, R105 ;  /* 0x000000be29b77223 */ /* 0x001fe20000010069 */
[C---:B------:R-:W-:Y:S01]  /*3a50*/  FMUL.FTZ R180, R181.reuse, R202 ;  /* 0x000000cab5b47220 */ /* 0x040fe20000410000 */
[----:B------:R-:W-:Y:S01]  /*3a60*/  FMUL.FTZ R204, R181, R204 ;  /* 0x000000ccb5cc7220 */ /* 0x000fe20000410000 */
[----:B------:R0:W-:Y:S01]  /*3a70*/  @!P2 STG.E desc[UR4][R160.64], R181 ;  /* 0x000000b5a000a986 */ /* 0x0001e2000c101904 */
[----:B------:R-:W-:Y:S01]  /*3a80*/  FFMA.FTZ R144, R44, R185, R108 ;  /* 0x000000b92c907223 */ /* 0x000fe2000001006c */
[----:B------:R-:W-:Y:S01]  /*3a90*/  F2FP.BF16.F32.PACK_AB R146, R183, R146 ;  /* 0x00000092b792723e */ /* 0x000fe200000010ff */
[----:B------:R-:W-:Y:S01]  /*3aa0*/  FFMA.FTZ R183, R45, R184, R109 ;  /* 0x000000b82db77223 */ /* 0x000fe2000001006d */
[----:B------:R2:W-:Y:S01]  /*3ab0*/  STG.E.128 desc[UR4][R162.64], R148 ;  /* 0x00000094a2007986 */ /* 0x0005e2000c101d04 */
[----:B------:R-:W-:Y:S01]  /*3ac0*/  FFMA.FTZ R145, R46, R147, R110 ;  /* 0x000000932e917223 */ /* 0x000fe2000001006e */
[----:B------:R-:W-:Y:S01]  /*3ad0*/  FFMA.FTZ R182, R68, R191, R132 ;  /* 0x000000bf44b67223 */ /* 0x000fe20000010084 */
[----:B------:R-:W-:Y:S01]  /*3ae0*/  FFMA.FTZ R185, R69, R198, R133 ;  /* 0x000000c645b97223 */ /* 0x000fe20000010085 */
[----:B------:R-:W-:Y:S01]  /*3af0*/  FFMA.FTZ R184, R70, R193, R134 ;  /* 0x000000c146b87223 */ /* 0x000fe20000010086 */
[----:B------:R-:W-:Y:S01]  /*3b00*/  FFMA.FTZ R187, R71, R178, R135 ;  /* 0x000000b247bb7223 */ /* 0x000fe20000010087 */
[----:B------:R-:W-:Y:S01]  /*3b10*/  FFMA.FTZ R147, R42, R189, R106 ;  /* 0x000000bd2a937223 */ /* 0x000fe2000001006a */
[----:B------:R-:W-:Y:S01]  /*3b20*/  FFMA.FTZ R194, R43, R194, R107 ;  /* 0x000000c22bc27223 */ /* 0x000fe2000001006b */
[----:B0-----:R-:W-:Y:S01]  /*3b30*/  FFMA.FTZ R160, R64, R195, R128 ;  /* 0x000000c340a07223 */ /* 0x001fe20000010080 */
[----:B------:R-:W-:Y:S01]  /*3b40*/  FFMA.FTZ R188, R47, R188, R111 ;  /* 0x000000bc2fbc7223 */ /* 0x000fe2000001006f */
[----:B------:R-:W-:Y:S01]  /*3b50*/  FFMA.FTZ R161, R66, R197, R130 ;  /* 0x000000c542a17223 */ /* 0x000fe20000010082 */
[C---:B------:R-:W-:Y:S01]  /*3b60*/  FMUL.FTZ R173, R181.reuse, R170 ;  /* 0x000000aab5ad7220 */ /* 0x040fe20000410000 */
[----:B------:R-:W-:Y:S01]  /*3b70*/  FMUL.FTZ R172, R181, R206 ;  /* 0x000000ceb5ac7220 */ /* 0x000fe20000410000 */
[----:B------:R-:W-:Y:S01]  /*3b80*/  F2FP.BF16.F32.PACK_AB R144, R183, R144 ;  /* 0x00000090b790723e */ /* 0x000fe200000010ff */
[----:B------:R-:W-:Y:S01]  /*3b90*/  FFMA.FTZ R193, R38, R193, R102 ;  /* 0x000000c126c17223 */ /* 0x000fe20000010066 */
[----:B------:R-:W-:Y:S01]  /*3ba0*/  F2FP.BF16.F32.PACK_AB R147, R194, R147 ;  /* 0x00000093c293723e */ /* 0x000fe200000010ff */
[----:B------:R-:W-:Y:S01]  /*3bb0*/  FFMA.FTZ R178, R39, R178, R103 ;  /* 0x000000b227b27223 */ /* 0x000fe20000010067 */
[----:B------:R-:W-:Y:S01]  /*3bc0*/  F2FP.BF16.F32.PACK_AB R145, R188, R145 ;  /* 0x00000091bc91723e */ /* 0x000fe200000010ff */
[----:B--2---:R-:W-:Y:S01]  /*3bd0*/  FFMA.FTZ R151, R65, R180, R129 ;  /* 0x000000b441977223 */ /* 0x004fe20000010081 */
[----:B------:R-:W-:Y:S01]  /*3be0*/  FFMA.FTZ R162, R67, R204, R131 ;  /* 0x000000cc43a27223 */ /* 0x000fe20000010083 */
[----:B------:R-:W-:Y:S01]  /*3bf0*/  F2FP.BF16.F32.PACK_AB R148, R185, R182 ;  /* 0x000000b6b994723e */ /* 0x000fe200000010ff */
[----:B-1----:R-:W-:Y:S01]  /*3c00*/  IMAD.WIDE.U32 R182, R152, 0x10, R158 ;  /* 0x0000001098b67825 */ /* 0x002fe200078e009e */
[----:B------:R-:W-:-:S03]  /*3c10*/  F2FP.BF16.F32.PACK_AB R149, R187, R184 ;  /* 0x000000b8bb95723e */ /* 0x000fc600000010ff */
[----:B------:R-:W-:Y:S01]  /*3c20*/  FFMA.FTZ R195, R32, R195, R96 ;  /* 0x000000c320c37223 */ /* 0x000fe20000010060 */
[----:B------:R-:W-:Y:S01]  /*3c30*/  F2FP.BF16.F32.PACK_AB R150, R151, R160 ;  /* 0x000000a09796723e */ /* 0x000fe200000010ff */
[----:B------:R-:W-:Y:S01]  /*3c40*/  IMAD.WIDE.U32 R184, R153, 0x10, R156 ;  /* 0x0000001099b87825 */ /* 0x000fe200078e009c */
[----:B------:R-:W-:-:S03]  /*3c50*/  F2FP.BF16.F32.PACK_AB R151, R162, R161 ;  /* 0x000000a1a297723e */ /* 0x000fc600000010ff */
[----:B------:R-:W-:Y:S01]  /*3c60*/  FFMA.FTZ R180, R33, R180, R97 ;  /* 0x000000b421b47223 */ /* 0x000fe20000010061 */
[----:B------:R-:W-:Y:S01]  /*3c70*/  FMUL.FTZ R177, R181, R174 ;  /* 0x000000aeb5b17220 */ /* 0x000fe20000410000 */
[----:B------:R-:W-:-:S04]  /*3c80*/  IMAD.WIDE.U32 R160, R154, 0x10, R156 ;  /* 0x000000109aa07825 */ /* 0x000fc800078e009c */
[C---:B------:R-:W-:Y:S01]  /*3c90*/  FMUL.FTZ R179, R181.reuse, R176 ;  /* 0x000000b0b5b37220 */ /* 0x040fe20000410000 */
[C---:B------:R-:W-:Y:S01]  /*3ca0*/  FMUL.FTZ R175, R181.reuse, R208 ;  /* 0x000000d0b5af7220 */ /* 0x040fe20000410000 */
[----:B------:R-:W-:Y:S01]  /*3cb0*/  FMUL.FTZ R170, R181, R210 ;  /* 0x000000d2b5aa7220 */ /* 0x000fe20000410000 */
[----:B------:R-:W-:-:S04]  /*3cc0*/  IMAD.WIDE.U32 R152, R153, 0x10, R158 ;  /* 0x0000001099987825 */ /* 0x000fc800078e009e */
[C---:B------:R-:W-:Y:S01]  /*3cd0*/  FMUL.FTZ R176, R181.reuse, R214 ;  /* 0x000000d6b5b07220 */ /* 0x040fe20000410000 */
[----:B------:R-:W-:Y:S01]  /*3ce0*/  FMUL.FTZ R174, R181, R212 ;  /* 0x000000d4b5ae7220 */ /* 0x000fe20000410000 */
[----:B------:R0:W-:Y:S01]  /*3cf0*/  STG.E.128 desc[UR4][R182.64], R144 ;  /* 0x00000090b6007986 */ /* 0x0001e2000c101d04 */
[----:B------:R-:W-:-:S04]  /*3d00*/  IMAD.WIDE.U32 R162, R154, 0x10, R158 ;  /* 0x000000109aa27825 */ /* 0x000fc800078e009e */
[----:B------:R-:W-:Y:S01]  /*3d10*/  FFMA.FTZ R154, R60, R173, R124 ;  /* 0x000000ad3c9a7223 */ /* 0x000fe2000001007c */
[----:B------:R-:W-:Y:S01]  /*3d20*/  FMUL.FTZ R167, R181, R216 ;  /* 0x000000d8b5a77220 */ /* 0x000fe20000410000 */
[----:B------:R1:W-:Y:S01]  /*3d30*/  STG.E.128 desc[UR4][R184.64], R148 ;  /* 0x00000094b8007986 */ /* 0x0003e2000c101d04 */
[----:B------:R-:W-:-:S04]  /*3d40*/  IMAD.WIDE.U32 R156, R155, 0x10, R156 ;  /* 0x000000109b9c7825 */ /* 0x000fc800078e009c */
[C---:B------:R-:W-:Y:S01]  /*3d50*/  FMUL.FTZ R164, R181.reuse, R218 ;  /* 0x000000dab5a47220 */ /* 0x040fe20000410000 */
[C---:B------:R-:W-:Y:S01]  /*3d60*/  FMUL.FTZ R169, R181.reuse, R220 ;  /* 0x000000dcb5a97220 */ /* 0x040fe20000410000 */
[----:B------:R-:W-:Y:S01]  /*3d70*/  FMUL.FTZ R166, R181, R222 ;  /* 0x000000deb5a67220 */ /* 0x000fe20000410000 */
[----:B------:R-:W-:-:S04]  /*3d80*/  IMAD.WIDE.U32 R158, R155, 0x10, R158 ;  /* 0x000000109b9e7825 */ /* 0x000fc800078e009e */
[----:B------:R-:W-:Y:S01]  /*3d90*/  FFMA.FTZ R155, R61, R172, R125 ;  /* 0x000000ac3d9b7223 */ /* 0x000fe2000001007d */
[C---:B------:R-:W-:Y:S01]  /*3da0*/  FMUL.FTZ R171, R181.reuse, R224 ;  /* 0x000000e0b5ab7220 */ /* 0x040fe20000410000 */
[C---:B------:R-:W-:Y:S01]  /*3db0*/  FMUL.FTZ R165, R181.reuse, R226 ;  /* 0x000000e2b5a57220 */ /* 0x040fe20000410000 */
[----:B------:R-:W-:Y:S01]  /*3dc0*/  FMUL.FTZ R0, R181, R228 ;  /* 0x000000e4b5007220 */ /* 0x000fe20000410000 */
[----:B------:R-:W-:Y:S01]  /*3dd0*/  FFMA.FTZ R191, R36, R191, R100 ;  /* 0x000000bf24bf7223 */ /* 0x000fe20000010064 */
[----:B------:R-:W-:Y:S01]  /*3de0*/  FFMA.FTZ R198, R37, R198, R101 ;  /* 0x000000c625c67223 */ /* 0x000fe20000010065 */
[----:B------:R-:W-:Y:S01]  /*3df0*/  FFMA.FTZ R197, R34, R197, R98 ;  /* 0x000000c522c57223 */ /* 0x000fe20000010062 */
[----:B------:R-:W-:Y:S01]  /*3e00*/  FFMA.FTZ R204, R35, R204, R99 ;  /* 0x000000cc23cc7223 */ /* 0x000fe20000010063 */
[----:B0-----:R-:W-:Y:S01]  /*3e10*/  F2FP.BF16.F32.PACK_AB R145, R178, R193 ;  /* 0x000000c1b291723e */ /* 0x001fe200000010ff */
[----:B------:R-:W-:Y:S01]  /*3e20*/  FFMA.FTZ R178, R24, R177, R88 ;  /* 0x000000b118b27223 */ /* 0x000fe20000010058 */
[----:B------:R-:W-:Y:S01]  /*3e30*/  F2FP.BF16.F32.PACK_AB R146, R180, R195 ;  /* 0x000000c3b492723e */ /* 0x000fe200000010ff */
[----:B------:R-:W-:Y:S01]  /*3e40*/  FFMA.FTZ R180, R59, R176, R123 ;  /* 0x000000b03bb47223 */ /* 0x000fe2000001007b */
[----:B-1----:R-:W-:Y:S01]  /*3e50*/  FFMA.FTZ R151, R56, R177, R120 ;  /* 0x000000b138977223 */ /* 0x002fe20000010078 */
        /* <DEDUP_REMOVED lines=8> */
[----:B------:R-:W0:Y:S01]  /*3ee0*/  LDC.64 R184, c[0x0][0x210] ;  /* 0x00008400ffb87b82 */ /* 0x000e220000000a00 */
[----:B------:R-:W-:Y:S01]  /*3ef0*/  F2FP.BF16.F32.PACK_AB R149, R150, R149 ;  /* 0x000000959695723e */ /* 0x000fe200000010ff */
[----:B------:R-:W-:Y:S01]  /*3f00*/  FFMA.FTZ R170, R31, R170, R95 ;  /* 0x000000aa1faa7223 */ /* 0x000fe2000001005f */
        /* <DEDUP_REMOVED lines=25> */
[----:B------:R-:W-:-:S02]  /*40a0*/  F2FP.BF16.F32.PACK_AB R147, R204, R197 ;  /* 0x000000c5cc93723e */ /* 0x000fc400000010ff */
[----:B------:R-:W-:Y:S02]  /*40b0*/  F2FP.BF16.F32.PACK_AB R144, R198, R191 ;  /* 0x000000bfc690723e */ /* 0x000fe400000010ff */
[----:B------:R-:W-:Y:S02]  /*40c0*/  F2FP.BF16.F32.PACK_AB R177, R170, R177 ;  /* 0x000000b1aab1723e */ /* 0x000fe400000010ff */
[----:B------:R-:W-:Y:S01]  /*40d0*/  F2FP.BF16.F32.PACK_AB R176, R155, R176 ;  /* 0x000000b09bb0723e */ /* 0x000fe200000010ff */
[----:B------:R1:W-:Y:S01]  /*40e0*/  STG.E.128 desc[UR4][R152.64], R144 ;  /* 0x0000009098007986 */ /* 0x0003e2000c101d04 */
[----:B------:R-:W-:Y:S02]  /*40f0*/  F2FP.BF16.F32.PACK_AB R174, R181, R174 ;  /* 0x000000aeb5ae723e */ /* 0x000fe400000010ff */
[----:B------:R-:W-:Y:S01]  /*4100*/  F2FP.BF16.F32.PACK_AB R175, R154, R175 ;  /* 0x000000af9aaf723e */ /* 0x000fe200000010ff */
[----:B------:R1:W-:Y:S01]  /*4110*/  STG.E.128 desc[UR4][R160.64], R148 ;  /* 0x00000094a0007986 */ /* 0x0003e2000c101d04 */
[----:B------:R-:W-:-:S02]  /*4120*/  F2FP.BF16.F32.PACK_AB R183, R0, R165 ;  /* 0x000000a500b7723e */ /* 0x000fc400000010ff */
[----:B------:R-:W-:Y:S01]  /*4130*/  F2FP.BF16.F32.PACK_AB R182, R168, R171 ;  /* 0x000000aba8b6723e */ /* 0x000fe200000010ff */
[----:B------:R1:W-:Y:S01]  /*4140*/  STG.E.128 desc[UR4][R162.64], R176 ;  /* 0x000000b0a2007986 */ /* 0x0003e2000c101d04 */
[----:B------:R-:W-:Y:S02]  /*4150*/  F2FP.BF16.F32.PACK_AB R181, R166, R169 ;  /* 0x000000a9a6b5723e */ /* 0x000fe400000010ff */
[----:B------:R-:W-:Y:S01]  /*4160*/  F2FP.BF16.F32.PACK_AB R180, R164, R167 ;  /* 0x000000a7a4b4723e */ /* 0x000fe200000010ff */
[----:B------:R1:W-:Y:S01]  /*4170*/  STG.E.128 desc[UR4][R156.64], R172 ;  /* 0x000000ac9c007986 */ /* 0x0003e2000c101d04 */
[----:B0-----:R-:W-:-:S03]  /*4180*/  LEA R3, R184, R3, 0x2 ;  /* 0x00000003b8037211 */ /* 0x001fc600078e10ff */
[----:B------:R1:W-:Y:S01]  /*4190*/  STG.E.128 desc[UR4][R158.64], R180 ;  /* 0x000000b49e007986 */ /* 0x0003e2000c101d04 */
[----:B------:R-:W-:-:S13]  /*41a0*/  ISETP.GE.AND P2, PT, R3, R185, PT ;  /* 0x000000b90300720c */ /* 0x000fda0003f46270 */
[----:B------:R-:W-:Y:S05]  /*41b0*/  @!P2 BRA `(.L_x_5886) ;  /* 0xffffffc40034a947 */ /* 0x000fea000383ffff */
[----:B------:R-:W-:Y:S05]  /*41c0*/  EXIT ;  /* 0x000000000000794d */ /* 0x000fea0003800000 */
.L_x_5885:
[----:B------:R-:W-:Y:S01]  /*41d0*/  HFMA2.MMA R191, -RZ, RZ, 0, 1.847743988037109375e-06 ;  /* 0x0000001fffbf7435 */ /* 0x000fe200000001ff */
[----:B------:R-:W-:Y:S01]  /*41e0*/  BSSY B0, `(.L_x_5887) ;  /* 0x0000007000007945 */ /* 0x000fe20003800000 */
[----:B------:R-:W-:Y:S01]  /*41f0*/  MOV R189, R0 ;  /* 0x0000000000bd7202 */ /* 0x000fe20000000f00 */
[----:B------:R-:W-:Y:S01]  /*4200*/  IMAD.MOV.U32 R188, RZ, RZ, 0x1 ;  /* 0x00000001ffbc7424 */ /* 0x000fe200078e00ff */
[----:B------:R-:W-:-:S07]  /*4210*/  MOV R186, 0xffffffff ;  /* 0xffffffff00ba7802 */ /* 0x000fce0000000f00 */
[----:B-----5:R-:W-:Y:S05]  /*4220*/  WARPSYNC.COLLECTIVE R186, `(.L_x_5888) ;  /* 0x00000000ba087348 */ /* 0x020fea0003c00000 */
[----:B------:R0:W1:Y:S02]  /*4230*/  SHFL.BFLY P3, R187, R189, R188, R191 ;  /* 0x0c0000bcbdbb7389 */ /* 0x00006400000600bf */
[----:B01---5:R-:W-:Y:S01]  /*4240*/  ENDCOLLECTIVE ;  /* 0x000000000000791b */ /* 0x023fe20003800000 */
.L_x_5888:
[----:B------:R-:W-:Y:S05]  /*4250*/  BSYNC B0 ;  /* 0x0000000000007941 */ /* 0x000fea0003800000 */
.L_x_5887:
        /* <DEDUP_REMOVED lines=9> */
.L_x_5889:
[----:B------:R-:W-:Y:S01]  /*42f0*/  HFMA2.MMA R188, -RZ, RZ, 0, 2.384185791015625e-07 ;  /* 0x00000004ffbc7435 */ /* 0x000fe200000001ff */
[----:B------:R-:W-:-:S05]  /*4300*/  MOV R181, R187 ;  /* 0x000000bb00b57202 */ /* 0x000fca0000000f00 */
[----:B------:R-:W-:-:S05]  /*4310*/  FADD.FTZ R183, R182, R181 ;  /* 0x000000b5b6b77221 */ /* 0x000fca0000010000 */
[----:B------:R-:W-:-:S07]  /*4320*/  MOV R189, R183 ;  /* 0x000000b700bd7202 */ /* 0x000fce0000000f00 */
[----:B------:R-:W-:Y:S05]  /*4330*/  WARPSYNC.COLLECTIVE R186, `(.L_x_5890) ;  /* 0x00000000ba087348 */ /* 0x000fea0003c00000 */
[----:B------:R0:W1:Y:S02]  /*4340*/  SHFL.BFLY P3, R187, R189, R188, R191 ;  /* 0x0c0000bcbdbb7389 */ /* 0x00006400000600bf */
[----:B01----:R-:W-:Y:S01]  /*4350*/  ENDCOLLECTIVE ;  /* 0x000000000000791b */ /* 0x003fe20003800000 */
.L_x_5890:
[----:B------:R-:W-:Y:S01]  /*4360*/  HFMA2.MMA R188, -RZ, RZ, 0, 4.76837158203125e-07 ;  /* 0x00000008ffbc7435 */ /* 0x000fe200000001ff */
[----:B------:R-:W-:-:S05]  /*4370*/  MOV R180, R187 ;  /* 0x000000bb00b47202 */ /* 0x000fca0000000f00 */
[----:B------:R-:W-:-:S05]  /*4380*/  FADD.FTZ R184, R183, R180 ;  /* 0x000000b4b7b87221 */ /* 0x000fca0000010000 */
[----:B------:R-:W-:-:S07]  /*4390*/  MOV R189, R184 ;  /* 0x000000b800bd7202 */ /* 0x000fce0000000f00 */
[----:B------:R-:W-:Y:S05]  /*43a0*/  WARPSYNC.COLLECTIVE R186, `(.L_x_5891) ;  /* 0x00000000ba087348 */ /* 0x000fea0003c00000 */
[----:B------:R0:W1:Y:S02]  /*43b0*/  SHFL.BFLY P3, R187, R189, R188, R191 ;  /* 0x0c0000bcbdbb7389 */ /* 0x00006400000600bf */
[----:B01----:R-:W-:Y:S01]  /*43c0*/  ENDCOLLECTIVE ;  /* 0x000000000000791b */ /* 0x003fe20003800000 */
.L_x_5891:
        /* <DEDUP_REMOVED lines=8> */
.L_x_5892:
        /* <DEDUP_REMOVED lines=72> */
.L_x_5893:
[----:B------:R-:W-:Y:S01]  /*48d0*/  HFMA2.MMA R188, -RZ, RZ, 0, 1.1920928955078125e-07 ;  /* 0x00000002ffbc7435 */ /* 0x000fe200000001ff */
[----:B------:R-:W-:-:S05]  /*48e0*/  MOV R183, R187 ;  /* 0x000000bb00b77202 */ /* 0x000fca0000000f00 */
[----:B------:R-:W-:-:S05]  /*48f0*/  FADD.FTZ R183, R0, R183 ;  /* 0x000000b700b77221 */ /* 0x000fca0000010000 */
[----:B------:R-:W-:-:S07]  /*4900*/  MOV R189, R183 ;  /* 0x000000b700bd7202 */ /* 0x000fce0000000f00 */
[----:B------:R-:W-:Y:S05]  /*4910*/  WARPSYNC.COLLECTIVE R186, `(.L_x_5894) ;  /* 0x00000000ba087348 */ /* 0x000fea0003c00000 */
[----:B------:R0:W1:Y:S02]  /*4920*/  SHFL.BFLY P3, R187, R189, R188, R191 ;  /* 0x0c0000bcbdbb7389 */ /* 0x00006400000600bf */
[----:B01----:R-:W-:Y:S01]  /*4930*/  ENDCOLLECTIVE ;  /* 0x000000000000791b */ /* 0x003fe20003800000 */
.L_x_5894:
[----:B------:R-:W-:Y:S01]  /*4940*/  HFMA2.MMA R188, -RZ, RZ, 0, 2.384185791015625e-07 ;  /* 0x00000004ffbc7435 */ /* 0x000fe200000001ff */
[----:B------:R-:W-:-:S05]  /*4950*/  MOV R182, R187 ;  /* 0x000000bb00b67202 */ /* 0x000fca0000000f00 */
[----:B------:R-:W-:-:S05]  /*4960*/  FADD.FTZ R182, R183, R182 ;  /* 0x000000b6b7b67221 */ /* 0x000fca0000010000 */
[----:B------:R-:W-:-:S07]  /*4970*/  MOV R189, R182 ;  /* 0x000000b600bd7202 */ /* 0x000fce0000000f00 */
[----:B------:R-:W-:Y:S05]  /*4980*/  WARPSYNC.COLLECTIVE R186, `(.L_x_5895) ;  /* 0x00000000ba087348 */ /* 0x000fea0003c00000 */
[----:B------:R0:W1:Y:S02]  /*4990*/  SHFL.BFLY P3, R187, R189, R188, R191 ;  /* 0x0c0000bcbdbb7389 */ /* 0x00006400000600bf */
[----:B01----:R-:W-:Y:S01]  /*49a0*/  ENDCOLLECTIVE ;  /* 0x000000000000791b */ /* 0x003fe20003800000 */
.L_x_5895:
[----:B------:R-:W-:Y:S01]  /*49b0*/  HFMA2.MMA R188, -RZ, RZ, 0, 4.76837158203125e-07 ;  /* 0x00000008ffbc7435 */ /* 0x000fe200000001ff */
[----:B------:R-:W-:-:S05]  /*49c0*/  MOV R185, R187 ;  /* 0x000000bb00b97202 */ /* 0x000fca0000000f00 */
[----:B------:R-:W-:-:S05]  /*49d0*/  FADD.FTZ R185, R182, R185 ;  /* 0x000000b9b6b97221 */ /* 0x000fca0000010000 */
[----:B------:R-:W-:-:S07]  /*49e0*/  MOV R189, R185 ;  /* 0x000000b900bd7202 */ /* 0x000fce0000000f00 */
[----:B------:R-:W-:Y:S05]  /*49f0*/  WARPSYNC.COLLECTIVE R186, `(.L_x_5896) ;  /* 0x00000000ba087348 */ /* 0x000fea0003c00000 */
[----:B------:R0:W1:Y:S02]  /*4a00*/  SHFL.BFLY P3, R187, R189, R188, R191 ;  /* 0x0c0000bcbdbb7389 */ /* 0x00006400000600bf */
[----:B01----:R-:W-:Y:S01]  /*4a10*/  ENDCOLLECTIVE ;  /* 0x000000000000791b */ /* 0x003fe20003800000 */
.L_x_5896:
[----:B------:R-:W-:Y:S01]  /*4a20*/  HFMA2.MMA R188, -RZ, RZ, 0, 9.5367431640625e-07 ;  /* 0x00000010ffbc7435 */ /* 0x000fe200000001ff */
[----:B------:R-:W-:-:S05]  /*4a30*/  MOV R184, R187 ;  /* 0x000000bb00b87202 */ /* 0x000fca0000000f00 */
[----:B------:R-:W-:-:S05]  /*4a40*/  FADD.FTZ R184, R185, R184 ;  /* 0x000000b8b9b87221 */ /* 0x000fca0000010000 */
[----:B------:R-:W-:-:S07]  /*4a50*/  MOV R189, R184 ;  /* 0x000000b800bd7202 */ /* 0x000fce0000000f00 */
[----:B------:R-:W-:Y:S05]  /*4a60*/  WARPSYNC.COLLECTIVE R186, `(.L_x_5897) ;  /* 0x00000000ba087348 */ /* 0x000fea0003c00000 */
[----:B------:R0:W1:Y:S02]  /*4a70*/  SHFL.BFLY P3, R187, R189, R188, R191 ;  /* 0x0c0000bcbdbb7389 */ /* 0x00006400000600bf */
[----:B01----:R-:W-:Y:S01]  /*4a80*/  ENDCOLLECTIVE ;  /* 0x000000000000791b */ /* 0x003fe20003800000 */
.L_x_5897:
[----:B------:R-:W-:Y:S05]  /*4a90*/  BRA `(.L_x_5898) ;  /* 0xffffffe800bc7947 */ /* 0x000fea000383ffff */
.L_x_5899:
        /* <DEDUP_REMOVED lines=14> */
.L_x_27167:


//--------------------- .text._ZN10layer_norm31ln_parallel_residual_fwd_kernelINS_13Kernel_traitsIf13__nv_bfloat16S2_S2_fjLj1024ELj1ELj4ELj1ELj16ENS_18Kernel_traits_baseILj1024EfS2_S2_S2_fjLj128EEEEELb0ELb1ELb0EEEvNS_9FwdParamsE --------------------------
	.section	.text._ZN10layer_norm31ln_parallel_residual_fwd_kernelINS_13Kernel_traitsIf13__nv_bfloat16S2_S2_fjLj1024ELj1ELj4ELj1ELj16ENS_18Kernel_traits_baseILj1024EfS2_S2_S2_fjLj128EEEEELb0ELb1ELb0EEEvNS_9FwdParamsE,"ax",@progbits
	.align	128
        .global         _ZN10layer_norm31ln_parallel_residual_fwd_kernelINS_13Kernel_traitsIf13__nv_bfloat16S2_S2_fjLj1024ELj1ELj4ELj1ELj16ENS_18Kernel_traits_baseILj1024EfS2_S2_S2_fjLj128EEEEELb0ELb1ELb0EEEvNS_9FwdParamsE
        .type           _ZN10layer_norm31ln_parallel_residual_fwd_kernelINS_13Kernel_traitsIf13__nv_bfloat16S2_S2_fjLj1024ELj1ELj4ELj1ELj16ENS_18Kernel_traits_baseILj1024EfS2_S2_S2_fjLj128EEEEELb0ELb1ELb0EEEvNS_9FwdParamsE,@function
        .size           _ZN10layer_norm31ln_parallel_residual_fwd_kernelINS_13Kernel_traitsIf13__nv_bfloat16S2_S2_fjLj1024ELj1ELj4ELj1ELj16ENS_18Kernel_traits_baseILj1024EfS2_S2_S2_fjLj128EEEEELb0ELb1ELb0EEEvNS_9FwdParamsE,(.L_x_27168 - _ZN10layer_norm31ln_parallel_residual_fwd_kernelINS_13Kernel_traitsIf13__nv_bfloat16S2_S2_fjLj1024ELj1ELj4ELj1ELj16ENS_18Kernel_traits_baseILj1024EfS2_S2_S2_fjLj128EEEEELb0ELb1ELb0EEEvNS_9FwdParamsE)
        .other          _ZN10layer_norm31ln_parallel_residual_fwd_kernelINS_13Kernel_traitsIf13__nv_bfloat16S2_S2_fjLj1024ELj1ELj4ELj1ELj16ENS_18Kernel_traits_baseILj1024EfS2_S2_S2_fjLj128EEEEELb0ELb1ELb0EEEvNS_9FwdParamsE,@"STO_CUDA_ENTRY STV_DEFAULT"
_ZN10layer_norm31ln_parallel_residual_fwd_kernelINS_13Kernel_traitsIf13__nv_bfloat16S2_S2_fjLj1024ELj1ELj4ELj1ELj16ENS_18Kernel_traits_baseILj1024EfS2_S2_S2_fjLj128EEEEELb0ELb1ELb0EEEvNS_9FwdParamsE:
.text._ZN10layer_norm31ln_parallel_residual_fwd_kernelINS_13Kernel_traitsIf13__nv_bfloat16S2_S2_fjLj1024ELj1ELj4ELj1ELj16ENS_18Kernel_traits_baseILj1024EfS2_S2_S2_fjLj128EEEEELb0ELb1ELb0EEEvNS_9FwdParamsE:
        /* <DEDUP_REMOVED lines=18> */
[----:B------:R-:W-:Y:S02]  /*0120*/  P2R R2, PR, RZ, 0x10 ;  /* 0x00000010ff027803 */ /* 0x000fe40000000000 */
[----:B--2---:R-:W-:Y:S02]  /*0130*/  LEA R0, R3, R0, 0x2 ;  /* 0x0000000003007211 */ /* 0x004fe400078e10ff */
[----:B------:R-:W-:Y:S02]  /*0140*/  P2R R2, PR, RZ, 0x8 ;  /* 0x00000008ff027803 */ /* 0x000fe40000000000 */
[----:B------:R-:W-:Y:S01]  /*0150*/  MOV R9, R4 ;  /* 0x0000000400097202 */ /* 0x000fe20000000f00 */
[----:B---3--:R-:W-:Y:S06]  /*0160*/  @!P0 BRA `(.L_x_5901) ;  /* 0x0000000000408947 */ /* 0x008fec0003800000 */
[----:B------:R-:W0:Y:S01]  /*0170*/  LDC.64 R2, c[0x0][0x260] ;  /* 0x00009800ff027b82 */ /* 0x000e220000000a00 */
[----:B------:R-:W-:Y:S01]  /*0180*/  ULDC.64 UR6, c[0x0][0x2c8] ;  /* 0x0000b20000067ab9 */ /* 0x000fe20000000a00 */
[----:B------:R-:W-:Y:S02]  /*0190*/  CS2R R22, SRZ ;  /* 0x0000000000167805 */ /* 0x000fe4000001ff00 */
[----:B------:R-:W-:Y:S02]  /*01a0*/  ISETP.NE.U32.AND P1, PT, RZ, UR6, PT ;  /* 0x00000006ff007c0c */ /* 0x000fe4000bf25070 */
[----:B------:R-:W-:Y:S02]  /*01b0*/  CS2R R20, SRZ ;  /* 0x0000000000147805 */ /* 0x000fe4000001ff00 */
[----:B------:R-:W-:Y:S02]  /*01c0*/  CS2R R26, SRZ ;  /* 0x00000000001a7805 */ /* 0x000fe4000001ff00 */
[----:B------:R-:W-:-:S02]  /*01d0*/  CS2R R24, SRZ ;  /* 0x0000000000187805 */ /* 0x000fc4000001ff00 */
[----:B------:R-:W-:-:S13]  /*01e0*/  ISETP.NE.AND.EX P1, PT, RZ, UR7, PT, P1 ;  /* 0x00000007ff007c0c */ /* 0x000fda000bf25310 */
[----:B------:R-:W-:-:S04]  /*01f0*/  @P1 LEA R6, P2, R9, UR6, 0x5 ;  /* 0x0000000609061c11 */ /* 0x000fc8000f8428ff */
[C---:B------:R-:W-:Y:S01]  /*0200*/  @P1 LEA.HI.X R7, R9.reuse, UR7, RZ, 0x5, P2 ;  /* 0x0000000709071c11 */ /* 0x040fe200090f2cff */
[----:B0-----:R-:W-:-:S04]  /*0210*/  IMAD.WIDE.U32 R2, R9, 0x20, R2 ;  /* 0x0000002009027825 */ /* 0x001fc800078e0002 */
[----:B------:R0:W5:Y:S04]  /*0220*/  @P1 LDG.E.128 R20, desc[UR4][R6.64] ;  /* 0x0000000406141981 */ /* 0x000168000c1e1d00 */
[----:B------:R0:W5:Y:S04]  /*0230*/  LDG.E.128 R28, desc[UR4][R2.64] ;  /* 0x00000004021c7981 */ /* 0x000168000c1e1d00 */
[----:B------:R0:W5:Y:S04]  /*0240*/  @P1 LDG.E.128 R24, desc[UR4][R6.64+0x10] ;  /* 0x0000100406181981 */ /* 0x000168000c1e1d00 */
[----:B------:R0:W5:Y:S01]  /*0250*/  LDG.E.128 R32, desc[UR4][R2.64+0x10] ;  /* 0x0000100402207981 */ /* 0x000162000c1e1d00 */
[----:B------:R-:W-:-:S07]  /*0260*/  LOP3.LUT R9, R9, 0x20, RZ, 0xfc, !PT ;  /* 0x0000002009097812 */ /* 0x000fce00078efcff */
.L_x_5901:
[----:B------:R-:W-:Y:S05]  /*0270*/  BSYNC B0 ;  /* 0x0000000000007941 */ /* 0x000fea0003800000 */
.L_x_5900:
[----:B------:R-:W-:Y:S04]  /*0280*/  BSSY B0, `(.L_x_5902) ;  /* 0x0000012000007945 */ /* 0x000fe80003800000 */
[----:B------:R-:W-:Y:S05]  /*0290*/  @!P5 BRA `(.L_x_5903) ;  /* 0x000000000040d947 */ /* 0x000fea0003800000 */
[----:B0-----:R-:W0:Y:S01]  /*02a0*/  LDC.64 R6, c[0x0][0x260] ;  /* 0x00009800ff067b82 */ /* 0x001e220000000a00 */
        /* <DEDUP_REMOVED lines=14> */
[----:B------:R-:W-:-:S07]  /*0390*/  VIADD R9, R9, 0x20 ;  /* 0x0000002009097836 */ /* 0x000fce0000000000 */
.L_x_5903:
[----:B------:R-:W-:Y:S05]  /*03a0*/  BSYNC B0 ;  /* 0x0000000000007941 */ /* 0x000fea0003800000 */
.L_x_5902:
[----:B------:R-:W-:Y:S04]  /*03b0*/  BSSY B0, `(.L_x_5904) ;  /* 0x0000012000007945 */ /* 0x000fe80003800000 */
[----:B------:R-:W-:Y:S05]  /*03c0*/  @!P4 BRA `(.L_x_5905) ;  /* 0x000000000040c947 */ /* 0x000fea0003800000 */
[----:B01----:R-:W0:Y:S01]  /*03d0*/  LDC.64 R6, c[0x0][0x260] ;  /* 0x00009800ff067b82 */ /* 0x003e220000000a00 */
        /* <DEDUP_REMOVED lines=14> */
[----:B------:R-:W-:-:S07]  /*04c0*/  IADD3 R9, R9, 0x20, RZ ;  /* 0x0000002009097810 */ /* 0x000fce0007ffe0ff */
.L_x_5905:
[----:B------:R-:W-:Y:S05]  /*04d0*/  BSYNC B0 ;  /* 0x0000000000007941 */ /* 0x000fea0003800000 */
.L_x_5904:
[----:B------:R-:W-:Y:S04]  /*04e0*/  BSSY B0, `(.L_x_5906) ;  /* 0x0000011000007945 */ /* 0x000fe80003800000 */
[----:B------:R-:W-:Y:S05]  /*04f0*/  @!P3 BRA `(.L_x_5907) ;  /* 0x00000000003cb947 */ /* 0x000fea0003800000 */
[----:B012---:R-:W0:Y:S01]  /*0500*/  LDC.64 R2, c[0x0][0x260] ;  /* 0x00009800ff027b82 */ /* 0x007e220000000a00 */
[----:B------:R-:W-:Y:S01]  /*0510*/  ULDC.64 UR6, c[0x0][0x2c8] ;  /* 0x0000b20000067ab9 */ /* 0x000fe20000000a00 */
[----:B------:R-:W-:Y:S02]  /*0520*/  CS2R R70, SRZ ;  /* 0x0000000000467805 */ /* 0x000fe4000001ff00 */
[----:B------:R-:W-:Y:S02]  /*0530*/  ISETP.NE.U32.AND P1, PT, RZ, UR6, PT ;  /* 0x00000006ff007c0c */ /* 0x000fe4000bf25070 */
[----:B------:R-:W-:Y:S02]  /*0540*/  CS2R R68, SRZ ;  /* 0x0000000000447805 */ /* 0x000fe4000001ff00 */
[----:B------:R-:W-:Y:S02]  /*0550*/  CS2R R74, SRZ ;  /* 0x00000000004a7805 */ /* 0x000fe4000001ff00 */
[----:B------:R-:W-:-:S02]  /*0560*/  CS2R R72, SRZ ;  /* 0x0000000000487805 */ /* 0x000fc4000001ff00 */
[----:B------:R-:W-:-:S13]  /*0570*/  ISETP.NE.AND.EX P1, PT, RZ, UR7, PT, P1 ;  /* 0x00000007ff007c0c */ /* 0x000fda000bf25310 */
[C---:B------:R-:W-:Y:S01]  /*0580*/  @P1 LEA R6, P2, R9.reuse, UR6, 0x5 ;  /* 0x0000000609061c11 */ /* 0x040fe2000f8428ff */
[----:B0-----:R-:W-:-:S03]  /*0590*/  IMAD.WIDE.U32 R2, R9, 0x20, R2 ;  /* 0x0000002009027825 */ /* 0x001fc600078e0002 */
[----:B------:R-:W-:Y:S02]  /*05a0*/  @P1 LEA.HI.X R7, R9, UR7, RZ, 0x5, P2 ;  /* 0x0000000709071c11 */ /* 0x000fe400090f2cff */
[----:B------:R3:W5:Y:S04]  /*05b0*/  LDG.E.128 R76, desc[UR4][R2.64] ;  /* 0x00000004024c7981 */ /* 0x000768000c1e1d00 */
[----:B------:R3:W5:Y:S04]  /*05c0*/  @P1 LDG.E.128 R68, desc[UR4][R6.64] ;  /* 0x0000000406441981 */ /* 0x000768000c1e1d00 */
[----:B------:R3:W5:Y:S04]  /*05d0*/  @P1 LDG.E.128 R72, desc[UR4][R6.64+0x10] ;  /* 0x0000100406481981 */ /* 0x000768000c1e1d00 */
[----:B------:R3:W5:Y:S02]  /*05e0*/  LDG.E.128 R80, desc[UR4][R2.64+0x10] ;  /* 0x0000100402507981 */ /* 0x000764000c1e1d00 */
.L_x_5907:
[----:B------:R-:W-:Y:S05]  /*05f0*/  BSYNC B0 ;  /* 0x0000000000007941 */ /* 0x000fea0003800000 */
.L_x_5906:
[----:B------:R-:W-:Y:S02]  /*0600*/  ULDC UR6, c[0x0][0x214] ;  /* 0x0000850000067ab9 */ /* 0x000fe40000000800 */
[----:B------:R-:W-:Y:S01]  /*0610*/  ISETP.GE.AND P2, PT, R0, UR6, PT ;  /* 0x0000000600007c0c */ /* 0x000fe2000bf46270 */
[----:B------:R-:W-:Y:S02]  /*0620*/  ULDC.64 UR6, c[0x0][0x230] ;  /* 0x00008c0000067ab9 */ /* 0x000fe40000000a00 */
[----:B------:R-:W-:-:S04]  /*0630*/  LOP3.LUT P1, RZ, R10, UR6, RZ, 0xfc, !PT ;  /* 0x000000060aff7c12 */ /* 0x000fc8000f82fcff */
[----:B------:R-:W-:-:S06]  /*0640*/  LOP3.LUT P1, RZ, R11, UR7, RZ, 0xfc, P1 ;  /* 0x000000070bff7c12 */ /* 0x000fcc000882fcff */
[----:B------:R-:W-:Y:S07]  /*0650*/  @P2 EXIT ;  /* 0x000000000000294d */ /* 0x000fee0003800000 */
[----:B------:R-:W-:Y:S01]  /*0660*/  ULDC.U8 UR6, c[0x0][0x2a0] ;  /* 0x0000a80000067ab9 */ /* 0x000fe20000000000 */
[----:B0123--:R-:W-:Y:S01]  /*0670*/  MOV R3, R0 ;  /* 0x0000000000037202 */ /* 0x00ffe20000000f00 */
[----:B------:R-:W-:Y:S01]  /*0680*/  UISETP.NE.AND UP0, UPT, UR6, URZ, UPT ;  /* 0x0000003f0600728c */ /* 0x000fe2000bf05270 */
[----:B------:R-:W-:Y:S02]  /*0690*/  ULDC UR7, c[0x0][0x218] ;  /* 0x0000860000077ab9 */ /* 0x000fe40000000800 */
[----:B------:R-:W-:Y:S01]  /*06a0*/  ULDC UR6, c[0x0][0x2d8] ;  /* 0x0000b60000067ab9 */ /* 0x000fe20000000800 */
[----:B------:R-:W-:Y:S01]  /*06b0*/  ULDC.64 UR8, c[0x0][0x228] ;  /* 0x00008a0000087ab9 */ /* 0x000fe20000000a00 */
[----:B------:R-:W-:-:S06]  /*06c0*/  ULDC.64 UR10, c[0x0][0x230] ;  /* 0x00008c00000a7ab9 */ /* 0x000fcc0000000a00 */
.L_x_6053:
        /* <DEDUP_REMOVED lines=30> */
.L_x_5911:
[----:B-----5:R-:W-:-:S05]  /*08b0*/  SHF.L.U32 R9, R12, 0x10, RZ ;  /* 0x000000100c097819 */ /* 0x020fca00000006ff */
[----:B------:R-:W-:Y:S01]  /*08c0*/  FADD.FTZ R0, R9, R0 ;  /* 0x0000000009007221 */ /* 0x000fe20000010000 */
[----:B------:R-:W-:Y:S06]  /*08d0*/  BRA `(.L_x_5912) ;  /* 0x0000000000107947 */ /* 0x000fec0003800000 */
.L_x_5910:
[----:B-----5:R-:W-:Y:S01]  /*08e0*/  IMAD.U32 R9, R16, 0x10000, RZ ;  /* 0x0001000010097824 */ /* 0x020fe200078e00ff */
[----:B------:R-:W-:-:S03]  /*08f0*/  @P3 SHF.L.U32 R99, R12, 0x10, RZ ;  /* 0x000000100c633819 */ /* 0x000fc600000006ff */
[----:B------:R-:W-:-:S04]  /*0900*/  FADD.FTZ R0, R9, R0 ;  /* 0x0000000009007221 */ /* 0x000fc80000010000 */
[----:B------:R-:W-:-:S07]  /*0910*/  @P3 FADD.FTZ R0, R99, R0 ;  /* 0x0000000063003221 */ /* 0x000fce0000010000 */
.L_x_5912:
[----:B------:R-:W-:-:S04]  /*0920*/  F2FP.BF16.F32.PACK_AB R9, RZ, R0 ;  /* 0x00000000ff09723e */ /* 0x000fc800000010ff */
[----:B------:R-:W-:-:S07]  /*0930*/  PRMT R84, R9, 0x7610, R84 ;  /* 0x0000761009547816 */ /* 0x000fce0000000054 */
.L_x_5913:
[----:B------:R-:W-:Y:S01]  /*0940*/  SHF.L.U32 R10, R10, 0x10, RZ ;  /* 0x000000100a0a7819 */ /* 0x000fe200000006ff */
[----:B------:R-:W-:Y:S06]  /*0950*/  @P4 BRA `(.L_x_5914) ;  /* 0x0000000000244947 */ /* 0x000fec0003800000 */
[----:B------:R-:W-:-:S04]  /*0960*/  ISETP.NE.U32.AND P2, PT, RZ, UR10, PT ;  /* 0x0000000aff007c0c */ /* 0x000fc8000bf45070 */
[----:B------:R-:W-:-:S13]  /*0970*/  ISETP.NE.AND.EX P2, PT, RZ, UR11, PT, P2 ;  /* 0x0000000bff007c0c */ /* 0x000fda000bf45320 */
[----:B------:R-:W-:Y:S05]  /*0980*/  @P2 BRA `(.L_x_5915) ;  /* 0x0000000000082947 */ /* 0x000fea0003800000 */
[----:B------:R-:W-:Y:S05]  /*0990*/  @P1 BRA `(.L_x_5916) ;  /* 0x00000000002c1947 */ /* 0x000fea0003800000 */
[----:B------:R-:W-:Y:S05]  /*09a0*/  BRA `(.L_x_5917) ;  /* 0x0000000000307947 */ /* 0x000fea0003800000 */
.L_x_5915:
[----:B-----5:R-:W-:-:S05]  /*09b0*/  PRMT R9, R12, 0x7632, R9 ;  /* 0x000076320c097816 */ /* 0x020fca0000000009 */
[----:B------:R-:W-:-:S04]  /*09c0*/  IMAD.U32 R9, R9, 0x10000, RZ ;  /* 0x0001000009097824 */ /* 0x000fc800078e00ff */
[----:B------:R-:W-:Y:S01]  /*09d0*/  FADD.FTZ R10, R9, R10 ;  /* 0x0000000a090a7221 */ /* 0x000fe20000010000 */
[----:B------:R-:W-:Y:S06]  /*09e0*/  BRA `(.L_x_5916) ;  /* 0x0000000000187947 */ /* 0x000fec0003800000 */
.L_x_5914:
[----:B-----5:R-:W-:Y:S02]  /*09f0*/  PRMT R9, R16, 0x7632, R9 ;  /* 0x0000763210097816 */ /* 0x020fe40000000009 */
[----:B------:R-:W-:Y:S02]  /*0a00*/  @P3 PRMT R88, R12, 0x7632, R88 ;  /* 0x000076320c583816 */ /* 0x000fe40000000058 */
[----:B------:R-:W-:Y:S02]  /*0a10*/  SHF.L.U32 R9, R9, 0x10, RZ ;  /* 0x0000001009097819 */ /* 0x000fe400000006ff */
[----:B------:R-:W-:-:S03]  /*0a20*/  @P3 SHF.L.U32 R99, R88, 0x10, RZ ;  /* 0x0000001058633819 */ /* 0x000fc600000006ff */
[----:B------:R-:W-:-:S04]  /*0a30*/  FADD.FTZ R10, R9, R10 ;  /* 0x0000000a090a7221 */ /* 0x000fc80000010000 */
[----:B------:R-:W-:-:S07]  /*0a40*/  @P3 FADD.FTZ R10, R99, R10 ;  /* 0x0000000a630a3221 */ /* 0x000fce0000010000 */
.L_x_5916:
[----:B------:R-:W-:-:S04]  /*0a50*/  F2FP.BF16.F32.PACK_AB R9, RZ, R10 ;  /* 0x0000000aff09723e */ /* 0x000fc800000010ff */
[----:B------:R-:W-:-:S07]  /*0a60*/  PRMT R84, R84, 0x5410, R9 ;  /* 0x0000541054547816 */ /* 0x000fce0000000009 */
.L_x_5917:
        /* <DEDUP_REMOVED lines=8> */
.L_x_5919:
[----:B-----5:R-:W-:-:S05]  /*0af0*/  SHF.L.U32 R88, R13, 0x10, RZ ;  /* 0x000000100d587819 */ /* 0x020fca00000006ff */
[----:B------:R-:W-:Y:S01]  /*0b00*/  FADD.FTZ R9, R88, R9 ;  /* 0x0000000958097221 */ /* 0x000fe20000010000 */
[----:B------:R-:W-:Y:S06]  /*0b10*/  BRA `(.L_x_5920) ;  /* 0x0000000000107947 */ /* 0x000fec0003800000 */
.L_x_5918:
[----:B-----5:R-:W-:Y:S01]  /*0b20*/  SHF.L.U32 R88, R17, 0x10, RZ ;  /* 0x0000001011587819 */ /* 0x020fe200000006ff */
[----:B------:R-:W-:-:S04]  /*0b30*/  @P3 IMAD.U32 R98, R13, 0x10000, RZ ;  /* 0x000100000d623824 */ /* 0x000fc800078e00ff */
[----:B------:R-:W-:-:S04]  /*0b40*/  FADD.FTZ R9, R88, R9 ;  /* 0x0000000958097221 */ /* 0x000fc80000010000 */
[----:B------:R-:W-:-:S07]  /*0b50*/  @P3 FADD.FTZ R9, R98, R9 ;  /* 0x0000000962093221 */ /* 0x000fce0000010000 */
.L_x_5920:
[----:B------:R-:W-:-:S04]  /*0b60*/  F2FP.BF16.F32.PACK_AB R88, RZ, R9 ;  /* 0x00000009ff58723e */ /* 0x000fc800000010ff */
[----:B------:R-:W-:-:S07]  /*0b70*/  PRMT R85, R88, 0x7610, R85 ;  /* 0x0000761058557816 */ /* 0x000fce0000000055 */
.L_x_5921:
[----:B------:R-:W-:Y:S01]  /*0b80*/  SHF.L.U32 R99, R89, 0x10, RZ ;  /* 0x0000001059637819 */ /* 0x000fe200000006ff */
[----:B------:R-:W-:Y:S06]  /*0b90*/  @P4 BRA `(.L_x_5922) ;  /* 0x0000000000244947 */ /* 0x000fec0003800000 */
[----:B------:R-:W-:-:S04]  /*0ba0*/  ISETP.NE.U32.AND P2, PT, RZ, UR10, PT ;  /* 0x0000000aff007c0c */ /* 0x000fc8000bf45070 */
[----:B------:R-:W-:-:S13]  /*0bb0*/  ISETP.NE.AND.EX P2, PT, RZ, UR11, PT, P2 ;  /* 0x0000000bff007c0c */ /* 0x000fda000bf45320 */
[----:B------:R-:W-:Y:S05]  /*0bc0*/  @P2 BRA `(.L_x_5923) ;  /* 0x0000000000082947 */ /* 0x000fea0003800000 */
[----:B------:R-:W-:Y:S05]  /*0bd0*/  @P1 BRA `(.L_x_5924) ;  /* 0x00000000002c1947 */ /* 0x000fea0003800000 */
[----:B------:R-:W-:Y:S05]  /*0be0*/  BRA `(.L_x_5925) ;  /* 0x0000000000307947 */ /* 0x000fea0003800000 */
.L_x_5923:
[----:B-----5:R-:W-:-:S04]  /*0bf0*/  PRMT R88, R13, 0x7632, R88 ;  /* 0x000076320d587816 */ /* 0x020fc80000000058 */
[----:B------:R-:W-:-:S05]  /*0c00*/  SHF.L.U32 R88, R88, 0x10, RZ ;  /* 0x0000001058587819 */ /* 0x000fca00000006ff */
[----:B------:R-:W-:Y:S01]  /*0c10*/  FADD.FTZ R99, R88, R99 ;  /* 0x0000006358637221 */ /* 0x000fe20000010000 */
[----:B------:R-:W-:Y:S06]  /*0c20*/  BRA `(.L_x_5924) ;  /* 0x0000000000187947 */ /* 0x000fec0003800000 */
.L_x_5922:
[----:B-----5:R-:W-:Y:S02]  /*0c30*/  PRMT R88, R17, 0x7632, R88 ;  /* 0x0000763211587816 */ /* 0x020fe40000000058 */
[----:B------:R-:W-:-:S03]  /*0c40*/  @P3 PRMT R89, R13, 0x7632, R89 ;  /* 0x000076320d593816 */ /* 0x000fc60000000059 */
[----:B------:R-:W-:Y:S01]  /*0c50*/  IMAD.U32 R88, R88, 0x10000, RZ ;  /* 0x0001000058587824 */ /* 0x000fe200078e00ff */
[----:B------:R-:W-:-:S03]  /*0c60*/  @P3 SHF.L.U32 R98, R89, 0x10, RZ ;  /* 0x0000001059623819 */ /* 0x000fc600000006ff */
[----:B------:R-:W-:-:S04]  /*0c70*/  FADD.FTZ R99, R88, R99 ;  /* 0x0000006358637221 */ /* 0x000fc80000010000 */
[----:B------:R-:W-:-:S07]  /*0c80*/  @P3 FADD.FTZ R99, R98, R99 ;  /* 0x0000006362633221 */ /* 0x000fce0000010000 */
.L_x_5924:
[----:B------:R-:W-:-:S04]  /*0c90*/  F2FP.BF16.F32.PACK_AB R88, RZ, R99 ;  /* 0x00000063ff58723e */ /* 0x000fc800000010ff */
[----:B------:R-:W-:-:S07]  /*0ca0*/  PRMT R85, R85, 0x5410, R88 ;  /* 0x0000541055557816 */ /* 0x000fce0000000058 */
.L_x_5925:
        /* <DEDUP_REMOVED lines=8> */
.L_x_5927:
[----:B-----5:R-:W-:-:S04]  /*0d30*/  IMAD.U32 R89, R14, 0x10000, RZ ;  /* 0x000100000e597824 */ /* 0x020fc800078e00ff */
[----:B------:R-:W-:Y:S01]  /*0d40*/  FADD.FTZ R98, R89, R98 ;  /* 0x0000006259627221 */ /* 0x000fe20000010000 */
[----:B------:R-:W-:Y:S06]  /*0d50*/  BRA `(.L_x_5928) ;  /* 0x0000000000107947 */ /* 0x000fec0003800000 */
.L_x_5926:
[----:B-----5:R-:W-:Y:S02]  /*0d60*/  SHF.L.U32 R89, R18, 0x10, RZ ;  /* 0x0000001012597819 */ /* 0x020fe400000006ff */
[----:B------:R-:W-:-:S03]  /*0d70*/  @P3 SHF.L.U32 R105, R14, 0x10, RZ ;  /* 0x000000100e693819 */ /* 0x000fc600000006ff */
[----:B------:R-:W-:-:S04]  /*0d80*/  FADD.FTZ R98, R89, R98 ;  /* 0x0000006259627221 */ /* 0x000fc80000010000 */
[----:B------:R-:W-:-:S07]  /*0d90*/  @P3 FADD.FTZ R98, R105, R98 ;  /* 0x0000006269623221 */ /* 0x000fce0000010000 */
.L_x_5928:
[----:B------:R-:W-:-:S04]  /*0da0*/  F2FP.BF16.F32.PACK_AB R88, RZ, R98 ;  /* 0x00000062ff58723e */ /* 0x000fc800000010ff */
[----:B------:R-:W-:-:S07]  /*0db0*/  PRMT R86, R88, 0x7610, R86 ;  /* 0x0000761058567816 */ /* 0x000fce0000000056 */
.L_x_5929:
[----:B------:R-:W-:Y:S01]  /*0dc0*/  IMAD.U32 R105, R90, 0x10000, RZ ;  /* 0x000100005a697824 */ /* 0x000fe200078e00ff */
[----:B------:R-:W-:Y:S06]  /*0dd0*/  @P4 BRA `(.L_x_5930) ;  /* 0x0000000000244947 */ /* 0x000fec0003800000 */
[----:B------:R-:W-:-:S04]  /*0de0*/  ISETP.NE.U32.AND P2, PT, RZ, UR10, PT ;  /* 0x0000000aff007c0c */ /* 0x000fc8000bf45070 */
[----:B------:R-:W-:-:S13]  /*0df0*/  ISETP.NE.AND.EX P2, PT, RZ, UR11, PT, P2 ;  /* 0x0000000bff007c0c */ /* 0x000fda000bf45320 */
[----:B------:R-:W-:Y:S05]  /*0e00*/  @P2 BRA `(.L_x_5931) ;  /* 0x0000000000082947 */ /* 0x000fea0003800000 */
[----:B------:R-:W-:Y:S05]  /*0e10*/  @P1 BRA `(.L_x_5932) ;  /* 0x00000000002c1947 */ /* 0x000fea0003800000 */
[----:B------:R-:W-:Y:S05]  /*0e20*/  BRA `(.L_x_5933) ;  /* 0x0000000000307947 */ /* 0x000fea0003800000 */
.L_x_5931:
[----:B-----5:R-:W-:-:S04]  /*0e30*/  PRMT R88, R14, 0x7632, R88 ;  /* 0x000076320e587816 */ /* 0x020fc80000000058 */
[----:B------:R-:W-:-:S05]  /*0e40*/  SHF.L.U32 R88, R88, 0x10, RZ ;  /* 0x0000001058587819 */ /* 0x000fca00000006ff */
[----:B------:R-:W-:Y:S01]  /*0e50*/  FADD.FTZ R105, R88, R105 ;  /* 0x0000006958697221 */ /* 0x000fe20000010000 */
[----:B------:R-:W-:Y:S06]  /*0e60*/  BRA `(.L_x_5932) ;  /* 0x0000000000187947 */ /* 0x000fec0003800000 */
.L_x_5930:
[----:B-----5:R-:W-:Y:S02]  /*0e70*/  PRMT R88, R18, 0x7632, R88 ;  /* 0x0000763212587816 */ /* 0x020fe40000000058 */
[----:B------:R-:W-:Y:S02]  /*0e80*/  @P3 PRMT R89, R14, 0x7632, R89 ;  /* 0x000076320e593816 */ /* 0x000fe40000000059 */
[----:B------:R-:W-:-:S03]  /*0e90*/  SHF.L.U32 R88, R88, 0x10, RZ ;  /* 0x0000001058587819 */ /* 0x000fc600000006ff */
[----:B------:R-:W-:Y:S02]  /*0ea0*/  @P3 IMAD.U32 R90, R89, 0x10000, RZ ;  /* 0x00010000595a3824 */ /* 0x000fe400078e00ff */
[----:B------:R-:W-:-:S04]  /*0eb0*/  FADD.FTZ R105, R88, R105 ;  /* 0x0000006958697221 */ /* 0x000fc80000010000 */
[----:B------:R-:W-:-:S07]  /*0ec0*/  @P3 FADD.FTZ R105, R90, R105 ;  /* 0x000000695a693221 */ /* 0x000fce0000010000 */
.L_x_5932:
[----:B------:R-:W-:-:S04]  /*0ed0*/  F2FP.BF16.F32.PACK_AB R88, RZ, R105 ;  /* 0x00000069ff58723e */ /* 0x000fc800000010ff */
[----:B------:R-:W-:-:S07]  /*0ee0*/  PRMT R86, R86, 0x5410, R88 ;  /* 0x0000541056567816 */ /* 0x000fce0000000058 */
.L_x_5933:
        /* <DEDUP_REMOVED lines=8> */
.L_x_5935:
[----:B-----5:R-:W-:-:S05]  /*0f70*/  SHF.L.U32 R89, R15, 0x10, RZ ;  /* 0x000000100f597819 */ /* 0x020fca00000006ff */
[----:B------:R-:W-:Y:S01]  /*0f80*/  FADD.FTZ R106, R89, R106 ;  /* 0x0000006a596a7221 */ /* 0x000fe20000010000 */
[----:B------:R-:W-:Y:S06]  /*0f90*/  BRA `(.L_x_5936) ;  /* 0x0000000000107947 */ /* 0x000fec0003800000 */
.L_x_5934:
[----:B-----5:R-:W-:Y:S01]  /*0fa0*/  IMAD.U32 R89, R19, 0x10000, RZ ;  /* 0x0001000013597824 */ /* 0x020fe200078e00ff */
[----:B------:R-:W-:-:S03]  /*0fb0*/  @P3 SHF.L.U32 R113, R15, 0x10, RZ ;  /* 0x000000100f713819 */ /* 0x000fc600000006ff */
[----:B------:R-:W-:-:S04]  /*0fc0*/  FADD.FTZ R106, R89, R106 ;  /* 0x0000006a596a7221 */ /* 0x000fc80000010000 */
[----:B------:R-:W-:-:S07]  /*0fd0*/  @P3 FADD.FTZ R106, R113, R106 ;  /* 0x0000006a716a3221 */ /* 0x000fce0000010000 */
.L_x_5936:
[----:B------:R-:W-:-:S04]  /*0fe0*/  F2FP.BF16.F32.PACK_AB R88, RZ, R106 ;  /* 0x0000006aff58723e */ /* 0x000fc800000010ff */
[----:B------:R-:W-:-:S07]  /*0ff0*/  PRMT R87, R88, 0x7610, R87 ;  /* 0x0000761058577816 */ /* 0x000fce0000000057 */
.L_x_5937:
[----:B------:R-:W-:Y:S01]  /*1000*/  SHF.L.U32 R113, R91, 0x10, RZ ;  /* 0x000000105b717819 */ /* 0x000fe200000006ff */
[----:B------:R-:W-:Y:S06]  /*1010*/  @P4 BRA `(.L_x_5938) ;  /* 0x0000000000244947 */ /* 0x000fec0003800000 */
[----:B------:R-:W-:-:S04]  /*1020*/  ISETP.NE.U32.AND P2, PT, RZ, UR10, PT ;  /* 0x0000000aff007c0c */ /* 0x000fc8000bf45070 */
[----:B------:R-:W-:-:S13]  /*1030*/  ISETP.NE.AND.EX P2, PT, RZ, UR11, PT, P2 ;  /* 0x0000000bff007c0c */ /* 0x000fda000bf45320 */
[----:B------:R-:W-:Y:S05]  /*1040*/  @P2 BRA `(.L_x_5939) ;  /* 0x0000000000082947 */ /* 0x000fea0003800000 */
[----:B------:R-:W-:Y:S05]  /*1050*/  @P1 BRA `(.L_x_5940) ;  /* 0x00000000002c1947 */ /* 0x000fea0003800000 */
[----:B------:R-:W-:Y:S05]  /*1060*/  BRA `(.L_x_5941) ;  /* 0x0000000000307947 */ /* 0x000fea0003800000 */
.L_x_5939:
[----:B-----5:R-:W-:-:S05]  /*1070*/  PRMT R88, R15, 0x7632, R88 ;  /* 0x000076320f587816 */ /* 0x020fca0000000058 */
[----:B------:R-:W-:-:S04]  /*1080*/  IMAD.U32 R88, R88, 0x10000, RZ ;  /* 0x0001000058587824 */ /* 0x000fc800078e00ff */
[----:B------:R-:W-:Y:S01]  /*1090*/  FADD.FTZ R113, R88, R113 ;  /* 0x0000007158717221 */ /* 0x000fe20000010000 */
[----:B------:R-:W-:Y:S06]  /*10a0*/  BRA `(.L_x_5940) ;  /* 0x0000000000187947 */ /* 0x000fec0003800000 */
.L_x_5938:
[----:B-----5:R-:W-:Y:S02]  /*10b0*/  PRMT R88, R19, 0x7632, R88 ;  /* 0x0000763213587816 */ /* 0x020fe40000000058 */
[----:B------:R-:W-:Y:S02]  /*10c0*/  @P3 PRMT R89, R15, 0x7632, R89 ;  /* 0x000076320f593816 */ /* 0x000fe40000000059 */
[----:B------:R-:W-:-:S05]  /*10d0*/  SHF.L.U32 R88, R88, 0x10, RZ ;  /* 0x0000001058587819 */ /* 0x000fca00000006ff */
[----:B------:R-:W-:Y:S01]  /*10e0*/  FADD.FTZ R113, R88, R113 ;  /* 0x0000007158717221 */ /* 0x000fe20000010000 */
[----:B------:R-:W-:-:S05]  /*10f0*/  @P3 SHF.L.U32 R88, R89, 0x10, RZ ;  /* 0x0000001059583819 */ /* 0x000fca00000006ff */
[----:B------:R-:W-:-:S07]  /*1100*/  @P3 FADD.FTZ R113, R88, R113 ;  /* 0x0000007158713221 */ /* 0x000fce0000010000 */
.L_x_5940:
[----:B------:R-:W-:-:S04]  /*1110*/  F2FP.BF16.F32.PACK_AB R88, RZ, R113 ;  /* 0x00000071ff58723e */ /* 0x000fc800000010ff */
[----:B------:R-:W-:-:S07]  /*1120*/  PRMT R87, R87, 0x5410, R88 ;  /* 0x0000541057577816 */ /* 0x000fce0000000058 */
.L_x_5941:
[----:B------:R-:W0:Y:S01]  /*1130*/  @P1 LDC.64 R88, c[0x0][0x238] ;  /* 0x00008e00ff581b82 */ /* 0x000e220000000a00 */
[C---:B------:R-:W-:Y:S01]  /*1140*/  VIADD R117, R2.reuse, 0x20 ;  /* 0x0000002002757836 */ /* 0x040fe20000000000 */
[----:B0-----:R-:W-:-:S04]  /*1150*/  @P1 LEA R88, P2, R2, R88, 0x4 ;  /* 0x0000005802581211 */ /* 0x001fc800078420ff */
[----:B------:R-:W-:-:S05]  /*1160*/  @P1 LEA.HI.X R89, R2, R89, RZ, 0x4, P2 ;  /* 0x0000005902591211 */ /* 0x000fca00010f24ff */
[----:B------:R0:W-:Y:S04]  /*1170*/  @P1 STG.E.128 desc[UR4][R88.64], R84 ;  /* 0x0000005458001986 */ /* 0x0001e8000c101d04 */
.L_x_5909:
[----:B------:R-:W-:Y:S05]  /*1180*/  BSYNC B0 ;  /* 0x0000000000007941 */ /* 0x000fea0003800000 */
.L_x_5908:
        /* <DEDUP_REMOVED lines=26> */
.L_x_5945:
[----:B-----5:R-:W-:-:S05]  /*1330*/  SHF.L.U32 R97, R12, 0x10, RZ ;  /* 0x000000100c617819 */ /* 0x020fca00000006ff */
[----:B------:R-:W-:Y:S01]  /*1340*/  FADD.FTZ R6, R97, R6 ;  /* 0x0000000661067221 */ /* 0x000fe20000010000 */
[----:B------:R-:W-:Y:S06]  /*1350*/  BRA `(.L_x_5946) ;  /* 0x0000000000107947 */ /* 0x000fec0003800000 */
.L_x_5944:
[----:B-----5:R-:W-:Y:S01]  /*1360*/  IMAD.U32 R97, R16, 0x10000, RZ ;  /* 0x0001000010617824 */ /* 0x020fe200078e00ff */
[----:B------:R-:W-:-:S03]  /*1370*/  @P3 SHF.L.U32 R107, R12, 0x10, RZ ;  /* 0x000000100c6b3819 */ /* 0x000fc600000006ff */
[----:B------:R-:W-:-:S04]  /*1380*/  FADD.FTZ R6, R97, R6 ;  /* 0x0000000661067221 */ /* 0x000fc80000010000 */
[----:B------:R-:W-:-:S07]  /*1390*/  @P3 FADD.FTZ R6, R107, R6 ;  /* 0x000000066b063221 */ /* 0x000fce0000010000 */
.L_x_5946:
[----:B------:R-:W-:-:S04]  /*13a0*/  F2FP.BF16.F32.PACK_AB R88, RZ, R6 ;  /* 0x00000006ff58723e */ /* 0x000fc800000010ff */
[----:B------:R-:W-:-:S07]  /*13b0*/  PRMT R84, R88, 0x7610, R84 ;  /* 0x0000761058547816 */ /* 0x000fce0000000054 */
.L_x_5947:
[----:B------:R-:W-:Y:S01]  /*13c0*/  SHF.L.U32 R11, R11, 0x10, RZ ;  /* 0x000000100b0b7819 */ /* 0x000fe200000006ff */
[----:B------:R-:W-:Y:S06]  /*13d0*/  @P4 BRA `(.L_x_5948) ;  /* 0x0000000000244947 */ /* 0x000fec0003800000 */
[----:B------:R-:W-:-:S04]  /*13e0*/  ISETP.NE.U32.AND P2, PT, RZ, UR10, PT ;  /* 0x0000000aff007c0c */ /* 0x000fc8000bf45070 */
[----:B------:R-:W-:-:S13]  /*13f0*/  ISETP.NE.AND.EX P2, PT, RZ, UR11, PT, P2 ;  /* 0x0000000bff007c0c */ /* 0x000fda000bf45320 */
[----:B------:R-:W-:Y:S05]  /*1400*/  @P2 BRA `(.L_x_5949) ;  /* 0x0000000000082947 */ /* 0x000fea0003800000 */
[----:B------:R-:W-:Y:S05]  /*1410*/  @P1 BRA `(.L_x_5950) ;  /* 0x00000000002c1947 */ /* 0x000fea0003800000 */
[----:B------:R-:W-:Y:S05]  /*1420*/  BRA `(.L_x_5951) ;  /* 0x0000000000307947 */ /* 0x000fea0003800000 */
.L_x_5949:
[----:B-----5:R-:W-:-:S05]  /*1430*/  PRMT R88, R12, 0x7632, R88 ;  /* 0x000076320c587816 */ /* 0x020fca0000000058 */
[----:B------:R-:W-:-:S04]  /*1440*/  IMAD.U32 R88, R88, 0x10000, RZ ;  /* 0x0001000058587824 */ /* 0x000fc800078e00ff */
[----:B------:R-:W-:Y:S01]  /*1450*/  FADD.FTZ R11, R88, R11 ;  /* 0x0000000b580b7221 */ /* 0x000fe20000010000 */
[----:B------:R-:W-:Y:S06]  /*1460*/  BRA `(.L_x_5950) ;  /* 0x0000000000187947 */ /* 0x000fec0003800000 */
.L_x_5948:
[----:B-----5:R-:W-:Y:S02]  /*1470*/  PRMT R88, R16, 0x7632, R88 ;  /* 0x0000763210587816 */ /* 0x020fe40000000058 */
[----:B------:R-:W-:Y:S02]  /*1480*/  @P3 PRMT R92, R12, 0x7632, R92 ;  /* 0x000076320c5c3816 */ /* 0x000fe4000000005c */
[----:B------:R-:W-:Y:S02]  /*1490*/  SHF.L.U32 R88, R88, 0x10, RZ ;  /* 0x0000001058587819 */ /* 0x000fe400000006ff */
[----:B------:R-:W-:-:S03]  /*14a0*/  @P3 SHF.L.U32 R92, R92, 0x10, RZ ;  /* 0x000000105c5c3819 */ /* 0x000fc600000006ff */
[----:B------:R-:W-:-:S04]  /*14b0*/  FADD.FTZ R11, R88, R11 ;  /* 0x0000000b580b7221 */ /* 0x000fc80000010000 */
[----:B------:R-:W-:-:S07]  /*14c0*/  @P3 FADD.FTZ R11, R92, R11 ;  /* 0x0000000b5c0b3221 */ /* 0x000fce0000010000 */
.L_x_5950:
[----:B------:R-:W-:-:S04]  /*14d0*/  F2FP.BF16.F32.PACK_AB R88, RZ, R11 ;  /* 0x0000000bff58723e */ /* 0x000fc800000010ff */
[----:B------:R-:W-:-:S07]  /*14e0*/  PRMT R84, R84, 0x5410, R88 ;  /* 0x0000541054547816 */ /* 0x000fce0000000058 */
.L_x_5951:
        /* <DEDUP_REMOVED lines=8> */
.L_x_5953:
[----:B-----5:R-:W-:-:S05]  /*1570*/  SHF.L.U32 R97, R13, 0x10, RZ ;  /* 0x000000100d617819 */ /* 0x020fca00000006ff */
[----:B------:R-:W-:Y:S01]  /*1580*/  FADD.FTZ R92, R97, R92 ;  /* 0x0000005c615c7221 */ /* 0x000fe20000010000 */
[----:B------:R-:W-:Y:S06]  /*1590*/  BRA `(.L_x_5954) ;  /* 0x0000000000107947 */ /* 0x000fec0003800000 */
.L_x_5952:
[----:B-----5:R-:W-:Y:S01]  /*15a0*/  SHF.L.U32 R97, R17, 0x10, RZ ;  /* 0x0000001011617819 */ /* 0x020fe200000006ff */
[----:B------:R-:W-:-:S04]  /*15b0*/  @P3 IMAD.U32 R107, R13, 0x10000, RZ ;  /* 0x000100000d6b3824 */ /* 0x000fc800078e00ff */
[----:B------:R-:W-:-:S04]  /*15c0*/  FADD.FTZ R92, R97, R92 ;  /* 0x0000005c615c7221 */ /* 0x000fc80000010000 */
[----:B------:R-:W-:-:S07]  /*15d0*/  @P3 FADD.FTZ R92, R107, R92 ;  /* 0x0000005c6b5c3221 */ /* 0x000fce0000010000 */
.L_x_5954:
[----:B------:R-:W-:-:S04]  /*15e0*/  F2FP.BF16.F32.PACK_AB R88, RZ, R92 ;  /* 0x0000005cff58723e */ /* 0x000fc800000010ff */
[----:B------:R-:W-:-:S07]  /*15f0*/  PRMT R85, R88, 0x7610, R85 ;  /* 0x0000761058557816 */ /* 0x000fce0000000055 */
.L_x_5955:
[----:B------:R-:W-:Y:S01]  /*1600*/  SHF.L.U32 R97, R89, 0x10, RZ ;  /* 0x0000001059617819 */ /* 0x000fe200000006ff */
[----:B------:R-:W-:Y:S06]  /*1610*/  @P4 BRA `(.L_x_5956) ;  /* 0x0000000000244947 */ /* 0x000fec0003800000 */
[----:B------:R-:W-:-:S04]  /*1620*/  ISETP.NE.U32.AND P2, PT, RZ, UR10, PT ;  /* 0x0000000aff007c0c */ /* 0x000fc8000bf45070 */
[----:B------:R-:W-:-:S13]  /*1630*/  ISETP.NE.AND.EX P2, PT, RZ, UR11, PT, P2 ;  /* 0x0000000bff007c0c */ /* 0x000fda000bf45320 */
[----:B------:R-:W-:Y:S05]  /*1640*/  @P2 BRA `(.L_x_5957) ;  /* 0x0000000000082947 */ /* 0x000fea0003800000 */
[----:B------:R-:W-:Y:S05]  /*1650*/  @P1 BRA `(.L_x_5958) ;  /* 0x00000000002c1947 */ /* 0x000fea0003800000 */
[----:B------:R-:W-:Y:S05]  /*1660*/  BRA `(.L_x_5959) ;  /* 0x0000000000307947 */ /* 0x000fea0003800000 */
.L_x_5957:
[----:B-----5:R-:W-:-:S04]  /*1670*/  PRMT R88, R13, 0x7632, R88 ;  /* 0x000076320d587816 */ /* 0x020fc80000000058 */
[----:B------:R-:W-:-:S05]  /*1680*/  SHF.L.U32 R88, R88, 0x10, RZ ;  /* 0x0000001058587819 */ /* 0x000fca00000006ff */
[----:B------:R-:W-:Y:S01]  /*1690*/  FADD.FTZ R97, R88, R97 ;  /* 0x0000006158617221 */ /* 0x000fe20000010000 */
[----:B------:R-:W-:Y:S06]  /*16a0*/  BRA `(.L_x_5958) ;  /* 0x0000000000187947 */ /* 0x000fec0003800000 */
.L_x_5956:
[----:B-----5:R-:W-:Y:S02]  /*16b0*/  PRMT R88, R17, 0x7632, R88 ;  /* 0x0000763211587816 */ /* 0x020fe40000000058 */
[----:B------:R-:W-:-:S03]  /*16c0*/  @P3 PRMT R89, R13, 0x7632, R89 ;  /* 0x000076320d593816 */ /* 0x000fc60000000059 */
[----:B------:R-:W-:Y:S01]  /*16d0*/  IMAD.U32 R88, R88, 0x10000, RZ ;  /* 0x0001000058587824 */ /* 0x000fe200078e00ff */
[----:B------:R-:W-:-:S03]  /*16e0*/  @P3 SHF.L.U32 R100, R89, 0x10, RZ ;  /* 0x0000001059643819 */ /* 0x000fc600000006ff */
[----:B------:R-:W-:-:S04]  /*16f0*/  FADD.FTZ R97, R88, R97 ;  /* 0x0000006158617221 */ /* 0x000fc80000010000 */
[----:B------:R-:W-:-:S07]  /*1700*/  @P3 FADD.FTZ R97, R100, R97 ;  /* 0x0000006164613221 */ /* 0x000fce0000010000 */
.L_x_5958:
[----:B------:R-:W-:-:S04]  /*1710*/  F2FP.BF16.F32.PACK_AB R88, RZ, R97 ;  /* 0x00000061ff58723e */ /* 0x000fc800000010ff */
[----:B------:R-:W-:-:S07]  /*1720*/  PRMT R85, R85, 0x5410, R88 ;  /* 0x0000541055557816 */ /* 0x000fce0000000058 */
.L_x_5959:
        /* <DEDUP_REMOVED lines=8> */
.L_x_5961:
[----:B-----5:R-:W-:-:S04]  /*17b0*/  IMAD.U32 R89, R14, 0x10000, RZ ;  /* 0x000100000e597824 */ /* 0x020fc800078e00ff */
[----:B------:R-:W-:Y:S01]  /*17c0*/  FADD.FTZ R100, R89, R100 ;  /* 0x0000006459647221 */ /* 0x000fe20000010000 */
[----:B------:R-:W-:Y:S06]  /*17d0*/  BRA `(.L_x_5962) ;  /* 0x0000000000107947 */ /* 0x000fec0003800000 */
.L_x_5960:
[----:B-----5:R-:W-:Y:S02]  /*17e0*/  SHF.L.U32 R89, R18, 0x10, RZ ;  /* 0x0000001012597819 */ /* 0x020fe400000006ff */
[----:B------:R-:W-:-:S03]  /*17f0*/  @P3 SHF.L.U32 R107, R14, 0x10, RZ ;  /* 0x000000100e6b3819 */ /* 0x000fc600000006ff */
[----:B------:R-:W-:-:S04]  /*1800*/  FADD.FTZ R100, R89, R100 ;  /* 0x0000006459647221 */ /* 0x000fc80000010000 */
[----:B------:R-:W-:-:S07]  /*1810*/  @P3 FADD.FTZ R100, R107, R100 ;  /* 0x000000646b643221 */ /* 0x000fce0000010000 */
.L_x_5962:
[----:B------:R-:W-:-:S04]  /*1820*/  F2FP.BF16.F32.PACK_AB R88, RZ, R100 ;  /* 0x00000064ff58723e */ /* 0x000fc800000010ff */
[----:B------:R-:W-:-:S07]  /*1830*/  PRMT R86, R88, 0x7610, R86 ;  /* 0x0000761058567816 */ /* 0x000fce0000000056 */
.L_x_5963:
[----:B------:R-:W-:Y:S01]  /*1840*/  IMAD.U32 R107, R90, 0x10000, RZ ;  /* 0x000100005a6b7824 */ /* 0x000fe200078e00ff */
[----:B------:R-:W-:Y:S06]  /*1850*/  @P4 BRA `(.L_x_5964) ;  /* 0x0000000000244947 */ /* 0x000fec0003800000 */
[----:B------:R-:W-:-:S04]  /*1860*/  ISETP.NE.U32.AND P2, PT, RZ, UR10, PT ;  /* 0x0000000aff007c0c */ /* 0x000fc8000bf45070 */
[----:B------:R-:W-:-:S13]  /*1870*/  ISETP.NE.AND.EX P2, PT, RZ, UR11, PT, P2 ;  /* 0x0000000bff007c0c */ /* 0x000fda000bf45320 */
[----:B------:R-:W-:Y:S05]  /*1880*/  @P2 BRA `(.L_x_5965) ;  /* 0x0000000000082947 */ /* 0x000fea0003800000 */
[----:B------:R-:W-:Y:S05]  /*1890*/  @P1 BRA `(.L_x_5966) ;  /* 0x00000000002c1947 */ /* 0x000fea0003800000 */
[----:B------:R-:W-:Y:S05]  /*18a0*/  BRA `(.L_x_5967) ;  /* 0x0000000000307947 */ /* 0x000fea0003800000 */
.L_x_5965:
[----:B-----5:R-:W-:-:S04]  /*18b0*/  PRMT R88, R14, 0x7632, R88 ;  /* 0x000076320e587816 */ /* 0x020fc80000000058 */
[----:B------:R-:W-:-:S05]  /*18c0*/  SHF.L.U32 R88, R88, 0x10, RZ ;  /* 0x0000001058587819 */ /* 0x000fca00000006ff */
[----:B------:R-:W-:Y:S01]  /*18d0*/  FADD.FTZ R107, R88, R107 ;  /* 0x0000006b586b7221 */ /* 0x000fe20000010000 */
[----:B------:R-:W-:Y:S06]  /*18e0*/  BRA `(.L_x_5966) ;  /* 0x0000000000187947 */ /* 0x000fec0003800000 */
.L_x_5964:
[----:B-----5:R-:W-:Y:S02]  /*18f0*/  PRMT R88, R18, 0x7632, R88 ;  /* 0x0000763212587816 */ /* 0x020fe40000000058 */
[----:B------:R-:W-:Y:S02]  /*1900*/  @P3 PRMT R89, R14, 0x7632, R89 ;  /* 0x000076320e593816 */ /* 0x000fe40000000059 */
[----:B------:R-:W-:-:S05]  /*1910*/  SHF.L.U32 R88, R88, 0x10, RZ ;  /* 0x0000001058587819 */ /* 0x000fca00000006ff */
[----:B------:R-:W-:Y:S01]  /*1920*/  FADD.FTZ R107, R88, R107 ;  /* 0x0000006b586b7221 */ /* 0x000fe20000010000 */
[----:B------:R-:W-:-:S04]  /*1930*/  @P3 IMAD.U32 R88, R89, 0x10000, RZ ;  /* 0x0001000059583824 */ /* 0x000fc800078e00ff */
[----:B------:R-:W-:-:S07]  /*1940*/  @P3 FADD.FTZ R107, R88, R107 ;  /* 0x0000006b586b3221 */ /* 0x000fce0000010000 */
.L_x_5966:
[----:B------:R-:W-:-:S04]  /*1950*/  F2FP.BF16.F32.PACK_AB R88, RZ, R107 ;  /* 0x0000006bff58723e */ /* 0x000fc800000010ff */
[----:B------:R-:W-:-:S07]  /*1960*/  PRMT R86, R86, 0x5410, R88 ;  /* 0x0000541056567816 */ /* 0x000fce0000000058 */
.L_x_5967:
        /* <DEDUP_REMOVED lines=8> */
.L_x_5969:
[----:B-----5:R-:W-:-:S05]  /*19f0*/  SHF.L.U32 R89, R15, 0x10, RZ ;  /* 0x000000100f597819 */ /* 0x020fca00000006ff */
[----:B------:R-:W-:Y:S01]  /*1a00*/  FADD.FTZ R108, R89, R108 ;  /* 0x0000006c596c7221 */ /* 0x000fe20000010000 */
[----:B------:R-:W-:Y:S06]  /*1a10*/  BRA `(.L_x_5970) ;  /* 0x0000000000107947 */ /* 0x000fec0003800000 */
.L_x_5968:
[----:B-----5:R-:W-:-:S04]  /*1a20*/  IMAD.U32 R89, R19, 0x10000, RZ ;  /* 0x0001000013597824 */ /* 0x020fc800078e00ff */
[----:B------:R-:W-:Y:S01]  /*1a30*/  FADD.FTZ R108, R89, R108 ;  /* 0x0000006c596c7221 */ /* 0x000fe20000010000 */
[----:B------:R-:W-:-:S05]  /*1a40*/  @P3 SHF.L.U32 R89, R15, 0x10, RZ ;  /* 0x000000100f593819 */ /* 0x000fca00000006ff */
[----:B------:R-:W-:-:S07]  /*1a50*/  @P3 FADD.FTZ R108, R89, R108 ;  /* 0x0000006c596c3221 */ /* 0x000fce0000010000 */
.L_x_5970:
[----:B------:R-:W-:-:S04]  /*1a60*/  F2FP.BF16.F32.PACK_AB R88, RZ, R108 ;  /* 0x0000006cff58723e */ /* 0x000fc800000010ff */
[----:B------:R-:W-:-:S07]  /*1a70*/  PRMT R87, R88, 0x7610, R87 ;  /* 0x0000761058577816 */ /* 0x000fce0000000057 */
.L_x_5971:
[----:B------:R-:W-:Y:S01]  /*1a80*/  SHF.L.U32 R114, R91, 0x10, RZ ;  /* 0x000000105b727819 */ /* 0x000fe200000006ff */
[----:B------:R-:W-:Y:S06]  /*1a90*/  @P4 BRA `(.L_x_5972) ;  /* 0x0000000000244947 */ /* 0x000fec0003800000 */
[----:B------:R-:W-:-:S04]  /*1aa0*/  ISETP.NE.U32.AND P2, PT, RZ, UR10, PT ;  /* 0x0000000aff007c0c */ /* 0x000fc8000bf45070 */
[----:B------:R-:W-:-:S13]  /*1ab0*/  ISETP.NE.AND.EX P2, PT, RZ, UR11, PT, P2 ;  /* 0x0000000bff007c0c */ /* 0x000fda000bf45320 */
[----:B------:R-:W-:Y:S05]  /*1ac0*/  @P2 BRA `(.L_x_5973) ;  /* 0x0000000000082947 */ /* 0x000fea0003800000 */
[----:B------:R-:W-:Y:S05]  /*1ad0*/  @P1 BRA `(.L_x_5974) ;  /* 0x00000000002c1947 */ /* 0x000fea0003800000 */
[----:B------:R-:W-:Y:S05]  /*1ae0*/  BRA `(.L_x_5975) ;  /* 0x0000000000307947 */ /* 0x000fea0003800000 */
.L_x_5973:
[----:B-----5:R-:W-:-:S05]  /*1af0*/  PRMT R88, R15, 0x7632, R88 ;  /* 0x000076320f587816 */ /* 0x020fca0000000058 */
[----:B------:R-:W-:-:S04]  /*1b00*/  IMAD.U32 R89, R88, 0x10000, RZ ;  /* 0x0001000058597824 */ /* 0x000fc800078e00ff */
[----:B------:R-:W-:Y:S01]  /*1b10*/  FADD.FTZ R114, R89, R114 ;  /* 0x0000007259727221 */ /* 0x000fe20000010000 */
[----:B------:R-:W-:Y:S06]  /*1b20*/  BRA `(.L_x_5974) ;  /* 0x0000000000187947 */ /* 0x000fec0003800000 */
.L_x_5972:
[----:B-----5:R-:W-:-:S04]  /*1b30*/  PRMT R88, R19, 0x7632, R88 ;  /* 0x0000763213587816 */ /* 0x020fc80000000058 */
[----:B------:R-:W-:Y:S02]  /*1b40*/  SHF.L.U32 R89, R88, 0x10, RZ ;  /* 0x0000001058597819 */ /* 0x000fe400000006ff */
[----:B------:R-:W-:-:S03]  /*1b50*/  @P3 PRMT R88, R15, 0x7632, R88 ;  /* 0x000076320f583816 */ /* 0x000fc60000000058 */
[----:B------:R-:W-:Y:S01]  /*1b60*/  FADD.FTZ R114, R89, R114 ;  /* 0x0000007259727221 */ /* 0x000fe20000010000 */
[----:B------:R-:W-:-:S05]  /*1b70*/  @P3 SHF.L.U32 R89, R88, 0x10, RZ ;  /* 0x0000001058593819 */ /* 0x000fca00000006ff */
[----:B------:R-:W-:-:S07]  /*1b80*/  @P3 FADD.FTZ R114, R89, R114 ;  /* 0x0000007259723221 */ /* 0x000fce0000010000 */
.L_x_5974:
[----:B------:R-:W-:-:S04]  /*1b90*/  F2FP.BF16.F32.PACK_AB R88, RZ, R114 ;  /* 0x00000072ff58723e */ /* 0x000fc800000010ff */
[----:B------:R-:W-:-:S07]  /*1ba0*/  PRMT R87, R87, 0x5410, R88 ;  /* 0x0000541057577816 */ /* 0x000fce0000000058 */
.L_x_5975:
[----:B------:R-:W0:Y:S02]  /*1bb0*/  @P1 LDC.64 R88, c[0x0][0x238] ;  /* 0x00008e00ff581b82 */ /* 0x000e240000000a00 */
[----:B0-----:R-:W-:-:S04]  /*1bc0*/  @P1 LEA R88, P2, R117, R88, 0x4 ;  /* 0x0000005875581211 */ /* 0x001fc800078420ff */
[C---:B------:R-:W-:Y:S01]  /*1bd0*/  @P1 LEA.HI.X R89, R117.reuse, R89, RZ, 0x4, P2 ;  /* 0x0000005975591211 */ /* 0x040fe200010f24ff */
[----:B------:R-:W-:-:S04]  /*1be0*/  VIADD R117, R117, 0x20 ;  /* 0x0000002075757836 */ /* 0x000fc80000000000 */
[----:B------:R1:W-:Y:S04]  /*1bf0*/  @P1 STG.E.128 desc[UR4][R88.64], R84 ;  /* 0x0000005458001986 */ /* 0x0003e8000c101d04 */
.L_x_5943:
[----:B------:R-:W-:Y:S05]  /*1c00*/  BSYNC B0 ;  /* 0x0000000000007941 */ /* 0x000fea0003800000 */
.L_x_5942:
        /* <DEDUP_REMOVED lines=26> */
.L_x_5979:
[----:B-----5:R-:W-:-:S05]  /*1db0*/  SHF.L.U32 R88, R12, 0x10, RZ ;  /* 0x000000100c587819 */ /* 0x020fca00000006ff */
[----:B------:R-:W-:Y:S01]  /*1dc0*/  FADD.FTZ R7, R88, R7 ;  /* 0x0000000758077221 */ /* 0x000fe20000010000 */
[----:B------:R-:W-:Y:S06]  /*1dd0*/  BRA `(.L_x_5980) ;  /* 0x0000000000107947 */ /* 0x000fec0003800000 */
.L_x_5978:
[----:B-----5:R-:W-:Y:S01]  /*1de0*/  IMAD.U32 R88, R16, 0x10000, RZ ;  /* 0x0001000010587824 */ /* 0x020fe200078e00ff */
[----:B------:R-:W-:-:S03]  /*1df0*/  @P3 SHF.L.U32 R94, R12, 0x10, RZ ;  /* 0x000000100c5e3819 */ /* 0x000fc600000006ff */
[----:B------:R-:W-:-:S04]  /*1e00*/  FADD.FTZ R7, R88, R7 ;  /* 0x0000000758077221 */ /* 0x000fc80000010000 */
[----:B------:R-:W-:-:S07]  /*1e10*/  @P3 FADD.FTZ R7, R94, R7 ;  /* 0x000000075e073221 */ /* 0x000fce0000010000 */
.L_x_5980:
[----:B------:R-:W-:-:S04]  /*1e20*/  F2FP.BF16.F32.PACK_AB R88, RZ, R7 ;  /* 0x00000007ff58723e */ /* 0x000fc800000010ff */
[----:B------:R-:W-:-:S07]  /*1e30*/  PRMT R84, R88, 0x7610, R84 ;  /* 0x0000761058547816 */ /* 0x000fce0000000054 */
.L_x_5981:
[----:B------:R-:W-:Y:S01]  /*1e40*/  SHF.L.U32 R93, R93, 0x10, RZ ;  /* 0x000000105d5d7819 */ /* 0x000fe200000006ff */
[----:B------:R-:W-:Y:S06]  /*1e50*/  @P4 BRA `(.L_x_5982) ;  /* 0x0000000000244947 */ /* 0x000fec0003800000 */
[----:B------:R-:W-:-:S04]  /*1e60*/  ISETP.NE.U32.AND P2, PT, RZ, UR10, PT ;  /* 0x0000000aff007c0c */ /* 0x000fc8000bf45070 */
[----:B------:R-:W-:-:S13]  /*1e70*/  ISETP.NE.AND.EX P2, PT, RZ, UR11, PT, P2 ;  /* 0x0000000bff007c0c */ /* 0x000fda000bf45320 */
[----:B------:R-:W-:Y:S05]  /*1e80*/  @P2 BRA `(.L_x_5983) ;  /* 0x0000000000082947 */ /* 0x000fea0003800000 */
[----:B------:R-:W-:Y:S05]  /*1e90*/  @P1 BRA `(.L_x_5984) ;  /* 0x00000000002c1947 */ /* 0x000fea0003800000 */
[----:B------:R-:W-:Y:S05]  /*1ea0*/  BRA `(.L_x_5985) ;  /* 0x0000000000307947 */ /* 0x000fea0003800000 */
.L_x_5983:
[----:B-----5:R-:W-:-:S05]  /*1eb0*/  PRMT R88, R12, 0x7632, R88 ;  /* 0x000076320c587816 */ /* 0x020fca0000000058 */
[----:B------:R-:W-:-:S04]  /*1ec0*/  IMAD.U32 R88, R88, 0x10000, RZ ;  /* 0x0001000058587824 */ /* 0x000fc800078e00ff */
[----:B------:R-:W-:Y:S01]  /*1ed0*/  FADD.FTZ R93, R88, R93 ;  /* 0x0000005d585d7221 */ /* 0x000fe20000010000 */
[----:B------:R-:W-:Y:S06]  /*1ee0*/  BRA `(.L_x_5984) ;  /* 0x0000000000187947 */ /* 0x000fec0003800000 */
.L_x_5982:
[----:B-----5:R-:W-:Y:S02]  /*1ef0*/  PRMT R88, R16, 0x7632, R88 ;  /* 0x0000763210587816 */ /* 0x020fe40000000058 */
[----:B------:R-:W-:Y:S02]  /*1f00*/  @P3 PRMT R94, R12, 0x7632, R94 ;  /* 0x000076320c5e3816 */ /* 0x000fe4000000005e */
[----:B------:R-:W-:Y:S02]  /*1f10*/  SHF.L.U32 R88, R88, 0x10, RZ ;  /* 0x0000001058587819 */ /* 0x000fe400000006ff */
[----:B------:R-:W-:-:S03]  /*1f20*/  @P3 SHF.L.U32 R94, R94, 0x10, RZ ;  /* 0x000000105e5e3819 */ /* 0x000fc600000006ff */
[----:B------:R-:W-:-:S04]  /*1f30*/  FADD.FTZ R93, R88, R93 ;  /* 0x0000005d585d7221 */ /* 0x000fc80000010000 */
[----:B------:R-:W-:-:S07]  /*1f40*/  @P3 FADD.FTZ R93, R94, R93 ;  /* 0x0000005d5e5d3221 */ /* 0x000fce0000010000 */
.L_x_5984:
[----:B------:R-:W-:-:S04]  /*1f50*/  F2FP.BF16.F32.PACK_AB R88, RZ, R93 ;  /* 0x0000005dff58723e */ /* 0x000fc800000010ff */
[----:B------:R-:W-:-:S07]  /*1f60*/  PRMT R84, R84, 0x5410, R88 ;  /* 0x0000541054547816 */ /* 0x000fce0000000058 */
.L_x_5985:
        /* <DEDUP_REMOVED lines=8> */
.L_x_5987:
[----:B-----5:R-:W-:-:S05]  /*1ff0*/  SHF.L.U32 R101, R13, 0x10, RZ ;  /* 0x000000100d657819 */ /* 0x020fca00000006ff */
[----:B------:R-:W-:Y:S01]  /*2000*/  FADD.FTZ R94, R101, R94 ;  /* 0x0000005e655e7221 */ /* 0x000fe20000010000 */
[----:B------:R-:W-:Y:S06]  /*2010*/  BRA `(.L_x_5988) ;  /* 0x0000000000107947 */ /* 0x000fec0003800000 */
.L_x_5986:
[----:B-----5:R-:W-:Y:S01]  /*2020*/  SHF.L.U32 R101, R17, 0x10, RZ ;  /* 0x0000001011657819 */ /* 0x020fe200000006ff */
[----:B------:R-:W-:-:S04]  /*2030*/  @P3 IMAD.U32 R109, R13, 0x10000, RZ ;  /* 0x000100000d6d3824 */ /* 0x000fc800078e00ff */
[----:B------:R-:W-:-:S04]  /*2040*/  FADD.FTZ R94, R101, R94 ;  /* 0x0000005e655e7221 */ /* 0x000fc80000010000 */
[----:B------:R-:W-:-:S07]  /*2050*/  @P3 FADD.FTZ R94, R109, R94 ;  /* 0x0000005e6d5e3221 */ /* 0x000fce0000010000 */
.L_x_5988:
[----:B------:R-:W-:-:S04]  /*2060*/  F2FP.BF16.F32.PACK_AB R88, RZ, R94 ;  /* 0x0000005eff58723e */ /* 0x000fc800000010ff */
[----:B------:R-:W-:-:S07]  /*2070*/  PRMT R85, R88, 0x7610, R85 ;  /* 0x0000761058557816 */ /* 0x000fce0000000055 */
.L_x_5989:
[----:B------:R-:W-:Y:S01]  /*2080*/  SHF.L.U32 R101, R89, 0x10, RZ ;  /* 0x0000001059657819 */ /* 0x000fe200000006ff */
[----:B------:R-:W-:Y:S06]  /*2090*/  @P4 BRA `(.L_x_5990) ;  /* 0x0000000000244947 */ /* 0x000fec0003800000 */
[----:B------:R-:W-:-:S04]  /*20a0*/  ISETP.NE.U32.AND P2, PT, RZ, UR10, PT ;  /* 0x0000000aff007c0c */ /* 0x000fc8000bf45070 */
[----:B------:R-:W-:-:S13]  /*20b0*/  ISETP.NE.AND.EX P2, PT, RZ, UR11, PT, P2 ;  /* 0x0000000bff007c0c */ /* 0x000fda000bf45320 */
[----:B------:R-:W-:Y:S05]  /*20c0*/  @P2 BRA `(.L_x_5991) ;  /* 0x0000000000082947 */ /* 0x000fea0003800000 */
[----:B------:R-:W-:Y:S05]  /*20d0*/  @P1 BRA `(.L_x_5992) ;  /* 0x00000000002c1947 */ /* 0x000fea0003800000 */
[----:B------:R-:W-:Y:S05]  /*20e0*/  BRA `(.L_x_5993) ;  /* 0x0000000000307947 */ /* 0x000fea0003800000 */
.L_x_5991:
[----:B-----5:R-:W-:-:S04]  /*20f0*/  PRMT R88, R13, 0x7632, R88 ;  /* 0x000076320d587816 */ /* 0x020fc80000000058 */
[----:B------:R-:W-:-:S05]  /*2100*/  SHF.L.U32 R88, R88, 0x10, RZ ;  /* 0x0000001058587819 */ /* 0x000fca00000006ff */
[----:B------:R-:W-:Y:S01]  /*2110*/  FADD.FTZ R101, R88, R101 ;  /* 0x0000006558657221 */ /* 0x000fe20000010000 */
[----:B------:R-:W-:Y:S06]  /*2120*/  BRA `(.L_x_5992) ;  /* 0x0000000000187947 */ /* 0x000fec0003800000 */
.L_x_5990:
[----:B-----5:R-:W-:Y:S02]  /*2130*/  PRMT R88, R17, 0x7632, R88 ;  /* 0x0000763211587816 */ /* 0x020fe40000000058 */
[----:B------:R-:W-:-:S03]  /*2140*/  @P3 PRMT R89, R13, 0x7632, R89 ;  /* 0x000076320d593816 */ /* 0x000fc60000000059 */
[----:B------:R-:W-:Y:S01]  /*2150*/  IMAD.U32 R88, R88, 0x10000, RZ ;  /* 0x0001000058587824 */ /* 0x000fe200078e00ff */
[----:B------:R-:W-:-:S03]  /*2160*/  @P3 SHF.L.U32 R102, R89, 0x10, RZ ;  /* 0x0000001059663819 */ /* 0x000fc600000006ff */
[----:B------:R-:W-:-:S04]  /*2170*/  FADD.FTZ R101, R88, R101 ;  /* 0x0000006558657221 */ /* 0x000fc80000010000 */
[----:B------:R-:W-:-:S07]  /*2180*/  @P3 FADD.FTZ R101, R102, R101 ;  /* 0x0000006566653221 */ /* 0x000fce0000010000 */
.L_x_5992:
[----:B------:R-:W-:-:S04]  /*2190*/  F2FP.BF16.F32.PACK_AB R88, RZ, R101 ;  /* 0x00000065ff58723e */ /* 0x000fc800000010ff */
[----:B------:R-:W-:-:S07]  /*21a0*/  PRMT R85, R85, 0x5410, R88 ;  /* 0x0000541055557816 */ /* 0x000fce0000000058 */
.L_x_5993:
        /* <DEDUP_REMOVED lines=8> */
.L_x_5995:
[----:B-----5:R-:W-:-:S04]  /*2230*/  IMAD.U32 R89, R14, 0x10000, RZ ;  /* 0x000100000e597824 */ /* 0x020fc800078e00ff */
[----:B------:R-:W-:Y:S01]  /*2240*/  FADD.FTZ R102, R89, R102 ;  /* 0x0000006659667221 */ /* 0x000fe20000010000 */
[----:B------:R-:W-:Y:S06]  /*2250*/  BRA `(.L_x_5996) ;  /* 0x0000000000107947 */ /* 0x000fec0003800000 */
.L_x_5994:
[----:B-----5:R-:W-:Y:S02]  /*2260*/  SHF.L.U32 R89, R18, 0x10, RZ ;  /* 0x0000001012597819 */ /* 0x020fe400000006ff */
[----:B------:R-:W-:-:S03]  /*2270*/  @P3 SHF.L.U32 R109, R14, 0x10, RZ ;  /* 0x000000100e6d3819 */ /* 0x000fc600000006ff */
[----:B------:R-:W-:-:S04]  /*2280*/  FADD.FTZ R102, R89, R102 ;  /* 0x0000006659667221 */ /* 0x000fc80000010000 */
[----:B------:R-:W-:-:S07]  /*2290*/  @P3 FADD.FTZ R102, R109, R102 ;  /* 0x000000666d663221 */ /* 0x000fce0000010000 */
.L_x_5996:
[----:B------:R-:W-:-:S04]  /*22a0*/  F2FP.BF16.F32.PACK_AB R88, RZ, R102 ;  /* 0x00000066ff58723e */ /* 0x000fc800000010ff */
[----:B------:R-:W-:-:S07]  /*22b0*/  PRMT R86, R88, 0x7610, R86 ;  /* 0x0000761058567816 */ /* 0x000fce0000000056 */
.L_x_5997:
[----:B------:R-:W-:Y:S01]  /*22c0*/  IMAD.U32 R109, R90, 0x10000, RZ ;  /* 0x000100005a6d7824 */ /* 0x000fe200078e00ff */
[----:B------:R-:W-:Y:S06]  /*22d0*/  @P4 BRA `(.L_x_5998) ;  /* 0x0000000000244947 */ /* 0x000fec0003800000 */
[----:B------:R-:W-:-:S04]  /*22e0*/  ISETP.NE.U32.AND P2, PT, RZ, UR10, PT ;  /* 0x0000000aff007c0c */ /* 0x000fc8000bf45070 */
[----:B------:R-:W-:-:S13]  /*22f0*/  ISETP.NE.AND.EX P2, PT, RZ, UR11, PT, P2 ;  /* 0x0000000bff007c0c */ /* 0x000fda000bf45320 */
[----:B------:R-:W-:Y:S05]  /*2300*/  @P2 BRA `(.L_x_5999) ;  /* 0x0000000000082947 */ /* 0x000fea0003800000 */
[----:B------:R-:W-:Y:S05]  /*2310*/  @P1 BRA `(.L_x_6000) ;  /* 0x00000000002c1947 */ /* 0x000fea0003800000 */
[----:B------:R-:W-:Y:S05]  /*2320*/  BRA `(.L_x_6001) ;  /* 0x0000000000307947 */ /* 0x000fea0003800000 */
.L_x_5999:
[----:B-----5:R-:W-:-:S04]  /*2330*/  PRMT R88, R14, 0x7632, R88 ;  /* 0x000076320e587816 */ /* 0x020fc80000000058 */
[----:B------:R-:W-:-:S05]  /*2340*/  SHF.L.U32 R88, R88, 0x10, RZ ;  /* 0x0000001058587819 */ /* 0x000fca00000006ff */
[----:B------:R-:W-:Y:S01]  /*2350*/  FADD.FTZ R109, R88, R109 ;  /* 0x0000006d586d7221 */ /* 0x000fe20000010000 */
[----:B------:R-:W-:Y:S06]  /*2360*/  BRA `(.L_x_6000) ;  /* 0x0000000000187947 */ /* 0x000fec0003800000 */
.L_x_5998:
[----:B-----5:R-:W-:Y:S02]  /*2370*/  PRMT R88, R18, 0x7632, R88 ;  /* 0x0000763212587816 */ /* 0x020fe40000000058 */
[----:B------:R-:W-:Y:S02]  /*2380*/  @P3 PRMT R89, R14, 0x7632, R89 ;  /* 0x000076320e593816 */ /* 0x000fe40000000059 */
[----:B------:R-:W-:-:S05]  /*2390*/  SHF.L.U32 R88, R88, 0x10, RZ ;  /* 0x0000001058587819 */ /* 0x000fca00000006ff */
[----:B------:R-:W-:Y:S01]  /*23a0*/  FADD.FTZ R109, R88, R109 ;  /* 0x0000006d586d7221 */ /* 0x000fe20000010000 */
[----:B------:R-:W-:-:S04]  /*23b0*/  @P3 IMAD.U32 R88, R89, 0x10000, RZ ;  /* 0x0001000059583824 */ /* 0x000fc800078e00ff */
[----:B------:R-:W-:-:S07]  /*23c0*/  @P3 FADD.FTZ R109, R88, R109 ;  /* 0x0000006d586d3221 */ /* 0x000fce0000010000 */
.L_x_6000:
[----:B------:R-:W-:-:S04]  /*23d0*/  F2FP.BF16.F32.PACK_AB R88, RZ, R109 ;  /* 0x0000006dff58723e */ /* 0x000fc800000010ff */
[----:B------:R-:W-:-:S07]  /*23e0*/  PRMT R86, R86, 0x5410, R88 ;  /* 0x0000541056567816 */ /* 0x000fce0000000058 */
.L_x_6001:
        /* <DEDUP_REMOVED lines=8> */
.L_x_6003:
[----:B-----5:R-:W-:-:S05]  /*2470*/  SHF.L.U32 R89, R15, 0x10, RZ ;  /* 0x000000100f597819 */ /* 0x020fca00000006ff */
[----:B------:R-:W-:Y:S01]  /*2480*/  FADD.FTZ R110, R89, R110 ;  /* 0x0000006e596e7221 */ /* 0x000fe20000010000 */
[----:B------:R-:W-:Y:S06]  /*2490*/  BRA `(.L_x_6004) ;  /* 0x0000000000107947 */ /* 0x000fec0003800000 */
.L_x_6002:
[----:B-----5:R-:W-:-:S04]  /*24a0*/  IMAD.U32 R89, R19, 0x10000, RZ ;  /* 0x0001000013597824 */ /* 0x020fc800078e00ff */
[----:B------:R-:W-:Y:S01]  /*24b0*/  FADD.FTZ R110, R89, R110 ;  /* 0x0000006e596e7221 */ /* 0x000fe20000010000 */
[----:B------:R-:W-:-:S05]  /*24c0*/  @P3 SHF.L.U32 R89, R15, 0x10, RZ ;  /* 0x000000100f593819 */ /* 0x000fca00000006ff */
[----:B------:R-:W-:-:S07]  /*24d0*/  @P3 FADD.FTZ R110, R89, R110 ;  /* 0x0000006e596e3221 */ /* 0x000fce0000010000 */
.L_x_6004:
[----:B------:R-:W-:-:S04]  /*24e0*/  F2FP.BF16.F32.PACK_AB R88, RZ, R110 ;  /* 0x0000006eff58723e */ /* 0x000fc800000010ff */
[----:B------:R-:W-:-:S07]  /*24f0*/  PRMT R87, R88, 0x7610, R87 ;  /* 0x0000761058577816 */ /* 0x000fce0000000057 */
.L_x_6005:
[----:B------:R-:W-:Y:S01]  /*2500*/  SHF.L.U32 R115, R91, 0x10, RZ ;  /* 0x000000105b737819 */ /* 0x000fe200000006ff */
[----:B------:R-:W-:Y:S06]  /*2510*/  @P4 BRA `(.L_x_6006) ;  /* 0x0000000000244947 */ /* 0x000fec0003800000 */
[----:B------:R-:W-:-:S04]  /*2520*/  ISETP.NE.U32.AND P2, PT, RZ, UR10, PT ;  /* 0x0000000aff007c0c */ /* 0x000fc8000bf45070 */
[----:B------:R-:W-:-:S13]  /*2530*/  ISETP.NE.AND.EX P2, PT, RZ, UR11, PT, P2 ;  /* 0x0000000bff007c0c */ /* 0x000fda000bf45320 */
[----:B------:R-:W-:Y:S05]  /*2540*/  @P2 BRA `(.L_x_6007) ;  /* 0x0000000000082947 */ /* 0x000fea0003800000 */
[----:B------:R-:W-:Y:S05]  /*2550*/  @P1 BRA `(.L_x_6008) ;  /* 0x00000000002c1947 */ /* 0x000fea0003800000 */
[----:B------:R-:W-:Y:S05]  /*2560*/  BRA `(.L_x_6009) ;  /* 0x0000000000307947 */ /* 0x000fea0003800000 */
.L_x_6007:
[----:B-----5:R-:W-:-:S05]  /*2570*/  PRMT R88, R15, 0x7632, R88 ;  /* 0x000076320f587816 */ /* 0x020fca0000000058 */
[----:B------:R-:W-:-:S04]  /*2580*/  IMAD.U32 R88, R88, 0x10000, RZ ;  /* 0x0001000058587824 */ /* 0x000fc800078e00ff */
[----:B------:R-:W-:Y:S01]  /*2590*/  FADD.FTZ R115, R88, R115 ;  /* 0x0000007358737221 */ /* 0x000fe20000010000 */
[----:B------:R-:W-:Y:S06]  /*25a0*/  BRA `(.L_x_6008) ;  /* 0x0000000000187947 */ /* 0x000fec0003800000 */
.L_x_6006:
[----:B-----5:R-:W-:-:S04]  /*25b0*/  PRMT R88, R19, 0x7632, R88 ;  /* 0x0000763213587816 */ /* 0x020fc80000000058 */
[----:B------:R-:W-:-:S05]  /*25c0*/  SHF.L.U32 R88, R88, 0x10, RZ ;  /* 0x0000001058587819 */ /* 0x000fca00000006ff */
[----:B------:R-:W-:Y:S01]  /*25d0*/  FADD.FTZ R115, R88, R115 ;  /* 0x0000007358737221 */ /* 0x000fe20000010000 */
[----:B------:R-:W-:-:S04]  /*25e0*/  @P3 PRMT R88, R15, 0x7632, R88 ;  /* 0x000076320f583816 */ /* 0x000fc80000000058 */
[----:B------:R-:W-:-:S05]  /*25f0*/  @P3 SHF.L.U32 R88, R88, 0x10, RZ ;  /* 0x0000001058583819 */ /* 0x000fca00000006ff */
[----:B------:R-:W-:-:S07]  /*2600*/  @P3 FADD.FTZ R115, R88, R115 ;  /* 0x0000007358733221 */ /* 0x000fce0000010000 */
.L_x_6008:
[----:B------:R-:W-:-:S04]  /*2610*/  F2FP.BF16.F32.PACK_AB R88, RZ, R115 ;  /* 0x00000073ff58723e */ /* 0x000fc800000010ff */
[----:B------:R-:W-:-:S07]  /*2620*/  PRMT R87, R87, 0x5410, R88 ;  /* 0x0000541057577816 */ /* 0x000fce0000000058 */
.L_x_6009:
[----:B------:R-:W0:Y:S02]  /*2630*/  @P1 LDC.64 R88, c[0x0][0x238] ;  /* 0x00008e00ff581b82 */ /* 0x000e240000000a00 */
[----:B0-----:R-:W-:-:S04]  /*2640*/  @P1 LEA R88, P2, R117, R88, 0x4 ;  /* 0x0000005875581211 */ /* 0x001fc800078420ff */
[C---:B------:R-:W-:Y:S01]  /*2650*/  @P1 LEA.HI.X R89, R117.reuse, R89, RZ, 0x4, P2 ;  /* 0x0000005975591211 */ /* 0x040fe200010f24ff */
[----:B------:R-:W-:-:S04]  /*2660*/  VIADD R117, R117, 0x20 ;  /* 0x0000002075757836 */ /* 0x000fc80000000000 */
[----:B------:R2:W-:Y:S04]  /*2670*/  @P1 STG.E.128 desc[UR4][R88.64], R84 ;  /* 0x0000005458001986 */ /* 0x0005e8000c101d04 */
.L_x_5977:
[----:B------:R-:W-:Y:S05]  /*2680*/  BSYNC B0 ;  /* 0x0000000000007941 */ /* 0x000fea0003800000 */
.L_x_5976:
        /* <DEDUP_REMOVED lines=26> */
.L_x_6013:
[----:B-----5:R-:W-:-:S05]  /*2830*/  SHF.L.U32 R103, R12, 0x10, RZ ;  /* 0x000000100c677819 */ /* 0x020fca00000006ff */
[----:B------:R-:W-:Y:S01]  /*2840*/  FADD.FTZ R8, R103, R8 ;  /* 0x0000000867087221 */ /* 0x000fe20000010000 */
[----:B------:R-:W-:Y:S06]  /*2850*/  BRA `(.L_x_6014) ;  /* 0x0000000000107947 */ /* 0x000fec0003800000 */
.L_x_6012:
[----:B-----5:R-:W-:Y:S01]  /*2860*/  IMAD.U32 R103, R16, 0x10000, RZ ;  /* 0x0001000010677824 */ /* 0x020fe200078e00ff */
[----:B------:R-:W-:-:S03]  /*2870*/  @P3 SHF.L.U32 R111, R12, 0x10, RZ ;  /* 0x000000100c6f3819 */ /* 0x000fc600000006ff */
[----:B------:R-:W-:-:S04]  /*2880*/  FADD.FTZ R8, R103, R8 ;  /* 0x0000000867087221 */ /* 0x000fc80000010000 */
[----:B------:R-:W-:-:S07]  /*2890*/  @P3 FADD.FTZ R8, R111, R8 ;  /* 0x000000086f083221 */ /* 0x000fce0000010000 */
.L_x_6014:
[----:B------:R-:W-:-:S04]  /*28a0*/  F2FP.BF16.F32.PACK_AB R88, RZ, R8 ;  /* 0x00000008ff58723e */ /* 0x000fc800000010ff */
[----:B------:R-:W-:-:S07]  /*28b0*/  PRMT R84, R88, 0x7610, R84 ;  /* 0x0000761058547816 */ /* 0x000fce0000000054 */
.L_x_6015:
[----:B------:R-:W-:Y:S01]  /*28c0*/  SHF.L.U32 R95, R95, 0x10, RZ ;  /* 0x000000105f5f7819 */ /* 0x000fe200000006ff */
[----:B------:R-:W-:Y:S06]  /*28d0*/  @P4 BRA `(.L_x_6016) ;  /* 0x0000000000244947 */ /* 0x000fec0003800000 */
[----:B------:R-:W-:-:S04]  /*28e0*/  ISETP.NE.U32.AND P2, PT, RZ, UR10, PT ;  /* 0x0000000aff007c0c */ /* 0x000fc8000bf45070 */
[----:B------:R-:W-:-:S13]  /*28f0*/  ISETP.NE.AND.EX P2, PT, RZ, UR11, PT, P2 ;  /* 0x0000000bff007c0c */ /* 0x000fda000bf45320 */
[----:B------:R-:W-:Y:S05]  /*2900*/  @P2 BRA `(.L_x_6017) ;  /* 0x0000000000082947 */ /* 0x000fea0003800000 */
[----:B------:R-:W-:Y:S05]  /*2910*/  @P1 BRA `(.L_x_6018) ;  /* 0x00000000002c1947 */ /* 0x000fea0003800000 */
[----:B------:R-:W-:Y:S05]  /*2920*/  BRA `(.L_x_6019) ;  /* 0x0000000000307947 */ /* 0x000fea0003800000 */
.L_x_6017:
[----:B-----5:R-:W-:-:S05]  /*2930*/  PRMT R88, R12, 0x7632, R88 ;  /* 0x000076320c587816 */ /* 0x020fca0000000058 */
[----:B------:R-:W-:-:S04]  /*2940*/  IMAD.U32 R88, R88, 0x10000, RZ ;  /* 0x0001000058587824 */ /* 0x000fc800078e00ff */
[----:B------:R-:W-:Y:S01]  /*2950*/  FADD.FTZ R95, R88, R95 ;  /* 0x0000005f585f7221 */ /* 0x000fe20000010000 */
[----:B------:R-:W-:Y:S06]  /*2960*/  BRA `(.L_x_6018) ;  /* 0x0000000000187947 */ /* 0x000fec0003800000 */
.L_x_6016:
[----:B-----5:R-:W-:Y:S02]  /*2970*/  PRMT R88, R16, 0x7632, R88 ;  /* 0x0000763210587816 */ /* 0x020fe40000000058 */
[----:B------:R-:W-:Y:S02]  /*2980*/  @P3 PRMT R96, R12, 0x7632, R96 ;  /* 0x000076320c603816 */ /* 0x000fe40000000060 */
[----:B------:R-:W-:Y:S02]  /*2990*/  SHF.L.U32 R88, R88, 0x10, RZ ;  /* 0x0000001058587819 */ /* 0x000fe400000006ff */
[----:B------:R-:W-:-:S03]  /*29a0*/  @P3 SHF.L.U32 R96, R96, 0x10, RZ ;  /* 0x0000001060603819 */ /* 0x000fc600000006ff */
[----:B------:R-:W-:-:S04]  /*29b0*/  FADD.FTZ R95, R88, R95 ;  /* 0x0000005f585f7221 */ /* 0x000fc80000010000 */
[----:B------:R-:W-:-:S07]  /*29c0*/  @P3 FADD.FTZ R95, R96, R95 ;  /* 0x0000005f605f3221 */ /* 0x000fce0000010000 */
.L_x_6018:
[----:B------:R-:W-:-:S04]  /*29d0*/  F2FP.BF16.F32.PACK_AB R88, RZ, R95 ;  /* 0x0000005fff58723e */ /* 0x000fc800000010ff */
[----:B------:R-:W-:-:S07]  /*29e0*/  PRMT R84, R84, 0x5410, R88 ;  /* 0x0000541054547816 */ /* 0x000fce0000000058 */
.L_x_6019:
        /* <DEDUP_REMOVED lines=8> */
.L_x_6021:
[----:B-----5:R-:W-:-:S05]  /*2a70*/  SHF.L.U32 R103, R13, 0x10, RZ ;  /* 0x000000100d677819 */ /* 0x020fca00000006ff */
[----:B------:R-:W-:Y:S01]  /*2a80*/  FADD.FTZ R96, R103, R96 ;  /* 0x0000006067607221 */ /* 0x000fe20000010000 */
[----:B------:R-:W-:Y:S06]  /*2a90*/  BRA `(.L_x_6022) ;  /* 0x0000000000107947 */ /* 0x000fec0003800000 */
.L_x_6020:
[----:B-----5:R-:W-:Y:S01]  /*2aa0*/  SHF.L.U32 R103, R17, 0x10, RZ ;  /* 0x0000001011677819 */ /* 0x020fe200000006ff */
[----:B------:R-:W-:-:S04]  /*2ab0*/  @P3 IMAD.U32 R111, R13, 0x10000, RZ ;  /* 0x000100000d6f3824 */ /* 0x000fc800078e00ff */
[----:B------:R-:W-:-:S04]  /*2ac0*/  FADD.FTZ R96, R103, R96 ;  /* 0x0000006067607221 */ /* 0x000fc80000010000 */
[----:B------:R-:W-:-:S07]  /*2ad0*/  @P3 FADD.FTZ R96, R111, R96 ;  /* 0x000000606f603221 */ /* 0x000fce0000010000 */
.L_x_6022:
[----:B------:R-:W-:-:S04]  /*2ae0*/  F2FP.BF16.F32.PACK_AB R88, RZ, R96 ;  /* 0x00000060ff58723e */ /* 0x000fc800000010ff */
[----:B------:R-:W-:-:S07]  /*2af0*/  PRMT R85, R88, 0x7610, R85 ;  /* 0x0000761058557816 */ /* 0x000fce0000000055 */
.L_x_6023:
[----:B------:R-:W-:Y:S01]  /*2b00*/  SHF.L.U32 R103, R89, 0x10, RZ ;  /* 0x0000001059677819 */ /* 0x000fe200000006ff */
[----:B------:R-:W-:Y:S06]  /*2b10*/  @P4 BRA `(.L_x_6024) ;  /* 0x0000000000244947 */ /* 0x000fec0003800000 */
[----:B------:R-:W-:-:S04]  /*2b20*/  ISETP.NE.U32.AND P2, PT, RZ, UR10, PT ;  /* 0x0000000aff007c0c */ /* 0x000fc8000bf45070 */
[----:B------:R-:W-:-:S13]  /*2b30*/  ISETP.NE.AND.EX P2, PT, RZ, UR11, PT, P2 ;  /* 0x0000000bff007c0c */ /* 0x000fda000bf45320 */
[----:B------:R-:W-:Y:S05]  /*2b40*/  @P2 BRA `(.L_x_6025) ;  /* 0x0000000000082947 */ /* 0x000fea0003800000 */
[----:B------:R-:W-:Y:S05]  /*2b50*/  @P1 BRA `(.L_x_6026) ;  /* 0x00000000002c1947 */ /* 0x000fea0003800000 */
[----:B------:R-:W-:Y:S05]  /*2b60*/  BRA `(.L_x_6027) ;  /* 0x0000000000307947 */ /* 0x000fea0003800000 */
.L_x_6025:
[----:B-----5:R-:W-:-:S04]  /*2b70*/  PRMT R88, R13, 0x7632, R88 ;  /* 0x000076320d587816 */ /* 0x020fc80000000058 */
[----:B------:R-:W-:-:S05]  /*2b80*/  SHF.L.U32 R88, R88, 0x10, RZ ;  /* 0x0000001058587819 */ /* 0x000fca00000006ff */
[----:B------:R-:W-:Y:S01]  /*2b90*/  FADD.FTZ R103, R88, R103 ;  /* 0x0000006758677221 */ /* 0x000fe20000010000 */
[----:B------:R-:W-:Y:S06]  /*2ba0*/  BRA `(.L_x_6026) ;  /* 0x0000000000187947 */ /* 0x000fec0003800000 */
.L_x_6024:
[----:B-----5:R-:W-:Y:S02]  /*2bb0*/  PRMT R88, R17, 0x7632, R88 ;  /* 0x0000763211587816 */ /* 0x020fe40000000058 */
[----:B------:R-:W-:-:S03]  /*2bc0*/  @P3 PRMT R89, R13, 0x7632, R89 ;  /* 0x000076320d593816 */ /* 0x000fc60000000059 */
[----:B------:R-:W-:Y:S01]  /*2bd0*/  IMAD.U32 R88, R88, 0x10000, RZ ;  /* 0x0001000058587824 */ /* 0x000fe200078e00ff */
[----:B------:R-:W-:-:S03]  /*2be0*/  @P3 SHF.L.U32 R104, R89, 0x10, RZ ;  /* 0x0000001059683819 */ /* 0x000fc600000006ff */
[----:B------:R-:W-:-:S04]  /*2bf0*/  FADD.FTZ R103, R88, R103 ;  /* 0x0000006758677221 */ /* 0x000fc80000010000 */
[----:B------:R-:W-:-:S07]  /*2c00*/  @P3 FADD.FTZ R103, R104, R103 ;  /* 0x0000006768673221 */ /* 0x000fce0000010000 */
.L_x_6026:
[----:B------:R-:W-:-:S04]  /*2c10*/  F2FP.BF16.F32.PACK_AB R88, RZ, R103 ;  /* 0x00000067ff58723e */ /* 0x000fc800000010ff */
[----:B------:R-:W-:-:S07]  /*2c20*/  PRMT R85, R85, 0x5410, R88 ;  /* 0x0000541055557816 */ /* 0x000fce0000000058 */
.L_x_6027:
        /* <DEDUP_REMOVED lines=8> */
.L_x_6029:
[----:B-----5:R-:W-:-:S04]  /*2cb0*/  IMAD.U32 R89, R14, 0x10000, RZ ;  /* 0x000100000e597824 */ /* 0x020fc800078e00ff */
[----:B------:R-:W-:Y:S01]  /*2cc0*/  FADD.FTZ R104, R89, R104 ;  /* 0x0000006859687221 */ /* 0x000fe20000010000 */
[----:B------:R-:W-:Y:S06]  /*2cd0*/  BRA `(.L_x_6030) ;  /* 0x0000000000107947 */ /* 0x000fec0003800000 */
.L_x_6028:
[----:B-----5:R-:W-:Y:S02]  /*2ce0*/  SHF.L.U32 R89, R18, 0x10, RZ ;  /* 0x0000001012597819 */ /* 0x020fe400000006ff */
[----:B------:R-:W-:-:S03]  /*2cf0*/  @P3 SHF.L.U32 R111, R14, 0x10, RZ ;  /* 0x000000100e6f3819 */ /* 0x000fc600000006ff */
[----:B------:R-:W-:-:S04]  /*2d00*/  FADD.FTZ R104, R89, R104 ;  /* 0x0000006859687221 */ /* 0x000fc80000010000 */
[----:B------:R-:W-:-:S07]  /*2d10*/  @P3 FADD.FTZ R104, R111, R104 ;  /* 0x000000686f683221 */ /* 0x000fce0000010000 */
.L_x_6030:
[----:B------:R-:W-:-:S04]  /*2d20*/  F2FP.BF16.F32.PACK_AB R88, RZ, R104 ;  /* 0x00000068ff58723e */ /* 0x000fc800000010ff */
[----:B------:R-:W-:-:S07]  /*2d30*/  PRMT R86, R88, 0x7610, R86 ;  /* 0x0000761058567816 */ /* 0x000fce0000000056 */
.L_x_6031:
[----:B------:R-:W-:Y:S01]  /*2d40*/  IMAD.U32 R111, R90, 0x10000, RZ ;  /* 0x000100005a6f7824 */ /* 0x000fe200078e00ff */
[----:B------:R-:W-:Y:S06]  /*2d50*/  @P4 BRA `(.L_x_6032) ;  /* 0x0000000000244947 */ /* 0x000fec0003800000 */
[----:B------:R-:W-:-:S04]  /*2d60*/  ISETP.NE.U32.AND P2, PT, RZ, UR10, PT ;  /* 0x0000000aff007c0c */ /* 0x000fc8000bf45070 */
[----:B------:R-:W-:-:S13]  /*2d70*/  ISETP.NE.AND.EX P2, PT, RZ, UR11, PT, P2 ;  /* 0x0000000bff007c0c */ /* 0x000fda000bf45320 */
[----:B------:R-:W-:Y:S05]  /*2d80*/  @P2 BRA `(.L_x_6033) ;  /* 0x0000000000082947 */ /* 0x000fea0003800000 */
[----:B------:R-:W-:Y:S05]  /*2d90*/  @P1 BRA `(.L_x_6034) ;  /* 0x00000000002c1947 */ /* 0x000fea0003800000 */
[----:B------:R-:W-:Y:S05]  /*2da0*/  BRA `(.L_x_6035) ;  /* 0x0000000000307947 */ /* 0x000fea0003800000 */
.L_x_6033:
[----:B-----5:R-:W-:-:S04]  /*2db0*/  PRMT R88, R14, 0x7632, R88 ;  /* 0x000076320e587816 */ /* 0x020fc80000000058 */
[----:B------:R-:W-:-:S05]  /*2dc0*/  SHF.L.U32 R88, R88, 0x10, RZ ;  /* 0x0000001058587819 */ /* 0x000fca00000006ff */
[----:B------:R-:W-:Y:S01]  /*2dd0*/  FADD.FTZ R111, R88, R111 ;  /* 0x0000006f586f7221 */ /* 0x000fe20000010000 */
[----:B------:R-:W-:Y:S06]  /*2de0*/  BRA `(.L_x_6034) ;  /* 0x0000000000187947 */ /* 0x000fec0003800000 */
.L_x_6032:
[----:B-----5:R-:W-:Y:S02]  /*2df0*/  PRMT R88, R18, 0x7632, R88 ;  /* 0x0000763212587816 */ /* 0x020fe40000000058 */
[----:B------:R-:W-:Y:S02]  /*2e00*/  @P3 PRMT R89, R14, 0x7632, R89 ;  /* 0x000076320e593816 */ /* 0x000fe40000000059 */
[----:B------:R-:W-:-:S05]  /*2e10*/  SHF.L.U32 R88, R88, 0x10, RZ ;  /* 0x0000001058587819 */ /* 0x000fca00000006ff */
[----:B------:R-:W-:Y:S01]  /*2e20*/  FADD.FTZ R111, R88, R111 ;  /* 0x0000006f586f7221 */ /* 0x000fe20000010000 */
[----:B------:R-:W-:-:S04]  /*2e30*/  @P3 IMAD.U32 R88, R89, 0x10000, RZ ;  /* 0x0001000059583824 */ /* 0x000fc800078e00ff */
[----:B------:R-:W-:-:S07]  /*2e40*/  @P3 FADD.FTZ R111, R88, R111 ;  /* 0x0000006f586f3221 */ /* 0x000fce0000010000 */
.L_x_6034:
[----:B------:R-:W-:-:S04]  /*2e50*/  F2FP.BF16.F32.PACK_AB R88, RZ, R111 ;  /* 0x0000006fff58723e */ /* 0x000fc800000010ff */
[----:B------:R-:W-:-:S07]  /*2e60*/  PRMT R86, R86, 0x5410, R88 ;  /* 0x0000541056567816 */ /* 0x000fce0000000058 */
.L_x_6035:
        /* <DEDUP_REMOVED lines=8> */
.L_x_6037:
[----:B-----5:R-:W-:-:S05]  /*2ef0*/  SHF.L.U32 R89, R15, 0x10, RZ ;  /* 0x000000100f597819 */ /* 0x020fca00000006ff */
[----:B------:R-:W-:Y:S01]  /*2f00*/  FADD.FTZ R112, R89, R112 ;  /* 0x0000007059707221 */ /* 0x000fe20000010000 */
[----:B------:R-:W-:Y:S06]  /*2f10*/  BRA `(.L_x_6038) ;  /* 0x0000000000107947 */ /* 0x000fec0003800000 */
.L_x_6036:
[----:B-----5:R-:W-:-:S04]  /*2f20*/  IMAD.U32 R89, R19, 0x10000, RZ ;  /* 0x0001000013597824 */ /* 0x020fc800078e00ff */
[----:B------:R-:W-:Y:S01]  /*2f30*/  FADD.FTZ R112, R89, R112 ;  /* 0x0000007059707221 */ /* 0x000fe20000010000 */
[----:B------:R-:W-:-:S05]  /*2f40*/  @P3 SHF.L.U32 R89, R15, 0x10, RZ ;  /* 0x000000100f593819 */ /* 0x000fca00000006ff */
[----:B------:R-:W-:-:S07]  /*2f50*/  @P3 FADD.FTZ R112, R89, R112 ;  /* 0x0000007059703221 */ /* 0x000fce0000010000 */
.L_x_6038:
[----:B------:R-:W-:-:S04]  /*2f60*/  F2FP.BF16.F32.PACK_AB R88, RZ, R112 ;  /* 0x00000070ff58723e */ /* 0x000fc800000010ff */
[----:B------:R-:W-:-:S07]  /*2f70*/  PRMT R87, R88, 0x7610, R87 ;  /* 0x0000761058577816 */ /* 0x000fce0000000057 */
.L_x_6039:
[----:B------:R-:W-:Y:S01]  /*2f80*/  SHF.L.U32 R116, R91, 0x10, RZ ;  /* 0x000000105b747819 */ /* 0x000fe200000006ff */
[----:B------:R-:W-:Y:S06]  /*2f90*/  @P4 BRA `(.L_x_6040) ;  /* 0x0000000000244947 */ /* 0x000fec0003800000 */
[----:B------:R-:W-:-:S04]  /*2fa0*/  ISETP.NE.U32.AND P2, PT, RZ, UR10, PT ;  /* 0x0000000aff007c0c */ /* 0x000fc8000bf45070 */
[----:B------:R-:W-:-:S13]  /*2fb0*/  ISETP.NE.AND.EX P2, PT, RZ, UR11, PT, P2 ;  /* 0x0000000bff007c0c */ /* 0x000fda000bf45320 */
[----:B------:R-:W-:Y:S05]  /*2fc0*/  @P2 BRA `(.L_x_6041) ;  /* 0x0000000000082947 */ /* 0x000fea0003800000 */
[----:B------:R-:W-:Y:S05]  /*2fd0*/  @P1 BRA `(.L_x_6042) ;  /* 0x00000000002c1947 */ /* 0x000fea0003800000 */
[----:B------:R-:W-:Y:S05]  /*2fe0*/  BRA `(.L_x_6043) ;  /* 0x0000000000307947 */ /* 0x000fea0003800000 */
.L_x_6041:
[----:B-----5:R-:W-:-:S05]  /*2ff0*/  PRMT R88, R15, 0x7632, R88 ;  /* 0x000076320f587816 */ /* 0x020fca0000000058 */
[----:B------:R-:W-:-:S04]  /*3000*/  IMAD.U32 R89, R88, 0x10000, RZ ;  /* 0x0001000058597824 */ /* 0x000fc800078e00ff */
[----:B------:R-:W-:Y:S01]  /*3010*/  FADD.FTZ R116, R89, R116 ;  /* 0x0000007459747221 */ /* 0x000fe20000010000 */
[----:B------:R-:W-:Y:S06]  /*3020*/  BRA `(.L_x_6042) ;  /* 0x0000000000187947 */ /* 0x000fec0003800000 */
.L_x_6040:
[----:B-----5:R-:W-:-:S04]  /*3030*/  PRMT R88, R19, 0x7632, R88 ;  /* 0x0000763213587816 */ /* 0x020fc80000000058 */
[----:B------:R-:W-:Y:S02]  /*3040*/  SHF.L.U32 R89, R88, 0x10, RZ ;  /* 0x0000001058597819 */ /* 0x000fe400000006ff */
[----:B------:R-:W-:-:S03]  /*3050*/  @P3 PRMT R88, R15, 0x7632, R88 ;  /* 0x000076320f583816 */ /* 0x000fc60000000058 */
[----:B------:R-:W-:Y:S01]  /*3060*/  FADD.FTZ R116, R89, R116 ;  /* 0x0000007459747221 */ /* 0x000fe20000010000 */
[----:B------:R-:W-:-:S05]  /*3070*/  @P3 SHF.L.U32 R89, R88, 0x10, RZ ;  /* 0x0000001058593819 */ /* 0x000fca00000006ff */
[----:B------:R-:W-:-:S07]  /*3080*/  @P3 FADD.FTZ R116, R89, R116 ;  /* 0x0000007459743221 */ /* 0x000fce0000010000 */
.L_x_6042:
[----:B------:R-:W-:-:S04]  /*3090*/  F2FP.BF16.F32.PACK_AB R88, RZ, R116 ;  /* 0x00000074ff58723e */ /* 0x000fc800000010ff */
[----:B------:R-:W-:-:S07]  /*30a0*/  PRMT R87, R87, 0x5410, R88 ;  /* 0x0000541057577816 */ /* 0x000fce0000000058 */
.L_x_6043:
[----:B------:R-:W0:Y:S02]  /*30b0*/  @P1 LDC.64 R88, c[0x0][0x238] ;  /* 0x00008e00ff581b82 */ /* 0x000e240000000a00 */
[----:B0-----:R-:W-:-:S04]  /*30c0*/  @P1 LEA R88, P2, R117, R88, 0x4 ;  /* 0x0000005875581211 */ /* 0x001fc800078420ff */
[----:B------:R-:W-:-:S05]  /*30d0*/  @P1 LEA.HI.X R89, R117, R89, RZ, 0x4, P2 ;  /* 0x0000005975591211 */ /* 0x000fca00010f24ff */
[----:B------:R3:W-:Y:S04]  /*30e0*/  @P1 STG.E.128 desc[UR4][R88.64], R84 ;  /* 0x0000005458001986 */ /* 0x0007e8000c101d04 */
.L_x_6011:
[----:B------:R-:W-:Y:S05]  /*30f0*/  BSYNC B0 ;  /* 0x0000000000007941 */ /* 0x000fea0003800000 */
.L_x_6010:
        /* <DEDUP_REMOVED lines=125> */
.L_x_6065:
        /* <DEDUP_REMOVED lines=23> */
[----:B------:R-:W-:Y:S01]  /*3a40*/  FMUL.FTZ R120, R118, R121 ;  /* 0x0000007976787220 */ /* 0x000fe20000410000 */
[----:B------:R-:W-:Y:S01]  /*3a50*/  FADD.FTZ R91, R99, -R117 ;  /* 0x80000075635b7221 */ /* 0x000fe20000010000 */
[----:B-----5:R-:W-:Y:S01]  /*3a60*/  FFMA.FTZ R88, R28, R89, R20 ;  /* 0x000000591c587223 */ /* 0x020fe20000010014 */
[----:B------:R-:W-:Y:S01]  /*3a70*/  FFMA.FTZ R89, R29, R90, R21 ;  /* 0x0000005a1d597223 */ /* 0x000fe20000010015 */
[----:B0-----:R-:W-:Y:S01]  /*3a80*/  FFMA.FTZ R122, R33, R120, R25 ;  /* 0x00000078217a7223 */ /* 0x001fe20000010019 */
[C---:B------:R-:W-:Y:S01]  /*3a90*/  FMUL.FTZ R90, R118.reuse, R91 ;  /* 0x0000005b765a7220 */ /* 0x040fe20000410000 */
[----:B------:R-:W0:Y:S01]  /*3aa0*/  LDC.64 R120, c[0x0][0x2b8] ;  /* 0x0000ae00ff787b82 */ /* 0x000e220000000a00 */
[----:B------:R-:W-:Y:S01]  /*3ab0*/  FMUL.FTZ R119, R118, R119 ;  /* 0x0000007776777220 */ /* 0x000fe20000410000 */
[----:B------:R-:W-:Y:S01]  /*3ac0*/  F2FP.BF16.F32.PACK_AB R88, R89, R88 ;  /* 0x000000585958723e */ /* 0x000fe200000010ff */
[----:B------:R-:W-:Y:S01]  /*3ad0*/  FADD.FTZ R89, R9, -R117 ;  /* 0x8000007509597221 */ /* 0x000fe20000010000 */
[----:B------:R-:W-:Y:S01]  /*3ae0*/  FFMA.FTZ R90, R31, R90, R23 ;  /* 0x0000005a1f5a7223 */ /* 0x000fe20000010017 */
[----:B------:R-:W-:Y:S01]  /*3af0*/  FFMA.FTZ R119, R32, R119, R24 ;  /* 0x0000007720777223 */ /* 0x000fe20000010018 */
[----:B------:R-:W-:Y:S01]  /*3b00*/  FADD.FTZ R91, R106, -R117 ;  /* 0x800000756a5b7221 */ /* 0x000fe20000010000 */
[----:B------:R-:W-:-:S03]  /*3b10*/  FMUL.FTZ R89, R118, R89 ;  /* 0x0000005976597220 */ /* 0x000fc60000410000 */
[----:B------:R-:W-:Y:S01]  /*3b20*/  FMUL.FTZ R91, R118, R91 ;  /* 0x0000005b765b7220 */ /* 0x000fe20000410000 */
[----:B------:R-:W-:-:S03]  /*3b30*/  FFMA.FTZ R89, R30, R89, R22 ;  /* 0x000000591e597223 */ /* 0x000fc60000010016 */
[----:B------:R-:W-:Y:S02]  /*3b40*/  FFMA.FTZ R91, R34, R91, R26 ;  /* 0x0000005b225b7223 */ /* 0x000fe4000001001a */
[----:B------:R-:W-:Y:S02]  /*3b50*/  F2FP.BF16.F32.PACK_AB R89, R90, R89 ;  /* 0x000000595a59723e */ /* 0x000fe400000010ff */
[----:B------:R-:W-:Y:S01]  /*3b60*/  F2FP.BF16.F32.PACK_AB R90, R122, R119 ;  /* 0x000000777a5a723e */ /* 0x000fe200000010ff */
[----:B------:R-:W-:-:S04]  /*3b70*/  FADD.FTZ R119, R113, -R117 ;  /* 0x8000007571777221 */ /* 0x000fc80000010000 */
[----:B------:R-:W-:Y:S01]  /*3b80*/  FMUL.FTZ R122, R118, R119 ;  /* 0x00000077767a7220 */ /* 0x000fe20000410000 */
[----:B0-----:R-:W-:-:S04]  /*3b90*/  IMAD.WIDE.U32 R120, R2, 0x10, R120 ;  /* 0x0000001002787825 */ /* 0x001fc800078e0078 */
[----:B------:R-:W-:Y:S01]  /*3ba0*/  FFMA.FTZ R122, R35, R122, R27 ;  /* 0x0000007a237a7223 */ /* 0x000fe2000001001b */
[----:B------:R-:W-:-:S04]  /*3bb0*/  VIADD R2, R2, 0x20 ;  /* 0x0000002002027836 */ /* 0x000fc80000000000 */
[----:B------:R-:W-:-:S05]  /*3bc0*/  F2FP.BF16.F32.PACK_AB R91, R122, R91 ;  /* 0x0000005b7a5b723e */ /* 0x000fca00000010ff */
[----:B------:R2:W-:Y:S02]  /*3bd0*/  STG.E.128 desc[UR4][R120.64], R88 ;  /* 0x0000005878007986 */ /* 0x0005e4000c101d04 */
.L_x_6046:
[----:B------:R-:W-:Y:S05]  /*3be0*/  BSYNC B0 ;  /* 0x0000000000007941 */ /* 0x000fea0003800000 */
.L_x_6045:
        /* <DEDUP_REMOVED lines=30> */
[C---:B0-----:R-:W-:Y:S01]  /*3dd0*/  IMAD.WIDE.U32 R120, R2.reuse, 0x10, R120 ;  /* 0x0000001002787825 */ /* 0x041fe200078e0078 */
[----:B------:R-:W-:-:S03]  /*3de0*/  IADD3 R2, R2, 0x20, RZ ;  /* 0x0000002002027810 */ /* 0x000fc60007ffe0ff */
[----:B------:R-:W-:-:S05]  /*3df0*/  FFMA.FTZ R122, R51, R122, R43 ;  /* 0x0000007a337a7223 */ /* 0x000fca000001002b */
[----:B------:R-:W-:-:S05]  /*3e00*/  F2FP.BF16.F32.PACK_AB R91, R122, R91 ;  /* 0x0000005b7a5b723e */ /* 0x000fca00000010ff */
[----:B------:R3:W-:Y:S02]  /*3e10*/  STG.E.128 desc[UR4][R120.64], R88 ;  /* 0x0000005878007986 */ /* 0x0007e4000c101d04 */
.L_x_6048:
[----:B------:R-:W-:Y:S05]  /*3e20*/  BSYNC B0 ;  /* 0x0000000000007941 */ /* 0x000fea0003800000 */
.L_x_6047:
        /* <DEDUP_REMOVED lines=35> */
.L_x_6050:
[----:B------:R-:W-:Y:S05]  /*4060*/  BSYNC B0 ;  /* 0x0000000000007941 */ /* 0x000fea0003800000 */
.L_x_6049:
[----:B------:R-:W-:Y:S01]  /*4070*/  ISETP.GE.U32.AND P2, PT, R5, 0x80, PT ;  /* 0x000000800500780c */ /* 0x000fe20003f46070 */
[----:B------:R-:W-:-:S12]  /*4080*/  BSSY B0, `(.L_x_6051) ;  /* 0x0000021000007945 */ /* 0x000fd80003800000 */
[----:B------:R-:W-:Y:S05]  /*4090*/  @!P2 BRA `(.L_x_6052) ;  /* 0x00000000007ca947 */ /* 0x000fea0003800000 */
[--C-:B-1234-:R-:W-:Y:S01]  /*40a0*/  FADD.FTZ R88, R112, -R117.reuse ;  /* 0x8000007570587221 */ /* 0x11efe20000010000 */
        /* <DEDUP_REMOVED lines=10> */
[----:B------:R-:W-:Y:S01]  /*4150*/  FMUL.FTZ R89, R118, R89 ;  /* 0x0000005976597220 */ /* 0x000fe20000410000 */
[----:B-----5:R-:W-:Y:S01]  /*4160*/  FFMA.FTZ R120, R82, R117, R74 ;  /* 0x0000007552787223 */ /* 0x020fe2000001004a */
[----:B------:R-:W-:Y:S01]  /*4170*/  FFMA.FTZ R125, R83, R90, R75 ;  /* 0x0000005a537d7223 */ /* 0x000fe2000001004b */
[C---:B------:R-:W-:Y:S01]  /*4180*/  FMUL.FTZ R117, R118.reuse, R123 ;  /* 0x0000007b76757220 */ /* 0x040fe20000410000 */
[C---:B------:R-:W-:Y:S01]  /*4190*/  FMUL.FTZ R90, R118.reuse, R119 ;  /* 0x00000077765a7220 */ /* 0x040fe20000410000 */
[C---:B------:R-:W-:Y:S01]  /*41a0*/  FMUL.FTZ R121, R118.reuse, R121 ;  /* 0x0000007976797220 */ /* 0x040fe20000410000 */
[----:B0-----:R-:W-:Y:S01]  /*41b0*/  FMUL.FTZ R122, R118, R91 ;  /* 0x0000005b767a7220 */ /* 0x001fe20000410000 */
[----:B------:R-:W-:Y:S01]  /*41c0*/  F2FP.BF16.F32.PACK_AB R91, R125, R120 ;  /* 0x000000787d5b723e */ /* 0x000fe200000010ff */
[----:B------:R-:W0:Y:S01]  /*41d0*/  LDC.64 R118, c[0x0][0x2b8] ;  /* 0x0000ae00ff767b82 */ /* 0x000e220000000a00 */
[----:B------:R-:W-:Y:S01]  /*41e0*/  FFMA.FTZ R120, R76, R89, R68 ;  /* 0x000000594c787223 */ /* 0x000fe20000010044 */
[----:B------:R-:W-:Y:S01]  /*41f0*/  FFMA.FTZ R89, R78, R117, R70 ;  /* 0x000000754e597223 */ /* 0x000fe20000010046 */
[----:B------:R-:W-:Y:S01]  /*4200*/  FFMA.FTZ R124, R81, R122, R73 ;  /* 0x0000007a517c7223 */ /* 0x000fe20000010049 */
[----:B------:R-:W-:Y:S01]  /*4210*/  FFMA.FTZ R121, R80, R121, R72 ;  /* 0x0000007950797223 */ /* 0x000fe20000010048 */
[----:B------:R-:W-:Y:S01]  /*4220*/  FFMA.FTZ R122, R79, R90, R71 ;  /* 0x0000005a4f7a7223 */ /* 0x000fe20000010047 */
[----:B------:R-:W-:-:S03]  /*4230*/  FFMA.FTZ R117, R77, R88, R69 ;  /* 0x000000584d757223 */ /* 0x000fc60000010045 */
[----:B------:R-:W-:Y:S02]  /*4240*/  F2FP.BF16.F32.PACK_AB R90, R124, R121 ;  /* 0x000000797c5a723e */ /* 0x000fe400000010ff */
[----:B------:R-:W-:Y:S02]  /*4250*/  F2FP.BF16.F32.PACK_AB R89, R122, R89 ;  /* 0x000000597a59723e */ /* 0x000fe400000010ff */
[----:B------:R-:W-:Y:S01]  /*4260*/  F2FP.BF16.F32.PACK_AB R88, R117, R120 ;  /* 0x000000787558723e */ /* 0x000fe200000010ff */
[----:B0-----:R-:W-:-:S05]  /*4270*/  IMAD.WIDE.U32 R118, R2, 0x10, R118 ;  /* 0x0000001002767825 */ /* 0x001fca00078e0076 */
[----:B------:R0:W-:Y:S02]  /*4280*/  STG.E.128 desc[UR4][R118.64], R88 ;  /* 0x0000005876007986 */ /* 0x0001e4000c101d04 */
.L_x_6052:
[----:B------:R-:W-:Y:S05]  /*4290*/  BSYNC B0 ;  /* 0x0000000000007941 */ /* 0x000fea0003800000 */
.L_x_6051:
[----:B01234-:R-:W0:Y:S02]  /*42a0*/  LDC.64 R88, c[0x0][0x210] ;  /* 0x00008400ff587b82 */ /* 0x01fe240000000a00 */
[----:B0-----:R-:W-:-:S05]  /*42b0*/  IMAD R3, R88, 0x4, R3 ;  /* 0x0000000458037824 */ /* 0x001fca00078e0203 */
[----:B------:R-:W-:-:S13]  /*42c0*/  ISETP.GE.AND P2, PT, R3, R89, PT ;  /* 0x000000590300720c */ /* 0x000fda0003f46270 */
[----:B------:R-:W-:Y:S05]  /*42d0*/  @!P2 BRA `(.L_x_6053) ;  /* 0xffffffc000fca947 */ /* 0x000fea000383ffff */
[----:B------:R-:W-:Y:S05]  /*42e0*/  EXIT ;  /* 0x000000000000794d */ /* 0x000fea0003800000 */
.L_x_6044:
[----:B------:R-:W-:Y:S01]  /*42f0*/  HFMA2.MMA R117, -RZ, RZ, 0, 5.9604644775390625e-08 ;  /* 0x00000001ff757435 */ /* 0x000fe200000001ff */
[----:B------:R-:W-:Y:S01]  /*4300*/  BSSY B0, `(.L_x_6054) ;  /* 0x0000007000007945 */ /* 0x000fe20003800000 */
[----:B------:R-:W-:Y:S01]  /*4310*/  MOV R125, R89 ;  /* 0x00000059007d7202 */ /* 0x000fe20000000f00 */
[----:B------:R-:W-:Y:S01]  /*4320*/  IMAD.MOV.U32 R91, RZ, RZ, -0x1 ;  /* 0xffffffffff5b7424 */ /* 0x000fe200078e00ff */
[----:B------:R-:W-:-:S07]  /*4330*/  MOV R118, 0x1f ;  /* 0x0000001f00767802 */ /* 0x000fce0000000f00 */
[----:B-----5:R-:W-:Y:S05]  /*4340*/  WARPSYNC.COLLECTIVE R91, `(.L_x_6055) ;  /* 0x000000005b087348 */ /* 0x020fea0003c00000 */
[----:B------:R0:W1:Y:S02]  /*4350*/  SHFL.BFLY P6, R124, R125, R117, R118 ;  /* 0x0c0000757d7c7389 */ /* 0x00006400000c0076 */
[----:B01---5:R-:W-:Y:S01]  /*4360*/  ENDCOLLECTIVE ;  /* 0x000000000000791b */ /* 0x023fe20003800000 */
.L_x_6055:
[----:B------:R-:W-:Y:S05]  /*4370*/  BSYNC B0 ;  /* 0x0000000000007941 */ /* 0x000fea0003800000 */
.L_x_6054:
[----:B------:R-:W-:Y:S01]  /*4380*/  MOV R88, R124 ;  /* 0x0000007c00587202 */ /* 0x000fe20000000f00 */
[----:B------:R-:W-:Y:S01]  /*4390*/  HFMA2.MMA R117, -RZ, RZ, 0, 1.1920928955078125e-07 ;  /* 0x00000002ff757435 */ /* 0x000fe200000001ff */
[----:B------:R-:W-:Y:S01]  /*43a0*/  IMAD.MOV.U32 R118, RZ, RZ, 0x1f ;  /* 0x0000001fff767424 */ /* 0x000fe200078e00ff */
[----:B------:R-:W-:Y:S01]  /*43b0*/  MOV R91, 0xffffffff ;  /* 0xffffffff005b7802 */ /* 0x000fe20000000f00 */
[----:B------:R-:W0:Y:S01]  /*43c0*/  LDC R90, c[0x0][0x290] ;  /* 0x0000a400ff5a7b82 */ /* 0x000e220000000800 */
[----:B------:R-:W-:-:S05]  /*43d0*/  FADD.FTZ R120, R89, R88 ;  /* 0x0000005859787221 */ /* 0x000fca0000010000 */
[----:B------:R-:W-:-:S07]  /*43e0*/  MOV R125, R120 ;  /* 0x00000078007d7202 */ /* 0x000fce0000000f00 */
[----:B0-----:R-:W-:Y:S05]  /*43f0*/  WARPSYNC.COLLECTIVE R91, `(.L_x_6056) ;  /* 0x000000005b087348 */ /* 0x001fea0003c00000 */
[----:B------:R1:W2:Y:S02]  /*4400*/  SHFL.BFLY P6, R124, R125, R117, R118 ;  /* 0x0c0000757d7c7389 */ /* 0x0002a400000c0076 */
[----:B012---:R-:W-:Y:S01]  /*4410*/  ENDCOLLECTIVE ;  /* 0x000000000000791b */ /* 0x007fe20003800000 */
.L_x_6056:
[----:B------:R-:W-:Y:S01]  /*4420*/  IMAD.MOV.U32 R117, RZ, RZ, 0x4 ;  /* 0x00000004ff757424 */ /* 0x000fe200078e00ff */
[----:B------:R-:W-:-:S05]  /*4430*/  MOV R119, R124 ;  /* 0x0000007c00777202 */ /* 0x000fca0000000f00 */
[----:B------:R-:W-:-:S05]  /*4440*/  FADD.FTZ R121, R120, R119 ;  /* 0x0000007778797221 */ /* 0x000fca0000010000 */
[----:B------:R-:W-:-:S07]  /*4450*/  MOV R125, R121 ;  /* 0x00000079007d7202 */ /* 0x000fce0000000f00 */
[----:B------:R-:W-:Y:S05]  /*4460*/  WARPSYNC.COLLECTIVE R91, `(.L_x_6057) ;  /* 0x000000005b087348 */ /* 0x000fea0003c00000 */
[----:B------:R0:W1:Y:S02]  /*4470*/  SHFL.BFLY P6, R124, R125, R117, R118 ;  /* 0x0c0000757d7c7389 */ /* 0x00006400000c0076 */
[----:B01----:R-:W-:Y:S01]  /*4480*/  ENDCOLLECTIVE ;  /* 0x000000000000791b */ /* 0x003fe20003800000 */
.L_x_6057:
[----:B------:R-:W-:Y:S01]  /*4490*/  HFMA2.MMA R117, -RZ, RZ, 0, 4.76837158203125e-07 ;  /* 0x00000008ff757435 */ /* 0x000fe200000001ff */
[----:B------:R-:W-:-:S05]  /*44a0*/  MOV R88, R124 ;  /* 0x0000007c00587202 */ /* 0x000fca0000000f00 */
[----:B------:R-:W-:-:S05]  /*44b0*/  FADD.FTZ R122, R121, R88 ;  /* 0x00000058797a7221 */ /* 0x000fca0000010000 */
[----:B------:R-:W-:-:S07]  /*44c0*/  MOV R125, R122 ;  /* 0x0000007a007d7202 */ /* 0x000fce0000000f00 */
[----:B------:R-:W-:Y:S05]  /*44d0*/  WARPSYNC.COLLECTIVE R91, `(.L_x_6058) ;  /* 0x000000005b087348 */ /* 0x000fea0003c00000 */
[----:B------:R0:W1:Y:S02]  /*44e0*/  SHFL.BFLY P6, R124, R125, R117, R118 ;  /* 0x0c0000757d7c7389 */ /* 0x00006400000c0076 */
[----:B01----:R-:W-:Y:S01]  /*44f0*/  ENDCOLLECTIVE ;  /* 0x000000000000791b */ /* 0x003fe20003800000 */
.L_x_6058:
[----:B------:R-:W-:Y:S01]  /*4500*/  HFMA2.MMA R117, -RZ, RZ, 0, 9.5367431640625e-07 ;  /* 0x00000010ff757435 */ /* 0x000fe200000001ff */
[----:B------:R-:W-:-:S04]  /*4510*/  IMAD.MOV.U32 R119, RZ, RZ, R124 ;  /* 0x000000ffff777224 */ /* 0x000fc800078e007c */
[----:B------:R-:W-:-:S05]  /*4520*/  FADD.FTZ R123, R122, R119 ;  /* 0x000000777a7b7221 */ /* 0x000fca0000010000 */
[----:B------:R-:W-:-:S07]  /*4530*/  MOV R125, R123 ;  /* 0x0000007b007d7202 */ /* 0x000fce0000000f00 */
[----:B------:R-:W-:Y:S05]  /*4540*/  WARPSYNC.COLLECTIVE R91, `(.L_x_6059) ;  /* 0x000000005b087348 */ /* 0x000fea0003c00000 */
[----:B------:R0:W1:Y:S02]  /*4550*/  SHFL.BFLY P6, R124, R125, R117, R118 ;  /* 0x0c0000757d7c7389 */ /* 0x00006400000c0076 */
[----:B01----:R-:W-:Y:S01]  /*4560*/  ENDCOLLECTIVE ;  /* 0x000000000000791b */ /* 0x003fe20003800000 */
.L_x_6059:
[----:B------:R-:W-:Y:S01]  /*4570*/  HFMA2.MMA R117, -RZ, RZ, 0, 5.9604644775390625e-08 ;  /* 0x00000001ff757435 */ /* 0x000fe200000001ff */
        /* <DEDUP_REMOVED lines=68> */
[----:B------:R-:W-:-:S03]  /*49c0*/  MOV R118, 0x1f ;  /* 0x0000001f00767802 */ /* 0x000fc60000000f00 */
[----:B------:R-:W-:-:S07]  /*49d0*/  IMAD.MOV.U32 R125, RZ, RZ, R88 ;  /* 0x000000ffff7d7224 */ /* 0x000fce00078e0058 */
[----:B------:R-:W-:Y:S05]  /*49e0*/  WARPSYNC.COLLECTIVE R91, `(.L_x_6060) ;  /* 0x000000005b087348 */ /* 0x000fea0003c00000 */
[----:B------:R0:W1:Y:S02]  /*49f0*/  SHFL.BFLY P6, R124, R125, R117, R118 ;  /* 0x0c0000757d7c7389 */ /* 0x00006400000c0076 */
[----:B01----:R-:W-:Y:S01]  /*4a00*/  ENDCOLLECTIVE ;  /* 0x000000000000791b */ /* 0x003fe20003800000 */
.L_x_6060:
[----:B------:R-:W-:Y:S01]  /*4a10*/  HFMA2.MMA R117, -RZ, RZ, 0, 1.1920928955078125e-07 ;  /* 0x00000002ff757435 */ /* 0x000fe200000001ff */
[----:B------:R-:W-:-:S05]  /*4a20*/  MOV R89, R124 ;  /* 0x0000007c00597202 */ /* 0x000fca0000000f00 */
[----:B------:R-:W-:-:S04]  /*4a30*/  FADD.FTZ R89, R88, R89 ;  /* 0x0000005958597221 */ /* 0x000fc80000010000 */
[----:B------:R-:W-:-:S07]  /*4a40*/  IMAD.MOV.U32 R125, RZ, RZ, R89 ;  /* 0x000000ffff7d7224 */ /* 0x000fce00078e0059 */
[----:B------:R-:W-:Y:S05]  /*4a50*/  WARPSYNC.COLLECTIVE R91, `(.L_x_6061) ;  /* 0x000000005b087348 */ /* 0x000fea0003c00000 */
[----:B------:R0:W1:Y:S02]  /*4a60*/  SHFL.BFLY P6, R124, R125, R117, R118 ;  /* 0x0c0000757d7c7389 */ /* 0x00006400000c0076 */
[----:B01----:R-:W-:Y:S01]  /*4a70*/  ENDCOLLECTIVE ;  /* 0x000000000000791b */ /* 0x003fe20003800000 */
.L_x_6061:
[----:B------:R-:W-:Y:S01]  /*4a80*/  IMAD.MOV.U32 R117, RZ, RZ, 0x4 ;  /* 0x00000004ff757424 */ /* 0x000fe200078e00ff */
[----:B------:R-:W-:-:S05]  /*4a90*/  MOV R120, R124 ;  /* 0x0000007c00787202 */ /* 0x000fca0000000f00 */
[----:B------:R-:W-:-:S05]  /*4aa0*/  FADD.FTZ R120, R89, R120 ;  /* 0x0000007859787221 */ /* 0x000fca0000010000 */
[----:B------:R-:W-:-:S07]  /*4ab0*/  MOV R125, R120 ;  /* 0x00000078007d7202 */ /* 0x000fce0000000f00 */
[----:B------:R-:W-:Y:S05]  /*4ac0*/  WARPSYNC.COLLECTIVE R91, `(.L_x_6062) ;  /* 0x000000005b087348 */ /* 0x000fea0003c00000 */
[----:B------:R0:W1:Y:S02]  /*4ad0*/  SHFL.BFLY P6, R124, R125, R117, R118 ;  /* 0x0c0000757d7c7389 */ /* 0x00006400000c0076 */
[----:B01----:R-:W-:Y:S01]  /*4ae0*/  ENDCOLLECTIVE ;  /* 0x000000000000791b */ /* 0x003fe20003800000 */
.L_x_6062:
[----:B------:R-:W-:Y:S01]  /*4af0*/  HFMA2.MMA R117, -RZ, RZ, 0, 4.76837158203125e-07 ;  /* 0x00000008ff757435 */ /* 0x000fe200000001ff */
[----:B------:R-:W-:-:S05]  /*4b00*/  MOV R121, R124 ;  /* 0x0000007c00797202 */ /* 0x000fca0000000f00 */
[----:B------:R-:W-:-:S05]  /*4b10*/  FADD.FTZ R121, R120, R121 ;  /* 0x0000007978797221 */ /* 0x000fca0000010000 */
[----:B------:R-:W-:-:S07]  /*4b20*/  MOV R125, R121 ;  /* 0x00000079007d7202 */ /* 0x000fce0000000f00 */
[----:B------:R-:W-:Y:S05]  /*4b30*/  WARPSYNC.COLLECTIVE R91, `(.L_x_6063) ;  /* 0x000000005b087348 */ /* 0x000fea0003c00000 */
[----:B------:R0:W1:Y:S02]  /*4b40*/  SHFL.BFLY P6, R124, R125, R117, R118 ;  /* 0x0c0000757d7c7389 */ /* 0x00006400000c0076 */
[----:B01----:R-:W-:Y:S01]  /*4b50*/  ENDCOLLECTIVE ;  /* 0x000000000000791b */ /* 0x003fe20003800000 */
.L_x_6063:
[----:B------:R-:W-:Y:S01]  /*4b60*/  HFMA2.MMA R117, -RZ, RZ, 0, 9.5367431640625e-07 ;  /* 0x00000010ff757435 */ /* 0x000fe200000001ff */
[----:B------:R-:W-:-:S04]  /*4b70*/  IMAD.MOV.U32 R122, RZ, RZ, R124 ;  /* 0x000000ffff7a7224 */ /* 0x000fc800078e007c */
[----:B------:R-:W-:-:S05]  /*4b80*/  FADD.FTZ R122, R121, R122 ;  /* 0x0000007a797a7221 */ /* 0x000fca0000010000 */
[----:B------:R-:W-:-:S07]  /*4b90*/  MOV R125, R122 ;  /* 0x0000007a007d7202 */ /* 0x000fce0000000f00 */
[----:B------:R-:W-:Y:S05]  /*4ba0*/  WARPSYNC.COLLECTIVE R91, `(.L_x_6064) ;  /* 0x000000005b087348 */ /* 0x000fea0003c00000 */
[----:B------:R0:W1:Y:S02]  /*4bb0*/  SHFL.BFLY P6, R124, R125, R117, R118 ;  /* 0x0c0000757d7c7389 */ /* 0x00006400000c0076 */
[----:B01----:R-:W-:Y:S01]  /*4bc0*/  ENDCOLLECTIVE ;  /* 0x000000000000791b */ /* 0x003fe20003800000 */
.L_x_6064:
[----:B------:R-:W-:Y:S01]  /*4bd0*/  MOV R123, R124 ;  /* 0x0000007c007b7202 */ /* 0x000fe20000000f00 */
[----:B------:R-:W-:Y:S06]  /*4be0*/  BRA `(.L_x_6065) ;  /* 0xffffffec00387947 */ /* 0x000fec000383ffff */
.L_x_6066:
        /* <DEDUP_REMOVED lines=9> */
.L_x_27168:


//--------------------- .text._ZN10layer_norm31ln_parallel_residual_fwd_kernelINS_13Kernel_traitsIf13__nv_bfloat16S2_S2_fjLj1024ELj1ELj4ELj1ELj16ENS_18Kernel_traits_baseILj1024EfS2_S2_S2_fjLj128EEEEELb0ELb1ELb1EEEvNS_9FwdParamsE --------------------------
	.section	.text._ZN10layer_norm31ln_parallel_residual_fwd_kernelINS_13Kernel_traitsIf13__nv_bfloat16S2_S2_fjLj1024ELj1ELj4ELj1ELj16ENS_18Kernel_traits_baseILj1024EfS2_S2_S2_fjLj128EEEEELb0ELb1ELb1EEEvNS_9FwdParamsE,"ax",@progbits
	.align	128
        .global         _ZN10layer_norm31ln_parallel_residual_fwd_kernelINS_13Kernel_traitsIf13__nv_bfloat16S2_S2_fjLj1024ELj1ELj4ELj1ELj16ENS_18Kernel_traits_baseILj1024EfS2_S2_S2_fjLj128EEEEELb0ELb1ELb1EEEvNS_9FwdParamsE
        .type           _ZN10layer_norm31ln_parallel_residual_fwd_kernelINS_13Kernel_traitsIf13__nv_bfloat16S2_S2_fjLj1024ELj1ELj4ELj1ELj16ENS_18Kernel_traits_baseILj1024EfS2_S2_S2_fjLj128EEEEELb0ELb1ELb1EEEvNS_9FwdParamsE,@function
        .size           _ZN10layer_norm31ln_parallel_residual_fwd_kernelINS_13Kernel_traitsIf13__nv_bfloat16S2_S2_fjLj1024ELj1ELj4ELj1ELj16ENS_18Kernel_traits_baseILj1024EfS2_S2_S2_fjLj128EEEEELb0ELb1ELb1EEEvNS_9FwdParamsE,(.L_x_27169 - _ZN10layer_norm31ln_parallel_residual_fwd_kernelINS_13Kernel_traitsIf13__nv_bfloat16S2_S2_fjLj1024ELj1ELj4ELj1ELj16ENS_18Kernel_traits_baseILj1024EfS2_S2_S2_fjLj128EEEEELb0ELb1ELb1EEEvNS_9FwdParamsE)
        .other          _ZN10layer_norm31ln_parallel_residual_fwd_kernelINS_13Kernel_traitsIf13__nv_bfloat16S2_S2_fjLj1024ELj1ELj4ELj1ELj16ENS_18Kernel_traits_baseILj1024EfS2_S2_S2_fjLj128EEEEELb0ELb1ELb1EEEvNS_9FwdParamsE,@"STO_CUDA_ENTRY STV_DEFAULT"
_ZN10layer_norm31ln_parallel_residual_fwd_kernelINS_13Kernel_traitsIf13__nv_bfloat16S2_S2_fjLj1024ELj1ELj4ELj1ELj16ENS_18Kernel_traits_baseILj1024EfS2_S2_S2_fjLj128EEEEELb0ELb1ELb1EEEvNS_9FwdParamsE:
.text._ZN10layer_norm31ln_parallel_residual_fwd_kernelINS_13Kernel_traitsIf13__nv_bfloat16S2_S2_fjLj1024ELj1ELj4ELj1ELj16ENS_18Kernel_traits_baseILj1024EfS2_S2_S2_fjLj128EEEEELb0ELb1ELb1EEEvNS_9FwdParamsE:
[----:B------:R-:W-:Y:S01]  /*0000*/  LDC R1, c[0x0][0x28] ;  /* 0x00000a00ff017b82 */ /* 0x000fe20000000800 */
[----:B------:R-:W0:Y:S01]  /*0010*/  S2R R93, SR_TID.X ;  /* 0x00000000005d7919 */ /* 0x000e220000002100 */
[----:B------:R-:W-:Y:S01]  /*0020*/  ULDC.64 UR4, c[0x0][0x2c8] ;  /* 0x0000b20000047ab9 */ /* 0x000fe20000000a00 */
[----:B------:R-:W-:Y:S02]  /*0030*/  CS2R R20, SRZ ;  /* 0x0000000000147805 */ /* 0x000fe4000001ff00 */
[----:B------:R-:W-:Y:S02]  /*0040*/  ISETP.NE.U32.AND P1, PT, RZ, UR4, PT ;  /* 0x00000004ff007c0c */ /* 0x000fe4000bf25070 */
[----:B------:R-:W-:Y:S02]  /*0050*/  CS2R R22, SRZ ;  /* 0x0000000000167805 */ /* 0x000fe4000001ff00 */
[----:B------:R-:W-:Y:S02]  /*0060*/  CS2R R24, SRZ ;  /* 0x0000000000187805 */ /* 0x000fe4000001ff00 */
[----:B------:R-:W-:-:S02]  /*0070*/  CS2R R26, SRZ ;  /* 0x00000000001a7805 */ /* 0x000fc4000001ff00 */
[----:B------:R-:W-:Y:S02]  /*0080*/  ISETP.NE.AND.EX P1, PT, RZ, UR5, PT, P1 ;  /* 0x00000005ff007c0c */ /* 0x000fe4000bf25310 */
        /* <DEDUP_REMOVED lines=12> */
[----:B------:R-:W1:Y:S01]  /*0150*/  S2R R3, SR_CTAID.X ;  /* 0x0000000000037919 */ /* 0x000e620000002500 */
[----:B------:R-:W2:Y:S01]  /*0160*/  LDC.64 R6, c[0x0][0x228] ;  /* 0x00008a00ff067b82 */ /* 0x000ea20000000a00 */
[----:B------:R-:W-:Y:S01]  /*0170*/  ULDC.64 UR6, c[0x0][0x260] ;  /* 0x0000980000067ab9 */ /* 0x000fe20000000a00 */
[----:B------:R-:W-:Y:S01]  /*0180*/  ULDC.64 UR8, c[0x0][0x230] ;  /* 0x00008c0000087ab9 */ /* 0x000fe20000000a00 */
[----:B0-----:R-:W-:Y:S02]  /*0190*/  SHF.L.U32 R0, R93, 0x5, RZ ;  /* 0x000000055d007819 */ /* 0x001fe400000006ff */
[----:B------:R-:W-:Y:S02]  /*01a0*/  SHF.R.U32.HI R2, RZ, 0x5, R93 ;  /* 0x00000005ff027819 */ /* 0x000fe4000001165d */
[----:B------:R-:W-:-:S04]  /*01b0*/  LOP3.LUT R0, R0, 0x3e0, RZ, 0xc0, !PT ;  /* 0x000003e000007812 */ /* 0x000fc800078ec0ff */
[----:B------:R-:W-:-:S04]  /*01c0*/  IADD3 R4, P3, R0, UR4, RZ ;  /* 0x0000000400047c10 */ /* 0x000fc8000ff7e0ff */
[----:B------:R-:W-:Y:S01]  /*01d0*/  IADD3.X R5, RZ, UR5, RZ, P3, !PT ;  /* 0x00000005ff057c10 */ /* 0x000fe20009ffe4ff */
[----:B------:R-:W-:Y:S01]  /*01e0*/  ULDC.64 UR4, c[0x0][0x208] ;  /* 0x0000820000047ab9 */ /* 0x000fe20000000a00 */
[----:B--2---:R-:W-:-:S03]  /*01f0*/  LOP3.LUT P0, RZ, R6, UR8, RZ, 0xfc, !PT ;  /* 0x0000000806ff7c12 */ /* 0x004fc6000f80fcff */
[----:B------:R0:W5:Y:S01]  /*0200*/  @P1 LDG.E.128 R20, desc[UR4][R4.64] ;  /* 0x0000000404141981 */ /* 0x000162000c1e1d00 */
[----:B------:R-:W-:Y:S02]  /*0210*/  LOP3.LUT P0, RZ, R7, UR9, RZ, 0xfc, P0 ;  /* 0x0000000907ff7c12 */ /* 0x000fe4000800fcff */
[----:B-1----:R-:W-:Y:S01]  /*0220*/  LEA R92, R3, R2, 0x2 ;  /* 0x00000002035c7211 */ /* 0x002fe200078e10ff */
[----:B------:R0:W5:Y:S01]  /*0230*/  @P1 LDG.E.128 R24, desc[UR4][R4.64+0x10] ;  /* 0x0000100404181981 */ /* 0x000162000c1e1d00 */
[----:B------:R-:W-:Y:S01]  /*0240*/  IADD3 R2, P2, R0, UR6, RZ ;  /* 0x0000000600027c10 */ /* 0x000fe2000ff5e0ff */
[----:B------:R-:W-:Y:S02]  /*0250*/  ULDC UR6, c[0x0][0x214] ;  /* 0x0000850000067ab9 */ /* 0x000fe40000000800 */
[----:B------:R0:W5:Y:S01]  /*0260*/  @P1 LDG.E.128 R28, desc[UR4][R4.64+0x400] ;  /* 0x00040004041c1981 */ /* 0x000162000c1e1d00 */
[----:B------:R-:W-:Y:S02]  /*0270*/  IADD3.X R3, RZ, UR7, RZ, P2, !PT ;  /* 0x00000007ff037c10 */ /* 0x000fe400097fe4ff */
[----:B------:R-:W-:Y:S01]  /*0280*/  ISETP.GE.AND P2, PT, R92, UR6, PT ;  /* 0x000000065c007c0c */ /* 0x000fe2000bf46270 */
[----:B------:R0:W5:Y:S04]  /*0290*/  @P1 LDG.E.128 R32, desc[UR4][R4.64+0x410] ;  /* 0x0004100404201981 */ /* 0x000168000c1e1d00 */
[----:B------:R0:W5:Y:S04]  /*02a0*/  @P1 LDG.E.128 R36, desc[UR4][R4.64+0x800] ;  /* 0x0008000404241981 */ /* 0x000168000c1e1d00 */
[----:B------:R0:W5:Y:S04]  /*02b0*/  @P1 LDG.E.128 R40, desc[UR4][R4.64+0x810] ;  /* 0x0008100404281981 */ /* 0x000168000c1e1d00 */
[----:B------:R0:W5:Y:S04]  /*02c0*/  @P1 LDG.E.128 R44, desc[UR4][R4.64+0xc00] ;  /* 0x000c0004042c1981 */ /* 0x000168000c1e1d00 */
[----:B------:R0:W5:Y:S01]  /*02d0*/  @P1 LDG.E.128 R48, desc[UR4][R4.64+0xc10] ;  /* 0x000c100404301981 */ /* 0x000162000c1e1d00 */
[----:B------:R-:W-:Y:S05]  /*02e0*/  @P2 EXIT ;  /* 0x000000000000294d */ /* 0x000fea0003800000 */
        /* <DEDUP_REMOVED lines=10> */
[----:B------:R-:W-:Y:S01]  /*0390*/  LOP3.LUT R93, R93, 0x1f, RZ, 0xc0, !PT ;  /* 0x0000001f5d5d7812 */ /* 0x000fe200078ec0ff */
[----:B------:R-:W-:Y:S01]  /*03a0*/  ULDC UR7, c[0x0][0x2d8] ;  /* 0x0000b60000077ab9 */ /* 0x000fe20000000800 */
[----:B------:R-:W-:Y:S01]  /*03b0*/  ISETP.NE.AND.EX P1, PT, R7, RZ, PT, P1 ;  /* 0x000000ff0700720c */ /* 0x000fe20003f25310 */
[----:B------:R-:W-:Y:S01]  /*03c0*/  ULDC.64 UR12, c[0x0][0x230] ;  /* 0x00008c00000c7ab9 */ /* 0x000fe20000000a00 */
[----:B------:R-:W-:Y:S01]  /*03d0*/  ISETP.NE.AND P5, PT, RZ, UR6, PT ;  /* 0x00000006ff007c0c */ /* 0x000fe2000bfa5270 */
[----:B------:R-:W-:Y:S01]  /*03e0*/  ULDC UR6, c[0x0][0x218] ;  /* 0x0000860000067ab9 */ /* 0x000fe20000000800 */
[----:B------:R-:W-:Y:S01]  /*03f0*/  ULDC.64 UR10, c[0x0][0x228] ;  /* 0x00008a00000a7ab9 */ /* 0x000fe20000000a00 */
[----:B-1----:R-:W-:-:S10]  /*0400*/  ULDC.64 UR8, c[0x0][0x2b8] ;  /* 0x0000ae0000087ab9 */ /* 0x002fd40000000a00 */
.L_x_6196:
[----:B-1----:R-:W1:Y:S01]  /*0410*/  LDC.64 R112, c[0x0][0x220] ;  /* 0x00008800ff707b82 */ /* 0x002e620000000a00 */
[----:B------:R-:W-:Y:S01]  /*0420*/  IMAD R0, R92, UR6, RZ ;  /* 0x000000065c007c24 */ /* 0x000fe2000f8e02ff */
[----:B------:R-:W-:-:S04]  /*0430*/  ISETP.NE.U32.AND P2, PT, RZ, UR12, PT ;  /* 0x0000000cff007c0c */ /* 0x000fc8000bf45070 */
[----:B------:R-:W-:Y:S02]  /*0440*/  SHF.R.S32.HI R3, RZ, 0x1f, R0 ;  /* 0x0000001fff037819 */ /* 0x000fe40000011400 */
[----:B------:R-:W-:Y:S02]  /*0450*/  ISETP.NE.AND.EX P2, PT, RZ, UR13, PT, P2 ;  /* 0x0000000dff007c0c */ /* 0x000fe4000bf45320 */
[----:B------:R-:W-:-:S04]  /*0460*/  LEA.HI R0, R3, R0, RZ, 0x3 ;  /* 0x0000000003007211 */ /* 0x000fc800078f18ff */
[----:B------:R-:W-:-:S04]  /*0470*/  LEA.HI.SX32 R11, R0, R93, 0x1d ;  /* 0x0000005d000b7211 */ /* 0x000fc800078feaff */
[----:B------:R-:W-:-:S03]  /*0480*/  @P1 LEA R2, P3, R11, UR10, 0x4 ;  /* 0x0000000a0b021c11 */ /* 0x000fc6000f8620ff */
[C---:B0-----:R-:W-:Y:S02]  /*0490*/  @P2 LEA R4, P4, R11.reuse, UR12, 0x4 ;  /* 0x0000000c0b042c11 */ /* 0x041fe4000f8820ff */
[C---:B------:R-:W-:Y:S01]  /*04a0*/  @P1 LEA.HI.X R3, R11.reuse, UR11, RZ, 0x4, P3 ;  /* 0x0000000b0b031c11 */ /* 0x040fe200098f24ff */
[C---:B-1----:R-:W-:Y:S01]  /*04b0*/  IMAD.WIDE.U32 R88, R11.reuse, 0x10, R112 ;  /* 0x000000100b587825 */ /* 0x042fe200078e0070 */
        /* <DEDUP_REMOVED lines=14> */
.L_x_6068:
[----:B-----5:R-:W-:-:S05]  /*05a0*/  SHF.L.U32 R3, R12, 0x10, RZ ;  /* 0x000000100c037819 */ /* 0x020fca00000006ff */
[----:B------:R-:W-:Y:S01]  /*05b0*/  FADD.FTZ R10, R10, R3 ;  /* 0x000000030a0a7221 */ /* 0x000fe20000010000 */
[----:B------:R-:W-:Y:S06]  /*05c0*/  BRA `(.L_x_6069) ;  /* 0x0000000000107947 */ /* 0x000fec0003800000 */
.L_x_6067:
[----:B-----5:R-:W-:Y:S02]  /*05d0*/  SHF.L.U32 R3, R16, 0x10, RZ ;  /* 0x0000001010037819 */ /* 0x020fe400000006ff */
[----:B------:R-:W-:-:S03]  /*05e0*/  @P2 SHF.L.U32 R5, R12, 0x10, RZ ;  /* 0x000000100c052819 */ /* 0x000fc600000006ff */
[----:B------:R-:W-:-:S04]  /*05f0*/  FADD.FTZ R10, R10, R3 ;  /* 0x000000030a0a7221 */ /* 0x000fc80000010000 */
[----:B------:R-:W-:-:S07]  /*0600*/  @P2 FADD.FTZ R10, R10, R5 ;  /* 0x000000050a0a2221 */ /* 0x000fce0000010000 */
.L_x_6069:
[----:B------:R-:W-:-:S04]  /*0610*/  F2FP.BF16.F32.PACK_AB R0, RZ, R10 ;  /* 0x0000000aff00723e */ /* 0x000fc800000010ff */
[----:B------:R-:W-:-:S07]  /*0620*/  PRMT R84, R0, 0x7610, R84 ;  /* 0x0000761000547816 */ /* 0x000fce0000000054 */
.L_x_6070:
[----:B------:R-:W-:Y:S01]  /*0630*/  SHF.L.U32 R9, R9, 0x10, RZ ;  /* 0x0000001009097819 */ /* 0x000fe200000006ff */
[----:B------:R-:W-:Y:S06]  /*0640*/  @P3 BRA `(.L_x_6071) ;  /* 0x0000000000243947 */ /* 0x000fec0003800000 */
[----:B------:R-:W-:-:S04]  /*0650*/  ISETP.NE.U32.AND P4, PT, RZ, UR12, PT ;  /* 0x0000000cff007c0c */ /* 0x000fc8000bf85070 */
[----:B------:R-:W-:-:S13]  /*0660*/  ISETP.NE.AND.EX P4, PT, RZ, UR13, PT, P4 ;  /* 0x0000000dff007c0c */ /* 0x000fda000bf85340 */
[----:B------:R-:W-:Y:S05]  /*0670*/  @P4 BRA `(.L_x_6072) ;  /* 0x0000000000084947 */ /* 0x000fea0003800000 */
[----:B------:R-:W-:Y:S05]  /*0680*/  @P0 BRA `(.L_x_6073) ;  /* 0x00000000002c0947 */ /* 0x000fea0003800000 */
[----:B------:R-:W-:Y:S05]  /*0690*/  BRA `(.L_x_6074) ;  /* 0x0000000000307947 */ /* 0x000fea0003800000 */
.L_x_6072:
[----:B-----5:R-:W-:-:S05]  /*06a0*/  PRMT R0, R12, 0x7632, R0 ;  /* 0x000076320c007816 */ /* 0x020fca0000000000 */
[----:B------:R-:W-:-:S04]  /*06b0*/  IMAD.U32 R0, R0, 0x10000, RZ ;  /* 0x0001000000007824 */ /* 0x000fc800078e00ff */
[----:B------:R-:W-:Y:S01]  /*06c0*/  FADD.FTZ R9, R9, R0 ;  /* 0x0000000009097221 */ /* 0x000fe20000010000 */
[----:B------:R-:W-:Y:S06]  /*06d0*/  BRA `(.L_x_6073) ;  /* 0x0000000000187947 */ /* 0x000fec0003800000 */
.L_x_6071:
[----:B-----5:R-:W-:Y:S02]  /*06e0*/  PRMT R0, R16, 0x7632, R0 ;  /* 0x0000763210007816 */ /* 0x020fe40000000000 */
[----:B------:R-:W-:Y:S02]  /*06f0*/  @P2 PRMT R2, R12, 0x7632, R2 ;  /* 0x000076320c022816 */ /* 0x000fe40000000002 */
[----:B------:R-:W-:Y:S02]  /*0700*/  SHF.L.U32 R0, R0, 0x10, RZ ;  /* 0x0000001000007819 */ /* 0x000fe400000006ff */
[----:B------:R-:W-:-:S03]  /*0710*/  @P2 SHF.L.U32 R2, R2, 0x10, RZ ;  /* 0x0000001002022819 */ /* 0x000fc600000006ff */
[----:B------:R-:W-:-:S04]  /*0720*/  FADD.FTZ R9, R9, R0 ;  /* 0x0000000009097221 */ /* 0x000fc80000010000 */
[----:B------:R-:W-:-:S07]  /*0730*/  @P2 FADD.FTZ R9, R9, R2 ;  /* 0x0000000209092221 */ /* 0x000fce0000010000 */
.L_x_6073:
[----:B------:R-:W-:-:S04]  /*0740*/  F2FP.BF16.F32.PACK_AB R0, RZ, R9 ;  /* 0x00000009ff00723e */ /* 0x000fc800000010ff */
[----:B------:R-:W-:-:S07]  /*0750*/  PRMT R84, R84, 0x5410, R0 ;  /* 0x0000541054547816 */ /* 0x000fce0000000000 */
.L_x_6074:
        /* <DEDUP_REMOVED lines=8> */
.L_x_6076:
[----:B-----5:R-:W-:-:S05]  /*07e0*/  SHF.L.U32 R3, R13, 0x10, RZ ;  /* 0x000000100d037819 */ /* 0x020fca00000006ff */
[----:B------:R-:W-:Y:S01]  /*07f0*/  FADD.FTZ R8, R8, R3 ;  /* 0x0000000308087221 */ /* 0x000fe20000010000 */
[----:B------:R-:W-:Y:S06]  /*0800*/  BRA `(.L_x_6077) ;  /* 0x0000000000107947 */ /* 0x000fec0003800000 */
.L_x_6075:
[----:B-----5:R-:W-:Y:S01]  /*0810*/  IMAD.U32 R3, R17, 0x10000, RZ ;  /* 0x0001000011037824 */ /* 0x020fe200078e00ff */
[----:B------:R-:W-:-:S03]  /*0820*/  @P2 SHF.L.U32 R5, R13, 0x10, RZ ;  /* 0x000000100d052819 */ /* 0x000fc600000006ff */
[----:B------:R-:W-:-:S04]  /*0830*/  FADD.FTZ R8, R8, R3 ;  /* 0x0000000308087221 */ /* 0x000fc80000010000 */
[----:B------:R-:W-:-:S07]  /*0840*/  @P2 FADD.FTZ R8, R8, R5 ;  /* 0x0000000508082221 */ /* 0x000fce0000010000 */
.L_x_6077:
[----:B------:R-:W-:-:S04]  /*0850*/  F2FP.BF16.F32.PACK_AB R0, RZ, R8 ;  /* 0x00000008ff00723e */ /* 0x000fc800000010ff */
[----:B------:R-:W-:-:S07]  /*0860*/  PRMT R85, R0, 0x7610, R85 ;  /* 0x0000761000557816 */ /* 0x000fce0000000055 */
.L_x_6078:
[----:B------:R-:W-:Y:S01]  /*0870*/  SHF.L.U32 R7, R7, 0x10, RZ ;  /* 0x0000001007077819 */ /* 0x000fe200000006ff */
[----:B------:R-:W-:Y:S06]  /*0880*/  @P3 BRA `(.L_x_6079) ;  /* 0x0000000000243947 */ /* 0x000fec0003800000 */
[----:B------:R-:W-:-:S04]  /*0890*/  ISETP.NE.U32.AND P4, PT, RZ, UR12, PT ;  /* 0x0000000cff007c0c */ /* 0x000fc8000bf85070 */
[----:B------:R-:W-:-:S13]  /*08a0*/  ISETP.NE.AND.EX P4, PT, RZ, UR13, PT, P4 ;  /* 0x0000000dff007c0c */ /* 0x000fda000bf85340 */
[----:B------:R-:W-:Y:S05]  /*08b0*/  @P4 BRA `(.L_x_6080) ;  /* 0x0000000000084947 */ /* 0x000fea0003800000 */
[----:B------:R-:W-:Y:S05]  /*08c0*/  @P0 BRA `(.L_x_6081) ;  /* 0x00000000002c0947 */ /* 0x000fea0003800000 */
[----:B------:R-:W-:Y:S05]  /*08d0*/  BRA `(.L_x_6082) ;  /* 0x0000000000307947 */ /* 0x000fea0003800000 */
.L_x_6080:
[----:B-----5:R-:W-:-:S04]  /*08e0*/  PRMT R0, R13, 0x7632, R0 ;  /* 0x000076320d007816 */ /* 0x020fc80000000000 */
[----:B------:R-:W-:-:S05]  /*08f0*/  SHF.L.U32 R0, R0, 0x10, RZ ;  /* 0x0000001000007819 */ /* 0x000fca00000006ff */
[----:B------:R-:W-:Y:S01]  /*0900*/  FADD.FTZ R7, R7, R0 ;  /* 0x0000000007077221 */ /* 0x000fe20000010000 */
[----:B------:R-:W-:Y:S06]  /*0910*/  BRA `(.L_x_6081) ;  /* 0x0000000000187947 */ /* 0x000fec0003800000 */
.L_x_6079:
[----:B-----5:R-:W-:Y:S02]  /*0920*/  PRMT R0, R17, 0x7632, R0 ;  /* 0x0000763211007816 */ /* 0x020fe40000000000 */
[----:B------:R-:W-:Y:S02]  /*0930*/  @P2 PRMT R2, R13, 0x7632, R2 ;  /* 0x000076320d022816 */ /* 0x000fe40000000002 */
[----:B------:R-:W-:-:S03]  /*0940*/  SHF.L.U32 R0, R0, 0x10, RZ ;  /* 0x0000001000007819 */ /* 0x000fc600000006ff */
[----:B------:R-:W-:Y:S02]  /*0950*/  @P2 IMAD.U32 R2, R2, 0x10000, RZ ;  /* 0x0001000002022824 */ /* 0x000fe400078e00ff */
[----:B------:R-:W-:-:S04]  /*0960*/  FADD.FTZ R7, R7, R0 ;  /* 0x0000000007077221 */ /* 0x000fc80000010000 */
[----:B------:R-:W-:-:S07]  /*0970*/  @P2 FADD.FTZ R7, R7, R2 ;  /* 0x0000000207072221 */ /* 0x000fce0000010000 */
.L_x_6081:
[----:B------:R-:W-:-:S04]  /*0980*/  F2FP.BF16.F32.PACK_AB R0, RZ, R7 ;  /* 0x00000007ff00723e */ /* 0x000fc800000010ff */
[----:B------:R-:W-:-:S07]  /*0990*/  PRMT R85, R85, 0x5410, R0 ;  /* 0x0000541055557816 */ /* 0x000fce0000000000 */
.L_x_6082:
        /* <DEDUP_REMOVED lines=8> */
.L_x_6084:
[----:B-----5:R-:W-:-:S05]  /*0a20*/  SHF.L.U32 R3, R14, 0x10, RZ ;  /* 0x000000100e037819 */ /* 0x020fca00000006ff */
[----:B------:R-:W-:Y:S01]  /*0a30*/  FADD.FTZ R6, R6, R3 ;  /* 0x0000000306067221 */ /* 0x000fe20000010000 */
[----:B------:R-:W-:Y:S06]  /*0a40*/  BRA `(.L_x_6085) ;  /* 0x0000000000107947 */ /* 0x000fec0003800000 */
.L_x_6083:
[----:B-----5:R-:W-:Y:S02]  /*0a50*/  SHF.L.U32 R3, R18, 0x10, RZ ;  /* 0x0000001012037819 */ /* 0x020fe400000006ff */
[----:B------:R-:W-:-:S03]  /*0a60*/  @P2 SHF.L.U32 R89, R14, 0x10, RZ ;  /* 0x000000100e592819 */ /* 0x000fc600000006ff */
[----:B------:R-:W-:-:S04]  /*0a70*/  FADD.FTZ R6, R6, R3 ;  /* 0x0000000306067221 */ /* 0x000fc80000010000 */
[----:B------:R-:W-:-:S07]  /*0a80*/  @P2 FADD.FTZ R6, R6, R89 ;  /* 0x0000005906062221 */ /* 0x000fce0000010000 */
.L_x_6085:
[----:B------:R-:W-:-:S04]  /*0a90*/  F2FP.BF16.F32.PACK_AB R0, RZ, R6 ;  /* 0x00000006ff00723e */ /* 0x000fc800000010ff */
[----:B------:R-:W-:-:S07]  /*0aa0*/  PRMT R86, R0, 0x7610, R86 ;  /* 0x0000761000567816 */ /* 0x000fce0000000056 */
.L_x_6086:
[----:B------:R-:W-:Y:S01]  /*0ab0*/  IMAD.U32 R5, R5, 0x10000, RZ ;  /* 0x0001000005057824 */ /* 0x000fe200078e00ff */
[----:B------:R-:W-:Y:S06]  /*0ac0*/  @P3 BRA `(.L_x_6087) ;  /* 0x0000000000243947 */ /* 0x000fec0003800000 */
[----:B------:R-:W-:-:S04]  /*0ad0*/  ISETP.NE.U32.AND P4, PT, RZ, UR12, PT ;  /* 0x0000000cff007c0c */ /* 0x000fc8000bf85070 */
[----:B------:R-:W-:-:S13]  /*0ae0*/  ISETP.NE.AND.EX P4, PT, RZ, UR13, PT, P4 ;  /* 0x0000000dff007c0c */ /* 0x000fda000bf85340 */
[----:B------:R-:W-:Y:S05]  /*0af0*/  @P4 BRA `(.L_x_6088) ;  /* 0x0000000000084947 */ /* 0x000fea0003800000 */
[----:B------:R-:W-:Y:S05]  /*0b00*/  @P0 BRA `(.L_x_6089) ;  /* 0x00000000002c0947 */ /* 0x000fea0003800000 */
[----:B------:R-:W-:Y:S05]  /*0b10*/  BRA `(.L_x_6090) ;  /* 0x0000000000307947 */ /* 0x000fea0003800000 */
.L_x_6088:
[----:B-----5:R-:W-:-:S04]  /*0b20*/  PRMT R0, R14, 0x7632, R0 ;  /* 0x000076320e007816 */ /* 0x020fc80000000000 */
[----:B------:R-:W-:-:S05]  /*0b30*/  SHF.L.U32 R0, R0, 0x10, RZ ;  /* 0x0000001000007819 */ /* 0x000fca00000006ff */
[----:B------:R-:W-:Y:S01]  /*0b40*/  FADD.FTZ R5, R5, R0 ;  /* 0x0000000005057221 */ /* 0x000fe20000010000 */
[----:B------:R-:W-:Y:S06]  /*0b50*/  BRA `(.L_x_6089) ;  /* 0x0000000000187947 */ /* 0x000fec0003800000 */
.L_x_6087:
[----:B-----5:R-:W-:Y:S02]  /*0b60*/  PRMT R0, R18, 0x7632, R0 ;  /* 0x0000763212007816 */ /* 0x020fe40000000000 */
[----:B------:R-:W-:Y:S02]  /*0b70*/  @P2 PRMT R2, R14, 0x7632, R2 ;  /* 0x000076320e022816 */ /* 0x000fe40000000002 */
[----:B------:R-:W-:Y:S02]  /*0b80*/  SHF.L.U32 R0, R0, 0x10, RZ ;  /* 0x0000001000007819 */ /* 0x000fe400000006ff */
[----:B------:R-:W-:-:S03]  /*0b90*/  @P2 SHF.L.U32 R2, R2, 0x10, RZ ;  /* 0x0000001002022819 */ /* 0x000fc600000006ff */
[----:B------:R-:W-:-:S04]  /*0ba0*/  FADD.FTZ R5, R5, R0 ;  /* 0x0000000005057221 */ /* 0x000fc80000010000 */
[----:B------:R-:W-:-:S07]  /*0bb0*/  @P2 FADD.FTZ R5, R5, R2 ;  /* 0x0000000205052221 */ /* 0x000fce0000010000 */
.L_x_6089:
[----:B------:R-:W-:-:S04]  /*0bc0*/  F2FP.BF16.F32.PACK_AB R0, RZ, R5 ;  /* 0x00000005ff00723e */ /* 0x000fc800000010ff */
[----:B------:R-:W-:-:S07]  /*0bd0*/  PRMT R86, R86, 0x5410, R0 ;  /* 0x0000541056567816 */ /* 0x000fce0000000000 */
.L_x_6090:
        /* <DEDUP_REMOVED lines=8> */
.L_x_6092:
[----:B-----5:R-:W-:-:S04]  /*0c60*/  IMAD.U32 R89, R15, 0x10000, RZ ;  /* 0x000100000f597824 */ /* 0x020fc800078e00ff */
[----:B------:R-:W-:Y:S01]  /*0c70*/  FADD.FTZ R4, R4, R89 ;  /* 0x0000005904047221 */ /* 0x000fe20000010000 */
[----:B------:R-:W-:Y:S06]  /*0c80*/  BRA `(.L_x_6093) ;  /* 0x0000000000107947 */ /* 0x000fec0003800000 */
.L_x_6091:
[----:B-----5:R-:W-:Y:S02]  /*0c90*/  SHF.L.U32 R89, R19, 0x10, RZ ;  /* 0x0000001013597819 */ /* 0x020fe400000006ff */
[----:B------:R-:W-:-:S03]  /*0ca0*/  @P2 SHF.L.U32 R91, R15, 0x10, RZ ;  /* 0x000000100f5b2819 */ /* 0x000fc600000006ff */
[----:B------:R-:W-:-:S04]  /*0cb0*/  FADD.FTZ R4, R4, R89 ;  /* 0x0000005904047221 */ /* 0x000fc80000010000 */
[----:B------:R-:W-:-:S07]  /*0cc0*/  @P2 FADD.FTZ R4, R4, R91 ;  /* 0x0000005b04042221 */ /* 0x000fce0000010000 */
.L_x_6093:
[----:B------:R-:W-:-:S04]  /*0cd0*/  F2FP.BF16.F32.PACK_AB R0, RZ, R4 ;  /* 0x00000004ff00723e */ /* 0x000fc800000010ff */
[----:B------:R-:W-:-:S07]  /*0ce0*/  PRMT R87, R0, 0x7610, R87 ;  /* 0x0000761000577816 */ /* 0x000fce0000000057 */
.L_x_6094:
[----:B------:R-:W-:Y:S01]  /*0cf0*/  SHF.L.U32 R3, R3, 0x10, RZ ;  /* 0x0000001003037819 */ /* 0x000fe200000006ff */
[----:B------:R-:W-:Y:S06]  /*0d00*/  @P3 BRA `(.L_x_6095) ;  /* 0x0000000000243947 */ /* 0x000fec0003800000 */
[----:B------:R-:W-:-:S04]  /*0d10*/  ISETP.NE.U32.AND P4, PT, RZ, UR12, PT ;  /* 0x0000000cff007c0c */ /* 0x000fc8000bf85070 */
[----:B------:R-:W-:-:S13]  /*0d20*/  ISETP.NE.AND.EX P4, PT, RZ, UR13, PT, P4 ;  /* 0x0000000dff007c0c */ /* 0x000fda000bf85340 */
[----:B------:R-:W-:Y:S05]  /*0d30*/  @P4 BRA `(.L_x_6096) ;  /* 0x0000000000084947 */ /* 0x000fea0003800000 */
[----:B------:R-:W-:Y:S05]  /*0d40*/  @P0 BRA `(.L_x_6097) ;  /* 0x00000000002c0947 */ /* 0x000fea0003800000 */
[----:B------:R-:W-:Y:S05]  /*0d50*/  BRA `(.L_x_6098) ;  /* 0x0000000000307947 */ /* 0x000fea0003800000 */
.L_x_6096:
[----:B-----5:R-:W-:-:S04]  /*0d60*/  PRMT R0, R15, 0x7632, R0 ;  /* 0x000076320f007816 */ /* 0x020fc80000000000 */
[----:B------:R-:W-:-:S05]  /*0d70*/  SHF.L.U32 R0, R0, 0x10, RZ ;  /* 0x0000001000007819 */ /* 0x000fca00000006ff */
[----:B------:R-:W-:Y:S01]  /*0d80*/  FADD.FTZ R3, R3, R0 ;  /* 0x0000000003037221 */ /* 0x000fe20000010000 */
[----:B------:R-:W-:Y:S06]  /*0d90*/  BRA `(.L_x_6097) ;  /* 0x0000000000187947 */ /* 0x000fec0003800000 */
.L_x_6095:
[----:B-----5:R-:W-:Y:S02]  /*0da0*/  PRMT R0, R19, 0x7632, R0 ;  /* 0x0000763213007816 */ /* 0x020fe40000000000 */
[----:B------:R-:W-:-:S03]  /*0db0*/  @P2 PRMT R2, R15, 0x7632, R2 ;  /* 0x000076320f022816 */ /* 0x000fc60000000002 */
[----:B------:R-:W-:Y:S01]  /*0dc0*/  IMAD.U32 R0, R0, 0x10000, RZ ;  /* 0x0001000000007824 */ /* 0x000fe200078e00ff */
[----:B------:R-:W-:-:S03]  /*0dd0*/  @P2 SHF.L.U32 R2, R2, 0x10, RZ ;  /* 0x0000001002022819 */ /* 0x000fc600000006ff */
[----:B------:R-:W-:-:S04]  /*0de0*/  FADD.FTZ R3, R3, R0 ;  /* 0x0000000003037221 */ /* 0x000fc80000010000 */
[----:B------:R-:W-:-:S07]  /*0df0*/  @P2 FADD.FTZ R3, R3, R2 ;  /* 0x0000000203032221 */ /* 0x000fce0000010000 */
.L_x_6097:
[----:B------:R-:W-:-:S04]  /*0e00*/  F2FP.BF16.F32.PACK_AB R0, RZ, R3 ;  /* 0x00000003ff00723e */ /* 0x000fc800000010ff */
[----:B------:R-:W-:-:S07]  /*0e10*/  PRMT R87, R87, 0x5410, R0 ;  /* 0x0000541057577816 */ /* 0x000fce0000000000 */
.L_x_6098:
[----:B------:R-:W0:Y:S01]  /*0e20*/  @P0 LDC.64 R94, c[0x0][0x238] ;  /* 0x00008e00ff5e0b82 */ /* 0x000e220000000a00 */
[----:B------:R-:W-:-:S04]  /*0e30*/  IADD3 R2, R11, 0x20, RZ ;  /* 0x000000200b027810 */ /* 0x000fc80007ffe0ff */
[C---:B------:R-:W-:Y:S01]  /*0e40*/  @P2 LEA R98, P6, R2.reuse, UR12, 0x4 ;  /* 0x0000000c02622c11 */ /* 0x040fe2000f8c20ff */
[----:B------:R-:W-:-:S03]  /*0e50*/  IMAD.WIDE.U32 R88, R2, 0x10, R112 ;  /* 0x0000001002587825 */ /* 0x000fc600078e0070 */
[----:B------:R-:W-:Y:S02]  /*0e60*/  @P2 LEA.HI.X R99, R2, UR13, RZ, 0x4, P6 ;  /* 0x0000000d02632c11 */ /* 0x000fe4000b0f24ff */
[----:B0-----:R-:W-:-:S04]  /*0e70*/  @P0 LEA R94, P4, R11, R94, 0x4 ;  /* 0x0000005e0b5e0211 */ /* 0x001fc800078820ff */
[----:B------:R-:W-:Y:S02]  /*0e80*/  @P0 LEA.HI.X R95, R11, R95, RZ, 0x4, P4 ;  /* 0x0000005f0b5f0211 */ /* 0x000fe400020f24ff */
        /* <DEDUP_REMOVED lines=14> */
.L_x_6100:
[----:B-----5:R-:W-:-:S05]  /*0f70*/  SHF.L.U32 R95, R12, 0x10, RZ ;  /* 0x000000100c5f7819 */ /* 0x020fca00000006ff */
[----:B------:R-:W-:Y:S01]  /*0f80*/  FADD.FTZ R0, R95, R0 ;  /* 0x000000005f007221 */ /* 0x000fe20000010000 */
[----:B------:R-:W-:Y:S06]  /*0f90*/  BRA `(.L_x_6101) ;  /* 0x0000000000107947 */ /* 0x000fec0003800000 */
.L_x_6099:
[----:B-----5:R-:W-:Y:S01]  /*0fa0*/  IMAD.U32 R95, R16, 0x10000, RZ ;  /* 0x00010000105f7824 */ /* 0x020fe200078e00ff */
[----:B------:R-:W-:-:S03]  /*0fb0*/  @P2 SHF.L.U32 R97, R12, 0x10, RZ ;  /* 0x000000100c612819 */ /* 0x000fc600000006ff */
[----:B------:R-:W-:-:S04]  /*0fc0*/  FADD.FTZ R0, R95, R0 ;  /* 0x000000005f007221 */ /* 0x000fc80000010000 */
[----:B------:R-:W-:-:S07]  /*0fd0*/  @P2 FADD.FTZ R0, R97, R0 ;  /* 0x0000000061002221 */ /* 0x000fce0000010000 */
.L_x_6101:
[----:B------:R-:W-:-:S04]  /*0fe0*/  F2FP.BF16.F32.PACK_AB R88, RZ, R0 ;  /* 0x00000000ff58723e */ /* 0x000fc800000010ff */
[----:B------:R-:W-:-:S07]  /*0ff0*/  PRMT R84, R88, 0x7610, R84 ;  /* 0x0000761058547816 */ /* 0x000fce0000000054 */
.L_x_6102:
[----:B------:R-:W-:Y:S01]  /*1000*/  SHF.L.U32 R95, R100, 0x10, RZ ;  /* 0x00000010645f7819 */ /* 0x000fe200000006ff */
[----:B------:R-:W-:Y:S06]  /*1010*/  @P3 BRA `(.L_x_6103) ;  /* 0x0000000000243947 */ /* 0x000fec0003800000 */
[----:B------:R-:W-:-:S04]  /*1020*/  ISETP.NE.U32.AND P4, PT, RZ, UR12, PT ;  /* 0x0000000cff007c0c */ /* 0x000fc8000bf85070 */
[----:B------:R-:W-:-:S13]  /*1030*/  ISETP.NE.AND.EX P4, PT, RZ, UR13, PT, P4 ;  /* 0x0000000dff007c0c */ /* 0x000fda000bf85340 */
[----:B------:R-:W-:Y:S05]  /*1040*/  @P4 BRA `(.L_x_6104) ;  /* 0x0000000000084947 */ /* 0x000fea0003800000 */
[----:B------:R-:W-:Y:S05]  /*1050*/  @P0 BRA `(.L_x_6105) ;  /* 0x00000000002c0947 */ /* 0x000fea0003800000 */
[----:B------:R-:W-:Y:S05]  /*1060*/  BRA `(.L_x_6106) ;  /* 0x0000000000307947 */ /* 0x000fea0003800000 */
.L_x_6104:
[----:B-----5:R-:W-:-:S04]  /*1070*/  PRMT R88, R12, 0x7632, R88 ;  /* 0x000076320c587816 */ /* 0x020fc80000000058 */
[----:B------:R-:W-:-:S05]  /*1080*/  SHF.L.U32 R88, R88, 0x10, RZ ;  /* 0x0000001058587819 */ /* 0x000fca00000006ff */
[----:B------:R-:W-:Y:S01]  /*1090*/  FADD.FTZ R95, R95, R88 ;  /* 0x000000585f5f7221 */ /* 0x000fe20000010000 */
[----:B------:R-:W-:Y:S06]  /*10a0*/  BRA `(.L_x_6105) ;  /* 0x0000000000187947 */ /* 0x000fec0003800000 */
.L_x_6103:
[----:B-----5:R-:W-:Y:S02]  /*10b0*/  PRMT R88, R16, 0x7632, R88 ;  /* 0x0000763210587816 */ /* 0x020fe40000000058 */
[----:B------:R-:W-:Y:S02]  /*10c0*/  @P2 PRMT R94, R12, 0x7632, R94 ;  /* 0x000076320c5e2816 */ /* 0x000fe4000000005e */
[----:B------:R-:W-:-:S03]  /*10d0*/  SHF.L.U32 R88, R88, 0x10, RZ ;  /* 0x0000001058587819 */ /* 0x000fc600000006ff */
[----:B------:R-:W-:Y:S02]  /*10e0*/  @P2 IMAD.U32 R94, R94, 0x10000, RZ ;  /* 0x000100005e5e2824 */ /* 0x000fe400078e00ff */
[----:B------:R-:W-:-:S04]  /*10f0*/  FADD.FTZ R95, R95, R88 ;  /* 0x000000585f5f7221 */ /* 0x000fc80000010000 */
[----:B------:R-:W-:-:S07]  /*1100*/  @P2 FADD.FTZ R95, R95, R94 ;  /* 0x0000005e5f5f2221 */ /* 0x000fce0000010000 */
.L_x_6105:
[----:B------:R-:W-:-:S04]  /*1110*/  F2FP.BF16.F32.PACK_AB R88, RZ, R95 ;  /* 0x0000005fff58723e */ /* 0x000fc800000010ff */
[----:B------:R-:W-:-:S07]  /*1120*/  PRMT R84, R84, 0x5410, R88 ;  /* 0x0000541054547816 */ /* 0x000fce0000000058 */
.L_x_6106:
        /* <DEDUP_REMOVED lines=8> */
.L_x_6108:
[----:B-----5:R-:W-:-:S05]  /*11b0*/  SHF.L.U32 R97, R13, 0x10, RZ ;  /* 0x000000100d617819 */ /* 0x020fca00000006ff */
[----:B------:R-:W-:Y:S01]  /*11c0*/  FADD.FTZ R94, R97, R94 ;  /* 0x0000005e615e7221 */ /* 0x000fe20000010000 */
[----:B------:R-:W-:Y:S06]  /*11d0*/  BRA `(.L_x_6109) ;  /* 0x0000000000107947 */ /* 0x000fec0003800000 */
.L_x_6107:
[----:B-----5:R-:W-:Y:S02]  /*11e0*/  SHF.L.U32 R97, R17, 0x10, RZ ;  /* 0x0000001011617819 */ /* 0x020fe400000006ff */
[----:B------:R-:W-:-:S03]  /*11f0*/  @P2 SHF.L.U32 R99, R13, 0x10, RZ ;  /* 0x000000100d632819 */ /* 0x000fc600000006ff */
[----:B------:R-:W-:-:S04]  /*1200*/  FADD.FTZ R94, R97, R94 ;  /* 0x0000005e615e7221 */ /* 0x000fc80000010000 */
[----:B------:R-:W-:-:S07]  /*1210*/  @P2 FADD.FTZ R94, R99, R94 ;  /* 0x0000005e635e2221 */ /* 0x000fce0000010000 */
.L_x_6109:
[----:B------:R-:W-:-:S04]  /*1220*/  F2FP.BF16.F32.PACK_AB R88, RZ, R94 ;  /* 0x0000005eff58723e */ /* 0x000fc800000010ff */
[----:B------:R-:W-:-:S07]  /*1230*/  PRMT R85, R88, 0x7610, R85 ;  /* 0x0000761058557816 */ /* 0x000fce0000000055 */
.L_x_6110:
[----:B------:R-:W-:Y:S01]  /*1240*/  IMAD.U32 R97, R89, 0x10000, RZ ;  /* 0x0001000059617824 */ /* 0x000fe200078e00ff */
[----:B------:R-:W-:Y:S06]  /*1250*/  @P3 BRA `(.L_x_6111) ;  /* 0x0000000000243947 */ /* 0x000fec0003800000 */
[----:B------:R-:W-:-:S04]  /*1260*/  ISETP.NE.U32.AND P4, PT, RZ, UR12, PT ;  /* 0x0000000cff007c0c */ /* 0x000fc8000bf85070 */
[----:B------:R-:W-:-:S13]  /*1270*/  ISETP.NE.AND.EX P4, PT, RZ, UR13, PT, P4 ;  /* 0x0000000dff007c0c */ /* 0x000fda000bf85340 */
[----:B------:R-:W-:Y:S05]  /*1280*/  @P4 BRA `(.L_x_6112) ;  /* 0x0000000000084947 */ /* 0x000fea0003800000 */
[----:B------:R-:W-:Y:S05]  /*1290*/  @P0 BRA `(.L_x_6113) ;  /* 0x00000000002c0947 */ /* 0x000fea0003800000 */
[----:B------:R-:W-:Y:S05]  /*12a0*/  BRA `(.L_x_6114) ;  /* 0x0000000000307947 */ /* 0x000fea0003800000 */
.L_x_6112:
[----:B-----5:R-:W-:-:S04]  /*12b0*/  PRMT R88, R13, 0x7632, R88 ;  /* 0x000076320d587816 */ /* 0x020fc80000000058 */
[----:B------:R-:W-:-:S05]  /*12c0*/  SHF.L.U32 R88, R88, 0x10, RZ ;  /* 0x0000001058587819 */ /* 0x000fca00000006ff */
[----:B------:R-:W-:Y:S01]  /*12d0*/  FADD.FTZ R97, R97, R88 ;  /* 0x0000005861617221 */ /* 0x000fe20000010000 */
[----:B------:R-:W-:Y:S06]  /*12e0*/  BRA `(.L_x_6113) ;  /* 0x0000000000187947 */ /* 0x000fec0003800000 */
.L_x_6111:
[----:B-----5:R-:W-:Y:S02]  /*12f0*/  PRMT R88, R17, 0x7632, R88 ;  /* 0x0000763211587816 */ /* 0x020fe40000000058 */
[----:B------:R-:W-:Y:S02]  /*1300*/  @P2 PRMT R89, R13, 0x7632, R89 ;  /* 0x000076320d592816 */ /* 0x000fe40000000059 */
[----:B------:R-:W-:Y:S02]  /*1310*/  SHF.L.U32 R88, R88, 0x10, RZ ;  /* 0x0000001058587819 */ /* 0x000fe400000006ff */
[----:B------:R-:W-:-:S03]  /*1320*/  @P2 SHF.L.U32 R96, R89, 0x10, RZ ;  /* 0x0000001059602819 */ /* 0x000fc600000006ff */
[----:B------:R-:W-:-:S04]  /*1330*/  FADD.FTZ R97, R97, R88 ;  /* 0x0000005861617221 */ /* 0x000fc80000010000 */
[----:B------:R-:W-:-:S07]  /*1340*/  @P2 FADD.FTZ R97, R97, R96 ;  /* 0x0000006061612221 */ /* 0x000fce0000010000 */
.L_x_6113:
[----:B------:R-:W-:-:S04]  /*1350*/  F2FP.BF16.F32.PACK_AB R88, RZ, R97 ;  /* 0x00000061ff58723e */ /* 0x000fc800000010ff */
[----:B------:R-:W-:-:S07]  /*1360*/  PRMT R85, R85, 0x5410, R88 ;  /* 0x0000541055557816 */ /* 0x000fce0000000058 */
.L_x_6114:
        /* <DEDUP_REMOVED lines=8> */
.L_x_6116:
[----:B-----5:R-:W-:-:S04]  /*13f0*/  IMAD.U32 R89, R14, 0x10000, RZ ;  /* 0x000100000e597824 */ /* 0x020fc800078e00ff */
[----:B------:R-:W-:Y:S01]  /*1400*/  FADD.FTZ R96, R89, R96 ;  /* 0x0000006059607221 */ /* 0x000fe20000010000 */
[----:B------:R-:W-:Y:S06]  /*1410*/  BRA `(.L_x_6117) ;  /* 0x0000000000107947 */ /* 0x000fec0003800000 */
.L_x_6115:
[----:B-----5:R-:W-:Y:S02]  /*1420*/  SHF.L.U32 R89, R18, 0x10, RZ ;  /* 0x0000001012597819 */ /* 0x020fe400000006ff */
[----:B------:R-:W-:-:S03]  /*1430*/  @P2 SHF.L.U32 R99, R14, 0x10, RZ ;  /* 0x000000100e632819 */ /* 0x000fc600000006ff */
[----:B------:R-:W-:-:S04]  /*1440*/  FADD.FTZ R96, R89, R96 ;  /* 0x0000006059607221 */ /* 0x000fc80000010000 */
[----:B------:R-:W-:-:S07]  /*1450*/  @P2 FADD.FTZ R96, R99, R96 ;  /* 0x0000006063602221 */ /* 0x000fce0000010000 */
.L_x_6117:
[----:B------:R-:W-:-:S04]  /*1460*/  F2FP.BF16.F32.PACK_AB R88, RZ, R96 ;  /* 0x00000060ff58723e */ /* 0x000fc800000010ff */
[----:B------:R-:W-:-:S07]  /*1470*/  PRMT R86, R88, 0x7610, R86 ;  /* 0x0000761058567816 */ /* 0x000fce0000000056 */
.L_x_6118:
[----:B------:R-:W-:Y:S01]  /*1480*/  SHF.L.U32 R99, R90, 0x10, RZ ;  /* 0x000000105a637819 */ /* 0x000fe200000006ff */
[----:B------:R-:W-:Y:S06]  /*1490*/  @P3 BRA `(.L_x_6119) ;  /* 0x0000000000243947 */ /* 0x000fec0003800000 */
[----:B------:R-:W-:-:S04]  /*14a0*/  ISETP.NE.U32.AND P4, PT, RZ, UR12, PT ;  /* 0x0000000cff007c0c */ /* 0x000fc8000bf85070 */
[----:B------:R-:W-:-:S13]  /*14b0*/  ISETP.NE.AND.EX P4, PT, RZ, UR13, PT, P4 ;  /* 0x0000000dff007c0c */ /* 0x000fda000bf85340 */
[----:B------:R-:W-:Y:S05]  /*14c0*/  @P4 BRA `(.L_x_6120) ;  /* 0x0000000000084947 */ /* 0x000fea0003800000 */
[----:B------:R-:W-:Y:S05]  /*14d0*/  @P0 BRA `(.L_x_6121) ;  /* 0x00000000002c0947 */ /* 0x000fea0003800000 */
[----:B------:R-:W-:Y:S05]  /*14e0*/  BRA `(.L_x_6122) ;  /* 0x0000000000307947 */ /* 0x000fea0003800000 */
.L_x_6120:
[----:B-----5:R-:W-:-:S04]  /*14f0*/  PRMT R88, R14, 0x7632, R88 ;  /* 0x000076320e587816 */ /* 0x020fc80000000058 */
[----:B------:R-:W-:-:S05]  /*1500*/  SHF.L.U32 R88, R88, 0x10, RZ ;  /* 0x0000001058587819 */ /* 0x000fca00000006ff */
[----:B------:R-:W-:Y:S01]  /*1510*/  FADD.FTZ R99, R99, R88 ;  /* 0x0000005863637221 */ /* 0x000fe20000010000 */
[----:B------:R-:W-:Y:S06]  /*1520*/  BRA `(.L_x_6121) ;  /* 0x0000000000187947 */ /* 0x000fec0003800000 */
.L_x_6119:
[----:B-----5:R-:W-:Y:S02]  /*1530*/  PRMT R88, R18, 0x7632, R88 ;  /* 0x0000763212587816 */ /* 0x020fe40000000058 */
[----:B------:R-:W-:-:S03]  /*1540*/  @P2 PRMT R89, R14, 0x7632, R89 ;  /* 0x000076320e592816 */ /* 0x000fc60000000059 */
[----:B------:R-:W-:Y:S01]  /*1550*/  IMAD.U32 R88, R88, 0x10000, RZ ;  /* 0x0001000058587824 */ /* 0x000fe200078e00ff */
[----:B------:R-:W-:-:S03]  /*1560*/  @P2 SHF.L.U32 R90, R89, 0x10, RZ ;  /* 0x00000010595a2819 */ /* 0x000fc600000006ff */
[----:B------:R-:W-:-:S04]  /*1570*/  FADD.FTZ R99, R99, R88 ;  /* 0x0000005863637221 */ /* 0x000fc80000010000 */
[----:B------:R-:W-:-:S07]  /*1580*/  @P2 FADD.FTZ R99, R99, R90 ;  /* 0x0000005a63632221 */ /* 0x000fce0000010000 */
.L_x_6121:
[----:B------:R-:W-:-:S04]  /*1590*/  F2FP.BF16.F32.PACK_AB R88, RZ, R99 ;  /* 0x00000063ff58723e */ /* 0x000fc800000010ff */
[----:B------:R-:W-:-:S07]  /*15a0*/  PRMT R86, R86, 0x5410, R88 ;  /* 0x0000541056567816 */ /* 0x000fce0000000058 */
.L_x_6122:
        /* <DEDUP_REMOVED lines=8> */
.L_x_6124:
[----:B-----5:R-:W-:-:S05]  /*1630*/  SHF.L.U32 R89, R15, 0x10, RZ ;  /* 0x000000100f597819 */ /* 0x020fca00000006ff */
[----:B------:R-:W-:Y:S01]  /*1640*/  FADD.FTZ R98, R89, R98 ;  /* 0x0000006259627221 */ /* 0x000fe20000010000 */
[----:B------:R-:W-:Y:S06]  /*1650*/  BRA `(.L_x_6125) ;  /* 0x0000000000107947 */ /* 0x000fec0003800000 */
.L_x_6123:
[----:B-----5:R-:W-:Y:S01]  /*1660*/  SHF.L.U32 R89, R19, 0x10, RZ ;  /* 0x0000001013597819 */ /* 0x020fe200000006ff */
[----:B------:R-:W-:-:S04]  /*1670*/  @P2 IMAD.U32 R101, R15, 0x10000, RZ ;  /* 0x000100000f652824 */ /* 0x000fc800078e00ff */
[----:B------:R-:W-:-:S04]  /*1680*/  FADD.FTZ R98, R89, R98 ;  /* 0x0000006259627221 */ /* 0x000fc80000010000 */
[----:B------:R-:W-:-:S07]  /*1690*/  @P2 FADD.FTZ R98, R101, R98 ;  /* 0x0000006265622221 */ /* 0x000fce0000010000 */
.L_x_6125:
[----:B------:R-:W-:-:S04]  /*16a0*/  F2FP.BF16.F32.PACK_AB R88, RZ, R98 ;  /* 0x00000062ff58723e */ /* 0x000fc800000010ff */
[----:B------:R-:W-:-:S07]  /*16b0*/  PRMT R87, R88, 0x7610, R87 ;  /* 0x0000761058577816 */ /* 0x000fce0000000057 */
.L_x_6126:
[----:B------:R-:W-:Y:S01]  /*16c0*/  SHF.L.U32 R102, R91, 0x10, RZ ;  /* 0x000000105b667819 */ /* 0x000fe200000006ff */
[----:B------:R-:W-:Y:S06]  /*16d0*/  @P3 BRA `(.L_x_6127) ;  /* 0x0000000000243947 */ /* 0x000fec0003800000 */
[----:B------:R-:W-:-:S04]  /*16e0*/  ISETP.NE.U32.AND P4, PT, RZ, UR12, PT ;  /* 0x0000000cff007c0c */ /* 0x000fc8000bf85070 */
[----:B------:R-:W-:-:S13]  /*16f0*/  ISETP.NE.AND.EX P4, PT, RZ, UR13, PT, P4 ;  /* 0x0000000dff007c0c */ /* 0x000fda000bf85340 */
[----:B------:R-:W-:Y:S05]  /*1700*/  @P4 BRA `(.L_x_6128) ;  /* 0x0000000000084947 */ /* 0x000fea0003800000 */
[----:B------:R-:W-:Y:S05]  /*1710*/  @P0 BRA `(.L_x_6129) ;  /* 0x00000000002c0947 */ /* 0x000fea0003800000 */
[----:B------:R-:W-:Y:S05]  /*1720*/  BRA `(.L_x_6130) ;  /* 0x0000000000307947 */ /* 0x000fea0003800000 */
.L_x_6128:
[----:B-----5:R-:W-:-:S04]  /*1730*/  PRMT R88, R15, 0x7632, R88 ;  /* 0x000076320f587816 */ /* 0x020fc80000000058 */
[----:B------:R-:W-:-:S05]  /*1740*/  SHF.L.U32 R89, R88, 0x10, RZ ;  /* 0x0000001058597819 */ /* 0x000fca00000006ff */
[----:B------:R-:W-:Y:S01]  /*1750*/  FADD.FTZ R102, R102, R89 ;  /* 0x0000005966667221 */ /* 0x000fe20000010000 */
[----:B------:R-:W-:Y:S06]  /*1760*/  BRA `(.L_x_6129) ;  /* 0x0000000000187947 */ /* 0x000fec0003800000 */
.L_x_6127:
[----:B-----5:R-:W-:Y:S02]  /*1770*/  PRMT R88, R19, 0x7632, R88 ;  /* 0x0000763213587816 */ /* 0x020fe40000000058 */
[----:B------:R-:W-:Y:S02]  /*1780*/  @P2 PRMT R90, R15, 0x7632, R90 ;  /* 0x000076320f5a2816 */ /* 0x000fe4000000005a */
[----:B------:R-:W-:Y:S02]  /*1790*/  SHF.L.U32 R89, R88, 0x10, RZ ;  /* 0x0000001058597819 */ /* 0x000fe400000006ff */
[----:B------:R-:W-:-:S03]  /*17a0*/  @P2 SHF.L.U32 R91, R90, 0x10, RZ ;  /* 0x000000105a5b2819 */ /* 0x000fc600000006ff */
[----:B------:R-:W-:-:S04]  /*17b0*/  FADD.FTZ R102, R102, R89 ;  /* 0x0000005966667221 */ /* 0x000fc80000010000 */
[----:B------:R-:W-:-:S07]  /*17c0*/  @P2 FADD.FTZ R102, R102, R91 ;  /* 0x0000005b66662221 */ /* 0x000fce0000010000 */
.L_x_6129:
[----:B------:R-:W-:-:S04]  /*17d0*/  F2FP.BF16.F32.PACK_AB R88, RZ, R102 ;  /* 0x00000066ff58723e */ /* 0x000fc800000010ff */
[----:B------:R-:W-:-:S07]  /*17e0*/  PRMT R87, R87, 0x5410, R88 ;  /* 0x0000541057577816 */ /* 0x000fce0000000058 */
.L_x_6130:
[----:B------:R-:W0:Y:S01]  /*17f0*/  @P0 LDC.64 R108, c[0x0][0x238] ;  /* 0x00008e00ff6c0b82 */ /* 0x000e220000000a00 */
[----:B------:R-:W-:-:S04]  /*1800*/  VIADD R101, R11, 0x40 ;  /* 0x000000400b657836 */ /* 0x000fc80000000000 */
[C---:B------:R-:W-:Y:S01]  /*1810*/  IMAD.WIDE.U32 R88, R101.reuse, 0x10, R112 ;  /* 0x0000001065587825 */ /* 0x040fe200078e0070 */
[----:B------:R-:W-:-:S04]  /*1820*/  @P2 LEA R104, P6, R101, UR12, 0x4 ;  /* 0x0000000c65682c11 */ /* 0x000fc8000f8c20ff */
        /* <DEDUP_REMOVED lines=17> */
.L_x_6132:
[----:B-----5:R-:W-:-:S05]  /*1940*/  SHF.L.U32 R105, R12, 0x10, RZ ;  /* 0x000000100c697819 */ /* 0x020fca00000006ff */
[----:B------:R-:W-:Y:S01]  /*1950*/  FADD.FTZ R100, R105, R100 ;  /* 0x0000006469647221 */ /* 0x000fe20000010000 */
[----:B------:R-:W-:Y:S06]  /*1960*/  BRA `(.L_x_6133) ;  /* 0x0000000000107947 */ /* 0x000fec0003800000 */
.L_x_6131:
[----:B-----5:R-:W-:Y:S02]  /*1970*/  SHF.L.U32 R105, R16, 0x10, RZ ;  /* 0x0000001010697819 */ /* 0x020fe400000006ff */
[----:B------:R-:W-:-:S03]  /*1980*/  @P2 SHF.L.U32 R107, R12, 0x10, RZ ;  /* 0x000000100c6b2819 */ /* 0x000fc600000006ff */
[----:B------:R-:W-:-:S04]  /*1990*/  FADD.FTZ R100, R105, R100 ;  /* 0x0000006469647221 */ /* 0x000fc80000010000 */
[----:B------:R-:W-:-:S07]  /*19a0*/  @P2 FADD.FTZ R100, R107, R100 ;  /* 0x000000646b642221 */ /* 0x000fce0000010000 */
.L_x_6133:
[----:B------:R-:W-:-:S04]  /*19b0*/  F2FP.BF16.F32.PACK_AB R88, RZ, R100 ;  /* 0x00000064ff58723e */ /* 0x000fc800000010ff */
[----:B------:R-:W-:-:S07]  /*19c0*/  PRMT R84, R88, 0x7610, R84 ;  /* 0x0000761058547816 */ /* 0x000fce0000000054 */
.L_x_6134:
[----:B------:R-:W-:Y:S01]  /*19d0*/  SHF.L.U32 R104, R103, 0x10, RZ ;  /* 0x0000001067687819 */ /* 0x000fe200000006ff */
[----:B------:R-:W-:Y:S06]  /*19e0*/  @P3 BRA `(.L_x_6135) ;  /* 0x0000000000243947 */ /* 0x000fec0003800000 */
[----:B------:R-:W-:-:S04]  /*19f0*/  ISETP.NE.U32.AND P4, PT, RZ, UR12, PT ;  /* 0x0000000cff007c0c */ /* 0x000fc8000bf85070 */
[----:B------:R-:W-:-:S13]  /*1a00*/  ISETP.NE.AND.EX P4, PT, RZ, UR13, PT, P4 ;  /* 0x0000000dff007c0c */ /* 0x000fda000bf85340 */
[----:B------:R-:W-:Y:S05]  /*1a10*/  @P4 BRA `(.L_x_6136) ;  /* 0x0000000000084947 */ /* 0x000fea0003800000 */
[----:B------:R-:W-:Y:S05]  /*1a20*/  @P0 BRA `(.L_x_6137) ;  /* 0x00000000002c0947 */ /* 0x000fea0003800000 */
[----:B------:R-:W-:Y:S05]  /*1a30*/  BRA `(.L_x_6138) ;  /* 0x0000000000307947 */ /* 0x000fea0003800000 */
.L_x_6136:
[----:B-----5:R-:W-:-:S05]  /*1a40*/  PRMT R88, R12, 0x7632, R88 ;  /* 0x000076320c587816 */ /* 0x020fca0000000058 */
[----:B------:R-:W-:-:S04]  /*1a50*/  IMAD.U32 R103, R88, 0x10000, RZ ;  /* 0x0001000058677824 */ /* 0x000fc800078e00ff */
[----:B------:R-:W-:Y:S01]  /*1a60*/  FADD.FTZ R104, R104, R103 ;  /* 0x0000006768687221 */ /* 0x000fe20000010000 */
[----:B------:R-:W-:Y:S06]  /*1a70*/  BRA `(.L_x_6137) ;  /* 0x0000000000187947 */ /* 0x000fec0003800000 */
.L_x_6135:
[----:B-----5:R-:W-:Y:S02]  /*1a80*/  PRMT R88, R16, 0x7632, R88 ;  /* 0x0000763210587816 */ /* 0x020fe40000000058 */
[----:B------:R-:W-:Y:S02]  /*1a90*/  @P2 PRMT R105, R12, 0x7632, R105 ;  /* 0x000076320c692816 */ /* 0x000fe40000000069 */
[----:B------:R-:W-:Y:S02]  /*1aa0*/  SHF.L.U32 R103, R88, 0x10, RZ ;  /* 0x0000001058677819 */ /* 0x000fe400000006ff */
[----:B------:R-:W-:-:S03]  /*1ab0*/  @P2 SHF.L.U32 R105, R105, 0x10, RZ ;  /* 0x0000001069692819 */ /* 0x000fc600000006ff */
[----:B------:R-:W-:-:S04]  /*1ac0*/  FADD.FTZ R104, R104, R103 ;  /* 0x0000006768687221 */ /* 0x000fc80000010000 */
[----:B------:R-:W-:-:S07]  /*1ad0*/  @P2 FADD.FTZ R104, R104, R105 ;  /* 0x0000006968682221 */ /* 0x000fce0000010000 */
.L_x_6137:
[----:B------:R-:W-:-:S04]  /*1ae0*/  F2FP.BF16.F32.PACK_AB R88, RZ, R104 ;  /* 0x00000068ff58723e */ /* 0x000fc800000010ff */
[----:B------:R-:W-:-:S07]  /*1af0*/  PRMT R84, R84, 0x5410, R88 ;  /* 0x0000541054547816 */ /* 0x000fce0000000058 */
.L_x_6138:
        /* <DEDUP_REMOVED lines=8> */
.L_x_6140:
[----:B-----5:R-:W-:-:S05]  /*1b80*/  SHF.L.U32 R88, R13, 0x10, RZ ;  /* 0x000000100d587819 */ /* 0x020fca00000006ff */
[----:B------:R-:W-:Y:S01]  /*1b90*/  FADD.FTZ R103, R88, R103 ;  /* 0x0000006758677221 */ /* 0x000fe20000010000 */
[----:B------:R-:W-:Y:S06]  /*1ba0*/  BRA `(.L_x_6141) ;  /* 0x0000000000107947 */ /* 0x000fec0003800000 */
.L_x_6139:
[----:B-----5:R-:W-:Y:S01]  /*1bb0*/  SHF.L.U32 R88, R17, 0x10, RZ ;  /* 0x0000001011587819 */ /* 0x020fe200000006ff */
[----:B------:R-:W-:-:S04]  /*1bc0*/  @P2 IMAD.U32 R106, R13, 0x10000, RZ ;  /* 0x000100000d6a2824 */ /* 0x000fc800078e00ff */
[----:B------:R-:W-:-:S04]  /*1bd0*/  FADD.FTZ R103, R88, R103 ;  /* 0x0000006758677221 */ /* 0x000fc80000010000 */
[----:B------:R-:W-:-:S07]  /*1be0*/  @P2 FADD.FTZ R103, R106, R103 ;  /* 0x000000676a672221 */ /* 0x000fce0000010000 */
.L_x_6141:
[----:B------:R-:W-:-:S04]  /*1bf0*/  F2FP.BF16.F32.PACK_AB R88, RZ, R103 ;  /* 0x00000067ff58723e */ /* 0x000fc800000010ff */
[----:B------:R-:W-:-:S07]  /*1c00*/  PRMT R85, R88, 0x7610, R85 ;  /* 0x0000761058557816 */ /* 0x000fce0000000055 */
.L_x_6142:
[----:B------:R-:W-:Y:S01]  /*1c10*/  SHF.L.U32 R106, R89, 0x10, RZ ;  /* 0x00000010596a7819 */ /* 0x000fe200000006ff */
[----:B------:R-:W-:Y:S06]  /*1c20*/  @P3 BRA `(.L_x_6143) ;  /* 0x0000000000243947 */ /* 0x000fec0003800000 */
[----:B------:R-:W-:-:S04]  /*1c30*/  ISETP.NE.U32.AND P4, PT, RZ, UR12, PT ;  /* 0x0000000cff007c0c */ /* 0x000fc8000bf85070 */
[----:B------:R-:W-:-:S13]  /*1c40*/  ISETP.NE.AND.EX P4, PT, RZ, UR13, PT, P4 ;  /* 0x0000000dff007c0c */ /* 0x000fda000bf85340 */
[----:B------:R-:W-:Y:S05]  /*1c50*/  @P4 BRA `(.L_x_6144) ;  /* 0x0000000000084947 */ /* 0x000fea0003800000 */
[----:B------:R-:W-:Y:S05]  /*1c60*/  @P0 BRA `(.L_x_6145) ;  /* 0x00000000002c0947 */ /* 0x000fea0003800000 */
[----:B------:R-:W-:Y:S05]  /*1c70*/  BRA `(.L_x_6146) ;  /* 0x0000000000307947 */ /* 0x000fea0003800000 */
.L_x_6144:
[----:B-----5:R-:W-:-:S04]  /*1c80*/  PRMT R88, R13, 0x7632, R88 ;  /* 0x000076320d587816 */ /* 0x020fc80000000058 */
[----:B------:R-:W-:-:S05]  /*1c90*/  SHF.L.U32 R89, R88, 0x10, RZ ;  /* 0x0000001058597819 */ /* 0x000fca00000006ff */
[----:B------:R-:W-:Y:S01]  /*1ca0*/  FADD.FTZ R106, R106, R89 ;  /* 0x000000596a6a7221 */ /* 0x000fe20000010000 */
[----:B------:R-:W-:Y:S06]  /*1cb0*/  BRA `(.L_x_6145) ;  /* 0x0000000000187947 */ /* 0x000fec0003800000 */
.L_x_6143:
[----:B-----5:R-:W-:Y:S02]  /*1cc0*/  PRMT R88, R17, 0x7632, R88 ;  /* 0x0000763211587816 */ /* 0x020fe40000000058 */
[----:B------:R-:W-:Y:S02]  /*1cd0*/  @P2 PRMT R105, R13, 0x7632, R105 ;  /* 0x000076320d692816 */ /* 0x000fe40000000069 */
[----:B------:R-:W-:Y:S02]  /*1ce0*/  SHF.L.U32 R89, R88, 0x10, RZ ;  /* 0x0000001058597819 */ /* 0x000fe400000006ff */
[----:B------:R-:W-:-:S03]  /*1cf0*/  @P2 SHF.L.U32 R105, R105, 0x10, RZ ;  /* 0x0000001069692819 */ /* 0x000fc600000006ff */
[----:B------:R-:W-:-:S04]  /*1d00*/  FADD.FTZ R106, R106, R89 ;  /* 0x000000596a6a7221 */ /* 0x000fc80000010000 */
[----:B------:R-:W-:-:S07]  /*1d10*/  @P2 FADD.FTZ R106, R106, R105 ;  /* 0x000000696a6a2221 */ /* 0x000fce0000010000 */
.L_x_6145:
[----:B------:R-:W-:-:S04]  /*1d20*/  F2FP.BF16.F32.PACK_AB R88, RZ, R106 ;  /* 0x0000006aff58723e */ /* 0x000fc800000010ff */
[----:B------:R-:W-:-:S07]  /*1d30*/  PRMT R85, R85, 0x5410, R88 ;  /* 0x0000541055557816 */ /* 0x000fce0000000058 */
.L_x_6146:
        /* <DEDUP_REMOVED lines=8> */
.L_x_6148:
[----:B-----5:R-:W-:-:S04]  /*1dc0*/  IMAD.U32 R88, R14, 0x10000, RZ ;  /* 0x000100000e587824 */ /* 0x020fc800078e00ff */
[----:B------:R-:W-:Y:S01]  /*1dd0*/  FADD.FTZ R105, R88, R105 ;  /* 0x0000006958697221 */ /* 0x000fe20000010000 */
[----:B------:R-:W-:Y:S06]  /*1de0*/  BRA `(.L_x_6149) ;  /* 0x0000000000107947 */ /* 0x000fec0003800000 */
.L_x_6147:
[----:B-----5:R-:W-:Y:S02]  /*1df0*/  SHF.L.U32 R88, R18, 0x10, RZ ;  /* 0x0000001012587819 */ /* 0x020fe400000006ff */
[----:B------:R-:W-:-:S03]  /*1e00*/  @P2 SHF.L.U32 R108, R14, 0x10, RZ ;  /* 0x000000100e6c2819 */ /* 0x000fc600000006ff */
[----:B------:R-:W-:-:S04]  /*1e10*/  FADD.FTZ R105, R88, R105 ;  /* 0x0000006958697221 */ /* 0x000fc80000010000 */
[----:B------:R-:W-:-:S07]  /*1e20*/  @P2 FADD.FTZ R105, R108, R105 ;  /* 0x000000696c692221 */ /* 0x000fce0000010000 */
.L_x_6149:
[----:B------:R-:W-:-:S04]  /*1e30*/  F2FP.BF16.F32.PACK_AB R88, RZ, R105 ;  /* 0x00000069ff58723e */ /* 0x000fc800000010ff */
[----:B------:R-:W-:-:S07]  /*1e40*/  PRMT R86, R88, 0x7610, R86 ;  /* 0x0000761058567816 */ /* 0x000fce0000000056 */
.L_x_6150:
[----:B------:R-:W-:Y:S01]  /*1e50*/  SHF.L.U32 R108, R90, 0x10, RZ ;  /* 0x000000105a6c7819 */ /* 0x000fe200000006ff */
[----:B------:R-:W-:Y:S06]  /*1e60*/  @P3 BRA `(.L_x_6151) ;  /* 0x0000000000243947 */ /* 0x000fec0003800000 */
[----:B------:R-:W-:-:S04]  /*1e70*/  ISETP.NE.U32.AND P4, PT, RZ, UR12, PT ;  /* 0x0000000cff007c0c */ /* 0x000fc8000bf85070 */
[----:B------:R-:W-:-:S13]  /*1e80*/  ISETP.NE.AND.EX P4, PT, RZ, UR13, PT, P4 ;  /* 0x0000000dff007c0c */ /* 0x000fda000bf85340 */
[----:B------:R-:W-:Y:S05]  /*1e90*/  @P4 BRA `(.L_x_6152) ;  /* 0x0000000000084947 */ /* 0x000fea0003800000 */
[----:B------:R-:W-:Y:S05]  /*1ea0*/  @P0 BRA `(.L_x_6153) ;  /* 0x00000000002c0947 */ /* 0x000fea0003800000 */
[----:B------:R-:W-:Y:S05]  /*1eb0*/  BRA `(.L_x_6154) ;  /* 0x0000000000307947 */ /* 0x000fea0003800000 */
.L_x_6152:
[----:B-----5:R-:W-:-:S04]  /*1ec0*/  PRMT R88, R14, 0x7632, R88 ;  /* 0x000076320e587816 */ /* 0x020fc80000000058 */
[----:B------:R-:W-:-:S05]  /*1ed0*/  SHF.L.U32 R89, R88, 0x10, RZ ;  /* 0x0000001058597819 */ /* 0x000fca00000006ff */
[----:B------:R-:W-:Y:S01]  /*1ee0*/  FADD.FTZ R108, R108, R89 ;  /* 0x000000596c6c7221 */ /* 0x000fe20000010000 */
[----:B------:R-:W-:Y:S06]  /*1ef0*/  BRA `(.L_x_6153) ;  /* 0x0000000000187947 */ /* 0x000fec0003800000 */
.L_x_6151:
[----:B-----5:R-:W-:Y:S02]  /*1f00*/  PRMT R88, R18, 0x7632, R88 ;  /* 0x0000763212587816 */ /* 0x020fe40000000058 */
[----:B------:R-:W-:Y:S02]  /*1f10*/  @P2 PRMT R90, R14, 0x7632, R90 ;  /* 0x000076320e5a2816 */ /* 0x000fe4000000005a */
[----:B------:R-:W-:-:S03]  /*1f20*/  SHF.L.U32 R89, R88, 0x10, RZ ;  /* 0x0000001058597819 */ /* 0x000fc600000006ff */
[----:B------:R-:W-:Y:S02]  /*1f30*/  @P2 IMAD.U32 R107, R90, 0x10000, RZ ;  /* 0x000100005a6b2824 */ /* 0x000fe400078e00ff */
[----:B------:R-:W-:-:S04]  /*1f40*/  FADD.FTZ R108, R108, R89 ;  /* 0x000000596c6c7221 */ /* 0x000fc80000010000 */
[----:B------:R-:W-:-:S07]  /*1f50*/  @P2 FADD.FTZ R108, R108, R107 ;  /* 0x0000006b6c6c2221 */ /* 0x000fce0000010000 */
.L_x_6153:
[----:B------:R-:W-:-:S04]  /*1f60*/  F2FP.BF16.F32.PACK_AB R88, RZ, R108 ;  /* 0x0000006cff58723e */ /* 0x000fc800000010ff */
[----:B------:R-:W-:-:S07]  /*1f70*/  PRMT R86, R86, 0x5410, R88 ;  /* 0x0000541056567816 */ /* 0x000fce0000000058 */
.L_x_6154:
        /* <DEDUP_REMOVED lines=8> */
.L_x_6156:
[----:B-----5:R-:W-:-:S05]  /*2000*/  SHF.L.U32 R88, R15, 0x10, RZ ;  /* 0x000000100f587819 */ /* 0x020fca00000006ff */
[----:B------:R-:W-:Y:S01]  /*2010*/  FADD.FTZ R107, R88, R107 ;  /* 0x0000006b586b7221 */ /* 0x000fe20000010000 */
[----:B------:R-:W-:Y:S06]  /*2020*/  BRA `(.L_x_6157) ;  /* 0x0000000000107947 */ /* 0x000fec0003800000 */
.L_x_6155:
[----:B-----5:R-:W-:Y:S02]  /*2030*/  SHF.L.U32 R88, R19, 0x10, RZ ;  /* 0x0000001013587819 */ /* 0x020fe400000006ff */
[----:B------:R-:W-:-:S03]  /*2040*/  @P2 SHF.L.U32 R90, R15, 0x10, RZ ;  /* 0x000000100f5a2819 */ /* 0x000fc600000006ff */
[----:B------:R-:W-:-:S04]  /*2050*/  FADD.FTZ R107, R88, R107 ;  /* 0x0000006b586b7221 */ /* 0x000fc80000010000 */
[----:B------:R-:W-:-:S07]  /*2060*/  @P2 FADD.FTZ R107, R90, R107 ;  /* 0x0000006b5a6b2221 */ /* 0x000fce0000010000 */
.L_x_6157:
[----:B------:R-:W-:-:S04]  /*2070*/  F2FP.BF16.F32.PACK_AB R88, RZ, R107 ;  /* 0x0000006bff58723e */ /* 0x000fc800000010ff */
[----:B------:R-:W-:-:S07]  /*2080*/  PRMT R87, R88, 0x7610, R87 ;  /* 0x0000761058577816 */ /* 0x000fce0000000057 */
.L_x_6158:
[----:B------:R-:W-:Y:S01]  /*2090*/  SHF.L.U32 R109, R91, 0x10, RZ ;  /* 0x000000105b6d7819 */ /* 0x000fe200000006ff */
[----:B------:R-:W-:Y:S06]  /*20a0*/  @P3 BRA `(.L_x_6159) ;  /* 0x0000000000243947 */ /* 0x000fec0003800000 */
[----:B------:R-:W-:-:S04]  /*20b0*/  ISETP.NE.U32.AND P4, PT, RZ, UR12, PT ;  /* 0x0000000cff007c0c */ /* 0x000fc8000bf85070 */
[----:B------:R-:W-:-:S13]  /*20c0*/  ISETP.NE.AND.EX P4, PT, RZ, UR13, PT, P4 ;  /* 0x0000000dff007c0c */ /* 0x000fda000bf85340 */
[----:B------:R-:W-:Y:S05]  /*20d0*/  @P4 BRA `(.L_x_6160) ;  /* 0x0000000000084947 */ /* 0x000fea0003800000 */
[----:B------:R-:W-:Y:S05]  /*20e0*/  @P0 BRA `(.L_x_6161) ;  /* 0x00000000002c0947 */ /* 0x000fea0003800000 */
[----:B------:R-:W-:Y:S05]  /*20f0*/  BRA `(.L_x_6162) ;  /* 0x0000000000307947 */ /* 0x000fea0003800000 */
.L_x_6160:
[----:B-----5:R-:W-:-:S05]  /*2100*/  PRMT R88, R15, 0x7632, R88 ;  /* 0x000076320f587816 */ /* 0x020fca0000000058 */
[----:B------:R-:W-:-:S04]  /*2110*/  IMAD.U32 R88, R88, 0x10000, RZ ;  /* 0x0001000058587824 */ /* 0x000fc800078e00ff */
[----:B------:R-:W-:Y:S01]  /*2120*/  FADD.FTZ R109, R109, R88 ;  /* 0x000000586d6d7221 */ /* 0x000fe20000010000 */
[----:B------:R-:W-:Y:S06]  /*2130*/  BRA `(.L_x_6161) ;  /* 0x0000000000187947 */ /* 0x000fec0003800000 */
.L_x_6159:
[----:B-----5:R-:W-:Y:S02]  /*2140*/  PRMT R88, R19, 0x7632, R88 ;  /* 0x0000763213587816 */ /* 0x020fe40000000058 */
[----:B------:R-:W-:Y:S02]  /*2150*/  @P2 PRMT R89, R15, 0x7632, R89 ;  /* 0x000076320f592816 */ /* 0x000fe40000000059 */
[----:B------:R-:W-:Y:S02]  /*2160*/  SHF.L.U32 R88, R88, 0x10, RZ ;  /* 0x0000001058587819 */ /* 0x000fe400000006ff */
[----:B------:R-:W-:-:S03]  /*2170*/  @P2 SHF.L.U32 R90, R89, 0x10, RZ ;  /* 0x00000010595a2819 */ /* 0x000fc600000006ff */
[----:B------:R-:W-:-:S04]  /*2180*/  FADD.FTZ R109, R109, R88 ;  /* 0x000000586d6d7221 */ /* 0x000fc80000010000 */
[----:B------:R-:W-:-:S07]  /*2190*/  @P2 FADD.FTZ R109, R109, R90 ;  /* 0x0000005a6d6d2221 */ /* 0x000fce0000010000 */
.L_x_6161:
[----:B------:R-:W-:-:S04]  /*21a0*/  F2FP.BF16.F32.PACK_AB R88, RZ, R109 ;  /* 0x0000006dff58723e */ /* 0x000fc800000010ff */
[----:B------:R-:W-:-:S07]  /*21b0*/  PRMT R87, R87, 0x5410, R88 ;  /* 0x0000541057577816 */ /* 0x000fce0000000058 */
.L_x_6162:
[----:B------:R-:W0:Y:S01]  /*21c0*/  @P0 LDC.64 R88, c[0x0][0x238] ;  /* 0x00008e00ff580b82 */ /* 0x000e220000000a00 */
[----:B------:R-:W-:Y:S02]  /*21d0*/  IADD3 R110, R11, 0x60, RZ ;  /* 0x000000600b6e7810 */ /* 0x000fe40007ffe0ff */
[----:B0-----:R-:W-:-:S04]  /*21e0*/  @P0 LEA R116, P4, R101, R88, 0x4 ;  /* 0x0000005865740211 */ /* 0x001fc800078820ff */
[----:B------:R-:W-:Y:S01]  /*21f0*/  @P0 LEA.HI.X R117, R101, R89, RZ, 0x4, P4 ;  /* 0x0000005965750211 */ /* 0x000fe200020f24ff */
[C---:B------:R-:W-:Y:S01]  /*2200*/  IMAD.WIDE.U32 R88, R110.reuse, 0x10, R112 ;  /* 0x000000106e587825 */ /* 0x040fe200078e0070 */
[C---:B------:R-:W-:Y:S02]  /*2210*/  @P1 LEA R114, P4, R110.reuse, UR10, 0x4 ;  /* 0x0000000a6e721c11 */ /* 0x040fe4000f8820ff */
[C---:B------:R-:W-:Y:S01]  /*2220*/  @P2 LEA R112, P6, R110.reuse, UR12, 0x4 ;  /* 0x0000000c6e702c11 */ /* 0x040fe2000f8c20ff */
[----:B------:R0:W-:Y:S01]  /*2230*/  @P0 STG.E.128 desc[UR4][R116.64], R84 ;  /* 0x0000005474000986 */ /* 0x0001e2000c101d04 */
[C---:B------:R-:W-:Y:S02]  /*2240*/  @P1 LEA.HI.X R115, R110.reuse, UR11, RZ, 0x4, P4 ;  /* 0x0000000b6e731c11 */ /* 0x040fe4000a0f24ff */
[----:B------:R-:W-:Y:S01]  /*2250*/  @P2 LEA.HI.X R113, R110, UR13, RZ, 0x4, P6 ;  /* 0x0000000d6e712c11 */ /* 0x000fe2000b0f24ff */
[----:B------:R-:W2:Y:S04]  /*2260*/  LDG.E.128 R88, desc[UR4][R88.64] ;  /* 0x0000000458587981 */ /* 0x000ea8000c1e1d00 */
        /* <DEDUP_REMOVED lines=10> */
.L_x_6164:
[----:B-----5:R-:W-:-:S05]  /*2310*/  SHF.L.U32 R88, R12, 0x10, RZ ;  /* 0x000000100c587819 */ /* 0x020fca00000006ff */
[----:B------:R-:W-:Y:S01]  /*2320*/  FADD.FTZ R111, R88, R111 ;  /* 0x0000006f586f7221 */ /* 0x000fe20000010000 */
[----:B------:R-:W-:Y:S06]  /*2330*/  BRA `(.L_x_6165) ;  /* 0x0000000000107947 */ /* 0x000fec0003800000 */
.L_x_6163:
[----:B-----5:R-:W-:Y:S01]  /*2340*/  IMAD.U32 R88, R16, 0x10000, RZ ;  /* 0x0001000010587824 */ /* 0x020fe200078e00ff */
[----:B------:R-:W-:-:S03]  /*2350*/  @P2 SHF.L.U32 R112, R12, 0x10, RZ ;  /* 0x000000100c702819 */ /* 0x000fc600000006ff */
[----:B------:R-:W-:-:S04]  /*2360*/  FADD.FTZ R111, R88, R111 ;  /* 0x0000006f586f7221 */ /* 0x000fc80000010000 */
[----:B------:R-:W-:-:S07]  /*2370*/  @P2 FADD.FTZ R111, R112, R111 ;  /* 0x0000006f706f2221 */ /* 0x000fce0000010000 */
.L_x_6165:
[----:B------:R-:W-:-:S04]  /*2380*/  F2FP.BF16.F32.PACK_AB R88, RZ, R111 ;  /* 0x0000006fff58723e */ /* 0x000fc800000010ff */
[----:B------:R-:W-:-:S07]  /*2390*/  PRMT R84, R88, 0x7610, R84 ;  /* 0x0000761058547816 */ /* 0x000fce0000000054 */
.L_x_6166:
[----:B------:R-:W-:Y:S01]  /*23a0*/  SHF.L.U32 R113, R118, 0x10, RZ ;  /* 0x0000001076717819 */ /* 0x000fe200000006ff */
[----:B------:R-:W-:Y:S06]  /*23b0*/  @P3 BRA `(.L_x_6167) ;  /* 0x0000000000243947 */ /* 0x000fec0003800000 */
[----:B------:R-:W-:-:S04]  /*23c0*/  ISETP.NE.U32.AND P4, PT, RZ, UR12, PT ;  /* 0x0000000cff007c0c */ /* 0x000fc8000bf85070 */
[----:B------:R-:W-:-:S13]  /*23d0*/  ISETP.NE.AND.EX P4, PT, RZ, UR13, PT, P4 ;  /* 0x0000000dff007c0c */ /* 0x000fda000bf85340 */
[----:B------:R-:W-:Y:S05]  /*23e0*/  @P4 BRA `(.L_x_6168) ;  /* 0x0000000000084947 */ /* 0x000fea0003800000 */
[----:B------:R-:W-:Y:S05]  /*23f0*/  @P0 BRA `(.L_x_6169) ;  /* 0x00000000002c0947 */ /* 0x000fea0003800000 */
[----:B------:R-:W-:Y:S05]  /*2400*/  BRA `(.L_x_6170) ;  /* 0x0000000000307947 */ /* 0x000fea0003800000 */
.L_x_6168:
[----:B-----5:R-:W-:-:S04]  /*2410*/  PRMT R88, R12, 0x7632, R88 ;  /* 0x000076320c587816 */ /* 0x020fc80000000058 */
[----:B------:R-:W-:-:S05]  /*2420*/  SHF.L.U32 R88, R88, 0x10, RZ ;  /* 0x0000001058587819 */ /* 0x000fca00000006ff */
[----:B------:R-:W-:Y:S01]  /*2430*/  FADD.FTZ R113, R113, R88 ;  /* 0x0000005871717221 */ /* 0x000fe20000010000 */
[----:B------:R-:W-:Y:S06]  /*2440*/  BRA `(.L_x_6169) ;  /* 0x0000000000187947 */ /* 0x000fec0003800000 */
.L_x_6167:
[----:B-----5:R-:W-:Y:S02]  /*2450*/  PRMT R88, R16, 0x7632, R88 ;  /* 0x0000763210587816 */ /* 0x020fe40000000058 */
[----:B------:R-:W-:Y:S02]  /*2460*/  @P2 PRMT R112, R12, 0x7632, R112 ;  /* 0x000076320c702816 */ /* 0x000fe40000000070 */
[----:B------:R-:W-:Y:S02]  /*2470*/  SHF.L.U32 R88, R88, 0x10, RZ ;  /* 0x0000001058587819 */ /* 0x000fe400000006ff */
[----:B------:R-:W-:-:S03]  /*2480*/  @P2 SHF.L.U32 R112, R112, 0x10, RZ ;  /* 0x0000001070702819 */ /* 0x000fc600000006ff */
[----:B------:R-:W-:-:S04]  /*2490*/  FADD.FTZ R113, R113, R88 ;  /* 0x0000005871717221 */ /* 0x000fc80000010000 */
[----:B------:R-:W-:-:S07]  /*24a0*/  @P2 FADD.FTZ R113, R113, R112 ;  /* 0x0000007071712221 */ /* 0x000fce0000010000 */
.L_x_6169:
[----:B------:R-:W-:-:S04]  /*24b0*/  F2FP.BF16.F32.PACK_AB R88, RZ, R113 ;  /* 0x00000071ff58723e */ /* 0x000fc800000010ff */
[----:B------:R-:W-:-:S07]  /*24c0*/  PRMT R84, R84, 0x5410, R88 ;  /* 0x0000541054547816 */ /* 0x000fce0000000058 */
.L_x_6170:
        /* <DEDUP_REMOVED lines=8> */
.L_x_6172:
[----:B-----5:R-:W-:-:S05]  /*2550*/  SHF.L.U32 R115, R13, 0x10, RZ ;  /* 0x000000100d737819 */ /* 0x020fca00000006ff */
[----:B------:R-:W-:Y:S01]  /*2560*/  FADD.FTZ R112, R115, R112 ;  /* 0x0000007073707221 */ /* 0x000fe20000010000 */
[----:B------:R-:W-:Y:S06]  /*2570*/  BRA `(.L_x_6173) ;  /* 0x0000000000107947 */ /* 0x000fec0003800000 */
.L_x_6171:
[----:B-----5:R-:W-:Y:S02]  /*2580*/  SHF.L.U32 R115, R17, 0x10, RZ ;  /* 0x0000001011737819 */ /* 0x020fe400000006ff */
[----:B------:R-:W-:-:S03]  /*2590*/  @P2 SHF.L.U32 R117, R13, 0x10, RZ ;  /* 0x000000100d752819 */ /* 0x000fc600000006ff */
[----:B------:R-:W-:-:S04]  /*25a0*/  FADD.FTZ R112, R115, R112 ;  /* 0x0000007073707221 */ /* 0x000fc80000010000 */
[----:B------:R-:W-:-:S07]  /*25b0*/  @P2 FADD.FTZ R112, R117, R112 ;  /* 0x0000007075702221 */ /* 0x000fce0000010000 */
.L_x_6173:
[----:B------:R-:W-:-:S04]  /*25c0*/  F2FP.BF16.F32.PACK_AB R88, RZ, R112 ;  /* 0x00000070ff58723e */ /* 0x000fc800000010ff */
[----:B------:R-:W-:-:S07]  /*25d0*/  PRMT R85, R88, 0x7610, R85 ;  /* 0x0000761058557816 */ /* 0x000fce0000000055 */
.L_x_6174:
[----:B------:R-:W-:Y:S01]  /*25e0*/  SHF.L.U32 R115, R89, 0x10, RZ ;  /* 0x0000001059737819 */ /* 0x000fe200000006ff */
[----:B------:R-:W-:Y:S06]  /*25f0*/  @P3 BRA `(.L_x_6175) ;  /* 0x0000000000243947 */ /* 0x000fec0003800000 */
[----:B------:R-:W-:-:S04]  /*2600*/  ISETP.NE.U32.AND P4, PT, RZ, UR12, PT ;  /* 0x0000000cff007c0c */ /* 0x000fc8000bf85070 */
[----:B------:R-:W-:-:S13]  /*2610*/  ISETP.NE.AND.EX P4, PT, RZ, UR13, PT, P4 ;  /* 0x0000000dff007c0c */ /* 0x000fda000bf85340 */
[----:B------:R-:W-:Y:S05]  /*2620*/  @P4 BRA `(.L_x_6176) ;  /* 0x0000000000084947 */ /* 0x000fea0003800000 */
[----:B------:R-:W-:Y:S05]  /*2630*/  @P0 BRA `(.L_x_6177) ;  /* 0x00000000002c0947 */ /* 0x000fea0003800000 */
[----:B------:R-:W-:Y:S05]  /*2640*/  BRA `(.L_x_6178) ;  /* 0x0000000000307947 */ /* 0x000fea0003800000 */
.L_x_6176:
[----:B-----5:R-:W-:-:S04]  /*2650*/  PRMT R88, R13, 0x7632, R88 ;  /* 0x000076320d587816 */ /* 0x020fc80000000058 */
[----:B------:R-:W-:-:S05]  /*2660*/  SHF.L.U32 R88, R88, 0x10, RZ ;  /* 0x0000001058587819 */ /* 0x000fca00000006ff */
[----:B------:R-:W-:Y:S01]  /*2670*/  FADD.FTZ R115, R115, R88 ;  /* 0x0000005873737221 */ /* 0x000fe20000010000 */
[----:B------:R-:W-:Y:S06]  /*2680*/  BRA `(.L_x_6177) ;  /* 0x0000000000187947 */ /* 0x000fec0003800000 */
.L_x_6175:
[----:B-----5:R-:W-:Y:S02]  /*2690*/  PRMT R88, R17, 0x7632, R88 ;  /* 0x0000763211587816 */ /* 0x020fe40000000058 */
[----:B------:R-:W-:-:S03]  /*26a0*/  @P2 PRMT R89, R13, 0x7632, R89 ;  /* 0x000076320d592816 */ /* 0x000fc60000000059 */
[----:B------:R-:W-:-:S04]  /*26b0*/  IMAD.U32 R88, R88, 0x10000, RZ ;  /* 0x0001000058587824 */ /* 0x000fc800078e00ff */
[----:B------:R-:W-:Y:S01]  /*26c0*/  FADD.FTZ R115, R115, R88 ;  /* 0x0000005873737221 */ /* 0x000fe20000010000 */
[----:B------:R-:W-:-:S05]  /*26d0*/  @P2 SHF.L.U32 R88, R89, 0x10, RZ ;  /* 0x0000001059582819 */ /* 0x000fca00000006ff */
[----:B------:R-:W-:-:S07]  /*26e0*/  @P2 FADD.FTZ R115, R115, R88 ;  /* 0x0000005873732221 */ /* 0x000fce0000010000 */
.L_x_6177:
[----:B------:R-:W-:-:S04]  /*26f0*/  F2FP.BF16.F32.PACK_AB R88, RZ, R115 ;  /* 0x00000073ff58723e */ /* 0x000fc800000010ff */
[----:B------:R-:W-:-:S07]  /*2700*/  PRMT R85, R85, 0x5410, R88 ;  /* 0x0000541055557816 */ /* 0x000fce0000000058 */
.L_x_6178:
        /* <DEDUP_REMOVED lines=8> */
.L_x_6180:
[----:B-----5:R-:W-:-:S05]  /*2790*/  SHF.L.U32 R89, R14, 0x10, RZ ;  /* 0x000000100e597819 */ /* 0x020fca00000006ff */
[----:B------:R-:W-:Y:S01]  /*27a0*/  FADD.FTZ R114, R89, R114 ;  /* 0x0000007259727221 */ /* 0x000fe20000010000 */
[----:B------:R-:W-:Y:S06]  /*27b0*/  BRA `(.L_x_6181) ;  /* 0x0000000000107947 */ /* 0x000fec0003800000 */
.L_x_6179:
[----:B-----5:R-:W-:-:S05]  /*27c0*/  SHF.L.U32 R89, R18, 0x10, RZ ;  /* 0x0000001012597819 */ /* 0x020fca00000006ff */
[----:B------:R-:W-:Y:S01]  /*27d0*/  FADD.FTZ R114, R89, R114 ;  /* 0x0000007259727221 */ /* 0x000fe20000010000 */
[----:B------:R-:W-:-:S05]  /*27e0*/  @P2 SHF.L.U32 R89, R14, 0x10, RZ ;  /* 0x000000100e592819 */ /* 0x000fca00000006ff */
[----:B------:R-:W-:-:S07]  /*27f0*/  @P2 FADD.FTZ R114, R89, R114 ;  /* 0x0000007259722221 */ /* 0x000fce0000010000 */
.L_x_6181:
[----:B------:R-:W-:-:S04]  /*2800*/  F2FP.BF16.F32.PACK_AB R88, RZ, R114 ;  /* 0x00000072ff58723e */ /* 0x000fc800000010ff */
[----:B------:R-:W-:-:S07]  /*2810*/  PRMT R86, R88, 0x7610, R86 ;  /* 0x0000761058567816 */ /* 0x000fce0000000056 */
.L_x_6182:
[----:B------:R-:W-:Y:S01]  /*2820*/  IMAD.U32 R117, R90, 0x10000, RZ ;  /* 0x000100005a757824 */ /* 0x000fe200078e00ff */
[----:B------:R-:W-:Y:S06]  /*2830*/  @P3 BRA `(.L_x_6183) ;  /* 0x0000000000243947 */ /* 0x000fec0003800000 */
[----:B------:R-:W-:-:S04]  /*2840*/  ISETP.NE.U32.AND P4, PT, RZ, UR12, PT ;  /* 0x0000000cff007c0c */ /* 0x000fc8000bf85070 */
[----:B------:R-:W-:-:S13]  /*2850*/  ISETP.NE.AND.EX P4, PT, RZ, UR13, PT, P4 ;  /* 0x0000000dff007c0c */ /* 0x000fda000bf85340 */
[----:B------:R-:W-:Y:S05]  /*2860*/  @P4 BRA `(.L_x_6184) ;  /* 0x0000000000084947 */ /* 0x000fea0003800000 */
[----:B------:R-:W-:Y:S05]  /*2870*/  @P0 BRA `(.L_x_6185) ;  /* 0x00000000002c0947 */ /* 0x000fea0003800000 */
[----:B------:R-:W-:Y:S05]  /*2880*/  BRA `(.L_x_6186) ;  /* 0x0000000000307947 */ /* 0x000fea0003800000 */
.L_x_6184:
[----:B-----5:R-:W-:-:S04]  /*2890*/  PRMT R88, R14, 0x7632, R88 ;  /* 0x000076320e587816 */ /* 0x020fc80000000058 */
[----:B------:R-:W-:-:S05]  /*28a0*/  SHF.L.U32 R88, R88, 0x10, RZ ;  /* 0x0000001058587819 */ /* 0x000fca00000006ff */
[----:B------:R-:W-:Y:S01]  /*28b0*/  FADD.FTZ R117, R117, R88 ;  /* 0x0000005875757221 */ /* 0x000fe20000010000 */
[----:B------:R-:W-:Y:S06]  /*28c0*/  BRA `(.L_x_6185) ;  /* 0x0000000000187947 */ /* 0x000fec0003800000 */
.L_x_6183:
[----:B-----5:R-:W-:-:S04]  /*28d0*/  PRMT R88, R18, 0x7632, R88 ;  /* 0x0000763212587816 */ /* 0x020fc80000000058 */
[----:B------:R-:W-:-:S05]  /*28e0*/  SHF.L.U32 R88, R88, 0x10, RZ ;  /* 0x0000001058587819 */ /* 0x000fca00000006ff */
[--C-:B------:R-:W-:Y:S01]  /*28f0*/  FADD.FTZ R117, R117, R88.reuse ;  /* 0x0000005875757221 */ /* 0x100fe20000010000 */
[----:B------:R-:W-:-:S04]  /*2900*/  @P2 PRMT R88, R14, 0x7632, R88 ;  /* 0x000076320e582816 */ /* 0x000fc80000000058 */
[----:B------:R-:W-:-:S05]  /*2910*/  @P2 SHF.L.U32 R88, R88, 0x10, RZ ;  /* 0x0000001058582819 */ /* 0x000fca00000006ff */
[----:B------:R-:W-:-:S07]  /*2920*/  @P2 FADD.FTZ R117, R117, R88 ;  /* 0x0000005875752221 */ /* 0x000fce0000010000 */
.L_x_6185:
[----:B------:R-:W-:-:S04]  /*2930*/  F2FP.BF16.F32.PACK_AB R88, RZ, R117 ;  /* 0x00000075ff58723e */ /* 0x000fc800000010ff */
[----:B------:R-:W-:-:S07]  /*2940*/  PRMT R86, R86, 0x5410, R88 ;  /* 0x0000541056567816 */ /* 0x000fce0000000058 */
.L_x_6186:
        /* <DEDUP_REMOVED lines=8> */
.L_x_6188:
[----:B-----5:R-:W-:-:S05]  /*29d0*/  SHF.L.U32 R89, R15, 0x10, RZ ;  /* 0x000000100f597819 */ /* 0x020fca00000006ff */
[----:B------:R-:W-:Y:S01]  /*29e0*/  FADD.FTZ R116, R89, R116 ;  /* 0x0000007459747221 */ /* 0x000fe20000010000 */
[----:B------:R-:W-:Y:S06]  /*29f0*/  BRA `(.L_x_6189) ;  /* 0x0000000000107947 */ /* 0x000fec0003800000 */
.L_x_6187:
[----:B-----5:R-:W-:-:S04]  /*2a00*/  IMAD.U32 R89, R19, 0x10000, RZ ;  /* 0x0001000013597824 */ /* 0x020fc800078e00ff */
[----:B------:R-:W-:Y:S01]  /*2a10*/  FADD.FTZ R116, R89, R116 ;  /* 0x0000007459747221 */ /* 0x000fe20000010000 */
[----:B------:R-:W-:-:S05]  /*2a20*/  @P2 SHF.L.U32 R89, R15, 0x10, RZ ;  /* 0x000000100f592819 */ /* 0x000fca00000006ff */
[----:B------:R-:W-:-:S07]  /*2a30*/  @P2 FADD.FTZ R116, R89, R116 ;  /* 0x0000007459742221 */ /* 0x000fce0000010000 */
.L_x_6189:
[----:B------:R-:W-:-:S04]  /*2a40*/  F2FP.BF16.F32.PACK_AB R88, RZ, R116 ;  /* 0x00000074ff58723e */ /* 0x000fc800000010ff */
[----:B------:R-:W-:-:S07]  /*2a50*/  PRMT R87, R88, 0x7610, R87 ;  /* 0x0000761058577816 */ /* 0x000fce0000000057 */
.L_x_6190:
[----:B------:R-:W-:Y:S01]  /*2a60*/  SHF.L.U32 R118, R91, 0x10, RZ ;  /* 0x000000105b767819 */ /* 0x000fe200000006ff */
[----:B------:R-:W-:Y:S06]  /*2a70*/  @P3 BRA `(.L_x_6191) ;  /* 0x0000000000243947 */ /* 0x000fec0003800000 */
[----:B------:R-:W-:-:S04]  /*2a80*/  ISETP.NE.U32.AND P2, PT, RZ, UR12, PT ;  /* 0x0000000cff007c0c */ /* 0x000fc8000bf45070 */
[----:B------:R-:W-:-:S13]  /*2a90*/  ISETP.NE.AND.EX P2, PT, RZ, UR13, PT, P2 ;  /* 0x0000000dff007c0c */ /* 0x000fda000bf45320 */
[----:B------:R-:W-:Y:S05]  /*2aa0*/  @P2 BRA `(.L_x_6192) ;  /* 0x0000000000082947 */ /* 0x000fea0003800000 */
[----:B------:R-:W-:Y:S05]  /*2ab0*/  @P0 BRA `(.L_x_6193) ;  /* 0x00000000002c0947 */ /* 0x000fea0003800000 */
[----:B------:R-:W-:Y:S05]  /*2ac0*/  BRA `(.L_x_6194) ;  /* 0x0000000000307947 */ /* 0x000fea0003800000 */
.L_x_6192:
[----:B-----5:R-:W-:-:S04]  /*2ad0*/  PRMT R88, R15, 0x7632, R88 ;  /* 0x000076320f587816 */ /* 0x020fc80000000058 */
[----:B------:R-:W-:-:S05]  /*2ae0*/  SHF.L.U32 R89, R88, 0x10, RZ ;  /* 0x0000001058597819 */ /* 0x000fca00000006ff */
[----:B------:R-:W-:Y:S01]  /*2af0*/  FADD.FTZ R118, R118, R89 ;  /* 0x0000005976767221 */ /* 0x000fe20000010000 */
[----:B------:R-:W-:Y:S06]  /*2b00*/  BRA `(.L_x_6193) ;  /* 0x0000000000187947 */ /* 0x000fec0003800000 */
.L_x_6191:
[----:B-----5:R-:W-:-:S04]  /*2b10*/  PRMT R88, R19, 0x7632, R88 ;  /* 0x0000763213587816 */ /* 0x020fc80000000058 */
[----:B------:R-:W-:Y:S02]  /*2b20*/  SHF.L.U32 R89, R88, 0x10, RZ ;  /* 0x0000001058597819 */ /* 0x000fe400000006ff */
[----:B------:R-:W-:-:S03]  /*2b30*/  @P2 PRMT R88, R15, 0x7632, R88 ;  /* 0x000076320f582816 */ /* 0x000fc60000000058 */
[----:B------:R-:W-:Y:S01]  /*2b40*/  FADD.FTZ R118, R118, R89 ;  /* 0x0000005976767221 */ /* 0x000fe20000010000 */
[----:B------:R-:W-:-:S05]  /*2b50*/  @P2 SHF.L.U32 R89, R88, 0x10, RZ ;  /* 0x0000001058592819 */ /* 0x000fca00000006ff */
[----:B------:R-:W-:-:S07]  /*2b60*/  @P2 FADD.FTZ R118, R118, R89 ;  /* 0x0000005976762221 */ /* 0x000fce0000010000 */
.L_x_6193:
[----:B------:R-:W-:-:S04]  /*2b70*/  F2FP.BF16.F32.PACK_AB R88, RZ, R118 ;  /* 0x00000076ff58723e */ /* 0x000fc800000010ff */
[----:B------:R-:W-:-:S07]  /*2b80*/  PRMT R87, R87, 0x5410, R88 ;  /* 0x0000541057577816 */ /* 0x000fce0000000058 */
.L_x_6194:
        /* <DEDUP_REMOVED lines=124> */
.L_x_6208:
        /* <DEDUP_REMOVED lines=12> */
[C---:B------:R-:W-:Y:S01]  /*3410*/  FADD.FTZ R10, -R123.reuse, R10 ;  /* 0x0000000a7b0a7221 */ /* 0x040fe20000010100 */
        /* <DEDUP_REMOVED lines=25> */
[C---:B------:R-:W-:Y:S01]  /*35b0*/  FMUL.FTZ R7, R121.reuse, R4 ;  /* 0x0000000479077220 */ /* 0x040fe20000410000 */
[----:B------:R-:W-:Y:S01]  /*35c0*/  FMUL.FTZ R4, R121, R3 ;  /* 0x0000000379047220 */ /* 0x000fe20000410000 */
[----:B------:R-:W-:Y:S01]  /*35d0*/  FFMA.FTZ R5, R56, R5, R24 ;  /* 0x0000000538057223 */ /* 0x000fe20000010018 */
[----:B------:R-:W-:Y:S01]  /*35e0*/  FFMA.FTZ R6, R57, R124, R25 ;  /* 0x0000007c39067223 */ /* 0x000fe20000010019 */
[----:B------:R-:W-:Y:S01]  /*35f0*/  FFMA.FTZ R7, R58, R7, R26 ;  /* 0x000000073a077223 */ /* 0x000fe2000001001a */
[----:B------:R-:W-:Y:S01]  /*3600*/  FFMA.FTZ R4, R59, R4, R27 ;  /* 0x000000043b047223 */ /* 0x000fe2000001001b */
[C---:B------:R-:W-:Y:S01]  /*3610*/  FMUL.FTZ R3, R121.reuse, R10 ;  /* 0x0000000a79037220 */ /* 0x040fe20000410000 */
[C---:B------:R-:W-:Y:S01]  /*3620*/  FMUL.FTZ R122, R121.reuse, R122 ;  /* 0x0000007a797a7220 */ /* 0x040fe20000410000 */
[----:B------:R-:W-:Y:S01]  /*3630*/  F2FP.BF16.F32.PACK_AB R6, R6, R5 ;  /* 0x000000050606723e */ /* 0x000fe200000010ff */
[C---:B------:R-:W-:Y:S01]  /*3640*/  FMUL.FTZ R5, R121.reuse, R8 ;  /* 0x0000000879057220 */ /* 0x040fe20000410000 */
[----:B------:R-:W-:Y:S01]  /*3650*/  FMUL.FTZ R120, R121, R120 ;  /* 0x0000007879787220 */ /* 0x000fe20000410000 */
[----:B------:R-:W-:Y:S01]  /*3660*/  F2FP.BF16.F32.PACK_AB R7, R4, R7 ;  /* 0x000000070407723e */ /* 0x000fe200000010ff */
[----:B------:R2:W-:Y:S01]  /*3670*/  @!P2 STG.E desc[UR4][R88.64], R121 ;  /* 0x000000795800a986 */ /* 0x0005e2000c101904 */
[----:B------:R-:W-:Y:S01]  /*3680*/  FFMA.FTZ R3, R52, R3, R20 ;  /* 0x0000000334037223 */ /* 0x000fe20000010014 */
[----:B------:R-:W-:Y:S01]  /*3690*/  FFMA.FTZ R5, R54, R5, R22 ;  /* 0x0000000536057223 */ /* 0x000fe20000010016 */
[----:B------:R-:W-:Y:S01]  /*36a0*/  FFMA.FTZ R122, R55, R122, R23 ;  /* 0x0000007a377a7223 */ /* 0x000fe20000010017 */
[----:B------:R-:W-:Y:S01]  /*36b0*/  FFMA.FTZ R4, R53, R120, R21 ;  /* 0x0000007835047223 */ /* 0x000fe20000010015 */
[----:B------:R-:W-:Y:S01]  /*36c0*/  LEA R8, P2, R11, UR8, 0x4 ;  /* 0x000000080b087c11 */ /* 0x000fe2000f8420ff */
[----:B------:R-:W-:Y:S01]  /*36d0*/  FMUL.FTZ R102, R121, R102 ;  /* 0x0000006679667220 */ /* 0x000fe20000410000 */
[----:B-1----:R-:W-:Y:S01]  /*36e0*/  FADD.FTZ R90, -R123, R97 ;  /* 0x000000617b5a7221 */ /* 0x002fe20000010100 */
[----:B------:R-:W-:Y:S01]  /*36f0*/  F2FP.BF16.F32.PACK_AB R5, R122, R5 ;  /* 0x000000057a05723e */ /* 0x000fe200000010ff */
[----:B------:R-:W-:Y:S01]  /*3700*/  FMUL.FTZ R103, R121, R103 ;  /* 0x0000006779677220 */ /* 0x000fe20000410000 */
[----:B------:R-:W-:Y:S01]  /*3710*/  F2FP.BF16.F32.PACK_AB R4, R4, R3 ;  /* 0x000000030404723e */ /* 0x000fe200000010ff */
[----:B------:R-:W-:Y:S01]  /*3720*/  FFMA.FTZ R102, R67, R102, R35 ;  /* 0x0000006643667223 */ /* 0x000fe20000010023 */
[----:B--2---:R-:W-:Y:S01]  /*3730*/  FADD.FTZ R88, -R123, R95 ;  /* 0x0000005f7b587221 */ /* 0x004fe20000010100 */
[----:B------:R-:W-:Y:S01]  /*3740*/  FMUL.FTZ R95, R121, R98 ;  /* 0x00000062795f7220 */ /* 0x000fe20000410000 */
[----:B------:R-:W-:Y:S01]  /*3750*/  LEA.HI.X R9, R11, UR9, RZ, 0x4, P2 ;  /* 0x000000090b097c11 */ /* 0x000fe200090f24ff */
[C---:B------:R-:W-:Y:S01]  /*3760*/  FMUL.FTZ R11, R121.reuse, R94 ;  /* 0x0000005e790b7220 */ /* 0x040fe20000410000 */
[C---:B------:R-:W-:Y:S01]  /*3770*/  FMUL.FTZ R90, R121.reuse, R90 ;  /* 0x0000005a795a7220 */ /* 0x040fe20000410000 */
[----:B------:R-:W-:Y:S01]  /*3780*/  FFMA.FTZ R95, R66, R95, R34 ;  /* 0x0000005f425f7223 */ /* 0x000fe20000010022 */
[C---:B------:R-:W-:Y:S01]  /*3790*/  FMUL.FTZ R3, R121.reuse, R0 ;  /* 0x0000000079037220 */ /* 0x040fe20000410000 */
[C---:B------:R-:W-:Y:S01]  /*37a0*/  FMUL.FTZ R88, R121.reuse, R88 ;  /* 0x0000005879587220 */ /* 0x040fe20000410000 */
[C---:B------:R-:W-:Y:S01]  /*37b0*/  FMUL.FTZ R107, R121.reuse, R107 ;  /* 0x0000006b796b7220 */ /* 0x040fe20000410000 */
[----:B------:R-:W-:Y:S01]  /*37c0*/  FMUL.FTZ R10, R121, R109 ;  /* 0x0000006d790a7220 */ /* 0x000fe20000410000 */
[----:B------:R1:W-:Y:S01]  /*37d0*/  STG.E.128 desc[UR4][R8.64], R4 ;  /* 0x0000000408007986 */ /* 0x0003e2000c101d04 */
[----:B------:R-:W-:Y:S01]  /*37e0*/  FFMA.FTZ R11, R62, R11, R30 ;  /* 0x0000000b3e0b7223 */ /* 0x000fe2000001001e */
[----:B------:R-:W-:Y:S01]  /*37f0*/  FFMA.FTZ R90, R63, R90, R31 ;  /* 0x0000005a3f5a7223 */ /* 0x000fe2000001001f */
[----:B------:R-:W-:Y:S01]  /*3800*/  FFMA.FTZ R3, R60, R3, R28 ;  /* 0x000000033c037223 */ /* 0x000fe2000001001c */
[----:B------:R-:W-:Y:S01]  /*3810*/  FFMA.FTZ R88, R61, R88, R29 ;  /* 0x000000583d587223 */ /* 0x000fe2000001001d */
[----:B------:R-:W-:Y:S01]  /*3820*/  FFMA.FTZ R107, R74, R107, R42 ;  /* 0x0000006b4a6b7223 */ /* 0x000fe2000001002a */
[----:B------:R-:W-:Y:S01]  /*3830*/  FFMA.FTZ R10, R75, R10, R43 ;  /* 0x0000000a4b0a7223 */ /* 0x000fe2000001002b */
[C---:B------:R-:W-:Y:S01]  /*3840*/  FMUL.FTZ R89, R121.reuse, R100 ;  /* 0x0000006479597220 */ /* 0x040fe20000410000 */
[C---:B------:R-:W-:Y:S01]  /*3850*/  FMUL.FTZ R91, R121.reuse, R96 ;  /* 0x00000060795b7220 */ /* 0x040fe20000410000 */
[C---:B------:R-:W-:Y:S01]  /*3860*/  FMUL.FTZ R0, R121.reuse, R99 ;  /* 0x0000006379007220 */ /* 0x040fe20000410000 */
[C---:B------:R-:W-:Y:S01]  /*3870*/  FMUL.FTZ R104, R121.reuse, R104 ;  /* 0x0000006879687220 */ /* 0x040fe20000410000 */
[C---:B------:R-:W-:Y:S01]  /*3880*/  FMUL.FTZ R105, R121.reuse, R105 ;  /* 0x0000006979697220 */ /* 0x040fe20000410000 */
[----:B------:R-:W-:Y:S01]  /*3890*/  FMUL.FTZ R108, R121, R108 ;  /* 0x0000006c796c7220 */ /* 0x000fe20000410000 */
[C---:B------:R-:W-:Y:S01]  /*38a0*/  FADD.FTZ R124, -R123.reuse, R117 ;  /* 0x000000757b7c7221 */ /* 0x040fe20000010100 */
[C---:B------:R-:W-:Y:S01]  /*38b0*/  FADD.FTZ R113, -R123.reuse, R113 ;  /* 0x000000717b717221 */ /* 0x040fe20000010100 */
[C---:B------:R-:W-:Y:S01]  /*38c0*/  FADD.FTZ R112, -R123.reuse, R112 ;  /* 0x000000707b707221 */ /* 0x040fe20000010100 */
[C---:B------:R-:W-:Y:S01]  /*38d0*/  FADD.FTZ R115, -R123.reuse, R115 ;  /* 0x000000737b737221 */ /* 0x040fe20000010100 */
[C---:B------:R-:W-:Y:S01]  /*38e0*/  FADD.FTZ R116, -R123.reuse, R116 ;  /* 0x000000747b747221 */ /* 0x040fe20000010100 */
[----:B-1----:R-:W-:Y:S01]  /*38f0*/  F2FP.BF16.F32.PACK_AB R7, R102, R95 ;  /* 0x0000005f6607723e */ /* 0x002fe200000010ff */
[----:B------:R-:W-:Y:S01]  /*3900*/  FFMA.FTZ R9, R70, R103, R38 ;  /* 0x0000006746097223 */ /* 0x000fe20000010026 */
[----:B------:R-:W-:Y:S01]  /*3910*/  FADD.FTZ R118, -R123, R118 ;  /* 0x000000767b767221 */ /* 0x000fe20000010100 */
[----:B------:R-:W1:Y:S01]  /*3920*/  LDC.64 R102, c[0x0][0x210] ;  /* 0x00008400ff667b82 */ /* 0x000e620000000a00 */
        /* <DEDUP_REMOVED lines=18> */
[----:B------:R-:W-:Y:S01]  /*3a50*/  F2FP.BF16.F32.PACK_AB R6, R0, R91 ;  /* 0x0000005b0006723e */ /* 0x000fe200000010ff */
[----:B------:R-:W-:Y:S01]  /*3a60*/  FFMA.FTZ R106, R71, R106, R39 ;  /* 0x0000006a476a7223 */ /* 0x000fe20000010027 */
[----:B------:R-:W-:Y:S01]  /*3a70*/  FFMA.FTZ R90, R80, R99, R48 ;  /* 0x00000063505a7223 */ /* 0x000fe20000010030 */
[----:B------:R-:W-:Y:S01]  /*3a80*/  FFMA.FTZ R95, R81, R124, R49 ;  /* 0x0000007c515f7223 */ /* 0x000fe20000010031 */
[----:B------:R-:W-:Y:S01]  /*3a90*/  F2FP.BF16.F32.PACK_AB R10, R89, R10 ;  /* 0x0000000a590a723e */ /* 0x000fe200000010ff */
[----:B------:R-:W-:Y:S01]  /*3aa0*/  FFMA.FTZ R91, R82, R109, R50 ;  /* 0x0000006d525b7223 */ /* 0x000fe20000010032 */
[----:B------:R-:W-:Y:S01]  /*3ab0*/  F2FP.BF16.F32.PACK_AB R8, R3, R8 ;  /* 0x000000080308723e */ /* 0x000fe200000010ff */
[----:B------:R-:W-:Y:S01]  /*3ac0*/  FFMA.FTZ R118, R83, R118, R51 ;  /* 0x0000007653767223 */ /* 0x000fe20000010033 */
[----:B------:R-:W-:Y:S01]  /*3ad0*/  LEA R98, P2, R2, UR8, 0x4 ;  /* 0x0000000802627c11 */ /* 0x000fe2000f8420ff */
[----:B------:R-:W-:Y:S01]  /*3ae0*/  FFMA.FTZ R89, R78, R97, R46 ;  /* 0x000000614e597223 */ /* 0x000fe2000001002e */
[----:B------:R-:W-:Y:S01]  /*3af0*/  LEA R100, P3, R101, UR8, 0x4 ;  /* 0x0000000865647c11 */ /* 0x000fe2000f8620ff */
[----:B------:R-:W-:Y:S01]  /*3b00*/  FFMA.FTZ R96, R79, R96, R47 ;  /* 0x000000604f607223 */ /* 0x000fe2000001002f */
[----:B------:R-:W-:Y:S01]  /*3b10*/  FFMA.FTZ R88, R76, R111, R44 ;  /* 0x0000006f4c587223 */ /* 0x000fe2000001002c */
[----:B------:R-:W-:Y:S01]  /*3b20*/  FFMA.FTZ R3, R77, R94, R45 ;  /* 0x0000005e4d037223 */ /* 0x000fe2000001002d */
[----:B------:R-:W-:Y:S01]  /*3b30*/  LEA R94, P4, R110, UR8, 0x4 ;  /* 0x000000086e5e7c11 */ /* 0x000fe2000f8820ff */
[----:B-1----:R-:W-:Y:S01]  /*3b40*/  IMAD R92, R102, 0x4, R92 ;  /* 0x00000004665c7824 */ /* 0x002fe200078e025c */
[----:B------:R-:W-:-:S02]  /*3b50*/  LEA.HI.X R99, R2, UR9, RZ, 0x4, P2 ;  /* 0x0000000902637c11 */ /* 0x000fc400090f24ff */
[----:B------:R-:W-:Y:S02]  /*3b60*/  F2FP.BF16.F32.PACK_AB R9, R106, R9 ;  /* 0x000000096a09723e */ /* 0x000fe400000010ff */
[----:B------:R-:W-:Y:S01]  /*3b70*/  F2FP.BF16.F32.PACK_AB R90, R95, R90 ;  /* 0x0000005a5f5a723e */ /* 0x000fe200000010ff */
[----:B------:R1:W-:Y:S01]  /*3b80*/  STG.E.128 desc[UR4][R98.64], R4 ;  /* 0x0000000462007986 */ /* 0x0003e2000c101d04 */
[----:B------:R-:W-:Y:S02]  /*3b90*/  LEA.HI.X R101, R101, UR9, RZ, 0x4, P3 ;  /* 0x0000000965657c11 */ /* 0x000fe400098f24ff */
[----:B------:R-:W-:Y:S02]  /*3ba0*/  F2FP.BF16.F32.PACK_AB R91, R118, R91 ;  /* 0x0000005b765b723e */ /* 0x000fe400000010ff */
[----:B------:R-:W-:Y:S01]  /*3bb0*/  F2FP.BF16.F32.PACK_AB R89, R96, R89 ;  /* 0x000000596059723e */ /* 0x000fe200000010ff */
[----:B------:R1:W-:Y:S01]  /*3bc0*/  STG.E.128 desc[UR4][R100.64], R8 ;  /* 0x0000000864007986 */ /* 0x0003e2000c101d04 */
[----:B------:R-:W-:-:S02]  /*3bd0*/  F2FP.BF16.F32.PACK_AB R88, R3, R88 ;  /* 0x000000580358723e */ /* 0x000fc400000010ff */
[----:B------:R-:W-:Y:S02]  /*3be0*/  LEA.HI.X R95, R110, UR9, RZ, 0x4, P4 ;  /* 0x000000096e5f7c11 */ /* 0x000fe4000a0f24ff */
[----:B------:R-:W-:-:S03]  /*3bf0*/  ISETP.GE.AND P2, PT, R92, R103, PT ;  /* 0x000000675c00720c */ /* 0x000fc60003f46270 */
[----:B------:R1:W-:Y:S10]  /*3c00*/  STG.E.128 desc[UR4][R94.64], R88 ;  /* 0x000000585e007986 */ /* 0x0003f4000c101d04 */
[----:B------:R-:W-:Y:S05]  /*3c10*/  @!P2 BRA `(.L_x_6196) ;  /* 0xffffffc400fca947 */ /* 0x000fea000383ffff */
[----:B------:R-:W-:Y:S05]  /*3c20*/  EXIT ;  /* 0x000000000000794d */ /* 0x000fea0003800000 */
.L_x_6195:
        /* <DEDUP_REMOVED lines=8> */
.L_x_6198:
[----:B------:R-:W-:Y:S05]  /*3cb0*/  BSYNC B0 ;  /* 0x0000000000007941 */ /* 0x000fea0003800000 */
.L_x_6197:
[----:B------:R-:W-:Y:S01]  /*3cc0*/  HFMA2.MMA R120, -RZ, RZ, 0, 1.1920928955078125e-07 ;  /* 0x00000002ff787435 */ /* 0x000fe200000001ff */
[----:B------:R-:W-:Y:S01]  /*3cd0*/  FADD.FTZ R121, R119, R88 ;  /* 0x0000005877797221 */ /* 0x000fe20000010000 */
[----:B------:R-:W-:Y:S01]  /*3ce0*/  IMAD.MOV.U32 R91, RZ, RZ, 0x1f ;  /* 0x0000001fff5b7424 */ /* 0x000fe200078e00ff */
[----:B------:R-:W-:Y:S01]  /*3cf0*/  MOV R90, 0xffffffff ;  /* 0xffffffff005a7802 */ /* 0x000fe20000000f00 */
[----:B------:R-:W0:Y:S07]  /*3d00*/  LDC R89, c[0x0][0x290] ;  /* 0x0000a400ff597b82 */ /* 0x000e2e0000000800 */
[----:B0-----:R-:W-:Y:S05]  /*3d10*/  WARPSYNC.COLLECTIVE R90, `(.L_x_6199) ;  /* 0x000000005a087348 */ /* 0x001fea0003c00000 */
[----:B------:R1:W2:Y:S02]  /*3d20*/  SHFL.BFLY P3, R88, R121, R120, R91 ;  /* 0x0c00007879587389 */ /* 0x0002a4000006005b */
[----:B012---:R-:W-:Y:S01]  /*3d30*/  ENDCOLLECTIVE ;  /* 0x000000000000791b */ /* 0x007fe20003800000 */
.L_x_6199:
[----:B------:R-:W-:Y:S01]  /*3d40*/  HFMA2.MMA R120, -RZ, RZ, 0, 2.384185791015625e-07 ;  /* 0x00000004ff787435 */ /* 0x000fe200000001ff */
[----:B------:R-:W-:-:S05]  /*3d50*/  FADD.FTZ R122, R121, R88 ;  /* 0x00000058797a7221 */ /* 0x000fca0000010000 */
[----:B------:R-:W-:-:S07]  /*3d60*/  MOV R121, R122 ;  /* 0x0000007a00797202 */ /* 0x000fce0000000f00 */
[----:B------:R-:W-:Y:S05]  /*3d70*/  WARPSYNC.COLLECTIVE R90, `(.L_x_6200) ;  /* 0x000000005a087348 */ /* 0x000fea0003c00000 */
[----:B------:R0:W1:Y:S02]  /*3d80*/  SHFL.BFLY P3, R88, R121, R120, R91 ;  /* 0x0c00007879587389 */ /* 0x000064000006005b */
[----:B01----:R-:W-:Y:S01]  /*3d90*/  ENDCOLLECTIVE ;  /* 0x000000000000791b */ /* 0x003fe20003800000 */
.L_x_6200:
[----:B------:R-:W-:Y:S01]  /*3da0*/  HFMA2.MMA R120, -RZ, RZ, 0, 4.76837158203125e-07 ;  /* 0x00000008ff787435 */ /* 0x000fe200000001ff */
[----:B------:R-:W-:-:S05]  /*3db0*/  FADD.FTZ R123, R122, R88 ;  /* 0x000000587a7b7221 */ /* 0x000fca0000010000 */
[----:B------:R-:W-:-:S07]  /*3dc0*/  MOV R121, R123 ;  /* 0x0000007b00797202 */ /* 0x000fce0000000f00 */
[----:B------:R-:W-:Y:S05]  /*3dd0*/  WARPSYNC.COLLECTIVE R90, `(.L_x_6201) ;  /* 0x000000005a087348 */ /* 0x000fea0003c00000 */
[----:B------:R0:W1:Y:S02]  /*3de0*/  SHFL.BFLY P3, R88, R121, R120, R91 ;  /* 0x0c00007879587389 */ /* 0x000064000006005b */
[----:B01----:R-:W-:Y:S01]  /*3df0*/  ENDCOLLECTIVE ;  /* 0x000000000000791b */ /* 0x003fe20003800000 */
.L_x_6201:
[----:B------:R-:W-:Y:S01]  /*3e00*/  MOV R120, 0x10 ;  /* 0x0000001000787802 */ /* 0x000fe20000000f00 */
[----:B------:R-:W-:-:S04]  /*3e10*/  FADD.FTZ R124, R123, R88 ;  /* 0x000000587b7c7221 */ /* 0x000fc80000010000 */
[----:B------:R-:W-:-:S07]  /*3e20*/  IMAD.MOV.U32 R121, RZ, RZ, R124 ;  /* 0x000000ffff797224 */ /* 0x000fce00078e007c */
[----:B------:R-:W-:Y:S05]  /*3e30*/  WARPSYNC.COLLECTIVE R90, `(.L_x_6202) ;  /* 0x000000005a087348 */ /* 0x000fea0003c00000 */
[----:B------:R0:W1:Y:S02]  /*3e40*/  SHFL.BFLY P3, R88, R121, R120, R91 ;  /* 0x0c00007879587389 */ /* 0x000064000006005b */
[----:B01----:R-:W-:Y:S01]  /*3e50*/  ENDCOLLECTIVE ;  /* 0x000000000000791b */ /* 0x003fe20003800000 */
.L_x_6202:
        /* <DEDUP_REMOVED lines=66> */
[----:B------:R-:W-:-:S03]  /*4280*/  MOV R91, 0x1f ;  /* 0x0000001f005b7802 */ /* 0x000fc60000000f00 */
[----:B------:R-:W-:-:S07]  /*4290*/  FFMA.FTZ R121, R121, R121, R88 ;  /* 0x0000007979797223 */ /* 0x000fce0000010058 */
[----:B------:R-:W-:Y:S05]  /*42a0*/  WARPSYNC.COLLECTIVE R90, `(.L_x_6203) ;  /* 0x000000005a087348 */ /* 0x000fea0003c00000 */
[----:B------:R0:W1:Y:S02]  /*42b0*/  SHFL.BFLY P3, R88, R121, R120, R91 ;  /* 0x0c00007879587389 */ /* 0x000064000006005b */
[----:B01----:R-:W-:Y:S01]  /*42c0*/  ENDCOLLECTIVE ;  /* 0x000000000000791b */ /* 0x003fe20003800000 */
.L_x_6203:
[----:B------:R-:W-:Y:S01]  /*42d0*/  HFMA2.MMA R120, -RZ, RZ, 0, 1.1920928955078125e-07 ;  /* 0x00000002ff787435 */ /* 0x000fe200000001ff */
[----:B------:R-:W-:-:S05]  /*42e0*/  FADD.FTZ R122, R121, R88 ;  /* 0x00000058797a7221 */ /* 0x000fca0000010000 */
[----:B------:R-:W-:-:S07]  /*42f0*/  MOV R121, R122 ;  /* 0x0000007a00797202 */ /* 0x000fce0000000f00 */
[----:B------:R-:W-:Y:S05]  /*4300*/  WARPSYNC.COLLECTIVE R90, `(.L_x_6204) ;  /* 0x000000005a087348 */ /* 0x000fea0003c00000 */
[----:B------:R0:W1:Y:S02]  /*4310*/  SHFL.BFLY P3, R88, R121, R120, R91 ;  /* 0x0c00007879587389 */ /* 0x000064000006005b */
[----:B01----:R-:W-:Y:S01]  /*4320*/  ENDCOLLECTIVE ;  /* 0x000000000000791b */ /* 0x003fe20003800000 */
.L_x_6204:
[----:B------:R-:W-:Y:S01]  /*4330*/  MOV R120, 0x4 ;  /* 0x0000000400787802 */ /* 0x000fe20000000f00 */
[----:B------:R-:W-:-:S04]  /*4340*/  FADD.FTZ R123, R122, R88 ;  /* 0x000000587a7b7221 */ /* 0x000fc80000010000 */
[----:B------:R-:W-:-:S07]  /*4350*/  IMAD.MOV.U32 R121, RZ, RZ, R123 ;  /* 0x000000ffff797224 */ /* 0x000fce00078e007b */
[----:B------:R-:W-:Y:S05]  /*4360*/  WARPSYNC.COLLECTIVE R90, `(.L_x_6205) ;  /* 0x000000005a087348 */ /* 0x000fea0003c00000 */
[----:B------:R0:W1:Y:S02]  /*4370*/  SHFL.BFLY P3, R88, R121, R120, R91 ;  /* 0x0c00007879587389 */ /* 0x000064000006005b */
[----:B01----:R-:W-:Y:S01]  /*4380*/  ENDCOLLECTIVE ;  /* 0x000000000000791b */ /* 0x003fe20003800000 */
.L_x_6205:
[----:B------:R-:W-:Y:S01]  /*4390*/  HFMA2.MMA R120, -RZ, RZ, 0, 4.76837158203125e-07 ;  /* 0x00000008ff787435 */ /* 0x000fe200000001ff */
[----:B------:R-:W-:-:S05]  /*43a0*/  FADD.FTZ R124, R123, R88 ;  /* 0x000000587b7c7221 */ /* 0x000fca0000010000 */
[----:B------:R-:W-:-:S07]  /*43b0*/  MOV R121, R124 ;  /* 0x0000007c00797202 */ /* 0x000fce0000000f00 */
[----:B------:R-:W-:Y:S05]  /*43c0*/  WARPSYNC.COLLECTIVE R90, `(.L_x_6206) ;  /* 0x000000005a087348 */ /* 0x000fea0003c00000 */
[----:B------:R0:W1:Y:S02]  /*43d0*/  SHFL.BFLY P3, R88, R121, R120, R91 ;  /* 0x0c00007879587389 */ /* 0x000064000006005b */
[----:B01----:R-:W-:Y:S01]  /*43e0*/  ENDCOLLECTIVE ;  /* 0x000000000000791b */ /* 0x003fe20003800000 */
.L_x_6206:
[----:B------:R-:W-:Y:S01]  /*43f0*/  HFMA2.MMA R120, -RZ, RZ, 0, 9.5367431640625e-07 ;  /* 0x00000010ff787435 */ /* 0x000fe200000001ff */
[----:B------:R-:W-:-:S05]  /*4400*/  FADD.FTZ R125, R124, R88 ;  /* 0x000000587c7d7221 */ /* 0x000fca0000010000 */
[----:B------:R-:W-:-:S07]  /*4410*/  MOV R121, R125 ;  /* 0x0000007d00797202 */ /* 0x000fce0000000f00 */
[----:B------:R-:W-:Y:S05]  /*4420*/  WARPSYNC.COLLECTIVE R90, `(.L_x_6207) ;  /* 0x000000005a087348 */ /* 0x000fea0003c00000 */
[----:B------:R0:W1:Y:S02]  /*4430*/  SHFL.BFLY P3, R88, R121, R120, R91 ;  /* 0x0c00007879587389 */ /* 0x000064000006005b */
[----:B01----:R-:W-:Y:S01]  /*4440*/  ENDCOLLECTIVE ;  /* 0x000000000000791b */ /* 0x003fe20003800000 */
.L_x_6207:
[----:B------:R-:W-:Y:S05]  /*4450*/  BRA `(.L_x_6208) ;  /* 0xffffffec00bc7947 */ /* 0x000fea000383ffff */
.L_x_6209:
        /* <DEDUP_REMOVED lines=10> */
.L_x_27169:


//--------------------- .text._ZN10layer_norm31ln_parallel_residual_fwd_kernelINS_13Kernel_traitsIf13__nv_bfloat16S2_S2_fjLj1024ELj1ELj4ELj1ELj16ENS_18Kernel_traits_baseILj1024EfS2_S2_S2_fjLj128EEEEELb1ELb0ELb0EEEvNS_9FwdParamsE --------------------------
	.section	.text._ZN10layer_norm31ln_parallel_residual_fwd_kernelINS_13Kernel_traitsIf13__nv_bfloat16S2_S2_fjLj1024ELj1ELj4ELj1ELj16ENS_18Kernel_traits_baseILj1024EfS2_S2_S2_fjLj128EEEEELb1ELb0ELb0EEEvNS_9FwdParamsE,"ax",@progbits
	.align	128
        .global         _ZN10layer_norm31ln_parallel_residual_fwd_kernelINS_13Kernel_traitsIf13__nv_bfloat16S2_S2_fjLj1024ELj1ELj4ELj1ELj16ENS_18Kernel_traits_baseILj1024EfS2_S2_S2_fjLj128EEEEELb1ELb0ELb0EEEvNS_9FwdParamsE
        .type           _ZN10layer_norm31ln_parallel_residual_fwd_kernelINS_13Kernel_traitsIf13__nv_bfloat16S2_S2_fjLj1024ELj1ELj4ELj1ELj16ENS_18Kernel_traits_baseILj1024EfS2_S2_S2_fjLj128EEEEELb1ELb0ELb0EEEvNS_9FwdParamsE,@function
        .size           _ZN10layer_norm31ln_parallel_residual_fwd_kernelINS_13Kernel_traitsIf13__nv_bfloat16S2_S2_fjLj1024ELj1ELj4ELj1ELj16ENS_18Kernel_traits_baseILj1024EfS2_S2_S2_fjLj128EEEEELb1ELb0ELb0EEEvNS_9FwdParamsE,(.L_x_27170 - _ZN10layer_norm31ln_parallel_residual_fwd_kernelINS_13Kernel_traitsIf13__nv_bfloat16S2_S2_fjLj1024ELj1ELj4ELj1ELj16ENS_18Kernel_traits_baseILj1024EfS2_S2_S2_fjLj128EEEEELb1ELb0ELb0EEEvNS_9FwdParamsE)
        .other          _ZN10layer_norm31ln_parallel_residual_fwd_kernelINS_13Kernel_traitsIf13__nv_bfloat16S2_S2_fjLj1024ELj1ELj4ELj1ELj16ENS_18Kernel_traits_baseILj1024EfS2_S2_S2_fjLj128EEEEELb1ELb0ELb0EEEvNS_9FwdParamsE,@"STO_CUDA_ENTRY STV_DEFAULT"
_ZN10layer_norm31ln_parallel_residual_fwd_kernelINS_13Kernel_traitsIf13__nv_bfloat16S2_S2_fjLj1024ELj1ELj4ELj1ELj16ENS_18Kernel_traits_baseILj1024EfS2_S2_S2_fjLj128EEEEELb1ELb0ELb0EEEvNS_9FwdParamsE:
.text._ZN10layer_norm31ln_parallel_residual_fwd_kernelINS_13Kernel_traitsIf13__nv_bfloat16S2_S2_fjLj1024ELj1ELj4ELj1ELj16ENS_18Kernel_traits_baseILj1024EfS2_S2_S2_fjLj128EEEEELb1ELb0ELb0EEEvNS_9FwdParamsE:
        /* <DEDUP_REMOVED lines=19> */
[----:B------:R-:W-:Y:S01]  /*0130*/  LOP3.LUT R13, R13, 0xffffffdf, RZ, 0xc0, !PT ;  /* 0xffffffdf0d0d7812 */ /* 0x000fe200078ec0ff */
[----:B------:R-:W-:Y:S01]  /*0140*/  BSSY B0, `(.L_x_6210) ;  /* 0x0000072000007945 */ /* 0x000fe20003800000 */
        /* <DEDUP_REMOVED lines=32> */
[----:B------:R-:W-:-:S04]  /*0350*/  LOP3.LUT R11, R7, UR19, R14, 0x96, !PT ;  /* 0x00000013070b7c12 */ /* 0x000fc8000f8e960e */
[----:B------:R-:W-:Y:S01]  /*0360*/  LOP3.LUT R14, R5, UR18, R10, 0x96, !PT ;  /* 0x00000012050e7c12 */ /* 0x000fe2000f8e960a */
[----:B------:R-:W-:-:S04]  /*0370*/  UIADD3 UR16, UR6, 0x1715609d, URZ ;  /* 0x1715609d06107890 */ /* 0x000fc8000fffe03f */
[----:B------:R-:W-:Y:S01]  /*0380*/  IMAD.WIDE.U32 R14, R14, -0x326172a9, RZ ;  /* 0xcd9e8d570e0e7825 */ /* 0x000fe200078e00ff */
[----:B------:R-:W-:-:S03]  /*0390*/  UIADD3 UR17, UR7, -0x56f99767, URZ ;  /* 0xa906689907117890 */ /* 0x000fc6000fffe03f */
[----:B------:R-:W-:Y:S01]  /*03a0*/  IMAD.WIDE.U32 R10, R11, -0x2daee0ad, RZ ;  /* 0xd2511f530b0a7825 */ /* 0x000fe200078e00ff */
[----:B------:R-:W-:Y:S01]  /*03b0*/  LOP3.LUT R6, R15, UR16, R6, 0x96, !PT ;  /* 0x000000100f067c12 */ /* 0x000fe2000f8e9606 */
[----:B------:R-:W-:-:S03]  /*03c0*/  UIADD3 UR14, UR7, 0x646e171e, URZ ;  /* 0x646e171e070e7890 */ /* 0x000fc6000fffe03f */
[----:B------:R-:W-:Y:S01]  /*03d0*/  LOP3.LUT R16, R11, UR17, R4, 0x96, !PT ;  /* 0x000000110b107c12 */ /* 0x000fe2000f8e9604 */
[----:B------:R-:W-:Y:S01]  /*03e0*/  IMAD.WIDE.U32 R6, R6, -0x2daee0ad, RZ ;  /* 0xd2511f5306067825 */ /* 0x000fe200078e00ff */
[----:B------:R-:W-:Y:S02]  /*03f0*/  LOP3.LUT R4, R9, 0x1f, RZ, 0xc0, !PT ;  /* 0x0000001f09047812 */ /* 0x000fe400078ec0ff */
[----:B----4-:R-:W-:Y:S02]  /*0400*/  SHF.R.S32.HI R5, RZ, 0x1f, R12 ;  /* 0x0000001fff057819 */ /* 0x010fe4000001140c */
[----:B------:R-:W-:Y:S01]  /*0410*/  LOP3.LUT R10, R7, UR14, R10, 0x96, !PT ;  /* 0x0000000e070a7c12 */ /* 0x000fe2000f8e960a */
[----:B------:R-:W-:Y:S01]  /*0420*/  IMAD.MOV.U32 R7, RZ, RZ, R4 ;  /* 0x000000ffff077224 */ /* 0x000fe200078e0004 */
[----:B------:R-:W-:-:S04]  /*0430*/  LEA.HI R5, R5, R12, RZ, 0x3 ;  /* 0x0000000c05057211 */ /* 0x000fc800078f18ff */
[----:B------:R-:W-:-:S04]  /*0440*/  LOP3.LUT R12, R7, 0x1f, RZ, 0x3c, !PT ;  /* 0x0000001f070c7812 */ /* 0x000fc800078e3cff */
[----:B------:R-:W-:-:S04]  /*0450*/  LEA.HI.SX32 R5, R5, R12, 0x1d ;  /* 0x0000000c05057211 */ /* 0x000fc800078feaff */
[C---:B------:R-:W-:Y:S02]  /*0460*/  LOP3.LUT P2, RZ, R5.reuse, 0xffffffe0, RZ, 0xc0, !PT ;  /* 0xffffffe005ff7812 */ /* 0x040fe4000784c0ff */
[C---:B------:R-:W-:Y:S01]  /*0470*/  ISETP.GE.U32.AND P5, PT, R5.reuse, 0x40, PT ;  /* 0x000000400500780c */ /* 0x040fe20003fa6070 */
[----:B------:R-:W-:Y:S01]  /*0480*/  UIADD3 UR15, UR6, -0x4ab325aa, URZ ;  /* 0xb54cda56060f7890 */ /* 0x000fe2000fffe03f */
[----:B------:R-:W-:Y:S01]  /*0490*/  IMAD.WIDE.U32 R16, R16, -0x326172a9, RZ ;  /* 0xcd9e8d5710107825 */ /* 0x000fe200078e00ff */
[----:B------:R-:W-:-:S04]  /*04a0*/  ISETP.GE.U32.AND P4, PT, R5, 0x60, PT ;  /* 0x000000600500780c */ /* 0x000fc80003f86070 */
[----:B------:R-:W-:-:S04]  /*04b0*/  LOP3.LUT R20, R17, UR15, R14, 0x96, !PT ;  /* 0x0000000f11147c12 */ /* 0x000fc8000f8e960e */
[----:B------:R-:W-:Y:S01]  /*04c0*/  @P2 LOP3.LUT R13, R13, 0x20, RZ, 0xfc, !PT ;  /* 0x000000200d0d2812 */ /* 0x000fe200078efcff */
[----:B------:R-:W-:-:S03]  /*04d0*/  UIADD3 UR12, UR7, 0x1fd5c5a3, URZ ;  /* 0x1fd5c5a3070c7890 */ /* 0x000fc6000fffe03f */
[----:B------:R-:W-:Y:S01]  /*04e0*/  LOP3.LUT R13, R13, 0xfffffeff, RZ, 0xc0, !PT ;  /* 0xfffffeff0d0d7812 */ /* 0x000fe200078ec0ff */
[----:B------:R-:W-:-:S03]  /*04f0*/  IMAD.WIDE.U32 R20, R20, -0x2daee0ad, RZ ;  /* 0xd2511f5314147825 */ /* 0x000fc600078e00ff */
[----:B------:R-:W-:Y:S02]  /*0500*/  @P5 LOP3.LUT R13, R13, 0x100, RZ, 0xfc, !PT ;  /* 0x000001000d0d5812 */ /* 0x000fe400078efcff */
[----:B------:R-:W-:Y:S01]  /*0510*/  ISETP.GE.U32.AND P3, PT, R5, 0x80, PT ;  /* 0x000000800500780c */ /* 0x000fe20003f66070 */
[----:B------:R-:W-:Y:S01]  /*0520*/  UIADD3 UR13, UR6, 0x5384540f, URZ ;  /* 0x5384540f060d7890 */ /* 0x000fe2000fffe03f */
[----:B------:R-:W-:Y:S01]  /*0530*/  LOP3.LUT R13, R13, 0xffffff7f, RZ, 0xc0, !PT ;  /* 0xffffff7f0d0d7812 */ /* 0x000fe200078ec0ff */
[----:B------:R-:W-:Y:S01]  /*0540*/  IMAD.WIDE.U32 R10, R10, -0x326172a9, RZ ;  /* 0xcd9e8d570a0a7825 */ /* 0x000fe200078e00ff */
[----:B------:R-:W-:Y:S01]  /*0550*/  LOP3.LUT R23, R21, UR12, R6, 0x96, !PT ;  /* 0x0000000c15177c12 */ /* 0x000fe2000f8e9606 */
[----:B------:R-:W-:Y:S01]  /*0560*/  UIADD3 UR11, UR6, -0xe443238, URZ ;  /* 0xf1bbcdc8060b7890 */ /* 0x000fe2000fffe03f */
[----:B------:R-:W-:Y:S02]  /*0570*/  @P4 LOP3.LUT R13, R13, 0x80, RZ, 0xfc, !PT ;  /* 0x000000800d0d4812 */ /* 0x000fe400078efcff */
[----:B------:R-:W-:Y:S01]  /*0580*/  SHF.R.U32.HI R6, RZ, 0x5, R9 ;  /* 0x00000005ff067819 */ /* 0x000fe20000011609 */
[----:B------:R-:W-:Y:S01]  /*0590*/  IMAD.HI.U32 R9, R23, -0x326172a9, RZ ;  /* 0xcd9e8d5717097827 */ /* 0x000fe200078e00ff */
[----:B------:R-:W-:Y:S01]  /*05a0*/  LOP3.LUT R22, R11, UR13, R16, 0x96, !PT ;  /* 0x0000000d0b167c12 */ /* 0x000fe2000f8e9610 */
[----:B------:R-:W-:Y:S01]  /*05b0*/  UIADD3 UR10, UR7, -0x24c28bd8, URZ ;  /* 0xdb3d7428070a7890 */ /* 0x000fe2000fffe03f */
[----:B------:R-:W-:Y:S01]  /*05c0*/  LOP3.LUT R13, R13, 0xffffffbf, RZ, 0xc0, !PT ;  /* 0xffffffbf0d0d7812 */ /* 0x000fe200078ec0ff */
[----:B------:R-:W-:-:S02]  /*05d0*/  UIADD3 UR9, UR6, -0x700cb87f, URZ ;  /* 0x8ff3478106097890 */ /* 0x000fc4000fffe03f */
[----:B------:R-:W-:Y:S01]  /*05e0*/  UIADD3 UR8, UR7, -0x695add53, URZ ;  /* 0x96a522ad07087890 */ /* 0x000fe2000fffe03f */
[----:B------:R-:W-:Y:S01]  /*05f0*/  LOP3.LUT R24, R9, UR11, R10, 0x96, !PT ;  /* 0x0000000b09187c12 */ /* 0x000fe2000f8e960a */
[----:B------:R-:W-:Y:S01]  /*0600*/  IMAD R6, R18, 0x4, R6 ;  /* 0x0000000412067824 */ /* 0x000fe200078e0206 */
[----:B------:R-:W-:Y:S01]  /*0610*/  @P3 LOP3.LUT R13, R13, 0x40, RZ, 0xfc, !PT ;  /* 0x000000400d0d3812 */ /* 0x000fe200078efcff */
[----:B------:R-:W-:Y:S01]  /*0620*/  IMAD.HI.U32 R9, R22, -0x2daee0ad, RZ ;  /* 0xd2511f5316097827 */ /* 0x000fe200078e00ff */
[----:B------:R-:W-:Y:S07]  /*0630*/  @!P2 BRA `(.L_x_6211) ;  /* 0x000000000088a947 */ /* 0x000fee0003800000 */
        /* <DEDUP_REMOVED lines=34> */
.L_x_6211:
[----:B------:R-:W-:Y:S05]  /*0860*/  BSYNC B0 ;  /* 0x0000000000007941 */ /* 0x000fea0003800000 */
.L_x_6210:
        /* <DEDUP_REMOVED lines=35> */
[----:B------:R-:W-:-:S07]  /*0aa0*/  VIADD R7, R7, 0x20 ;  /* 0x0000002007077836 */ /* 0x000fce0000000000 */
.L_x_6213:
[----:B------:R-:W-:Y:S05]  /*0ab0*/  BSYNC B0 ;  /* 0x0000000000007941 */ /* 0x000fea0003800000 */
.L_x_6212:
        /* <DEDUP_REMOVED lines=36> */
.L_x_6215:
[----:B------:R-:W-:Y:S05]  /*0d00*/  BSYNC B0 ;  /* 0x0000000000007941 */ /* 0x000fea0003800000 */
.L_x_6214:
        /* <DEDUP_REMOVED lines=35> */
.L_x_6217:
[----:B------:R-:W-:Y:S05]  /*0f40*/  BSYNC B0 ;  /* 0x0000000000007941 */ /* 0x000fea0003800000 */
.L_x_6216:
[----:B------:R-:W-:Y:S01]  /*0f50*/  ULDC UR26, c[0x0][0x214] ;  /* 0x00008500001a7ab9 */ /* 0x000fe20000000800 */
[----:B------:R-:W-:Y:S02]  /*0f60*/  LOP3.LUT R20, R9, UR10, R20, 0x96, !PT ;  /* 0x0000000a09147c12 */ /* 0x000fe4000f8e9614 */
[----:B------:R-:W-:-:S13]  /*0f70*/  ISETP.GE.AND P0, PT, R6, UR26, PT ;  /* 0x0000001a06007c0c */ /* 0x000fda000bf06270 */
[----:B------:R-:W-:Y:S05]  /*0f80*/  @P0 EXIT ;  /* 0x000000000000094d */ /* 0x000fea0003800000 */
[----:B------:R-:W-:Y:S01]  /*0f90*/  IMAD R7, R23, -0x326172a9, RZ ;  /* 0xcd9e8d5717077824 */ /* 0x000fe200078e02ff */
[----:B------:R-:W-:Y:S01]  /*0fa0*/  BSSY B0, `(.L_x_6218) ;  /* 0x00018f1000007945 */ /* 0x000fe20003800000 */
[----:B------:R-:W-:Y:S01]  /*0fb0*/  IMAD.HI.U32 R12, R20, -0x326172a9, RZ ;  /* 0xcd9e8d57140c7827 */ /* 0x000fe200078e00ff */
[----:B------:R-:W-:Y:S01]  /*0fc0*/  LOP3.LUT R8, R8, 0x3, RZ, 0xc0, !PT ;  /* 0x0000000308087812 */ /* 0x000fe200078ec0ff */
[----:B------:R-:W-:Y:S01]  /*0fd0*/  ULDC.U8 UR26, c[0x0][0x2a0] ;  /* 0x0000a800001a7ab9 */ /* 0x000fe20000000000 */
[----:B------:R-:W-:Y:S01]  /*0fe0*/  ULDC UR36, c[0x0][0x218] ;  /* 0x0000860000247ab9 */ /* 0x000fe20000000800 */
[----:B------:R-:W-:Y:S01]  /*0ff0*/  IMAD R9, R22, -0x2daee0ad, RZ ;  /* 0xd2511f5316097824 */ /* 0x000fe200078e02ff */
[----:B------:R-:W-:Y:S01]  /*1000*/  LOP3.LUT R7, R12, UR9, R7, 0x96, !PT ;  /* 0x000000090c077c12 */ /* 0x000fe2000f8e9607 */
[----:B0123--:R-:W-:Y:S01]  /*1010*/  IMAD.HI.U32 R10, R24, -0x2daee0ad, RZ ;  /* 0xd2511f53180a7827 */ /* 0x00ffe200078e00ff */
[----:B------:R-:W-:Y:S01]  /*1020*/  ULDC UR27, c[0x0][0x2d8] ;  /* 0x0000b600001b7ab9 */ /* 0x000fe20000000800 */
[----:B------:R-:W-:-:S02]  /*1030*/  UISETP.NE.AND UP0, UPT, UR26, URZ, UPT ;  /* 0x0000003f1a00728c */ /* 0x000fc4000bf05270 */
[----:B------:R-:W-:Y:S01]  /*1040*/  IMAD R12, R24, -0x2daee0ad, RZ ;  /* 0xd2511f53180c7824 */ /* 0x000fe200078e02ff */
[----:B------:R-:W-:Y:S01]  /*1050*/  LOP3.LUT R9, R10, UR8, R9, 0x96, !PT ;  /* 0x000000080a097c12 */ /* 0x000fe2000f8e9609 */
[----:B------:R-:W-:Y:S01]  /*1060*/  IMAD R10, R20, -0x326172a9, RZ ;  /* 0xcd9e8d57140a7824 */ /* 0x000fe200078e02ff */
[----:B------:R-:W-:Y:S01]  /*1070*/  ULDC.64 UR28, c[0x0][0x230] ;  /* 0x00008c00001c7ab9 */ /* 0x000fe20000000a00 */
[----:B------:R-:W-:Y:S01]  /*1080*/  IMAD.MOV.U32 R11, RZ, RZ, RZ ;  /* 0x000000ffff0b7224 */ /* 0x000fe200078e00ff */
[----:B------:R-:W-:Y:S01]  /*1090*/  ULDC.64 UR30, c[0x0][0x238] ;  /* 0x00008e00001e7ab9 */ /* 0x000fe20000000a00 */
[----:B------:R-:W-:Y:S01]  /*10a0*/  ULDC.64 UR32, c[0x0][0x240] ;  /* 0x0000900000207ab9 */ /* 0x000fe20000000a00 */
[----:B------:R-:W-:-:S05]  /*10b0*/  ULDC.64 UR34, c[0x0][0x248] ;  /* 0x0000920000227ab9 */ /* 0x000fca0000000a00 */
.L_x_6751:
        /* <DEDUP_REMOVED lines=34> */
.L_x_6222:
[----:B------:R-:W-:-:S07]  /*12e0*/  MOV R14, R10 ;  /* 0x0000000a000e7202 */ /* 0x000fce0000000f00 */
.L_x_6223:
[----:B------:R-:W-:Y:S05]  /*12f0*/  BSYNC B2 ;  /* 0x0000000000027941 */ /* 0x000fea0003800000 */
.L_x_6221:
        /* <DEDUP_REMOVED lines=11> */
[----:B------:R-:W-:Y:S01]  /*13b0*/  @!P2 IADD3 R7, R11, 0x1, RZ ;  /* 0x000000010b07a810 */ /* 0x000fe20007ffe0ff */
[----:B------:R-:W-:-:S03]  /*13c0*/  @!P2 IMAD.MOV.U32 R3, RZ, RZ, RZ ;  /* 0x000000ffff03a224 */ /* 0x000fc600078e00ff */
[----:B------:R-:W-:-:S13]  /*13d0*/  ISETP.NE.AND P3, PT, R0, RZ, !P2 ;  /* 0x000000ff0000720c */ /* 0x000fda0005765270 */
[----:B------:R-:W-:-:S04]  /*13e0*/  @P3 IMAD.MOV R7, RZ, RZ, R11 ;  /* 0x000000ffff073224 */ /* 0x000fc800078e020b */
[----:B------:R-:W-:-:S07]  /*13f0*/  @!P2 IMAD.MOV.U32 R11, RZ, RZ, R7 ;  /* 0x000000ffff0ba224 */ /* 0x000fce00078e0007 */
.L_x_6227:
[----:B------:R-:W-:Y:S05]  /*1400*/  BSYNC B3 ;  /* 0x0000000000037941 */ /* 0x000fea0003800000 */
.L_x_6226:
        /* <DEDUP_REMOVED lines=44> */
.L_x_6225:
[----:B------:R-:W-:Y:S05]  /*16d0*/  BSYNC B2 ;  /* 0x0000000000027941 */ /* 0x000fea0003800000 */
.L_x_6224:
        /* <DEDUP_REMOVED lines=17> */
[----:B------:R-:W-:Y:S02]  /*17f0*/  IMAD.U32 R169, R156, 0x10000, RZ ;  /* 0x000100009ca97824 */ /* 0x000fe400078e00ff */
[----:B------:R-:W-:Y:S02]  /*1800*/  IMAD.MOV.U32 R8, RZ, RZ, R17 ;  /* 0x000000ffff087224 */ /* 0x000fe400078e0011 */
[----:B------:R-:W-:Y:S01]  /*1810*/  FADD.FTZ R14, R169, R14 ;  /* 0x0000000ea90e7221 */ /* 0x000fe20000010000 */
[----:B------:R-:W-:Y:S06]  /*1820*/  BRA `(.L_x_6229) ;  /* 0x0000000400587947 */ /* 0x000fec0003800000 */
.L_x_6228:
        /* <DEDUP_REMOVED lines=12> */
.L_x_6231:
[----:B------:R-:W-:-:S07]  /*18f0*/  MOV R15, R10 ;  /* 0x0000000a000f7202 */ /* 0x000fce0000000f00 */
.L_x_6232:
[----:B------:R-:W-:Y:S05]  /*1900*/  BSYNC B2 ;  /* 0x0000000000027941 */ /* 0x000fea0003800000 */
.L_x_6230:
        /* <DEDUP_REMOVED lines=16> */
.L_x_6236:
[----:B------:R-:W-:Y:S05]  /*1a10*/  BSYNC B3 ;  /* 0x0000000000037941 */ /* 0x000fea0003800000 */
.L_x_6235:
        /* <DEDUP_REMOVED lines=44> */
.L_x_6234:
[----:B------:R-:W-:Y:S05]  /*1ce0*/  BSYNC B2 ;  /* 0x0000000000027941 */ /* 0x000fea0003800000 */
.L_x_6233:
        /* <DEDUP_REMOVED lines=10> */
.L_x_6229:
[C---:B------:R-:W-:Y:S01]  /*1d90*/  ISETP.NE.AND P3, PT, R8.reuse, 0x1, PT ;  /* 0x000000010800780c */ /* 0x040fe20003f65270 */
[----:B------:R-:W-:Y:S01]  /*1da0*/  BSSY B2, `(.L_x_6237) ;  /* 0x000000c000027945 */ /* 0x000fe20003800000 */
[----:B------:R-:W-:-:S11]  /*1db0*/  VIADD R168, R8, 0x1 ;  /* 0x0000000108a87836 */ /* 0x000fd60000000000 */
        /* <DEDUP_REMOVED lines=9> */
.L_x_6238:
[----:B------:R-:W-:-:S07]  /*1e50*/  IMAD.MOV.U32 R17, RZ, RZ, R10 ;  /* 0x000000ffff117224 */ /* 0x000fce00078e000a */
.L_x_6239:
[----:B------:R-:W-:Y:S05]  /*1e60*/  BSYNC B2 ;  /* 0x0000000000027941 */ /* 0x000fea0003800000 */
.L_x_6237:
        /* <DEDUP_REMOVED lines=16> */
.L_x_6243:
[----:B------:R-:W-:Y:S05]  /*1f70*/  BSYNC B3 ;  /* 0x0000000000037941 */ /* 0x000fea0003800000 */
.L_x_6242:
        /* <DEDUP_REMOVED lines=42> */
[----:B------:R-:W-:Y:S02]  /*2220*/  IMAD.MOV.U32 R12, RZ, RZ, R8 ;  /* 0x000000ffff0c7224 */ /* 0x000fe400078e0008 */
[----:B------:R-:W-:-:S07]  /*2230*/  IMAD.MOV.U32 R168, RZ, RZ, RZ ;  /* 0x000000ffffa87224 */ /* 0x000fce00078e00ff */
.L_x_6241:
[----:B------:R-:W-:Y:S05]  /*2240*/  BSYNC B2 ;  /* 0x0000000000027941 */ /* 0x000fea0003800000 */
.L_x_6240:
        /* <DEDUP_REMOVED lines=12> */
[----:B------:R-:W-:Y:S02]  /*2310*/  IMAD.U32 R164, R8, 0x10000, RZ ;  /* 0x0001000008a47824 */ /* 0x000fe400078e00ff */
[----:B------:R-:W-:Y:S02]  /*2320*/  IMAD.MOV.U32 R8, RZ, RZ, R168 ;  /* 0x000000ffff087224 */ /* 0x000fe400078e00a8 */
[----:B------:R-:W-:Y:S01]  /*2330*/  FADD.FTZ R17, R164, R17 ;  /* 0x00000011a4117221 */ /* 0x000fe20000010000 */
[----:B------:R-:W-:Y:S06]  /*2340*/  BRA `(.L_x_6245) ;  /* 0x0000000400607947 */ /* 0x000fec0003800000 */
.L_x_6244:
        /* <DEDUP_REMOVED lines=12> */
.L_x_6247:
[----:B------:R-:W-:-:S07]  /*2410*/  MOV R16, R10 ;  /* 0x0000000a00107202 */ /* 0x000fce0000000f00 */
.L_x_6248:
[----:B------:R-:W-:Y:S05]  /*2420*/  BSYNC B2 ;  /* 0x0000000000027941 */ /* 0x000fea0003800000 */
.L_x_6246:
        /* <DEDUP_REMOVED lines=16> */
.L_x_6252:
[----:B------:R-:W-:Y:S05]  /*2530*/  BSYNC B3 ;  /* 0x0000000000037941 */ /* 0x000fea0003800000 */
.L_x_6251:
        /* <DEDUP_REMOVED lines=44> */
.L_x_6250:
[----:B------:R-:W-:Y:S05]  /*2800*/  BSYNC B2 ;  /* 0x0000000000027941 */ /* 0x000fea0003800000 */
.L_x_6249:
        /* <DEDUP_REMOVED lines=12> */
.L_x_6245:
        /* <DEDUP_REMOVED lines=12> */
.L_x_6254:
[----:B------:R-:W-:-:S07]  /*2990*/  IMAD.MOV.U32 R182, RZ, RZ, R10 ;  /* 0x000000ffffb67224 */ /* 0x000fce00078e000a */
.L_x_6255:
[----:B------:R-:W-:Y:S05]  /*29a0*/  BSYNC B2 ;  /* 0x0000000000027941 */ /* 0x000fea0003800000 */
.L_x_6253:
        /* <DEDUP_REMOVED lines=16> */
.L_x_6259:
[----:B------:R-:W-:Y:S05]  /*2ab0*/  BSYNC B3 ;  /* 0x0000000000037941 */ /* 0x000fea0003800000 */
.L_x_6258:
        /* <DEDUP_REMOVED lines=44> */
.L_x_6257:
[----:B------:R-:W-:Y:S05]  /*2d80*/  BSYNC B2 ;  /* 0x0000000000027941 */ /* 0x000fea0003800000 */
.L_x_6256:
        /* <DEDUP_REMOVED lines=12> */
[----:B------:R-:W-:Y:S02]  /*2e50*/  IMAD.U32 R168, R157, 0x10000, RZ ;  /* 0x000100009da87824 */ /* 0x000fe400078e00ff */
[----:B------:R-:W-:Y:S02]  /*2e60*/  IMAD.MOV.U32 R8, RZ, RZ, R164 ;  /* 0x000000ffff087224 */ /* 0x000fe400078e00a4 */
[----:B------:R-:W-:Y:S01]  /*2e70*/  FADD.FTZ R181, R168, R181 ;  /* 0x000000b5a8b57221 */ /* 0x000fe20000010000 */
[----:B------:R-:W-:Y:S06]  /*2e80*/  BRA `(.L_x_6261) ;  /* 0x0000000400587947 */ /* 0x000fec0003800000 */
.L_x_6260:
        /* <DEDUP_REMOVED lines=12> */
.L_x_6263:
[----:B------:R-:W-:-:S07]  /*2f50*/  MOV R18, R10 ;  /* 0x0000000a00127202 */ /* 0x000fce0000000f00 */
.L_x_6264:
[----:B------:R-:W-:Y:S05]  /*2f60*/  BSYNC B2 ;  /* 0x0000000000027941 */ /* 0x000fea0003800000 */
.L_x_6262:
        /* <DEDUP_REMOVED lines=16> */
.L_x_6268:
[----:B------:R-:W-:Y:S05]  /*3070*/  BSYNC B3 ;  /* 0x0000000000037941 */ /* 0x000fea0003800000 */
.L_x_6267:
        /* <DEDUP_REMOVED lines=44> */
.L_x_6266:
[----:B------:R-:W-:Y:S05]  /*3340*/  BSYNC B2 ;  /* 0x0000000000027941 */ /* 0x000fea0003800000 */
.L_x_6265:
        /* <DEDUP_REMOVED lines=10> */
.L_x_6261:
        /* <DEDUP_REMOVED lines=12> */
.L_x_6270:
[----:B------:R-:W-:-:S07]  /*34b0*/  IMAD.MOV.U32 R180, RZ, RZ, R10 ;  /* 0x000000ffffb47224 */ /* 0x000fce00078e000a */
.L_x_6271:
[----:B------:R-:W-:Y:S05]  /*34c0*/  BSYNC B2 ;  /* 0x0000000000027941 */ /* 0x000fea0003800000 */
.L_x_6269:
        /* <DEDUP_REMOVED lines=16> */
.L_x_6275:
[----:B------:R-:W-:Y:S05]  /*35d0*/  BSYNC B3 ;  /* 0x0000000000037941 */ /* 0x000fea0003800000 */
.L_x_6274:
        /* <DEDUP_REMOVED lines=44> */
.L_x_6273:
[----:B------:R-:W-:Y:S05]  /*38a0*/  BSYNC B2 ;  /* 0x0000000000027941 */ /* 0x000fea0003800000 */
.L_x_6272:
        /* <DEDUP_REMOVED lines=16> */
.L_x_6276:
        /* <DEDUP_REMOVED lines=12> */
.L_x_6279:
[----:B------:R-:W-:-:S07]  /*3a70*/  MOV R19, R10 ;  /* 0x0000000a00137202 */ /* 0x000fce0000000f00 */
.L_x_6280:
[----:B------:R-:W-:Y:S05]  /*3a80*/  BSYNC B2 ;  /* 0x0000000000027941 */ /* 0x000fea0003800000 */
.L_x_6278:
        /* <DEDUP_REMOVED lines=16> */
.L_x_6284:
[----:B------:R-:W-:Y:S05]  /*3b90*/  BSYNC B3 ;  /* 0x0000000000037941 */ /* 0x000fea0003800000 */
.L_x_6283:
        /* <DEDUP_REMOVED lines=44> */
.L_x_6282:
[----:B------:R-:W-:Y:S05]  /*3e60*/  BSYNC B2 ;  /* 0x0000000000027941 */ /* 0x000fea0003800000 */
.L_x_6281:
        /* <DEDUP_REMOVED lines=12> */
.L_x_6277:
        /* <DEDUP_REMOVED lines=12> */
.L_x_6286:
[----:B------:R-:W-:-:S07]  /*3ff0*/  IMAD.MOV.U32 R190, RZ, RZ, R10 ;  /* 0x000000ffffbe7224 */ /* 0x000fce00078e000a */
.L_x_6287:
[----:B------:R-:W-:Y:S05]  /*4000*/  BSYNC B2 ;  /* 0x0000000000027941 */ /* 0x000fea0003800000 */
.L_x_6285:
        /* <DEDUP_REMOVED lines=16> */
.L_x_6291:
[----:B------:R-:W-:Y:S05]  /*4110*/  BSYNC B3 ;  /* 0x0000000000037941 */ /* 0x000fea0003800000 */
.L_x_6290:
        /* <DEDUP_REMOVED lines=44> */
.L_x_6289:
[----:B------:R-:W-:Y:S05]  /*43e0*/  BSYNC B2 ;  /* 0x0000000000027941 */ /* 0x000fea0003800000 */
.L_x_6288:
        /* <DEDUP_REMOVED lines=16> */
.L_x_6292:
        /* <DEDUP_REMOVED lines=12> */
.L_x_6295:
[----:B------:R-:W-:-:S07]  /*45b0*/  MOV R20, R10 ;  /* 0x0000000a00147202 */ /* 0x000fce0000000f00 */
.L_x_6296:
[----:B------:R-:W-:Y:S05]  /*45c0*/  BSYNC B2 ;  /* 0x0000000000027941 */ /* 0x000fea0003800000 */
.L_x_6294:
        /* <DEDUP_REMOVED lines=16> */
.L_x_6300:
[----:B------:R-:W-:Y:S05]  /*46d0*/  BSYNC B3 ;  /* 0x0000000000037941 */ /* 0x000fea0003800000 */
.L_x_6299:
        /* <DEDUP_REMOVED lines=44> */
.L_x_6298:
[----:B------:R-:W-:Y:S05]  /*49a0*/  BSYNC B2 ;  /* 0x0000000000027941 */ /* 0x000fea0003800000 */
.L_x_6297:
        /* <DEDUP_REMOVED lines=10> */
.L_x_6293:
        /* <DEDUP_REMOVED lines=12> */
.L_x_6302:
[----:B------:R-:W-:-:S07]  /*4b10*/  IMAD.MOV.U32 R183, RZ, RZ, R10 ;  /* 0x000000ffffb77224 */ /* 0x000fce00078e000a */
.L_x_6303:
[----:B------:R-:W-:Y:S05]  /*4b20*/  BSYNC B2 ;  /* 0x0000000000027941 */ /* 0x000fea0003800000 */
.L_x_6301:
        /* <DEDUP_REMOVED lines=16> */
.L_x_6307:
[----:B------:R-:W-:Y:S05]  /*4c30*/  BSYNC B3 ;  /* 0x0000000000037941 */ /* 0x000fea0003800000 */
.L_x_6306:
        /* <DEDUP_REMOVED lines=44> */
.L_x_6305:
[----:B------:R-:W-:Y:S05]  /*4f00*/  BSYNC B2 ;  /* 0x0000000000027941 */ /* 0x000fea0003800000 */
.L_x_6304:
        /* <DEDUP_REMOVED lines=14> */
.L_x_6308:
        /* <DEDUP_REMOVED lines=12> */
.L_x_6311:
[----:B------:R-:W-:-:S07]  /*50b0*/  MOV R21, R10 ;  /* 0x0000000a00157202 */ /* 0x000fce0000000f00 */
.L_x_6312:
[----:B------:R-:W-:Y:S05]  /*50c0*/  BSYNC B2 ;  /* 0x0000000000027941 */ /* 0x000fea0003800000 */
.L_x_6310:
        /* <DEDUP_REMOVED lines=16> */
.L_x_6316:
[----:B------:R-:W-:Y:S05]  /*51d0*/  BSYNC B3 ;  /* 0x0000000000037941 */ /* 0x000fea0003800000 */
.L_x_6315:
        /* <DEDUP_REMOVED lines=44> */
.L_x_6314:
[----:B------:R-:W-:Y:S05]  /*54a0*/  BSYNC B2 ;  /* 0x0000000000027941 */ /* 0x000fea0003800000 */
.L_x_6313:
[----:B------:R-:W-:Y:S02]  /*54b0*/  PRMT R164, R162, 0x7632, R164 ;  /* 0x00007632a2a47816 */ /* 0x000fe400000000a4 */
[----:B------:R-:W-:-:S03]  /*54c0*/  I2FP.F32.U32 R21, R21 ;  /* 0x0000001500157245 */ /* 0x000fc60000201000 */
[----:B------:R-:W-:Y:S02]  /*54d0*/  IMAD.U32 R165, R164, 0x10000, RZ ;  /* 0x00010000a4a57824 */ /* 0x000fe400078e00ff */
[----:B------:R-:W-:Y:S02]  /*54e0*/  FFMA.FTZ R164, R21, R200, 1.1641532182693481445e-10 ;  /* 0x2f00000015a47423 */ /* 0x000fe400000100c8 */
[----:B------:R-:W-:-:S03]  /*54f0*/  FMUL.FTZ R165, R165, R198 ;  /* 0x000000c6a5a57220 */ /* 0x000fc60000410000 */
[----:B------:R-:W-:-:S04]  /*5500*/  FSETP.GTU.FTZ.AND P4, PT, R164, R199, PT ;  /* 0x000000c7a400720b */ /* 0x000fc80003f9c000 */
[----:B------:R-:W-:Y:S02]  /*5510*/  FSEL R164, R165, RZ, !P4 ;  /* 0x000000ffa5a47208 */ /* 0x000fe40006000000 */
[----:B------:R-:W-:Y:S02]  /*5520*/  @P1 PRMT R165, R158, 0x7632, R165 ;  /* 0x000076329ea51816 */ /* 0x000fe400000000a5 */
[----:B------:R-:W-:Y:S01]  /*5530*/  SEL R21, RZ, 0x1, P4 ;  /* 0x00000001ff157807 */ /* 0x000fe20002000000 */
[----:B------:R-:W-:Y:S01]  /*5540*/  FADD.FTZ R183, R164, R183 ;  /* 0x000000b7a4b77221 */ /* 0x000fe20000010000 */
[----:B------:R-:W-:-:S05]  /*5550*/  @P1 SHF.L.U32 R166, R165, 0x10, RZ ;  /* 0x00000010a5a61819 */ /* 0x000fca00000006ff */
[----:B------:R-:W-:-:S07]  /*5560*/  @P1 FADD.FTZ R183, R166, R183 ;  /* 0x000000b7a6b71221 */ /* 0x000fce0000010000 */
.L_x_6309:
        /* <DEDUP_REMOVED lines=12> */
.L_x_6318:
[----:B------:R-:W-:-:S07]  /*5630*/  IMAD.MOV.U32 R166, RZ, RZ, R10 ;  /* 0x000000ffffa67224 */ /* 0x000fce00078e000a */
.L_x_6319:
[----:B------:R-:W-:Y:S05]  /*5640*/  BSYNC B2 ;  /* 0x0000000000027941 */ /* 0x000fea0003800000 */
.L_x_6317:
        /* <DEDUP_REMOVED lines=16> */
.L_x_6323:
[----:B------:R-:W-:Y:S05]  /*5750*/  BSYNC B3 ;  /* 0x0000000000037941 */ /* 0x000fea0003800000 */
.L_x_6322:
        /* <DEDUP_REMOVED lines=44> */
.L_x_6321:
[----:B------:R-:W-:Y:S05]  /*5a20*/  BSYNC B2 ;  /* 0x0000000000027941 */ /* 0x000fea0003800000 */
.L_x_6320:
        /* <DEDUP_REMOVED lines=14> */
.L_x_6324:
        /* <DEDUP_REMOVED lines=12> */
.L_x_6327:
[----:B------:R-:W-:-:S07]  /*5bd0*/  MOV R22, R10 ;  /* 0x0000000a00167202 */ /* 0x000fce0000000f00 */
.L_x_6328:
[----:B------:R-:W-:Y:S05]  /*5be0*/  BSYNC B2 ;  /* 0x0000000000027941 */ /* 0x000fea0003800000 */
.L_x_6326:
        /* <DEDUP_REMOVED lines=16> */
.L_x_6332:
[----:B------:R-:W-:Y:S05]  /*5cf0*/  BSYNC B3 ;  /* 0x0000000000037941 */ /* 0x000fea0003800000 */
.L_x_6331:
        /* <DEDUP_REMOVED lines=44> */
.L_x_6330:
[----:B------:R-:W-:Y:S05]  /*5fc0*/  BSYNC B2 ;  /* 0x0000000000027941 */ /* 0x000fea0003800000 */
.L_x_6329:
        /* <DEDUP_REMOVED lines=10> */
.L_x_6325:
        /* <DEDUP_REMOVED lines=12> */
.L_x_6334:
[----:B------:R-:W-:-:S07]  /*6130*/  IMAD.MOV.U32 R201, RZ, RZ, R10 ;  /* 0x000000ffffc97224 */ /* 0x000fce00078e000a */
.L_x_6335:
[----:B------:R-:W-:Y:S05]  /*6140*/  BSYNC B2 ;  /* 0x0000000000027941 */ /* 0x000fea0003800000 */
.L_x_6333:
        /* <DEDUP_REMOVED lines=16> */
.L_x_6339:
[----:B------:R-:W-:Y:S05]  /*6250*/  BSYNC B3 ;  /* 0x0000000000037941 */ /* 0x000fea0003800000 */
.L_x_6338:
        /* <DEDUP_REMOVED lines=44> */
.L_x_6337:
[----:B------:R-:W-:Y:S05]  /*6520*/  BSYNC B2 ;  /* 0x0000000000027941 */ /* 0x000fea0003800000 */
.L_x_6336:
        /* <DEDUP_REMOVED lines=14> */
.L_x_6340:
        /* <DEDUP_REMOVED lines=12> */
.L_x_6343:
[----:B------:R-:W-:-:S07]  /*66d0*/  MOV R23, R10 ;  /* 0x0000000a00177202 */ /* 0x000fce0000000f00 */
.L_x_6344:
[----:B------:R-:W-:Y:S05]  /*66e0*/  BSYNC B2 ;  /* 0x0000000000027941 */ /* 0x000fea0003800000 */
.L_x_6342:
        /* <DEDUP_REMOVED lines=16> */
.L_x_6348:
[----:B------:R-:W-:Y:S05]  /*67f0*/  BSYNC B3 ;  /* 0x0000000000037941 */ /* 0x000fea0003800000 */
.L_x_6347:
        /* <DEDUP_REMOVED lines=44> */
.L_x_6346:
[----:B------:R-:W-:Y:S05]  /*6ac0*/  BSYNC B2 ;  /* 0x0000000000027941 */ /* 0x000fea0003800000 */
.L_x_6345:
        /* <DEDUP_REMOVED lines=12> */
.L_x_6341:
        /* <DEDUP_REMOVED lines=54> */
.L_x_6349:
[----:B------:R-:W-:-:S07]  /*6ef0*/  IADD3 R200, R203, 0x20, RZ ;  /* 0x00000020cbc87810 */ /* 0x000fce0007ffe0ff */
.L_x_6220:
[----:B------:R-:W-:Y:S05]  /*6f00*/  BSYNC B1 ;  /* 0x0000000000017941 */ /* 0x000fea0003800000 */
.L_x_6219:
[----:B------:R-:W-:Y:S01]  /*6f10*/  LOP3.LUT P0, RZ, R13, 0x100, RZ, 0xc0, !PT ;  /* 0x000001000dff7812 */ /* 0x000fe2000780c0ff */
[----:B------:R-:W-:-:S12]  /*6f20*/  BSSY B1, `(.L_x_6350) ;  /* 0x00005de000017945 */ /* 0x000fd80003800000 */
[----:B------:R-:W-:Y:S05]  /*6f30*/  @!P0 BRA `(.L_x_6351) ;  /* 0x0000005c00708947 */ /* 0x000fea0003800000 */
[----:B------:R-:W2:Y:S01]  /*6f40*/  LDC.64 R24, c[0x0][0x228] ;  /* 0x00008a00ff187b82 */ /* 0x000ea20000000a00 */
[----:B------:R-:W-:-:S04]  /*6f50*/  ISETP.NE.U32.AND P1, PT, RZ, UR28, PT ;  /* 0x0000001cff007c0c */ /* 0x000fc8000bf25070 */
[----:B------:R-:W-:-:S03]  /*6f60*/  ISETP.NE.AND.EX P1, PT, RZ, UR29, PT, P1 ;  /* 0x0000001dff007c0c */ /* 0x000fc6000bf25310 */
[----:B01----:R-:W0:Y:S01]  /*6f70*/  LDC.64 R164, c[0x0][0x220] ;  /* 0x00008800ffa47b82 */ /* 0x003e220000000a00 */
[----:B--2---:R-:W-:-:S04]  /*6f80*/  ISETP.NE.U32.AND P0, PT, R24, RZ, PT ;  /* 0x000000ff1800720c */ /* 0x004fc80003f05070 */
[----:B------:R-:W-:Y:S01]  /*6f90*/  ISETP.NE.AND.EX P0, PT, R25, RZ, PT, P0 ;  /* 0x000000ff1900720c */ /* 0x000fe20003f05300 */
[----:B0-----:R-:W-:-:S06]  /*6fa0*/  IMAD.WIDE.U32 R164, R200, 0x10, R164 ;  /* 0x00000010c8a47825 */ /* 0x001fcc00078e00a4 */
        /* <DEDUP_REMOVED lines=19> */
.L_x_6353:
[----:B------:R-:W-:-:S07]  /*70e0*/  IMAD.MOV.U32 R184, RZ, RZ, R10 ;  /* 0x000000ffffb87224 */ /* 0x000fce00078e000a */
.L_x_6354:
[----:B------:R-:W-:Y:S05]  /*70f0*/  BSYNC B2 ;  /* 0x0000000000027941 */ /* 0x000fea0003800000 */
.L_x_6352:
        /* <DEDUP_REMOVED lines=16> */
.L_x_6358:
[----:B------:R-:W-:Y:S05]  /*7200*/  BSYNC B3 ;  /* 0x0000000000037941 */ /* 0x000fea0003800000 */
.L_x_6357:
        /* <DEDUP_REMOVED lines=40> */
[----:B------:R-:W-:Y:S02]  /*7490*/  HFMA2.MMA R178, -RZ, RZ, 0, 0 ;  /* 0x00000000ffb27435 */ /* 0x000fe400000001ff */
[----:B------:R-:W-:Y:S01]  /*74a0*/  IMAD.MOV.U32 R10, RZ, RZ, R168 ;  /* 0x000000ffff0a7224 */ /* 0x000fe200078e00a8 */
[----:B------:R-:W-:Y:S01]  /*74b0*/  LOP3.LUT R9, R9, UR8, R170, 0x96, !PT ;  /* 0x0000000809097c12 */ /* 0x000fe2000f8e96aa */
[----:B------:R-:W-:-:S07]  /*74c0*/  IMAD.MOV.U32 R12, RZ, RZ, R8 ;  /* 0x000000ffff0c7224 */ /* 0x000fce00078e0008 */
.L_x_6356:
[----:B------:R-:W-:Y:S05]  /*74d0*/  BSYNC B2 ;  /* 0x0000000000027941 */ /* 0x000fea0003800000 */
.L_x_6355:
        /* <DEDUP_REMOVED lines=21> */
.L_x_6359:
        /* <DEDUP_REMOVED lines=12> */
.L_x_6362:
[----:B------:R-:W-:-:S07]  /*76f0*/  IMAD.MOV.U32 R15, RZ, RZ, R10 ;  /* 0x000000ffff0f7224 */ /* 0x000fce00078e000a */
.L_x_6363:
[----:B------:R-:W-:Y:S05]  /*7700*/  BSYNC B2 ;  /* 0x0000000000027941 */ /* 0x000fea0003800000 */
.L_x_6361:
        /* <DEDUP_REMOVED lines=16> */
.L_x_6367:
[----:B------:R-:W-:Y:S05]  /*7810*/  BSYNC B3 ;  /* 0x0000000000037941 */ /* 0x000fea0003800000 */
.L_x_6366:
        /* <DEDUP_REMOVED lines=44> */
.L_x_6365:
[----:B------:R-:W-:Y:S05]  /*7ae0*/  BSYNC B2 ;  /* 0x0000000000027941 */ /* 0x000fea0003800000 */
.L_x_6364:
        /* <DEDUP_REMOVED lines=10> */
.L_x_6360:
        /* <DEDUP_REMOVED lines=12> */
.L_x_6369:
[----:B------:R-:W-:-:S07]  /*7c50*/  MOV R25, R10 ;  /* 0x0000000a00197202 */ /* 0x000fce0000000f00 */
.L_x_6370:
[----:B------:R-:W-:Y:S05]  /*7c60*/  BSYNC B2 ;  /* 0x0000000000027941 */ /* 0x000fea0003800000 */
.L_x_6368:
        /* <DEDUP_REMOVED lines=16> */
.L_x_6374:
[----:B------:R-:W-:Y:S05]  /*7d70*/  BSYNC B3 ;  /* 0x0000000000037941 */ /* 0x000fea0003800000 */
.L_x_6373:
        /* <DEDUP_REMOVED lines=44> */
.L_x_6372:
[----:B------:R-:W-:Y:S05]  /*8040*/  BSYNC B2 ;  /* 0x0000000000027941 */ /* 0x000fea0003800000 */
.L_x_6371:
        /* <DEDUP_REMOVED lines=16> */
.L_x_6375:
        /* <DEDUP_REMOVED lines=12> */
.L_x_6378:
[----:B------:R-:W-:-:S07]  /*8210*/  IMAD.MOV.U32 R16, RZ, RZ, R10 ;  /* 0x000000ffff107224 */ /* 0x000fce00078e000a */
.L_x_6379:
[----:B------:R-:W-:Y:S05]  /*8220*/  BSYNC B2 ;  /* 0x0000000000027941 */ /* 0x000fea0003800000 */
.L_x_6377:
        /* <DEDUP_REMOVED lines=16> */
.L_x_6383:
[----:B------:R-:W-:Y:S05]  /*8330*/  BSYNC B3 ;  /* 0x0000000000037941 */ /* 0x000fea0003800000 */
.L_x_6382:
        /* <DEDUP_REMOVED lines=44> */
.L_x_6381:
[----:B------:R-:W-:Y:S05]  /*8600*/  BSYNC B2 ;  /* 0x0000000000027941 */ /* 0x000fea0003800000 */
.L_x_6380:
[----:B------:R-:W-:Y:S02]  /*8610*/  I2FP.F32.U32 R16, R16 ;  /* 0x0000001000107245 */ /* 0x000fe40000201000 */
[----:B------:R-:W-:Y:S02]  /*8620*/  PRMT R164, R160, 0x7632, R164 ;  /* 0x00007632a0a47816 */ /* 0x000fe400000000a4 */
[----:B------:R-:W-:Y:S01]  /*8630*/  @P1 PRMT R168, R156, 0x7632, R168 ;  /* 0x000076329ca81816 */ /* 0x000fe200000000a8 */
[----:B------:R-:W-:Y:S01]  /*8640*/  FFMA.FTZ R16, R16, R201, 1.1641532182693481445e-10 ;  /* 0x2f00000010107423 */ /* 0x000fe200000100c9 */
[----:B------:R-:W-:-:S03]  /*8650*/  SHF.L.U32 R169, R164, 0x10, RZ ;  /* 0x00000010a4a97819 */ /* 0x000fc600000006ff */
[----:B------:R-:W-:Y:S01]  /*8660*/  @P1 IMAD.U32 R168, R168, 0x10000, RZ ;  /* 0x00010000a8a81824 */ /* 0x000fe200078e00ff */
[----:B------:R-:W-:Y:S01]  /*8670*/  FSETP.GTU.FTZ.AND P3, PT, R16, R199, PT ;  /* 0x000000c71000720b */ /* 0x000fe20003f7c000 */
[----:B------:R-:W-:-:S03]  /*8680*/  FMUL.FTZ R169, R169, R198 ;  /* 0x000000c6a9a97220 */ /* 0x000fc60000410000 */
[----:B------:R-:W-:Y:S02]  /*8690*/  SEL R16, RZ, 0x1, P3 ;  /* 0x00000001ff107807 */ /* 0x000fe40001800000 */
[----:B------:R-:W-:-:S05]  /*86a0*/  FSEL R164, R169, RZ, !P3 ;  /* 0x000000ffa9a47208 */ /* 0x000fca0005800000 */
[----:B------:R-:W-:-:S04]  /*86b0*/  FADD.FTZ R25, R164, R25 ;  /* 0x00000019a4197221 */ /* 0x000fc80000010000 */
[----:B------:R-:W-:-:S07]  /*86c0*/  @P1 FADD.FTZ R25, R168, R25 ;  /* 0x00000019a8191221 */ /* 0x000fce0000010000 */
.L_x_6376:
        /* <DEDUP_REMOVED lines=12> */
.L_x_6385:
[----:B------:R-:W-:-:S07]  /*8790*/  MOV R192, R10 ;  /* 0x0000000a00c07202 */ /* 0x000fce0000000f00 */
.L_x_6386:
[----:B------:R-:W-:Y:S05]  /*87a0*/  BSYNC B2 ;  /* 0x0000000000027941 */ /* 0x000fea0003800000 */
.L_x_6384:
        /* <DEDUP_REMOVED lines=16> */
.L_x_6390:
[----:B------:R-:W-:Y:S05]  /*88b0*/  BSYNC B3 ;  /* 0x0000000000037941 */ /* 0x000fea0003800000 */
.L_x_6389:
        /* <DEDUP_REMOVED lines=44> */
.L_x_6388:
[----:B------:R-:W-:Y:S05]  /*8b80*/  BSYNC B2 ;  /* 0x0000000000027941 */ /* 0x000fea0003800000 */
.L_x_6387:
        /* <DEDUP_REMOVED lines=16> */
.L_x_6391:
        /* <DEDUP_REMOVED lines=12> */
.L_x_6394:
[----:B------:R-:W-:-:S07]  /*8d50*/  IMAD.MOV.U32 R18, RZ, RZ, R10 ;  /* 0x000000ffff127224 */ /* 0x000fce00078e000a */
.L_x_6395:
[----:B------:R-:W-:Y:S05]  /*8d60*/  BSYNC B2 ;  /* 0x0000000000027941 */ /* 0x000fea0003800000 */
.L_x_6393:
        /* <DEDUP_REMOVED lines=16> */
.L_x_6399:
[----:B------:R-:W-:Y:S05]  /*8e70*/  BSYNC B3 ;  /* 0x0000000000037941 */ /* 0x000fea0003800000 */
.L_x_6398:
        /* <DEDUP_REMOVED lines=44> */
.L_x_6397:
[----:B------:R-:W-:Y:S05]  /*9140*/  BSYNC B2 ;  /* 0x0000000000027941 */ /* 0x000fea0003800000 */
.L_x_6396:
        /* <DEDUP_REMOVED lines=10> */
.L_x_6392:
        /* <DEDUP_REMOVED lines=12> */
.L_x_6401:
[----:B------:R-:W-:-:S07]  /*92b0*/  MOV R164, R10 ;  /* 0x0000000a00a47202 */ /* 0x000fce0000000f00 */
.L_x_6402:
[----:B------:R-:W-:Y:S05]  /*92c0*/  BSYNC B2 ;  /* 0x0000000000027941 */ /* 0x000fea0003800000 */
.L_x_6400:
        /* <DEDUP_REMOVED lines=16> */
.L_x_6406:
[----:B------:R-:W-:Y:S05]  /*93d0*/  BSYNC B3 ;  /* 0x0000000000037941 */ /* 0x000fea0003800000 */
.L_x_6405:
        /* <DEDUP_REMOVED lines=44> */
.L_x_6404:
[----:B------:R-:W-:Y:S05]  /*96a0*/  BSYNC B2 ;  /* 0x0000000000027941 */ /* 0x000fea0003800000 */
.L_x_6403:
        /* <DEDUP_REMOVED lines=16> */
.L_x_6407:
        /* <DEDUP_REMOVED lines=12> */
.L_x_6410:
[----:B------:R-:W-:-:S07]  /*9870*/  IMAD.MOV.U32 R19, RZ, RZ, R10 ;  /* 0x000000ffff137224 */ /* 0x000fce00078e000a */
.L_x_6411:
[----:B------:R-:W-:Y:S05]  /*9880*/  BSYNC B2 ;  /* 0x0000000000027941 */ /* 0x000fea0003800000 */
.L_x_6409:
        /* <DEDUP_REMOVED lines=16> */
.L_x_6415:
[----:B------:R-:W-:Y:S05]  /*9990*/  BSYNC B3 ;  /* 0x0000000000037941 */ /* 0x000fea0003800000 */
.L_x_6414:
        /* <DEDUP_REMOVED lines=44> */
.L_x_6413:
[----:B------:R-:W-:Y:S05]  /*9c60*/  BSYNC B2 ;  /* 0x0000000000027941 */ /* 0x000fea0003800000 */
.L_x_6412:
[----:B------:R-:W-:Y:S02]  /*9c70*/  I2FP.F32.U32 R164, R19 ;  /* 0x0000001300a47245 */ /* 0x000fe40000201000 */
[----:B------:R-:W-:-:S03]  /*9c80*/  PRMT R19, R161, 0x7632, R19 ;  /* 0x00007632a1137816 */ /* 0x000fc60000000013 */
[----:B------:R-:W-:Y:S01]  /*9c90*/  FFMA.FTZ R164, R164, R201, 1.1641532182693481445e-10 ;  /* 0x2f000000a4a47423 */ /* 0x000fe200000100c9 */
[----:B------:R-:W-:-:S04]  /*9ca0*/  SHF.L.U32 R19, R19, 0x10, RZ ;  /* 0x0000001013137819 */ /* 0x000fc800000006ff */
[----:B------:R-:W-:Y:S01]  /*9cb0*/  FSETP.GTU.FTZ.AND P3, PT, R164, R199, PT ;  /* 0x000000c7a400720b */ /* 0x000fe20003f7c000 */
[----:B------:R-:W-:Y:S01]  /*9cc0*/  FMUL.FTZ R19, R19, R198 ;  /* 0x000000c613137220 */ /* 0x000fe20000410000 */
[----:B------:R-:W-:-:S04]  /*9cd0*/  @P1 PRMT R164, R157, 0x7632, R164 ;  /* 0x000076329da41816 */ /* 0x000fc800000000a4 */
[----:B------:R-:W-:Y:S01]  /*9ce0*/  FSEL R165, R19, RZ, !P3 ;  /* 0x000000ff13a57208 */ /* 0x000fe20005800000 */
[----:B------:R-:W-:Y:S01]  /*9cf0*/  @P1 IMAD.U32 R169, R164, 0x10000, RZ ;  /* 0x00010000a4a91824 */ /* 0x000fe200078e00ff */
[----:B------:R-:W-:-:S03]  /*9d00*/  SEL R19, RZ, 0x1, P3 ;  /* 0x00000001ff137807 */ /* 0x000fc60001800000 */
[----:B------:R-:W-:-:S04]  /*9d10*/  FADD.FTZ R178, R165, R178 ;  /* 0x000000b2a5b27221 */ /* 0x000fc80000010000 */
[----:B------:R-:W-:-:S07]  /*9d20*/  @P1 FADD.FTZ R178, R169, R178 ;  /* 0x000000b2a9b21221 */ /* 0x000fce0000010000 */
.L_x_6408:
        /* <DEDUP_REMOVED lines=12> */
.L_x_6417:
[----:B------:R-:W-:-:S07]  /*9df0*/  MOV R192, R10 ;  /* 0x0000000a00c07202 */ /* 0x000fce0000000f00 */
.L_x_6418:
[----:B------:R-:W-:Y:S05]  /*9e00*/  BSYNC B2 ;  /* 0x0000000000027941 */ /* 0x000fea0003800000 */
.L_x_6416:
        /* <DEDUP_REMOVED lines=16> */
.L_x_6422:
[----:B------:R-:W-:Y:S05]  /*9f10*/  BSYNC B3 ;  /* 0x0000000000037941 */ /* 0x000fea0003800000 */
.L_x_6421:
        /* <DEDUP_REMOVED lines=44> */
.L_x_6420:
[----:B------:R-:W-:Y:S05]  /*a1e0*/  BSYNC B2 ;  /* 0x0000000000027941 */ /* 0x000fea0003800000 */
.L_x_6419:
        /* <DEDUP_REMOVED lines=16> */
.L_x_6423:
        /* <DEDUP_REMOVED lines=12> */
.L_x_6426:
[----:B------:R-:W-:-:S07]  /*a3b0*/  IMAD.MOV.U32 R20, RZ, RZ, R10 ;  /* 0x000000ffff147224 */ /* 0x000fce00078e000a */
.L_x_6427:
[----:B------:R-:W-:Y:S05]  /*a3c0*/  BSYNC B2 ;  /* 0x0000000000027941 */ /* 0x000fea0003800000 */
.L_x_6425:
        /* <DEDUP_REMOVED lines=16> */
.L_x_6431:
[----:B------:R-:W-:Y:S05]  /*a4d0*/  BSYNC B3 ;  /* 0x0000000000037941 */ /* 0x000fea0003800000 */
.L_x_6430:
        /* <DEDUP_REMOVED lines=44> */
.L_x_6429:
[----:B------:R-:W-:Y:S05]  /*a7a0*/  BSYNC B2 ;  /* 0x0000000000027941 */ /* 0x000fea0003800000 */
.L_x_6428:
        /* <DEDUP_REMOVED lines=10> */
.L_x_6424:
        /* <DEDUP_REMOVED lines=12> */
.L_x_6433:
[----:B------:R-:W-:-:S07]  /*a910*/  MOV R185, R10 ;  /* 0x0000000a00b97202 */ /* 0x000fce0000000f00 */
.L_x_6434:
[----:B------:R-:W-:Y:S05]  /*a920*/  BSYNC B2 ;  /* 0x0000000000027941 */ /* 0x000fea0003800000 */
.L_x_6432:
        /* <DEDUP_REMOVED lines=16> */
.L_x_6438:
[----:B------:R-:W-:Y:S05]  /*aa30*/  BSYNC B3 ;  /* 0x0000000000037941 */ /* 0x000fea0003800000 */
.L_x_6437:
        /* <DEDUP_REMOVED lines=44> */
.L_x_6436:
[----:B------:R-:W-:Y:S05]  /*ad00*/  BSYNC B2 ;  /* 0x0000000000027941 */ /* 0x000fea0003800000 */
.L_x_6435:
        /* <DEDUP_REMOVED lines=14> */
.L_x_6439:
        /* <DEDUP_REMOVED lines=12> */
.L_x_6442:
[----:B------:R-:W-:-:S07]  /*aeb0*/  IMAD.MOV.U32 R21, RZ, RZ, R10 ;  /* 0x000000ffff157224 */ /* 0x000fce00078e000a */
.L_x_6443:
[----:B------:R-:W-:Y:S05]  /*aec0*/  BSYNC B2 ;  /* 0x0000000000027941 */ /* 0x000fea0003800000 */
.L_x_6441:
        /* <DEDUP_REMOVED lines=16> */
.L_x_6447:
[----:B------:R-:W-:Y:S05]  /*afd0*/  BSYNC B3 ;  /* 0x0000000000037941 */ /* 0x000fea0003800000 */
.L_x_6446:
        /* <DEDUP_REMOVED lines=44> */
.L_x_6445:
[----:B------:R-:W-:Y:S05]  /*b2a0*/  BSYNC B2 ;  /* 0x0000000000027941 */ /* 0x000fea0003800000 */
.L_x_6444:
[----:B------:R-:W-:Y:S02]  /*b2b0*/  I2FP.F32.U32 R164, R21 ;  /* 0x0000001500a47245 */ /* 0x000fe40000201000 */
[----:B------:R-:W-:Y:S02]  /*b2c0*/  PRMT R21, R162, 0x7632, R21 ;  /* 0x00007632a2157816 */ /* 0x000fe40000000015 */
[----:B------:R-:W-:Y:S01]  /*b2d0*/  @P1 PRMT R165, R158, 0x7632, R165 ;  /* 0x000076329ea51816 */ /* 0x000fe200000000a5 */
[----:B------:R-:W-:Y:S01]  /*b2e0*/  FFMA.FTZ R164, R164, R201, 1.1641532182693481445e-10 ;  /* 0x2f000000a4a47423 */ /* 0x000fe200000100c9 */
[----:B------:R-:W-:-:S03]  /*b2f0*/  SHF.L.U32 R21, R21, 0x10, RZ ;  /* 0x0000001015157819 */ /* 0x000fc600000006ff */
[----:B------:R-:W-:Y:S01]  /*b300*/  @P1 IMAD.U32 R166, R165, 0x10000, RZ ;  /* 0x00010000a5a61824 */ /* 0x000fe200078e00ff */
[----:B------:R-:W-:Y:S01]  /*b310*/  FSETP.GTU.FTZ.AND P4, PT, R164, R199, PT ;  /* 0x000000c7a400720b */ /* 0x000fe20003f9c000 */
[----:B------:R-:W-:-:S05]  /*b320*/  FMUL.FTZ R21, R21, R198 ;  /* 0x000000c615157220 */ /* 0x000fca0000410000 */
[----:B------:R-:W-:Y:S02]  /*b330*/  FSEL R164, R21, RZ, !P4 ;  /* 0x000000ff15a47208 */ /* 0x000fe40006000000 */
[----:B------:R-:W-:-:S03]  /*b340*/  SEL R21, RZ, 0x1, P4 ;  /* 0x00000001ff157807 */ /* 0x000fc60002000000 */
[----:B------:R-:W-:-:S04]  /*b350*/  FADD.FTZ R185, R164, R185 ;  /* 0x000000b9a4b97221 */ /* 0x000fc80000010000 */
[----:B------:R-:W-:-:S07]  /*b360*/  @P1 FADD.FTZ R185, R166, R185 ;  /* 0x000000b9a6b91221 */ /* 0x000fce0000010000 */
.L_x_6440:
        /* <DEDUP_REMOVED lines=12> */
.L_x_6449:
[----:B------:R-:W-:-:S07]  /*b430*/  MOV R166, R10 ;  /* 0x0000000a00a67202 */ /* 0x000fce0000000f00 */
.L_x_6450:
[----:B------:R-:W-:Y:S05]  /*b440*/  BSYNC B2 ;  /* 0x0000000000027941 */ /* 0x000fea0003800000 */
.L_x_6448:
        /* <DEDUP_REMOVED lines=16> */
.L_x_6454:
[----:B------:R-:W-:Y:S05]  /*b550*/  BSYNC B3 ;  /* 0x0000000000037941 */ /* 0x000fea0003800000 */
.L_x_6453:
        /* <DEDUP_REMOVED lines=44> */
.L_x_6452:
[----:B------:R-:W-:Y:S05]  /*b820*/  BSYNC B2 ;  /* 0x0000000000027941 */ /* 0x000fea0003800000 */
.L_x_6451:
        /* <DEDUP_REMOVED lines=14> */
.L_x_6455:
        /* <DEDUP_REMOVED lines=12> */
.L_x_6458:
[----:B------:R-:W-:-:S07]  /*b9d0*/  IMAD.MOV.U32 R22, RZ, RZ, R10 ;  /* 0x000000ffff167224 */ /* 0x000fce00078e000a */
.L_x_6459:
[----:B------:R-:W-:Y:S05]  /*b9e0*/  BSYNC B2 ;  /* 0x0000000000027941 */ /* 0x000fea0003800000 */
.L_x_6457:
        /* <DEDUP_REMOVED lines=16> */
.L_x_6463:
[----:B------:R-:W-:Y:S05]  /*baf0*/  BSYNC B3 ;  /* 0x0000000000037941 */ /* 0x000fea0003800000 */
.L_x_6462:
        /* <DEDUP_REMOVED lines=44> */
.L_x_6461:
[----:B------:R-:W-:Y:S05]  /*bdc0*/  BSYNC B2 ;  /* 0x0000000000027941 */ /* 0x000fea0003800000 */
.L_x_6460:
        /* <DEDUP_REMOVED lines=10> */
.L_x_6456:
        /* <DEDUP_REMOVED lines=12> */
.L_x_6465:
[----:B------:R-:W-:-:S07]  /*bf30*/  MOV R202, R10 ;  /* 0x0000000a00ca7202 */ /* 0x000fce0000000f00 */
.L_x_6466:
[----:B------:R-:W-:Y:S05]  /*bf40*/  BSYNC B2 ;  /* 0x0000000000027941 */ /* 0x000fea0003800000 */
.L_x_6464:
        /* <DEDUP_REMOVED lines=16> */
.L_x_6470:
[----:B------:R-:W-:Y:S05]  /*c050*/  BSYNC B3 ;  /* 0x0000000000037941 */ /* 0x000fea0003800000 */
.L_x_6469:
        /* <DEDUP_REMOVED lines=44> */
.L_x_6468:
[----:B------:R-:W-:Y:S05]  /*c320*/  BSYNC B2 ;  /* 0x0000000000027941 */ /* 0x000fea0003800000 */
.L_x_6467:
        /* <DEDUP_REMOVED lines=14> */
.L_x_6471:
        /* <DEDUP_REMOVED lines=12> */
.L_x_6474:
[----:B------:R-:W-:-:S07]  /*c4d0*/  IMAD.MOV.U32 R23, RZ, RZ, R10 ;  /* 0x000000ffff177224 */ /* 0x000fce00078e000a */
.L_x_6475:
[----:B------:R-:W-:Y:S05]  /*c4e0*/  BSYNC B2 ;  /* 0x0000000000027941 */ /* 0x000fea0003800000 */
.L_x_6473:
        /* <DEDUP_REMOVED lines=16> */
.L_x_6479:
[----:B------:R-:W-:Y:S05]  /*c5f0*/  BSYNC B3 ;  /* 0x0000000000037941 */ /* 0x000fea0003800000 */
.L_x_6478:
        /* <DEDUP_REMOVED lines=44> */
.L_x_6477:
[----:B------:R-:W-:Y:S05]  /*c8c0*/  BSYNC B2 ;  /* 0x0000000000027941 */ /* 0x000fea0003800000 */
.L_x_6476:
        /* <DEDUP_REMOVED lines=12> */
.L_x_6472:
        /* <DEDUP_REMOVED lines=41> */
[----:B------:R-:W-:Y:S02]  /*cc20*/  LOP3.LUT R165, R16, 0xff, RZ, 0xc0, !PT ;  /* 0x000000ff10a57812 */ /* 0x000fe400078ec0ff */
[----:B------:R-:W-:Y:S01]  /*cc30*/  LOP3.LUT R171, R164, 0xff00, R167, 0xf8, !PT ;  /* 0x0000ff00a4ab7812 */ /* 0x000fe200078ef8a7 */
[----:B------:R-:W-:Y:S01]  /*cc40*/  IMAD.WIDE.U32 R166, R166, 0x1000000, RZ ;  /* 0x01000000a6a67825 */ /* 0x000fe200078e00ff */
[----:B------:R-:W-:Y:S02]  /*cc50*/  IADD3 R170, P0, R202, UR34, RZ ;  /* 0x00000022caaa7c10 */ /* 0x000fe4000ff1e0ff */
[----:B------:R-:W-:Y:S01]  /*cc60*/  LOP3.LUT R171, R171, 0xff, R20, 0xf8, !PT ;  /* 0x000000ffabab7812 */ /* 0x000fe200078ef814 */
[----:B------:R-:W-:-:S04]  /*cc70*/  IMAD.WIDE.U32 R168, R168, 0x10000, RZ ;  /* 0x00010000a8a87825 */ /* 0x000fc800078e00ff */
[----:B------:R-:W-:Y:S01]  /*cc80*/  IMAD.WIDE.U32 R164, R165, 0x100, RZ ;  /* 0x00000100a5a47825 */ /* 0x000fe200078e00ff */
[----:B------:R-:W-:Y:S02]  /*cc90*/  LOP3.LUT R167, R169, R171, R167, 0xfe, !PT ;  /* 0x000000aba9a77212 */ /* 0x000fe400078efea7 */
[----:B------:R-:W-:Y:S02]  /*cca0*/  IADD3.X R171, R204, UR35, RZ, P0, !PT ;  /* 0x00000023ccab7c10 */ /* 0x000fe400087fe4ff */
[----:B------:R-:W-:Y:S02]  /*ccb0*/  LOP3.LUT R164, R164, R166, R168, 0xfe, !PT ;  /* 0x000000a6a4a47212 */ /* 0x000fe400078efea8 */
[----:B------:R-:W-:Y:S02]  /*ccc0*/  LOP3.LUT R165, R167, R165, RZ, 0xfc, !PT ;  /* 0x000000a5a7a57212 */ /* 0x000fe400078efcff */
[----:B------:R-:W-:-:S05]  /*ccd0*/  LOP3.LUT R164, R164, 0xff, R15, 0xf8, !PT ;  /* 0x000000ffa4a47812 */ /* 0x000fca00078ef80f */
[----:B------:R1:W-:Y:S02]  /*cce0*/  STG.E.64 desc[UR4][R170.64], R164 ;  /* 0x000000a4aa007986 */ /* 0x0003e4000c101b04 */
.L_x_6480:
[----:B------:R-:W-:-:S07]  /*ccf0*/  VIADD R200, R200, 0x20 ;  /* 0x00000020c8c87836 */ /* 0x000fce0000000000 */
.L_x_6351:
[----:B------:R-:W-:Y:S05]  /*cd00*/  BSYNC B1 ;  /* 0x0000000000017941 */ /* 0x000fea0003800000 */
.L_x_6350:
        /* <DEDUP_REMOVED lines=29> */
.L_x_6484:
[----:B------:R-:W-:-:S07]  /*cee0*/  MOV R186, R10 ;  /* 0x0000000a00ba7202 */ /* 0x000fce0000000f00 */
.L_x_6485:
[----:B------:R-:W-:Y:S05]  /*cef0*/  BSYNC B2 ;  /* 0x0000000000027941 */ /* 0x000fea0003800000 */
.L_x_6483:
        /* <DEDUP_REMOVED lines=16> */
.L_x_6489:
[----:B------:R-:W-:Y:S05]  /*d000*/  BSYNC B3 ;  /* 0x0000000000037941 */ /* 0x000fea0003800000 */
.L_x_6488:
        /* <DEDUP_REMOVED lines=44> */
.L_x_6487:
[----:B------:R-:W-:Y:S05]  /*d2d0*/  BSYNC B2 ;  /* 0x0000000000027941 */ /* 0x000fea0003800000 */
.L_x_6486:
        /* <DEDUP_REMOVED lines=21> */
.L_x_6490:
        /* <DEDUP_REMOVED lines=12> */
.L_x_6493:
[----:B------:R-:W-:-:S07]  /*d4f0*/  IMAD.MOV.U32 R15, RZ, RZ, R10 ;  /* 0x000000ffff0f7224 */ /* 0x000fce00078e000a */
.L_x_6494:
[----:B------:R-:W-:Y:S05]  /*d500*/  BSYNC B2 ;  /* 0x0000000000027941 */ /* 0x000fea0003800000 */
.L_x_6492:
        /* <DEDUP_REMOVED lines=16> */
.L_x_6498:
[----:B------:R-:W-:Y:S05]  /*d610*/  BSYNC B3 ;  /* 0x0000000000037941 */ /* 0x000fea0003800000 */
.L_x_6497:
        /* <DEDUP_REMOVED lines=44> */
.L_x_6496:
[----:B------:R-:W-:Y:S05]  /*d8e0*/  BSYNC B2 ;  /* 0x0000000000027941 */ /* 0x000fea0003800000 */
.L_x_6495:
        /* <DEDUP_REMOVED lines=10> */
.L_x_6491:
        /* <DEDUP_REMOVED lines=12> */
.L_x_6500:
[----:B------:R-:W-:-:S07]  /*da50*/  IMAD.MOV.U32 R27, RZ, RZ, R10 ;  /* 0x000000ffff1b7224 */ /* 0x000fce00078e000a */
.L_x_6501:
[----:B------:R-:W-:Y:S05]  /*da60*/  BSYNC B2 ;  /* 0x0000000000027941 */ /* 0x000fea0003800000 */
.L_x_6499:
        /* <DEDUP_REMOVED lines=16> */
.L_x_6505:
[----:B------:R-:W-:Y:S05]  /*db70*/  BSYNC B3 ;  /* 0x0000000000037941 */ /* 0x000fea0003800000 */
.L_x_6504:
        /* <DEDUP_REMOVED lines=44> */
.L_x_6503:
[----:B------:R-:W-:Y:S05]  /*de40*/  BSYNC B2 ;  /* 0x0000000000027941 */ /* 0x000fea0003800000 */
.L_x_6502:
        /* <DEDUP_REMOVED lines=16> */
.L_x_6506:
        /* <DEDUP_REMOVED lines=12> */
.L_x_6509:
[----:B------:R-:W-:-:S07]  /*e010*/  IMAD.MOV.U32 R16, RZ, RZ, R10 ;  /* 0x000000ffff107224 */ /* 0x000fce00078e000a */
.L_x_6510:
[----:B------:R-:W-:Y:S05]  /*e020*/  BSYNC B2 ;  /* 0x0000000000027941 */ /* 0x000fea0003800000 */
.L_x_6508:
        /* <DEDUP_REMOVED lines=16> */
.L_x_6514:
[----:B------:R-:W-:Y:S05]  /*e130*/  BSYNC B3 ;  /* 0x0000000000037941 */ /* 0x000fea0003800000 */
.L_x_6513:
        /* <DEDUP_REMOVED lines=44> */
.L_x_6512:
[----:B------:R-:W-:Y:S05]  /*e400*/  BSYNC B2 ;  /* 0x0000000000027941 */ /* 0x000fea0003800000 */
.L_x_6511:
[----:B------:R-:W-:Y:S02]  /*e410*/  I2FP.F32.U32 R16, R16 ;  /* 0x0000001000107245 */ /* 0x000fe40000201000 */
[----:B------:R-:W-:Y:S02]  /*e420*/  PRMT R164, R160, 0x7632, R164 ;  /* 0x00007632a0a47816 */ /* 0x000fe400000000a4 */
[----:B------:R-:W-:Y:S01]  /*e430*/  @P1 PRMT R168, R156, 0x7632, R168 ;  /* 0x000076329ca81816 */ /* 0x000fe200000000a8 */
[----:B------:R-:W-:Y:S02]  /*e440*/  FFMA.FTZ R16, R16, R201, 1.1641532182693481445e-10 ;  /* 0x2f00000010107423 */ /* 0x000fe400000100c9 */
[----:B------:R-:W-:Y:S02]  /*e450*/  IMAD.U32 R169, R164, 0x10000, RZ ;  /* 0x00010000a4a97824 */ /* 0x000fe400078e00ff */
[----:B------:R-:W-:Y:S01]  /*e460*/  @P1 IMAD.U32 R168, R168, 0x10000, RZ ;  /* 0x00010000a8a81824 */ /* 0x000fe200078e00ff */
[----:B------:R-:W-:Y:S01]  /*e470*/  FSETP.GTU.FTZ.AND P3, PT, R16, R199, PT ;  /* 0x000000c71000720b */ /* 0x000fe20003f7c000 */
[----:B------:R-:W-:-:S03]  /*e480*/  FMUL.FTZ R169, R169, R198 ;  /* 0x000000c6a9a97220 */ /* 0x000fc60000410000 */
[----:B------:R-:W-:Y:S02]  /*e490*/  SEL R16, RZ, 0x1, P3 ;  /* 0x00000001ff107807 */ /* 0x000fe40001800000 */
[----:B------:R-:W-:-:S05]  /*e4a0*/  FSEL R164, R169, RZ, !P3 ;  /* 0x000000ffa9a47208 */ /* 0x000fca0005800000 */
[----:B------:R-:W-:-:S04]  /*e4b0*/  FADD.FTZ R27, R164, R27 ;  /* 0x0000001ba41b7221 */ /* 0x000fc80000010000 */
[----:B------:R-:W-:-:S07]  /*e4c0*/  @P1 FADD.FTZ R27, R168, R27 ;  /* 0x0000001ba81b1221 */ /* 0x000fce0000010000 */
.L_x_6507:
        /* <DEDUP_REMOVED lines=12> */
.L_x_6516:
[----:B------:R-:W-:-:S07]  /*e590*/  IMAD.MOV.U32 R194, RZ, RZ, R10 ;  /* 0x000000ffffc27224 */ /* 0x000fce00078e000a */
.L_x_6517:
[----:B------:R-:W-:Y:S05]  /*e5a0*/  BSYNC B2 ;  /* 0x0000000000027941 */ /* 0x000fea0003800000 */
.L_x_6515:
        /* <DEDUP_REMOVED lines=16> */
.L_x_6521:
[----:B------:R-:W-:Y:S05]  /*e6b0*/  BSYNC B3 ;  /* 0x0000000000037941 */ /* 0x000fea0003800000 */
.L_x_6520:
        /* <DEDUP_REMOVED lines=44> */
.L_x_6519:
[----:B------:R-:W-:Y:S05]  /*e980*/  BSYNC B2 ;  /* 0x0000000000027941 */ /* 0x000fea0003800000 */
.L_x_6518:
        /* <DEDUP_REMOVED lines=16> */
.L_x_6522:
        /* <DEDUP_REMOVED lines=12> */
.L_x_6525:
[----:B------:R-:W-:-:S07]  /*eb50*/  IMAD.MOV.U32 R18, RZ, RZ, R10 ;  /* 0x000000ffff127224 */ /* 0x000fce00078e000a */
.L_x_6526:
[----:B------:R-:W-:Y:S05]  /*eb60*/  BSYNC B2 ;  /* 0x0000000000027941 */ /* 0x000fea0003800000 */
.L_x_6524:
        /* <DEDUP_REMOVED lines=16> */
.L_x_6530:
[----:B------:R-:W-:Y:S05]  /*ec70*/  BSYNC B3 ;  /* 0x0000000000037941 */ /* 0x000fea0003800000 */
.L_x_6529:
        /* <DEDUP_REMOVED lines=44> */
.L_x_6528:
[----:B------:R-:W-:Y:S05]  /*ef40*/  BSYNC B2 ;  /* 0x0000000000027941 */ /* 0x000fea0003800000 */
.L_x_6527:
        /* <DEDUP_REMOVED lines=10> */
.L_x_6523:
        /* <DEDUP_REMOVED lines=12> */
.L_x_6532:
[----:B------:R-:W-:-:S07]  /*f0b0*/  IMAD.MOV.U32 R164, RZ, RZ, R10 ;  /* 0x000000ffffa47224 */ /* 0x000fce00078e000a */
.L_x_6533:
[----:B------:R-:W-:Y:S05]  /*f0c0*/  BSYNC B2 ;  /* 0x0000000000027941 */ /* 0x000fea0003800000 */
.L_x_6531:
        /* <DEDUP_REMOVED lines=16> */
.L_x_6537:
[----:B------:R-:W-:Y:S05]  /*f1d0*/  BSYNC B3 ;  /* 0x0000000000037941 */ /* 0x000fea0003800000 */
.L_x_6536:
        /* <DEDUP_REMOVED lines=44> */
.L_x_6535:
[----:B------:R-:W-:Y:S05]  /*f4a0*/  BSYNC B2 ;  /* 0x0000000000027941 */ /* 0x000fea0003800000 */
.L_x_6534:
        /* <DEDUP_REMOVED lines=16> */
.L_x_6538:
        /* <DEDUP_REMOVED lines=12> */
.L_x_6541:
[----:B------:R-:W-:-:S07]  /*f670*/  IMAD.MOV.U32 R19, RZ, RZ, R10 ;  /* 0x000000ffff137224 */ /* 0x000fce00078e000a */
.L_x_6542:
[----:B------:R-:W-:Y:S05]  /*f680*/  BSYNC B2 ;  /* 0x0000000000027941 */ /* 0x000fea0003800000 */
.L_x_6540:
        /* <DEDUP_REMOVED lines=16> */
.L_x_6546:
[----:B------:R-:W-:Y:S05]  /*f790*/  BSYNC B3 ;  /* 0x0000000000037941 */ /* 0x000fea0003800000 */
.L_x_6545:
        /* <DEDUP_REMOVED lines=44> */
.L_x_6544:
[----:B------:R-:W-:Y:S05]  /*fa60*/  BSYNC B2 ;  /* 0x0000000000027941 */ /* 0x000fea0003800000 */
.L_x_6543:
[----:B------:R-:W-:Y:S02]  /*fa70*/  I2FP.F32.U32 R164, R19 ;  /* 0x0000001300a47245 */ /* 0x000fe40000201000 */
[----:B------:R-:W-:-:S03]  /*fa80*/  PRMT R19, R161, 0x7632, R19 ;  /* 0x00007632a1137816 */ /* 0x000fc60000000013 */
[----:B------:R-:W-:Y:S02]  /*fa90*/  FFMA.FTZ R164, R164, R201, 1.1641532182693481445e-10 ;  /* 0x2f000000a4a47423 */ /* 0x000fe400000100c9 */
[----:B------:R-:W-:-:S03]  /*faa0*/  IMAD.U32 R19, R19, 0x10000, RZ ;  /* 0x0001000013137824 */ /* 0x000fc600078e00ff */
        /* <DEDUP_REMOVED lines=8> */
.L_x_6539:
        /* <DEDUP_REMOVED lines=12> */
.L_x_6548:
[----:B------:R-:W-:-:S07]  /*fbf0*/  IMAD.MOV.U32 R194, RZ, RZ, R10 ;  /* 0x000000ffffc27224 */ /* 0x000fce00078e000a */
.L_x_6549:
[----:B------:R-:W-:Y:S05]  /*fc00*/  BSYNC B2 ;  /* 0x0000000000027941 */ /* 0x000fea0003800000 */
.L_x_6547:
        /* <DEDUP_REMOVED lines=16> */
.L_x_6553:
[----:B------:R-:W-:Y:S05]  /*fd10*/  BSYNC B3 ;  /* 0x0000000000037941 */ /* 0x000fea0003800000 */
.L_x_6552:
        /* <DEDUP_REMOVED lines=44> */
.L_x_6551:
[----:B------:R-:W-:Y:S05]  /*ffe0*/  BSYNC B2 ;  /* 0x0000000000027941 */ /* 0x000fea0003800000 */
.L_x_6550:
        /* <DEDUP_REMOVED lines=16> */
.L_x_6554:
        /* <DEDUP_REMOVED lines=12> */
.L_x_6557:
[----:B------:R-:W-:-:S07]  /*101b0*/  IMAD.MOV.U32 R20, RZ, RZ, R10 ;  /* 0x000000ffff147224 */ /* 0x000fce00078e000a */
.L_x_6558:
[----:B------:R-:W-:Y:S05]  /*101c0*/  BSYNC B2 ;  /* 0x0000000000027941 */ /* 0x000fea0003800000 */
.L_x_6556:
        /* <DEDUP_REMOVED lines=16> */
.L_x_6562:
[----:B------:R-:W-:Y:S05]  /*102d0*/  BSYNC B3 ;  /* 0x0000000000037941 */ /* 0x000fea0003800000 */
.L_x_6561:
        /* <DEDUP_REMOVED lines=44> */
.L_x_6560:
[----:B------:R-:W-:Y:S05]  /*105a0*/  BSYNC B2 ;  /* 0x0000000000027941 */ /* 0x000fea0003800000 */
.L_x_6559:
        /* <DEDUP_REMOVED lines=10> */
.L_x_6555:
        /* <DEDUP_REMOVED lines=12> */
.L_x_6564:
[----:B------:R-:W-:-:S07]  /*10710*/  IMAD.MOV.U32 R187, RZ, RZ, R10 ;  /* 0x000000ffffbb7224 */ /* 0x000fce00078e000a */
.L_x_6565:
[----:B------:R-:W-:Y:S05]  /*10720*/  BSYNC B2 ;  /* 0x0000000000027941 */ /* 0x000fea0003800000 */
.L_x_6563:
        /* <DEDUP_REMOVED lines=16> */
.L_x_6569:
[----:B------:R-:W-:Y:S05]  /*10830*/  BSYNC B3 ;  /* 0x0000000000037941 */ /* 0x000fea0003800000 */
.L_x_6568:
        /* <DEDUP_REMOVED lines=44> */
.L_x_6567:
[----:B------:R-:W-:Y:S05]  /*10b00*/  BSYNC B2 ;  /* 0x0000000000027941 */ /* 0x000fea0003800000 */
.L_x_6566:
        /* <DEDUP_REMOVED lines=14> */
.L_x_6570:
        /* <DEDUP_REMOVED lines=12> */
.L_x_6573:
[----:B------:R-:W-:-:S07]  /*10cb0*/  IMAD.MOV.U32 R21, RZ, RZ, R10 ;  /* 0x000000ffff157224 */ /* 0x000fce00078e000a */
.L_x_6574:
[----:B------:R-:W-:Y:S05]  /*10cc0*/  BSYNC B2 ;  /* 0x0000000000027941 */ /* 0x000fea0003800000 */
.L_x_6572:
        /* <DEDUP_REMOVED lines=16> */
.L_x_6578:
[----:B------:R-:W-:Y:S05]  /*10dd0*/  BSYNC B3 ;  /* 0x0000000000037941 */ /* 0x000fea0003800000 */
.L_x_6577:
        /* <DEDUP_REMOVED lines=44> */
.L_x_6576:
[----:B------:R-:W-:Y:S05]  /*110a0*/  BSYNC B2 ;  /* 0x0000000000027941 */ /* 0x000fea0003800000 */
.L_x_6575:
[----:B------:R-:W-:Y:S02]  /*110b0*/  I2FP.F32.U32 R164, R21 ;  /* 0x0000001500a47245 */ /* 0x000fe40000201000 */
[----:B------:R-:W-:Y:S02]  /*110c0*/  PRMT R21, R162, 0x7632, R21 ;  /* 0x00007632a2157816 */ /* 0x000fe40000000015 */
[----:B------:R-:W-:Y:S01]  /*110d0*/  @P1 PRMT R165, R158, 0x7632, R165 ;  /* 0x000076329ea51816 */ /* 0x000fe200000000a5 */
[----:B------:R-:W-:Y:S02]  /*110e0*/  FFMA.FTZ R164, R164, R201, 1.1641532182693481445e-10 ;  /* 0x2f000000a4a47423 */ /* 0x000fe400000100c9 */
[----:B------:R-:W-:Y:S02]  /*110f0*/  IMAD.U32 R21, R21, 0x10000, RZ ;  /* 0x0001000015157824 */ /* 0x000fe400078e00ff */
[----:B------:R-:W-:Y:S01]  /*11100*/  @P1 IMAD.U32 R166, R165, 0x10000, RZ ;  /* 0x00010000a5a61824 */ /* 0x000fe200078e00ff */
[----:B------:R-:W-:Y:S01]  /*11110*/  FSETP.GTU.FTZ.AND P4, PT, R164, R199, PT ;  /* 0x000000c7a400720b */ /* 0x000fe20003f9c000 */
[----:B------:R-:W-:-:S05]  /*11120*/  FMUL.FTZ R21, R21, R198 ;  /* 0x000000c615157220 */ /* 0x000fca0000410000 */
[----:B------:R-:W-:Y:S02]  /*11130*/  FSEL R164, R21, RZ, !P4 ;  /* 0x000000ff15a47208 */ /* 0x000fe40006000000 */
[----:B------:R-:W-:-:S03]  /*11140*/  SEL R21, RZ, 0x1, P4 ;  /* 0x00000001ff157807 */ /* 0x000fc60002000000 */
[----:B------:R-:W-:-:S04]  /*11150*/  FADD.FTZ R187, R164, R187 ;  /* 0x000000bba4bb7221 */ /* 0x000fc80000010000 */
[----:B------:R-:W-:-:S07]  /*11160*/  @P1 FADD.FTZ R187, R166, R187 ;  /* 0x000000bba6bb1221 */ /* 0x000fce0000010000 */
.L_x_6571:
        /* <DEDUP_REMOVED lines=12> */
.L_x_6580:
[----:B------:R-:W-:-:S07]  /*11230*/  IMAD.MOV.U32 R166, RZ, RZ, R10 ;  /* 0x000000ffffa67224 */ /* 0x000fce00078e000a */
.L_x_6581:
[----:B------:R-:W-:Y:S05]  /*11240*/  BSYNC B2 ;  /* 0x0000000000027941 */ /* 0x000fea0003800000 */
.L_x_6579:
        /* <DEDUP_REMOVED lines=16> */
.L_x_6585:
[----:B------:R-:W-:Y:S05]  /*11350*/  BSYNC B3 ;  /* 0x0000000000037941 */ /* 0x000fea0003800000 */
.L_x_6584:
        /* <DEDUP_REMOVED lines=44> */
.L_x_6583:
[----:B------:R-:W-:Y:S05]  /*11620*/  BSYNC B2 ;  /* 0x0000000000027941 */ /* 0x000fea0003800000 */
.L_x_6582:
        /* <DEDUP_REMOVED lines=14> */
.L_x_6586:
        /* <DEDUP_REMOVED lines=12> */
.L_x_6589:
[----:B------:R-:W-:-:S07]  /*117d0*/  IMAD.MOV.U32 R22, RZ, RZ, R10 ;  /* 0x000000ffff167224 */ /* 0x000fce00078e000a */
.L_x_6590:
[----:B------:R-:W-:Y:S05]  /*117e0*/  BSYNC B2 ;  /* 0x0000000000027941 */ /* 0x000fea0003800000 */
.L_x_6588:
        /* <DEDUP_REMOVED lines=16> */
.L_x_6594:
[----:B------:R-:W-:Y:S05]  /*118f0*/  BSYNC B3 ;  /* 0x0000000000037941 */ /* 0x000fea0003800000 */
.L_x_6593:
        /* <DEDUP_REMOVED lines=44> */
.L_x_6592:
[----:B------:R-:W-:Y:S05]  /*11bc0*/  BSYNC B2 ;  /* 0x0000000000027941 */ /* 0x000fea0003800000 */
.L_x_6591:
        /* <DEDUP_REMOVED lines=10> */
.L_x_6587:
        /* <DEDUP_REMOVED lines=12> */
.L_x_6596:
[----:B------:R-:W-:-:S07]  /*11d30*/  IMAD.MOV.U32 R202, RZ, RZ, R10 ;  /* 0x000000ffffca7224 */ /* 0x000fce00078e000a */
.L_x_6597:
[----:B------:R-:W-:Y:S05]  /*11d40*/  BSYNC B2 ;  /* 0x0000000000027941 */ /* 0x000fea0003800000 */
.L_x_6595:
        /* <DEDUP_REMOVED lines=16> */
.L_x_6601:
[----:B------:R-:W-:Y:S05]  /*11e50*/  BSYNC B3 ;  /* 0x0000000000037941 */ /* 0x000fea0003800000 */
.L_x_6600:
        /* <DEDUP_REMOVED lines=44> */
.L_x_6599:
[----:B------:R-:W-:Y:S05]  /*12120*/  BSYNC B2 ;  /* 0x0000000000027941 */ /* 0x000fea0003800000 */
.L_x_6598:
        /* <DEDUP_REMOVED lines=14> */
.L_x_6602:
        /* <DEDUP_REMOVED lines=12> */
.L_x_6605:
[----:B------:R-:W-:-:S07]  /*122d0*/  IMAD.MOV.U32 R23, RZ, RZ, R10 ;  /* 0x000000ffff177224 */ /* 0x000fce00078e000a */
.L_x_6606:
[----:B------:R-:W-:Y:S05]  /*122e0*/  BSYNC B2 ;  /* 0x0000000000027941 */ /* 0x000fea0003800000 */
.L_x_6604:
        /* <DEDUP_REMOVED lines=16> */
.L_x_6610:
[----:B------:R-:W-:Y:S05]  /*123f0*/  BSYNC B3 ;  /* 0x0000000000037941 */ /* 0x000fea0003800000 */
.L_x_6609:
        /* <DEDUP_REMOVED lines=44> */
.L_x_6608:
[----:B------:R-:W-:Y:S05]  /*126c0*/  BSYNC B2 ;  /* 0x0000000000027941 */ /* 0x000fea0003800000 */
.L_x_6607:
        /* <DEDUP_REMOVED lines=12> */
.L_x_6603:
        /* <DEDUP_REMOVED lines=17> */
[C---:B------:R-:W-:Y:S02]  /*128a0*/  SHF.L.U32 R202, R200.reuse, 0x3, RZ ;  /* 0x00000003c8ca7819 */ /* 0x040fe400000006ff */
        /* <DEDUP_REMOVED lines=22> */
[----:B------:R-:W-:-:S02]  /*12a10*/  LOP3.LUT R168, R18, 0xff, RZ, 0xc0, !PT ;  /* 0x000000ff12a87812 */ /* 0x000fc400078ec0ff */
        /* <DEDUP_REMOVED lines=13> */
.L_x_6611:
[----:B------:R-:W-:-:S07]  /*12af0*/  VIADD R200, R200, 0x20 ;  /* 0x00000020c8c87836 */ /* 0x000fce0000000000 */
.L_x_6482:
[----:B------:R-:W-:Y:S05]  /*12b00*/  BSYNC B1 ;  /* 0x0000000000017941 */ /* 0x000fea0003800000 */
.L_x_6481:
[----:B------:R-:W-:Y:S01]  /*12b10*/  LOP3.LUT P0, RZ, R13, 0x40, RZ, 0xc0, !PT ;  /* 0x000000400dff7812 */ /* 0x000fe2000780c0ff */
[----:B------:R-:W-:-:S12]  /*12b20*/  BSSY B1, `(.L_x_6612) ;  /* 0x00005dd000017945 */ /* 0x000fd80003800000 */
[----:B------:R-:W-:Y:S05]  /*12b30*/  @!P0 BRA `(.L_x_6613) ;  /* 0x0000005c006c8947 */ /* 0x000fea0003800000 */
[----:B01----:R-:W0:Y:S01]  /*12b40*/  LDC.64 R168, c[0x0][0x228] ;  /* 0x00008a00ffa87b82 */ /* 0x003e220000000a00 */
        /* <DEDUP_REMOVED lines=25> */
.L_x_6615:
[----:B------:R-:W-:-:S07]  /*12ce0*/  IMAD.MOV.U32 R188, RZ, RZ, R10 ;  /* 0x000000ffffbc7224 */ /* 0x000fce00078e000a */
.L_x_6616:
[----:B------:R-:W-:Y:S05]  /*12cf0*/  BSYNC B2 ;  /* 0x0000000000027941 */ /* 0x000fea0003800000 */
.L_x_6614:
        /* <DEDUP_REMOVED lines=16> */
.L_x_6620:
[----:B------:R-:W-:Y:S05]  /*12e00*/  BSYNC B3 ;  /* 0x0000000000037941 */ /* 0x000fea0003800000 */
.L_x_6619:
        /* <DEDUP_REMOVED lines=44> */
.L_x_6618:
[----:B------:R-:W-:Y:S05]  /*130d0*/  BSYNC B2 ;  /* 0x0000000000027941 */ /* 0x000fea0003800000 */
.L_x_6617:
        /* <DEDUP_REMOVED lines=21> */
.L_x_6621:
        /* <DEDUP_REMOVED lines=12> */
.L_x_6624:
[----:B------:R-:W-:-:S07]  /*132f0*/  MOV R15, R10 ;  /* 0x0000000a000f7202 */ /* 0x000fce0000000f00 */
.L_x_6625:
[----:B------:R-:W-:Y:S05]  /*13300*/  BSYNC B2 ;  /* 0x0000000000027941 */ /* 0x000fea0003800000 */
.L_x_6623:
        /* <DEDUP_REMOVED lines=16> */
.L_x_6629:
[----:B------:R-:W-:Y:S05]  /*13410*/  BSYNC B3 ;  /* 0x0000000000037941 */ /* 0x000fea0003800000 */
.L_x_6628:
        /* <DEDUP_REMOVED lines=44> */
.L_x_6627:
[----:B------:R-:W-:Y:S05]  /*136e0*/  BSYNC B2 ;  /* 0x0000000000027941 */ /* 0x000fea0003800000 */
.L_x_6626:
        /* <DEDUP_REMOVED lines=10> */
.L_x_6622:
        /* <DEDUP_REMOVED lines=12> */
.L_x_6631:
[----:B------:R-:W-:-:S07]  /*13850*/  IMAD.MOV.U32 R173, RZ, RZ, R10 ;  /* 0x000000ffffad7224 */ /* 0x000fce00078e000a */
.L_x_6632:
[----:B------:R-:W-:Y:S05]  /*13860*/  BSYNC B2 ;  /* 0x0000000000027941 */ /* 0x000fea0003800000 */
.L_x_6630:
        /* <DEDUP_REMOVED lines=16> */
.L_x_6636:
[----:B------:R-:W-:Y:S05]  /*13970*/  BSYNC B3 ;  /* 0x0000000000037941 */ /* 0x000fea0003800000 */
.L_x_6635:
        /* <DEDUP_REMOVED lines=44> */
.L_x_6634:
[----:B------:R-:W-:Y:S05]  /*13c40*/  BSYNC B2 ;  /* 0x0000000000027941 */ /* 0x000fea0003800000 */
.L_x_6633:
        /* <DEDUP_REMOVED lines=16> */
.L_x_6637:
        /* <DEDUP_REMOVED lines=12> */
.L_x_6640:
[----:B------:R-:W-:-:S07]  /*13e10*/  MOV R16, R10 ;  /* 0x0000000a00107202 */ /* 0x000fce0000000f00 */
.L_x_6641:
[----:B------:R-:W-:Y:S05]  /*13e20*/  BSYNC B2 ;  /* 0x0000000000027941 */ /* 0x000fea0003800000 */
.L_x_6639:
        /* <DEDUP_REMOVED lines=16> */
.L_x_6645:
[----:B------:R-:W-:Y:S05]  /*13f30*/  BSYNC B3 ;  /* 0x0000000000037941 */ /* 0x000fea0003800000 */
.L_x_6644:
        /* <DEDUP_REMOVED lines=44> */
.L_x_6643:
[----:B------:R-:W-:Y:S05]  /*14200*/  BSYNC B2 ;  /* 0x0000000000027941 */ /* 0x000fea0003800000 */
.L_x_6642:
        /* <DEDUP_REMOVED lines=12> */
.L_x_6638:
        /* <DEDUP_REMOVED lines=12> */
.L_x_6647:
[----:B------:R-:W-:-:S07]  /*14390*/  IMAD.MOV.U32 R196, RZ, RZ, R10 ;  /* 0x000000ffffc47224 */ /* 0x000fce00078e000a */
.L_x_6648:
[----:B------:R-:W-:Y:S05]  /*143a0*/  BSYNC B2 ;  /* 0x0000000000027941 */ /* 0x000fea0003800000 */
.L_x_6646:
        /* <DEDUP_REMOVED lines=16> */
.L_x_6652:
[----:B------:R-:W-:Y:S05]  /*144b0*/  BSYNC B3 ;  /* 0x0000000000037941 */ /* 0x000fea0003800000 */
.L_x_6651:
        /* <DEDUP_REMOVED lines=44> */
.L_x_6650:
[----:B------:R-:W-:Y:S05]  /*14780*/  BSYNC B2 ;  /* 0x0000000000027941 */ /* 0x000fea0003800000 */
.L_x_6649:
        /* <DEDUP_REMOVED lines=16> */
.L_x_6653:
        /* <DEDUP_REMOVED lines=12> */
.L_x_6656:
[----:B------:R-:W-:-:S07]  /*14950*/  MOV R18, R10 ;  /* 0x0000000a00127202 */ /* 0x000fce0000000f00 */
.L_x_6657:
[----:B------:R-:W-:Y:S05]  /*14960*/  BSYNC B2 ;  /* 0x0000000000027941 */ /* 0x000fea0003800000 */
.L_x_6655:
        /* <DEDUP_REMOVED lines=16> */
.L_x_6661:
[----:B------:R-:W-:Y:S05]  /*14a70*/  BSYNC B3 ;  /* 0x0000000000037941 */ /* 0x000fea0003800000 */
.L_x_6660:
        /* <DEDUP_REMOVED lines=44> */
.L_x_6659:
[----:B------:R-:W-:Y:S05]  /*14d40*/  BSYNC B2 ;  /* 0x0000000000027941 */ /* 0x000fea0003800000 */
.L_x_6658:
        /* <DEDUP_REMOVED lines=10> */
.L_x_6654:
        /* <DEDUP_REMOVED lines=12> */
.L_x_6663:
[----:B------:R-:W-:-:S07]  /*14eb0*/  IMAD.MOV.U32 R164, RZ, RZ, R10 ;  /* 0x000000ffffa47224 */ /* 0x000fce00078e000a */
.L_x_6664:
[----:B------:R-:W-:Y:S05]  /*14ec0*/  BSYNC B2 ;  /* 0x0000000000027941 */ /* 0x000fea0003800000 */
.L_x_6662:
        /* <DEDUP_REMOVED lines=16> */
.L_x_6668:
[----:B------:R-:W-:Y:S05]  /*14fd0*/  BSYNC B3 ;  /* 0x0000000000037941 */ /* 0x000fea0003800000 */
.L_x_6667:
        /* <DEDUP_REMOVED lines=44> */
.L_x_6666:
[----:B------:R-:W-:Y:S05]  /*152a0*/  BSYNC B2 ;  /* 0x0000000000027941 */ /* 0x000fea0003800000 */
.L_x_6665:
        /* <DEDUP_REMOVED lines=16> */
.L_x_6669:
        /* <DEDUP_REMOVED lines=12> */
.L_x_6672:
[----:B------:R-:W-:-:S07]  /*15470*/  MOV R19, R10 ;  /* 0x0000000a00137202 */ /* 0x000fce0000000f00 */
.L_x_6673:
[----:B------:R-:W-:Y:S05]  /*15480*/  BSYNC B2 ;  /* 0x0000000000027941 */ /* 0x000fea0003800000 */
.L_x_6671:
        /* <DEDUP_REMOVED lines=16> */
.L_x_6677:
[----:B------:R-:W-:Y:S05]  /*15590*/  BSYNC B3 ;  /* 0x0000000000037941 */ /* 0x000fea0003800000 */
.L_x_6676:
        /* <DEDUP_REMOVED lines=44> */
.L_x_6675:
[----:B------:R-:W-:Y:S05]  /*15860*/  BSYNC B2 ;  /* 0x0000000000027941 */ /* 0x000fea0003800000 */
.L_x_6674:
[----:B------:R-:W-:Y:S02]  /*15870*/  I2FP.F32.U32 R164, R19 ;  /* 0x0000001300a47245 */ /* 0x000fe40000201000 */
[----:B------:R-:W-:-:S03]  /*15880*/  PRMT R19, R161, 0x7632, R19 ;  /* 0x00007632a1137816 */ /* 0x000fc60000000013 */
[----:B------:R-:W-:Y:S02]  /*15890*/  FFMA.FTZ R164, R164, R201, 1.1641532182693481445e-10 ;  /* 0x2f000000a4a47423 */ /* 0x000fe400000100c9 */
[----:B------:R-:W-:-:S03]  /*158a0*/  IMAD.U32 R19, R19, 0x10000, RZ ;  /* 0x0001000013137824 */ /* 0x000fc600078e00ff */
[----:B------:R-:W-:Y:S01]  /*158b0*/  FSETP.GTU.FTZ.AND P3, PT, R164, R199, PT ;  /* 0x000000c7a400720b */ /* 0x000fe20003f7c000 */
[----:B------:R-:W-:Y:S01]  /*158c0*/  FMUL.FTZ R19, R19, R198 ;  /* 0x000000c613137220 */ /* 0x000fe20000410000 */
[----:B------:R-:W-:-:S04]  /*158d0*/  @P1 PRMT R164, R157, 0x7632, R164 ;  /* 0x000076329da41816 */ /* 0x000fc800000000a4 */
[----:B------:R-:W-:Y:S02]  /*158e0*/  FSEL R165, R19, RZ, !P3 ;  /* 0x000000ff13a57208 */ /* 0x000fe40005800000 */
[----:B------:R-:W-:Y:S02]  /*158f0*/  @P1 SHF.L.U32 R169, R164, 0x10, RZ ;  /* 0x00000010a4a91819 */ /* 0x000fe400000006ff */
[----:B------:R-:W-:Y:S01]  /*15900*/  SEL R19, RZ, 0x1, P3 ;  /* 0x00000001ff137807 */ /* 0x000fe20001800000 */
[----:B------:R-:W-:-:S04]  /*15910*/  FADD.FTZ R174, R165, R174 ;  /* 0x000000aea5ae7221 */ /* 0x000fc80000010000 */
[----:B------:R-:W-:-:S07]  /*15920*/  @P1 FADD.FTZ R174, R169, R174 ;  /* 0x000000aea9ae1221 */ /* 0x000fce0000010000 */
.L_x_6670:
        /* <DEDUP_REMOVED lines=12> */
.L_x_6679:
[----:B------:R-:W-:-:S07]  /*159f0*/  IMAD.MOV.U32 R196, RZ, RZ, R10 ;  /* 0x000000ffffc47224 */ /* 0x000fce00078e000a */
.L_x_6680:
[----:B------:R-:W-:Y:S05]  /*15a00*/  BSYNC B2 ;  /* 0x0000000000027941 */ /* 0x000fea0003800000 */
.L_x_6678:
        /* <DEDUP_REMOVED lines=16> */
.L_x_6684:
[----:B------:R-:W-:Y:S05]  /*15b10*/  BSYNC B3 ;  /* 0x0000000000037941 */ /* 0x000fea0003800000 */
.L_x_6683:
        /* <DEDUP_REMOVED lines=44> */
.L_x_6682:
[----:B------:R-:W-:Y:S05]  /*15de0*/  BSYNC B2 ;  /* 0x0000000000027941 */ /* 0x000fea0003800000 */
.L_x_6681:
        /* <DEDUP_REMOVED lines=16> */
.L_x_6685:
        /* <DEDUP_REMOVED lines=12> */
.L_x_6688:
[----:B------:R-:W-:-:S07]  /*15fb0*/  MOV R20, R10 ;  /* 0x0000000a00147202 */ /* 0x000fce0000000f00 */
.L_x_6689:
[----:B------:R-:W-:Y:S05]  /*15fc0*/  BSYNC B2 ;  /* 0x0000000000027941 */ /* 0x000fea0003800000 */
.L_x_6687:
        /* <DEDUP_REMOVED lines=16> */
.L_x_6693:
[----:B------:R-:W-:Y:S05]  /*160d0*/  BSYNC B3 ;  /* 0x0000000000037941 */ /* 0x000fea0003800000 */
.L_x_6692:
        /* <DEDUP_REMOVED lines=44> */
.L_x_6691:
[----:B------:R-:W-:Y:S05]  /*163a0*/  BSYNC B2 ;  /* 0x0000000000027941 */ /* 0x000fea0003800000 */
.L_x_6690:
        /* <DEDUP_REMOVED lines=10> */
.L_x_6686:
        /* <DEDUP_REMOVED lines=12> */
.L_x_6695:
[----:B------:R-:W-:-:S07]  /*16510*/  IMAD.MOV.U32 R189, RZ, RZ, R10 ;  /* 0x000000ffffbd7224 */ /* 0x000fce00078e000a */
.L_x_6696:
[----:B------:R-:W-:Y:S05]  /*16520*/  BSYNC B2 ;  /* 0x0000000000027941 */ /* 0x000fea0003800000 */
.L_x_6694:
        /* <DEDUP_REMOVED lines=16> */
.L_x_6700:
[----:B------:R-:W-:Y:S05]  /*16630*/  BSYNC B3 ;  /* 0x0000000000037941 */ /* 0x000fea0003800000 */
.L_x_6699:
        /* <DEDUP_REMOVED lines=44> */
.L_x_6698:
[----:B------:R-:W-:Y:S05]  /*16900*/  BSYNC B2 ;  /* 0x0000000000027941 */ /* 0x000fea0003800000 */
.L_x_6697:
        /* <DEDUP_REMOVED lines=14> */
.L_x_6701:
        /* <DEDUP_REMOVED lines=12> */
.L_x_6704:
[----:B------:R-:W-:-:S07]  /*16ab0*/  MOV R21, R10 ;  /* 0x0000000a00157202 */ /* 0x000fce0000000f00 */
.L_x_6705:
[----:B------:R-:W-:Y:S05]  /*16ac0*/  BSYNC B2 ;  /* 0x0000000000027941 */ /* 0x000fea0003800000 */
.L_x_6703:
        /* <DEDUP_REMOVED lines=16> */
.L_x_6709:
[----:B------:R-:W-:Y:S05]  /*16bd0*/  BSYNC B3 ;  /* 0x0000000000037941 */ /* 0x000fea0003800000 */
.L_x_6708:
        /* <DEDUP_REMOVED lines=44> */
.L_x_6707:
[----:B------:R-:W-:Y:S05]  /*16ea0*/  BSYNC B2 ;  /* 0x0000000000027941 */ /* 0x000fea0003800000 */
.L_x_6706:
[----:B------:R-:W-:Y:S02]  /*16eb0*/  I2FP.F32.U32 R164, R21 ;  /* 0x0000001500a47245 */ /* 0x000fe40000201000 */
[----:B------:R-:W-:Y:S02]  /*16ec0*/  PRMT R21, R162, 0x7632, R21 ;  /* 0x00007632a2157816 */ /* 0x000fe40000000015 */
[----:B------:R-:W-:Y:S01]  /*16ed0*/  @P1 PRMT R165, R158, 0x7632, R165 ;  /* 0x000076329ea51816 */ /* 0x000fe200000000a5 */
[----:B------:R-:W-:Y:S02]  /*16ee0*/  FFMA.FTZ R164, R164, R201, 1.1641532182693481445e-10 ;  /* 0x2f000000a4a47423 */ /* 0x000fe400000100c9 */
[----:B------:R-:W-:Y:S01]  /*16ef0*/  IMAD.U32 R21, R21, 0x10000, RZ ;  /* 0x0001000015157824 */ /* 0x000fe200078e00ff */
[----:B------:R-:W-:Y:S02]  /*16f00*/  @P1 SHF.L.U32 R166, R165, 0x10, RZ ;  /* 0x00000010a5a61819 */ /* 0x000fe400000006ff */
[----:B------:R-:W-:Y:S01]  /*16f10*/  FSETP.GTU.FTZ.AND P4, PT, R164, R199, PT ;  /* 0x000000c7a400720b */ /* 0x000fe20003f9c000 */
[----:B------:R-:W-:-:S05]  /*16f20*/  FMUL.FTZ R21, R21, R198 ;  /* 0x000000c615157220 */ /* 0x000fca0000410000 */
[----:B------:R-:W-:Y:S02]  /*16f30*/  FSEL R164, R21, RZ, !P4 ;  /* 0x000000ff15a47208 */ /* 0x000fe40006000000 */
[----:B------:R-:W-:-:S03]  /*16f40*/  SEL R21, RZ, 0x1, P4 ;  /* 0x00000001ff157807 */ /* 0x000fc60002000000 */
[----:B------:R-:W-:-:S04]  /*16f50*/  FADD.FTZ R189, R164, R189 ;  /* 0x000000bda4bd7221 */ /* 0x000fc80000010000 */
[----:B------:R-:W-:-:S07]  /*16f60*/  @P1 FADD.FTZ R189, R166, R189 ;  /* 0x000000bda6bd1221 */ /* 0x000fce0000010000 */
.L_x_6702:
        /* <DEDUP_REMOVED lines=12> */
.L_x_6711:
[----:B------:R-:W-:-:S07]  /*17030*/  IMAD.MOV.U32 R166, RZ, RZ, R10 ;  /* 0x000000ffffa67224 */ /* 0x000fce00078e000a */
.L_x_6712:
[----:B------:R-:W-:Y:S05]  /*17040*/  BSYNC B2 ;  /* 0x0000000000027941 */ /* 0x000fea0003800000 */
.L_x_6710:
        /* <DEDUP_REMOVED lines=16> */
.L_x_6716:
[----:B------:R-:W-:Y:S05]  /*17150*/  BSYNC B3 ;  /* 0x0000000000037941 */ /* 0x000fea0003800000 */
.L_x_6715:
        /* <DEDUP_REMOVED lines=44> */
.L_x_6714:
[----:B------:R-:W-:Y:S05]  /*17420*/  BSYNC B2 ;  /* 0x0000000000027941 */ /* 0x000fea0003800000 */
.L_x_6713:
        /* <DEDUP_REMOVED lines=14> */
.L_x_6717:
        /* <DEDUP_REMOVED lines=12> */
.L_x_6720:
[----:B------:R-:W-:-:S07]  /*175d0*/  MOV R22, R10 ;  /* 0x0000000a00167202 */ /* 0x000fce0000000f00 */
.L_x_6721:
[----:B------:R-:W-:Y:S05]  /*175e0*/  BSYNC B2 ;  /* 0x0000000000027941 */ /* 0x000fea0003800000 */
.L_x_6719:
        /* <DEDUP_REMOVED lines=16> */
.L_x_6725:
[----:B------:R-:W-:Y:S05]  /*176f0*/  BSYNC B3 ;  /* 0x0000000000037941 */ /* 0x000fea0003800000 */
.L_x_6724:
        /* <DEDUP_REMOVED lines=44> */
.L_x_6723:
[----:B------:R-:W-:Y:S05]  /*179c0*/  BSYNC B2 ;  /* 0x0000000000027941 */ /* 0x000fea0003800000 */
.L_x_6722:
        /* <DEDUP_REMOVED lines=10> */
.L_x_6718:
        /* <DEDUP_REMOVED lines=12> */
.L_x_6727:
[----:B------:R-:W-:-:S07]  /*17b30*/  IMAD.MOV.U32 R202, RZ, RZ, R10 ;  /* 0x000000ffffca7224 */ /* 0x000fce00078e000a */
.L_x_6728:
[----:B------:R-:W-:Y:S05]  /*17b40*/  BSYNC B2 ;  /* 0x0000000000027941 */ /* 0x000fea0003800000 */
.L_x_6726:
        /* <DEDUP_REMOVED lines=16> */
.L_x_6732:
[----:B------:R-:W-:Y:S05]  /*17c50*/  BSYNC B3 ;  /* 0x0000000000037941 */ /* 0x000fea0003800000 */
.L_x_6731:
        /* <DEDUP_REMOVED lines=44> */
.L_x_6730:
[----:B------:R-:W-:Y:S05]  /*17f20*/  BSYNC B2 ;  /* 0x0000000000027941 */ /* 0x000fea0003800000 */
.L_x_6729:
        /* <DEDUP_REMOVED lines=14> */
.L_x_6733:
        /* <DEDUP_REMOVED lines=12> */
.L_x_6736:
[----:B------:R-:W-:-:S07]  /*180d0*/  MOV R23, R10 ;  /* 0x0000000a00177202 */ /* 0x000fce0000000f00 */
.L_x_6737:
[----:B------:R-:W-:Y:S05]  /*180e0*/  BSYNC B2 ;  /* 0x0000000000027941 */ /* 0x000fea0003800000 */
.L_x_6735:
        /* <DEDUP_REMOVED lines=16> */
.L_x_6741:
[----:B------:R-:W-:Y:S05]  /*181f0*/  BSYNC B3 ;  /* 0x0000000000037941 */ /* 0x000fea0003800000 */
.L_x_6740:
        /* <DEDUP_REMOVED lines=44> */
.L_x_6739:
[----:B------:R-:W-:Y:S05]  /*184c0*/  BSYNC B2 ;  /* 0x0000000000027941 */ /* 0x000fea0003800000 */
.L_x_6738:
        /* <DEDUP_REMOVED lines=12> */
.L_x_6734:
        /* <DEDUP_REMOVED lines=54> */
.L_x_6613:
[----:B------:R-:W-:Y:S05]  /*188f0*/  BSYNC B1 ;  /* 0x0000000000017941 */ /* 0x000fea0003800000 */
.L_x_6612:
        /* <DEDUP_REMOVED lines=126> */
.L_x_6763:
        /* <DEDUP_REMOVED lines=64> */
.L_x_6744:
[----:B------:R-:W-:Y:S05]  /*194e0*/  BSYNC B1 ;  /* 0x0000000000017941 */ /* 0x000fea0003800000 */
.L_x_6743:
        /* <DEDUP_REMOVED lines=50> */
.L_x_6746:
[----:B------:R-:W-:Y:S05]  /*19810*/  BSYNC B1 ;  /* 0x0000000000017941 */ /* 0x000fea0003800000 */
.L_x_6745:
        /* <DEDUP_REMOVED lines=50> */
.L_x_6748:
[----:B------:R-:W-:Y:S05]  /*19b40*/  BSYNC B1 ;  /* 0x0000000000017941 */ /* 0x000fea0003800000 */
.L_x_6747:
        /* <DEDUP_REMOVED lines=13> */
[----:B------:R-:W-:Y:S01]  /*19c20*/  FMUL.FTZ R170, R205, R166 ;  /* 0x000000a6cdaa7220 */ /* 0x000fe20000410000 */
        /* <DEDUP_REMOVED lines=35> */
.L_x_6750:
[----:B------:R-:W-:Y:S05]  /*19e60*/  BSYNC B1 ;  /* 0x0000000000017941 */ /* 0x000fea0003800000 */
.L_x_6749:
[----:B01234-:R-:W0:Y:S02]  /*19e70*/  LDC.64 R164, c[0x0][0x210] ;  /* 0x00008400ffa47b82 */ /* 0x01fe240000000a00 */
[----:B0-----:R-:W-:-:S04]  /*19e80*/  LEA R6, R164, R6, 0x2 ;  /* 0x00000006a4067211 */ /* 0x001fc800078e10ff */
[----:B------:R-:W-:-:S13]  /*19e90*/  ISETP.GE.AND P0, PT, R6, R165, PT ;  /* 0x000000a50600720c */ /* 0x000fda0003f06270 */
[----:B------:R-:W-:Y:S05]  /*19ea0*/  @!P0 BRA `(.L_x_6751) ;  /* 0xfffffe7000848947 */ /* 0x000fea000383ffff */
[----:B------:R-:W-:Y:S05]  /*19eb0*/  BSYNC B0 ;  /* 0x0000000000007941 */ /* 0x000fea0003800000 */
.L_x_6218:
[----:B------:R-:W-:Y:S05]  /*19ec0*/  EXIT ;  /* 0x000000000000794d */ /* 0x000fea0003800000 */
.L_x_6742:
[----:B------:R-:W-:Y:S01]  /*19ed0*/  HFMA2.MMA R205, -RZ, RZ, 0, 1.847743988037109375e-06 ;  /* 0x0000001fffcd7435 */ /* 0x000fe200000001ff */
[----:B------:R-:W-:Y:S01]  /*19ee0*/  BSSY B1, `(.L_x_6752) ;  /* 0x0000007000017945 */ /* 0x000fe20003800000 */
[----:B------:R-:W-:Y:S02]  /*19ef0*/  IMAD.MOV.U32 R201, RZ, RZ, R165 ;  /* 0x000000ffffc97224 */ /* 0x000fe400078e00a5 */
[----:B------:R-:W-:Y:S02]  /*19f00*/  IMAD.MOV.U32 R200, RZ, RZ, 0x1 ;  /* 0x00000001ffc87424 */ /* 0x000fe400078e00ff */
[----:B------:R-:W-:-:S07]  /*19f10*/  IMAD.MOV.U32 R198, RZ, RZ, -0x1 ;  /* 0xffffffffffc67424 */ /* 0x000fce00078e00ff */
[----:B-----5:R-:W-:Y:S05]  /*19f20*/  WARPSYNC.COLLECTIVE R198, `(.L_x_6753) ;  /* 0x00000000c6087348 */ /* 0x020fea0003c00000 */
[----:B------:R0:W1:Y:S02]  /*19f30*/  SHFL.BFLY P4, R199, R201, R200, R205 ;  /* 0x0c0000c8c9c77389 */ /* 0x00006400000800cd */
[----:B01---5:R-:W-:Y:S01]  /*19f40*/  ENDCOLLECTIVE ;  /* 0x000000000000791b */ /* 0x023fe20003800000 */
.L_x_6753:
[----:B------:R-:W-:Y:S05]  /*19f50*/  BSYNC B1 ;  /* 0x0000000000017941 */ /* 0x000fea0003800000 */
.L_x_6752:
        /* <DEDUP_REMOVED lines=10> */
.L_x_6754:
[----:B------:R-:W-:Y:S01]  /*1a000*/  HFMA2.MMA R200, -RZ, RZ, 0, 2.384185791015625e-07 ;  /* 0x00000004ffc87435 */ /* 0x000fe200000001ff */
[----:B------:R-:W-:-:S04]  /*1a010*/  IMAD.MOV.U32 R167, RZ, RZ, R199 ;  /* 0x000000ffffa77224 */ /* 0x000fc800078e00c7 */
[----:B------:R-:W-:-:S04]  /*1a020*/  FADD.FTZ R167, R166, R167 ;  /* 0x000000a7a6a77221 */ /* 0x000fc80000010000 */
[----:B------:R-:W-:-:S07]  /*1a030*/  IMAD.MOV.U32 R201, RZ, RZ, R167 ;  /* 0x000000ffffc97224 */ /* 0x000fce00078e00a7 */
[----:B------:R-:W-:Y:S05]  /*1a040*/  WARPSYNC.COLLECTIVE R198, `(.L_x_6755) ;  /* 0x00000000c6087348 */ /* 0x000fea0003c00000 */
[----:B------:R0:W1:Y:S02]  /*1a050*/  SHFL.BFLY P4, R199, R201, R200, R205 ;  /* 0x0c0000c8c9c77389 */ /* 0x00006400000800cd */
[----:B01----:R-:W-:Y:S01]  /*1a060*/  ENDCOLLECTIVE ;  /* 0x000000000000791b */ /* 0x003fe20003800000 */
.L_x_6755:
[----:B------:R-:W-:Y:S01]  /*1a070*/  MOV R200, 0x8 ;  /* 0x0000000800c87802 */ /* 0x000fe20000000f00 */
[----:B------:R-:W-:-:S04]  /*1a080*/  IMAD.MOV.U32 R164, RZ, RZ, R199 ;  /* 0x000000ffffa47224 */ /* 0x000fc800078e00c7 */
[----:B------:R-:W-:-:S04]  /*1a090*/  FADD.FTZ R170, R167, R164 ;  /* 0x000000a4a7aa7221 */ /* 0x000fc80000010000 */
[----:B------:R-:W-:-:S07]  /*1a0a0*/  IMAD.MOV.U32 R201, RZ, RZ, R170 ;  /* 0x000000ffffc97224 */ /* 0x000fce00078e00aa */
[----:B------:R-:W-:Y:S05]  /*1a0b0*/  WARPSYNC.COLLECTIVE R198, `(.L_x_6756) ;  /* 0x00000000c6087348 */ /* 0x000fea0003c00000 */
[----:B------:R0:W1:Y:S02]  /*1a0c0*/  SHFL.BFLY P4, R199, R201, R200, R205 ;  /* 0x0c0000c8c9c77389 */ /* 0x00006400000800cd */
[----:B01----:R-:W-:Y:S01]  /*1a0d0*/  ENDCOLLECTIVE ;  /* 0x000000000000791b */ /* 0x003fe20003800000 */
.L_x_6756:
[----:B------:R-:W-:Y:S01]  /*1a0e0*/  HFMA2.MMA R200, -RZ, RZ, 0, 9.5367431640625e-07 ;  /* 0x00000010ffc87435 */ /* 0x000fe200000001ff */
[----:B------:R-:W-:-:S04]  /*1a0f0*/  IMAD.MOV.U32 R169, RZ, RZ, R199 ;  /* 0x000000ffffa97224 */ /* 0x000fc800078e00c7 */
[----:B------:R-:W-:-:S04]  /*1a100*/  FADD.FTZ R171, R170, R169 ;  /* 0x000000a9aaab7221 */ /* 0x000fc80000010000 */
[----:B------:R-:W-:-:S07]  /*1a110*/  IMAD.MOV.U32 R201, RZ, RZ, R171 ;  /* 0x000000ffffc97224 */ /* 0x000fce00078e00ab */
[----:B------:R-:W-:Y:S05]  /*1a120*/  WARPSYNC.COLLECTIVE R198, `(.L_x_6757) ;  /* 0x00000000c6087348 */ /* 0x000fea0003c00000 */
[----:B------:R0:W1:Y:S02]  /*1a130*/  SHFL.BFLY P4, R199, R201, R200, R205 ;  /* 0x0c0000c8c9c77389 */ /* 0x00006400000800cd */
[----:B01----:R-:W-:Y:S01]  /*1a140*/  ENDCOLLECTIVE ;  /* 0x000000000000791b */ /* 0x003fe20003800000 */
.L_x_6757:
[----:B------:R-:W-:Y:S01]  /*1a150*/  MOV R200, 0x1 ;  /* 0x0000000100c87802 */ /* 0x000fe20000000f00 */
        /* <DEDUP_REMOVED lines=67> */
[----:B------:R-:W-:-:S04]  /*1a590*/  @P2 FFMA.FTZ R164, R166, R166, R167 ;  /* 0x000000a6a6a42223 */ /* 0x000fc800000100a7 */
[----:B------:R-:W-:-:S07]  /*1a5a0*/  IMAD.MOV.U32 R201, RZ, RZ, R164 ;  /* 0x000000ffffc97224 */ /* 0x000fce00078e00a4 */
[----:B------:R-:W-:Y:S05]  /*1a5b0*/  WARPSYNC.COLLECTIVE R198, `(.L_x_6758) ;  /* 0x00000000c6087348 */ /* 0x000fea0003c00000 */
[----:B------:R0:W1:Y:S02]  /*1a5c0*/  SHFL.BFLY P4, R199, R201, R200, R205 ;  /* 0x0c0000c8c9c77389 */ /* 0x00006400000800cd */
[----:B01----:R-:W-:Y:S01]  /*1a5d0*/  ENDCOLLECTIVE ;  /* 0x000000000000791b */ /* 0x003fe20003800000 */
.L_x_6758:
[----:B------:R-:W-:Y:S01]  /*1a5e0*/  HFMA2.MMA R200, -RZ, RZ, 0, 1.1920928955078125e-07 ;  /* 0x00000002ffc87435 */ /* 0x000fe200000001ff */
[----:B------:R-:W-:-:S04]  /*1a5f0*/  IMAD.MOV.U32 R165, RZ, RZ, R199 ;  /* 0x000000ffffa57224 */ /* 0x000fc800078e00c7 */
[----:B------:R-:W-:-:S04]  /*1a600*/  FADD.FTZ R165, R164, R165 ;  /* 0x000000a5a4a57221 */ /* 0x000fc80000010000 */
[----:B------:R-:W-:-:S07]  /*1a610*/  IMAD.MOV.U32 R201, RZ, RZ, R165 ;  /* 0x000000ffffc97224 */ /* 0x000fce00078e00a5 */
[----:B------:R-:W-:Y:S05]  /*1a620*/  WARPSYNC.COLLECTIVE R198, `(.L_x_6759) ;  /* 0x00000000c6087348 */ /* 0x000fea0003c00000 */
[----:B------:R0:W1:Y:S02]  /*1a630*/  SHFL.BFLY P4, R199, R201, R200, R205 ;  /* 0x0c0000c8c9c77389 */ /* 0x00006400000800cd */
[----:B01----:R-:W-:Y:S01]  /*1a640*/  ENDCOLLECTIVE ;  /* 0x000000000000791b */ /* 0x003fe20003800000 */
.L_x_6759:
[----:B------:R-:W-:Y:S01]  /*1a650*/  MOV R200, 0x4 ;  /* 0x0000000400c87802 */ /* 0x000fe20000000f00 */
[----:B------:R-:W-:-:S04]  /*1a660*/  IMAD.MOV.U32 R166, RZ, RZ, R199 ;  /* 0x000000ffffa67224 */ /* 0x000fc800078e00c7 */
[----:B------:R-:W-:-:S04]  /*1a670*/  FADD.FTZ R166, R165, R166 ;  /* 0x000000a6a5a67221 */ /* 0x000fc80000010000 */
[----:B------:R-:W-:-:S07]  /*1a680*/  IMAD.MOV.U32 R201, RZ, RZ, R166 ;  /* 0x000000ffffc97224 */ /* 0x000fce00078e00a6 */
[----:B------:R-:W-:Y:S05]  /*1a690*/  WARPSYNC.COLLECTIVE R198, `(.L_x_6760) ;  /* 0x00000000c6087348 */ /* 0x000fea0003c00000 */
[----:B------:R0:W1:Y:S02]  /*1a6a0*/  SHFL.BFLY P4, R199, R201, R200, R205 ;  /* 0x0c0000c8c9c77389 */ /* 0x00006400000800cd */
[----:B01----:R-:W-:Y:S01]  /*1a6b0*/  ENDCOLLECTIVE ;  /* 0x000000000000791b */ /* 0x003fe20003800000 */
.L_x_6760:
[----:B------:R-:W-:Y:S01]  /*1a6c0*/  HFMA2.MMA R200, -RZ, RZ, 0, 4.76837158203125e-07 ;  /* 0x00000008ffc87435 */ /* 0x000fe200000001ff */
[----:B------:R-:W-:-:S04]  /*1a6d0*/  IMAD.MOV.U32 R167, RZ, RZ, R199 ;  /* 0x000000ffffa77224 */ /* 0x000fc800078e00c7 */
[----:B------:R-:W-:-:S04]  /*1a6e0*/  FADD.FTZ R167, R166, R167 ;  /* 0x000000a7a6a77221 */ /* 0x000fc80000010000 */
[----:B------:R-:W-:-:S07]  /*1a6f0*/  IMAD.MOV.U32 R201, RZ, RZ, R167 ;  /* 0x000000ffffc97224 */ /* 0x000fce00078e00a7 */
[----:B------:R-:W-:Y:S05]  /*1a700*/  WARPSYNC.COLLECTIVE R198, `(.L_x_6761) ;  /* 0x00000000c6087348 */ /* 0x000fea0003c00000 */
[----:B------:R0:W1:Y:S02]  /*1a710*/  SHFL.BFLY P4, R199, R201, R200, R205 ;  /* 0x0c0000c8c9c77389 */ /* 0x00006400000800cd */
[----:B01----:R-:W-:Y:S01]  /*1a720*/  ENDCOLLECTIVE ;  /* 0x000000000000791b */ /* 0x003fe20003800000 */
.L_x_6761:
[----:B------:R-:W-:Y:S01]  /*1a730*/  MOV R200, 0x10 ;  /* 0x0000001000c87802 */ /* 0x000fe20000000f00 */
[----:B------:R-:W-:-:S04]  /*1a740*/  IMAD.MOV.U32 R170, RZ, RZ, R199 ;  /* 0x000000ffffaa7224 */ /* 0x000fc800078e00c7 */
[----:B------:R-:W-:-:S04]  /*1a750*/  FADD.FTZ R170, R167, R170 ;  /* 0x000000aaa7aa7221 */ /* 0x000fc80000010000 */
[----:B------:R-:W-:-:S07]  /*1a760*/  IMAD.MOV.U32 R201, RZ, RZ, R170 ;  /* 0x000000ffffc97224 */ /* 0x000fce00078e00aa */
[----:B------:R-:W-:Y:S05]  /*1a770*/  WARPSYNC.COLLECTIVE R198, `(.L_x_6762) ;  /* 0x00000000c6087348 */ /* 0x000fea0003c00000 */
[----:B------:R0:W1:Y:S02]  /*1a780*/  SHFL.BFLY P4, R199, R201, R200, R205 ;  /* 0x0c0000c8c9c77389 */ /* 0x00006400000800cd */
[----:B01----:R-:W-:Y:S01]  /*1a790*/  ENDCOLLECTIVE ;  /* 0x000000000000791b */ /* 0x003fe20003800000 */
.L_x_6762:
[----:B------:R-:W-:Y:S01]  /*1a7a0*/  IMAD.MOV.U32 R171, RZ, RZ, R199 ;  /* 0x000000ffffab7224 */ /* 0x000fe200078e00c7 */
[----:B------:R-:W-:Y:S06]  /*1a7b0*/  BRA `(.L_x_6763) ;  /* 0xffffffe800487947 */ /* 0x000fec000383ffff */
.L_x_6764:
        /* <DEDUP_REMOVED lines=12> */
.L_x_27170:


//--------------------- .text._ZN10layer_norm31ln_parallel_residual_fwd_kernelINS_13Kernel_traitsIf13__nv_bfloat16S2_S2_fjLj1024ELj1ELj4ELj1ELj16ENS_18Kernel_traits_baseILj1024EfS2_S2_S2_fjLj128EEEEELb1ELb0ELb1EEEvNS_9FwdParamsE --------------------------
	.section	.text._ZN10layer_norm31ln_parallel_residual_fwd_kernelINS_13Kernel_traitsIf13__nv_bfloat16S2_S2_fjLj1024ELj1ELj4ELj1ELj16ENS_18Kernel_traits_baseILj1024EfS2_S2_S2_fjLj128EEEEELb1ELb0ELb1EEEvNS_9FwdParamsE,"ax",@progbits
	.align	128
        .global         _ZN10layer_norm31ln_parallel_residual_fwd_kernelINS_13Kernel_traitsIf13__nv_bfloat16S2_S2_fjLj1024ELj1ELj4ELj1ELj16ENS_18Kernel_traits_baseILj1024EfS2_S2_S2_fjLj128EEEEELb1ELb0ELb1EEEvNS_9FwdParamsE
        .type           _ZN10layer_norm31ln_parallel_residual_fwd_kernelINS_13Kernel_traitsIf13__nv_bfloat16S2_S2_fjLj1024ELj1ELj4ELj1ELj16ENS_18Kernel_traits_baseILj1024EfS2_S2_S2_fjLj128EEEEELb1ELb0ELb1EEEvNS_9FwdParamsE,@function
        .size           _ZN10layer_norm31ln_parallel_residual_fwd_kernelINS_13Kernel_traitsIf13__nv_bfloat16S2_S2_fjLj1024ELj1ELj4ELj1ELj16ENS_18Kernel_traits_baseILj1024EfS2_S2_S2_fjLj128EEEEELb1ELb0ELb1EEEvNS_9FwdParamsE,(.L_x_27171 - _ZN10layer_norm31ln_parallel_residual_fwd_kernelINS_13Kernel_traitsIf13__nv_bfloat16S2_S2_fjLj1024ELj1ELj4ELj1ELj16ENS_18Kernel_traits_baseILj1024EfS2_S2_S2_fjLj128EEEEELb1ELb0ELb1EEEvNS_9FwdParamsE)
        .other          _ZN10layer_norm31ln_parallel_residual_fwd_kernelINS_13Kernel_traitsIf13__nv_bfloat16S2_S2_fjLj1024ELj1ELj4ELj1ELj16ENS_18Kernel_traits_baseILj1024EfS2_S2_S2_fjLj128EEEEELb1ELb0ELb1EEEvNS_9FwdParamsE,@"STO_CUDA_ENTRY STV_DEFAULT"
_ZN10layer_norm31ln_parallel_residual_fwd_kernelINS_13Kernel_traitsIf13__nv_bfloat16S2_S2_fjLj1024ELj1ELj4ELj1ELj16ENS_18Kernel_traits_baseILj1024EfS2_S2_S2_fjLj128EEEEELb1ELb0ELb1EEEvNS_9FwdParamsE:
.text._ZN10layer_norm31ln_parallel_residual_fwd_kernelINS_13Kernel_traitsIf13__nv_bfloat16S2_S2_fjLj1024ELj1ELj4ELj1ELj16ENS_18Kernel_traits_baseILj1024EfS2_S2_S2_fjLj128EEEEELb1ELb0ELb1EEEvNS_9FwdParamsE:
[----:B------:R-:W-:Y:S01]  /*0000*/  LDC R1, c[0x0][0x28] ;  /* 0x00000a00ff017b82 */ /* 0x000fe20000000800 */
[----:B------:R-:W0:Y:S07]  /*0010*/  S2R R184, SR_TID.X ;  /* 0x0000000000b87919 */ /* 0x000e2e0000002100 */
[----:B------:R-:W1:Y:S01]  /*0020*/  LDC R213, c[0x0][0x2e8] ;  /* 0x0000ba00ffd57b82 */ /* 0x000e620000000800 */
[----:B------:R-:W-:Y:S01]  /*0030*/  ULDC.64 UR6, c[0x0][0x260] ;  /* 0x0000980000067ab9 */ /* 0x000fe20000000a00 */
[----:B------:R-:W-:Y:S01]  /*0040*/  ULDC.U8 UR4, c[0x0][0x2f4] ;  /* 0x0000bd0000047ab9 */ /* 0x000fe20000000000 */
[----:B------:R-:W2:Y:S01]  /*0050*/  S2R R6, SR_CTAID.X ;  /* 0x0000000000067919 */ /* 0x000ea20000002500 */
[----:B------:R-:W-:Y:S01]  /*0060*/  ISETP.NE.AND P2, PT, RZ, UR4, PT ;  /* 0x00000004ff007c0c */ /* 0x000fe2000bf45270 */
[----:B------:R-:W-:-:S03]  /*0070*/  ULDC.64 UR10, c[0x0][0x268] ;  /* 0x00009a00000a7ab9 */ /* 0x000fc60000000a00 */
[----:B------:R-:W3:Y:S01]  /*0080*/  LDC R12, c[0x0][0x2ec] ;  /* 0x0000bb00ff0c7b82 */ /* 0x000ee20000000800 */
[----:B------:R-:W-:Y:S01]  /*0090*/  ULDC.64 UR12, c[0x0][0x2e0] ;  /* 0x0000b800000c7ab9 */ /* 0x000fe20000000a00 */
[----:B------:R-:W-:Y:S01]  /*00a0*/  CS2R R122, SRZ ;  /* 0x00000000007a7805 */ /* 0x000fe2000001ff00 */
[----:B------:R-:W-:Y:S01]  /*00b0*/  ULDC.64 UR8, c[0x0][0x2c8] ;  /* 0x0000b20000087ab9 */ /* 0x000fe20000000a00 */
[----:B0-----:R-:W-:Y:S01]  /*00c0*/  IMAD.SHL.U32 R0, R184, 0x20, RZ ;  /* 0x00000020b8007824 */ /* 0x001fe200078e00ff */
[----:B------:R-:W-:-:S04]  /*00d0*/  SHF.R.U32.HI R185, RZ, 0x5, R184 ;  /* 0x00000005ffb97819 */ /* 0x000fc800000116b8 */
[----:B-1----:R-:W-:Y:S01]  /*00e0*/  @P2 IMAD.MOV.U32 R2, RZ, RZ, R213 ;  /* 0x000000ffff022224 */ /* 0x002fe200078e00d5 */
[----:B---3--:R-:W-:Y:S02]  /*00f0*/  @P2 MOV R3, R12 ;  /* 0x0000000c00032202 */ /* 0x008fe40000000f00 */
[----:B------:R-:W-:Y:S02]  /*0100*/  CS2R R120, SRZ ;  /* 0x0000000000787805 */ /* 0x000fe4000001ff00 */
[----:B------:R-:W-:Y:S02]  /*0110*/  LOP3.LUT R7, R0, 0x3e0, RZ, 0xc0, !PT ;  /* 0x000003e000077812 */ /* 0x000fe400078ec0ff */
[----:B------:R-:W-:Y:S02]  /*0120*/  CS2R R118, SRZ ;  /* 0x0000000000767805 */ /* 0x000fe4000001ff00 */
[----:B------:R-:W-:Y:S02]  /*0130*/  CS2R R116, SRZ ;  /* 0x0000000000747805 */ /* 0x000fe4000001ff00 */
[----:B------:R-:W-:-:S02]  /*0140*/  CS2R R114, SRZ ;  /* 0x0000000000727805 */ /* 0x000fc4000001ff00 */
[----:B------:R-:W-:Y:S01]  /*0150*/  IADD3 R4, P0, R7, UR6, RZ ;  /* 0x0000000607047c10 */ /* 0x000fe2000ff1e0ff */
[----:B------:R-:W-:Y:S01]  /*0160*/  ULDC UR6, c[0x0][0x0] ;  /* 0x0000000000067ab9 */ /* 0x000fe20000000800 */
[----:B------:R-:W-:Y:S01]  /*0170*/  CS2R R112, SRZ ;  /* 0x0000000000707805 */ /* 0x000fe2000001ff00 */
[----:B--2---:R-:W-:Y:S01]  /*0180*/  IMAD R0, R6, UR6, R184 ;  /* 0x0000000606007c24 */ /* 0x004fe2000f8e02b8 */
[----:B------:R-:W-:Y:S01]  /*0190*/  LOP3.LUT R184, R184, 0x1f, RZ, 0xc0, !PT ;  /* 0x0000001fb8b87812 */ /* 0x000fe200078ec0ff */
[----:B------:R-:W-:Y:S01]  /*01a0*/  IMAD.X R5, RZ, RZ, UR7, P0 ;  /* 0x00000007ff057e24 */ /* 0x000fe200080e06ff */
[----:B------:R-:W-:Y:S01]  /*01b0*/  ULDC.64 UR6, c[0x0][0x2d0] ;  /* 0x0000b40000067ab9 */ /* 0x000fe20000000a00 */
[----:B------:R-:W-:Y:S02]  /*01c0*/  CS2R R110, SRZ ;  /* 0x00000000006e7805 */ /* 0x000fe4000001ff00 */
[----:B------:R-:W-:Y:S01]  /*01d0*/  ISETP.NE.U32.AND P1, PT, RZ, UR6, PT ;  /* 0x00000006ff007c0c */ /* 0x000fe2000bf25070 */
[----:B------:R-:W-:Y:S01]  /*01e0*/  IMAD.SHL.U32 R10, R184, 0x20, RZ ;  /* 0x00000020b80a7824 */ /* 0x000fe200078e00ff */
[----:B------:R-:W-:-:S02]  /*01f0*/  CS2R R108, SRZ ;  /* 0x00000000006c7805 */ /* 0x000fc4000001ff00 */
[----:B------:R-:W-:Y:S02]  /*0200*/  CS2R R106, SRZ ;  /* 0x00000000006a7805 */ /* 0x000fe4000001ff00 */
[----:B------:R-:W-:Y:S02]  /*0210*/  ISETP.NE.AND.EX P1, PT, RZ, UR7, PT, P1 ;  /* 0x00000007ff007c0c */ /* 0x000fe4000bf25310 */
[----:B------:R-:W-:Y:S02]  /*0220*/  CS2R R104, SRZ ;  /* 0x0000000000687805 */ /* 0x000fe4000001ff00 */
[C---:B------:R-:W-:Y:S02]  /*0230*/  IADD3 R8, P4, R10.reuse, UR10, RZ ;  /* 0x0000000a0a087c10 */ /* 0x040fe4000ff9e0ff */
[----:B------:R-:W-:Y:S02]  /*0240*/  CS2R R102, SRZ ;  /* 0x0000000000667805 */ /* 0x000fe4000001ff00 */
[----:B------:R-:W-:Y:S01]  /*0250*/  IADD3 R10, P5, R10, UR6, RZ ;  /* 0x000000060a0a7c10 */ /* 0x000fe2000ffbe0ff */
[----:B------:R-:W-:Y:S01]  /*0260*/  IMAD.U32 R181, RZ, RZ, UR13 ;  /* 0x0000000dffb57e24 */ /* 0x000fe2000f8e00ff */
[----:B------:R-:W-:-:S02]  /*0270*/  MOV R180, UR12 ;  /* 0x0000000c00b47c02 */ /* 0x000fc40008000f00 */
[----:B------:R-:W-:Y:S02]  /*0280*/  CS2R R100, SRZ ;  /* 0x0000000000647805 */ /* 0x000fe4000001ff00 */
[----:B------:R-:W-:Y:S02]  /*0290*/  CS2R R98, SRZ ;  /* 0x0000000000627805 */ /* 0x000fe4000001ff00 */
[----:B------:R-:W-:Y:S02]  /*02a0*/  CS2R R96, SRZ ;  /* 0x0000000000607805 */ /* 0x000fe4000001ff00 */
[----:B------:R-:W-:Y:S02]  /*02b0*/  CS2R R94, SRZ ;  /* 0x00000000005e7805 */ /* 0x000fe4000001ff00 */
[----:B------:R-:W-:Y:S01]  /*02c0*/  CS2R R92, SRZ ;  /* 0x00000000005c7805 */ /* 0x000fe2000001ff00 */
[----:B------:R-:W-:Y:S01]  /*02d0*/  IMAD.X R11, RZ, RZ, UR7, P5 ;  /* 0x00000007ff0b7e24 */ /* 0x000fe2000a8e06ff */
[----:B------:R-:W-:Y:S01]  /*02e0*/  ULDC.64 UR4, c[0x0][0x208] ;  /* 0x0000820000047ab9 */ /* 0x000fe20000000a00 */
[----:B------:R-:W-:Y:S01]  /*02f0*/  ISETP.NE.U32.AND P0, PT, RZ, UR8, PT ;  /* 0x00000008ff007c0c */ /* 0x000fe2000bf05070 */
[----:B------:R-:W5:Y:S01]  /*0300*/  @P2 LDG.E.64 R2, desc[UR4][R2.64] ;  /* 0x0000000402022981 */ /* 0x000f62000c1e1b00 */
[----:B------:R-:W-:Y:S01]  /*0310*/  IMAD R185, R6, 0x4, R185 ;  /* 0x0000000406b97824 */ /* 0x000fe200078e02b9 */
[----:B------:R-:W-:-:S02]  /*0320*/  CS2R R152, SRZ ;  /* 0x0000000000987805 */ /* 0x000fc4000001ff00 */
[----:B------:R-:W-:Y:S01]  /*0330*/  CS2R R154, SRZ ;  /* 0x00000000009a7805 */ /* 0x000fe2000001ff00 */
[----:B------:R-:W5:Y:S01]  /*0340*/  @P2 LDG.E.64 R180, desc[UR4][R180.64] ;  /* 0x00000004b4b42981 */ /* 0x000f62000c1e1b00 */
[----:B------:R-:W-:Y:S02]  /*0350*/  ISETP.NE.AND.EX P0, PT, RZ, UR9, PT, P0 ;  /* 0x00000009ff007c0c */ /* 0x000fe4000bf05300 */
[----:B------:R-:W-:Y:S02]  /*0360*/  CS2R R148, SRZ ;  /* 0x0000000000947805 */ /* 0x000fe4000001ff00 */
[----:B------:R-:W-:Y:S01]  /*0370*/  IADD3 R6, P3, R7, UR8, RZ ;  /* 0x0000000807067c10 */ /* 0x000fe2000ff7e0ff */
[----:B------:R0:W5:Y:S01]  /*0380*/  @P1 LDG.E.128 R120, desc[UR4][R10.64] ;  /* 0x000000040a781981 */ /* 0x000162000c1e1d00 */
[----:B------:R-:W-:Y:S02]  /*0390*/  CS2R R150, SRZ ;  /* 0x0000000000967805 */ /* 0x000fe4000001ff00 */
[----:B------:R-:W-:-:S02]  /*03a0*/  CS2R R144, SRZ ;  /* 0x0000000000907805 */ /* 0x000fc4000001ff00 */
[----:B------:R-:W-:Y:S01]  /*03b0*/  CS2R R146, SRZ ;  /* 0x0000000000927805 */ /* 0x000fe2000001ff00 */
[----:B------:R0:W5:Y:S01]  /*03c0*/  @P1 LDG.E.128 R116, desc[UR4][R10.64+0x10] ;  /* 0x000010040a741981 */ /* 0x000162000c1e1d00 */
[----:B------:R-:W-:Y:S02]  /*03d0*/  CS2R R140, SRZ ;  /* 0x00000000008c7805 */ /* 0x000fe4000001ff00 */
[----:B------:R-:W-:Y:S02]  /*03e0*/  CS2R R142, SRZ ;  /* 0x00000000008e7805 */ /* 0x000fe4000001ff00 */
[----:B------:R-:W-:Y:S01]  /*03f0*/  CS2R R136, SRZ ;  /* 0x0000000000887805 */ /* 0x000fe2000001ff00 */
        /* <DEDUP_REMOVED lines=10> */
[----:B------:R-:W-:Y:S01]  /*04a0*/  IADD3.X R7, RZ, UR9, RZ, P3, !PT ;  /* 0x00000009ff077c10 */ /* 0x000fe20009ffe4ff */
[----:B------:R-:W-:Y:S01]  /*04b0*/  ULDC UR6, c[0x0][0x214] ;  /* 0x0000850000067ab9 */ /* 0x000fe20000000800 */
[----:B------:R0:W5:Y:S01]  /*04c0*/  @P1 LDG.E.128 R100, desc[UR4][R10.64+0x810] ;  /* 0x000810040a641981 */ /* 0x000162000c1e1d00 */
[----:B------:R-:W-:-:S03]  /*04d0*/  IMAD.X R9, RZ, RZ, UR11, P4 ;  /* 0x0000000bff097e24 */ /* 0x000fc6000a0e06ff */
        /* <DEDUP_REMOVED lines=12> */
[----:B------:R-:W0:Y:S01]  /*05a0*/  @P2 LDC R7, c[0x0][0x2f0] ;  /* 0x0000bc00ff072b82 */ /* 0x000e220000000800 */
[----:B------:R-:W5:Y:S04]  /*05b0*/  LDG.E.128 R88, desc[UR4][R4.64] ;  /* 0x0000000404587981 */ /* 0x000f68000c1e1d00 */
[----:B------:R-:W5:Y:S04]  /*05c0*/  LDG.E.128 R84, desc[UR4][R4.64+0x10] ;  /* 0x0000100404547981 */ /* 0x000f68000c1e1d00 */
[----:B------:R-:W5:Y:S04]  /*05d0*/  LDG.E.128 R80, desc[UR4][R4.64+0x400] ;  /* 0x0004000404507981 */ /* 0x000f68000c1e1d00 */
[----:B------:R-:W5:Y:S04]  /*05e0*/  LDG.E.128 R76, desc[UR4][R4.64+0x410] ;  /* 0x00041004044c7981 */ /* 0x000f68000c1e1d00 */
[----:B------:R-:W5:Y:S04]  /*05f0*/  LDG.E.128 R72, desc[UR4][R4.64+0x800] ;  /* 0x0008000404487981 */ /* 0x000f68000c1e1d00 */
[----:B------:R-:W5:Y:S04]  /*0600*/  LDG.E.128 R68, desc[UR4][R4.64+0x810] ;  /* 0x0008100404447981 */ /* 0x000f68000c1e1d00 */
[----:B------:R-:W5:Y:S02]  /*0610*/  LDG.E.128 R64, desc[UR4][R4.64+0xc00] ;  /* 0x000c000404407981 */ /* 0x000f64000c1e1d00 */
[----:B0----5:R-:W-:-:S02]  /*0620*/  @P2 IADD3 R213, P0, R2, R7, RZ ;  /* 0x0000000702d52210 */ /* 0x021fc40007f1e0ff */
[----:B------:R0:W5:Y:S02]  /*0630*/  LDG.E.128 R60, desc[UR4][R4.64+0xc10] ;  /* 0x000c1004043c7981 */ /* 0x000164000c1e1d00 */
[----:B------:R-:W-:Y:S01]  /*0640*/  @P2 IADD3.X R12, RZ, R3, RZ, P0, !PT ;  /* 0x00000003ff0c2210 */ /* 0x000fe200007fe4ff */
[----:B------:R-:W-:Y:S01]  /*0650*/  VIADD R183, R181, 0xbb67ae85 ;  /* 0xbb67ae85b5b77836 */ /* 0x000fe20000000000 */
[----:B------:R-:W5:Y:S02]  /*0660*/  LDG.E.128 R56, desc[UR4][R8.64] ;  /* 0x0000000408387981 */ /* 0x000f64000c1e1d00 */
[--C-:B------:R-:W-:Y:S01]  /*0670*/  SHF.R.U64 R156, R213, 0x2, R12.reuse ;  /* 0x00000002d59c7819 */ /* 0x100fe2000000120c */
[----:B------:R-:W-:Y:S01]  /*0680*/  IMAD.WIDE.U32 R6, R0, -0x326172a9, RZ ;  /* 0xcd9e8d5700067825 */ /* 0x000fe200078e00ff */
[----:B------:R-:W-:Y:S01]  /*0690*/  SHF.R.U32.HI R157, RZ, 0x2, R12 ;  /* 0x00000002ff9d7819 */ /* 0x000fe2000001160c */
[----:B------:R-:W5:Y:S02]  /*06a0*/  LDG.E.128 R52, desc[UR4][R8.64+0x10] ;  /* 0x0000100408347981 */ /* 0x000f64000c1e1d00 */
[----:B------:R-:W-:-:S02]  /*06b0*/  VIADD R182, R180, 0x9e3779b9 ;  /* 0x9e3779b9b4b67836 */ /* 0x000fc40000000000 */
[----:B------:R-:W5:Y:S01]  /*06c0*/  LDG.E.128 R48, desc[UR4][R8.64+0x400] ;  /* 0x0004000408307981 */ /* 0x000f62000c1e1d00 */
[----:B0-----:R-:W-:Y:S01]  /*06d0*/  IMAD.WIDE.U32 R4, R156, -0x2daee0ad, RZ ;  /* 0xd2511f539c047825 */ /* 0x001fe200078e00ff */
[----:B------:R-:W-:Y:S01]  /*06e0*/  LOP3.LUT R2, R7, R157, R180, 0x96, !PT ;  /* 0x0000009d07027212 */ /* 0x000fe200078e96b4 */
[----:B------:R-:W-:Y:S01]  /*06f0*/  ULDC.64 UR6, c[0x0][0x228] ;  /* 0x00008a0000067ab9 */ /* 0x000fe20000000a00 */
[----:B------:R-:W5:Y:S04]  /*0700*/  LDG.E.128 R44, desc[UR4][R8.64+0x410] ;  /* 0x00041004082c7981 */ /* 0x000f68000c1e1d00 */
[----:B------:R-:W5:Y:S01]  /*0710*/  LDG.E.128 R40, desc[UR4][R8.64+0x800] ;  /* 0x0008000408287981 */ /* 0x000f62000c1e1d00 */
[----:B------:R-:W-:-:S03]  /*0720*/  LOP3.LUT R10, R5, R181, RZ, 0x3c, !PT ;  /* 0x000000b5050a7212 */ /* 0x000fc600078e3cff */
[----:B------:R-:W5:Y:S04]  /*0730*/  LDG.E.128 R36, desc[UR4][R8.64+0x810] ;  /* 0x0008100408247981 */ /* 0x000f68000c1e1d00 */
[----:B------:R-:W5:Y:S01]  /*0740*/  LDG.E.128 R32, desc[UR4][R8.64+0xc00] ;  /* 0x000c000408207981 */ /* 0x000f62000c1e1d00 */
[----:B------:R-:W-:-:S03]  /*0750*/  IMAD.WIDE.U32 R10, R10, -0x326172a9, RZ ;  /* 0xcd9e8d570a0a7825 */ /* 0x000fc600078e00ff */
[----:B------:R0:W5:Y:S01]  /*0760*/  LDG.E.128 R28, desc[UR4][R8.64+0xc10] ;  /* 0x000c1004081c7981 */ /* 0x000162000c1e1d00 */
[C---:B------:R-:W-:Y:S01]  /*0770*/  IADD3 R27, R180.reuse, 0x3c6ef372, RZ ;  /* 0x3c6ef372b41b7810 */ /* 0x040fe20007ffe0ff */
[C---:B------:R-:W-:Y:S01]  /*0780*/  VIADD R26, R181.reuse, 0x76cf5d0a ;  /* 0x76cf5d0ab51a7836 */ /* 0x040fe20000000000 */
[C---:B------:R-:W-:Y:S01]  /*0790*/  IADD3 R24, R180.reuse, -0x255992d5, RZ ;  /* 0xdaa66d2bb4187810 */ /* 0x040fe20007ffe0ff */
[C---:B------:R-:W-:Y:S01]  /*07a0*/  VIADD R25, R181.reuse, 0x32370b8f ;  /* 0x32370b8fb5197836 */ /* 0x040fe20000000000 */
[C---:B------:R-:W-:Y:S01]  /*07b0*/  IADD3 R21, R181.reuse, -0x56f99767, RZ ;  /* 0xa9066899b5157810 */ /* 0x040fe20007ffe0ff */
[----:B------:R-:W-:Y:S01]  /*07c0*/  VIADD R23, R180, 0x78dde6e4 ;  /* 0x78dde6e4b4177836 */ /* 0x000fe20000000000 */
[C---:B------:R-:W-:Y:S01]  /*07d0*/  IADD3 R18, R181.reuse, 0x646e171e, RZ ;  /* 0x646e171eb5127810 */ /* 0x040fe20007ffe0ff */
[----:B------:R-:W-:Y:S01]  /*07e0*/  VIADD R22, R181, 0xed9eba14 ;  /* 0xed9eba14b5167836 */ /* 0x000fe20000000000 */
[----:B------:R-:W-:Y:S01]  /*07f0*/  ISETP.NE.U32.AND P0, PT, RZ, UR6, PT ;  /* 0x00000006ff007c0c */ /* 0x000fe2000bf05070 */
[----:B0-----:R-:W-:Y:S01]  /*0800*/  IMAD.WIDE.U32 R8, R2, -0x2daee0ad, RZ ;  /* 0xd2511f5302087825 */ /* 0x001fe200078e00ff */
[----:B------:R-:W-:Y:S01]  /*0810*/  ULDC.U8 UR6, c[0x0][0x2a0] ;  /* 0x0000a80000067ab9 */ /* 0x000fe20000000000 */
[C---:B------:R-:W-:Y:S01]  /*0820*/  IADD3 R15, R180.reuse, -0xe443238, RZ ;  /* 0xf1bbcdc8b40f7810 */ /* 0x040fe20007ffe0ff */
[----:B------:R-:W-:Y:S01]  /*0830*/  BSSY B0, `(.L_x_6765) ;  /* 0x00018ce000007945 */ /* 0x000fe20003800000 */
[C---:B------:R-:W-:Y:S01]  /*0840*/  VIADD R20, R180.reuse, 0x1715609d ;  /* 0x1715609db4147836 */ /* 0x040fe20000000000 */
[----:B------:R-:W-:Y:S01]  /*0850*/  LOP3.LUT R7, R9, R4, R183, 0x96, !PT ;  /* 0x0000000409077212 */ /* 0x000fe200078e96b7 */
[C---:B------:R-:W-:Y:S01]  /*0860*/  VIADD R19, R180.reuse, 0xb54cda56 ;  /* 0xb54cda56b4137836 */ /* 0x040fe20000000000 */
[----:B------:R-:W-:Y:S01]  /*0870*/  LOP3.LUT R4, R11, R182, R6, 0x96, !PT ;  /* 0x000000b60b047212 */ /* 0x000fe200078e9606 */
[C---:B------:R-:W-:Y:S01]  /*0880*/  VIADD R16, R180.reuse, 0x5384540f ;  /* 0x5384540fb4107836 */ /* 0x040fe20000000000 */
[----:B------:R-:W-:Y:S01]  /*0890*/  ISETP.NE.AND P1, PT, RZ, UR6, PT ;  /* 0x00000006ff007c0c */ /* 0x000fe2000bf25270 */
[----:B------:R-:W-:Y:S01]  /*08a0*/  IMAD.WIDE.U32 R6, R7, -0x326172a9, RZ ;  /* 0xcd9e8d5707067825 */ /* 0x000fe200078e00ff */
[----:B------:R-:W-:Y:S01]  /*08b0*/  IADD3 R12, R180, -0x700cb87f, RZ ;  /* 0x8ff34781b40c7810 */ /* 0x000fe20007ffe0ff */
[----:B------:R-:W-:Y:S01]  /*08c0*/  ULDC UR6, c[0x0][0x2d8] ;  /* 0x0000b60000067ab9 */ /* 0x000fe20000000800 */
[----:B------:R-:W-:Y:S01]  /*08d0*/  LOP3.LUT R3, R3, 0xffffffbf, RZ, 0xc0, !PT ;  /* 0xffffffbf03037812 */ /* 0x000fe200078ec0ff */
[----:B------:R-:W-:Y:S01]  /*08e0*/  IMAD.WIDE.U32 R4, R4, -0x2daee0ad, RZ ;  /* 0xd2511f5304047825 */ /* 0x000fe200078e00ff */
[----:B------:R-:W-:Y:S01]  /*08f0*/  LOP3.LUT R9, R7, R10, R27, 0x96, !PT ;  /* 0x0000000a07097212 */ /* 0x000fe200078e961b */
[----:B------:R-:W-:Y:S01]  /*0900*/  ULDC.64 UR14, c[0x0][0x228] ;  /* 0x00008a00000e7ab9 */ /* 0x000fe20000000a00 */
[----:B------:R-:W-:Y:S01]  /*0910*/  LOP3.LUT R213, R213, 0x3, RZ, 0xc0, !PT ;  /* 0x00000003d5d57812 */ /* 0x000fe200078ec0ff */
[----:B------:R-:W-:Y:S01]  /*0920*/  VIADD R17, R181, 0x1fd5c5a3 ;  /* 0x1fd5c5a3b5117836 */ /* 0x000fe20000000000 */
[----:B------:R-:W-:Y:S01]  /*0930*/  LOP3.LUT R10, R5, R8, R26, 0x96, !PT ;  /* 0x00000008050a7212 */ /* 0x000fe200078e961a */
[----:B------:R-:W-:Y:S01]  /*0940*/  IMAD.WIDE.U32 R8, R9, -0x2daee0ad, RZ ;  /* 0xd2511f5309087825 */ /* 0x000fe200078e00ff */
[----:B------:R-:W-:Y:S01]  /*0950*/  ISETP.NE.AND.EX P0, PT, RZ, UR7, PT, P0 ;  /* 0x00000007ff007c0c */ /* 0x000fe2000bf05300 */
[----:B------:R-:W-:Y:S01]  /*0960*/  ULDC UR7, c[0x0][0x218] ;  /* 0x0000860000077ab9 */ /* 0x000fe20000000800 */
[----:B------:R-:W-:Y:S01]  /*0970*/  @P1 LOP3.LUT R3, R3, 0x40, RZ, 0xfc, !PT ;  /* 0x0000004003031812 */ /* 0x000fe200078efcff */
[----:B------:R-:W-:Y:S01]  /*0980*/  IMAD.WIDE.U32 R10, R10, -0x326172a9, RZ ;  /* 0xcd9e8d570a0a7825 */ /* 0x000fe200078e00ff */
[----:B------:R-:W-:Y:S01]  /*0990*/  LOP3.LUT R7, R9, R4, R25, 0x96, !PT ;  /* 0x0000000409077212 */ /* 0x000fe200078e9619 */
[----:B------:R-:W-:Y:S01]  /*09a0*/  ULDC.64 UR8, c[0x0][0x230] ;  /* 0x00008c0000087ab9 */ /* 0x000fe20000000a00 */
[----:B------:R-:W-:Y:S01]  /*09b0*/  ULDC.64 UR10, c[0x0][0x2b8] ;  /* 0x0000ae00000a7ab9 */ /* 0x000fe20000000a00 */
[----:B------:R-:W-:Y:S01]  /*09c0*/  VIADD R14, R181, 0xdb3d7428 ;  /* 0xdb3d7428b50e7836 */ /* 0x000fe20000000000 */
[----:B------:R-:W-:Y:S01]  /*09d0*/  LOP3.LUT R4, R11, R6, R24, 0x96, !PT ;  /* 0x000000060b047212 */ /* 0x000fe200078e9618 */
[----:B------:R-:W-:Y:S01]  /*09e0*/  IMAD.WIDE.U32 R6, R7, -0x326172a9, RZ ;  /* 0xcd9e8d5707067825 */ /* 0x000fe200078e00ff */
[----:B------:R-:W-:-:S03]  /*09f0*/  ULDC.64 UR12, c[0x0][0x2c0] ;  /* 0x0000b000000c7ab9 */ /* 0x000fc60000000a00 */
[----:B------:R-:W-:Y:S01]  /*0a00*/  IMAD.WIDE.U32 R4, R4, -0x2daee0ad, RZ ;  /* 0xd2511f5304047825 */ /* 0x000fe200078e00ff */
[----:B------:R-:W-:-:S03]  /*0a10*/  LOP3.LUT R9, R7, R10, R23, 0x96, !PT ;  /* 0x0000000a07097212 */ /* 0x000fc600078e9617 */
[----:B------:R-:W-:Y:S01]  /*0a20*/  VIADD R13, R181, 0x96a522ad ;  /* 0x96a522adb50d7836 */ /* 0x000fe20000000000 */
        /* <DEDUP_REMOVED lines=10> */
[----:B------:R-:W-:-:S04]  /*0ad0*/  IMAD.WIDE.U32 R8, R9, -0x2daee0ad, RZ ;  /* 0xd2511f5309087825 */ /* 0x000fc800078e00ff */
[----:B------:R-:W-:Y:S01]  /*0ae0*/  IMAD.WIDE.U32 R10, R10, -0x326172a9, RZ ;  /* 0xcd9e8d570a0a7825 */ /* 0x000fe200078e00ff */
[----:B------:R-:W-:-:S03]  /*0af0*/  LOP3.LUT R4, R9, R4, R17, 0x96, !PT ;  /* 0x0000000409047212 */ /* 0x000fc600078e9611 */
[----:B------:R-:W-:Y:S01]  /*0b00*/  IMAD.MOV.U32 R9, RZ, RZ, R0 ;  /* 0x000000ffff097224 */ /* 0x000fe200078e0000 */
[----:B------:R-:W-:Y:S01]  /*0b10*/  LOP3.LUT R6, R11, R6, R16, 0x96, !PT ;  /* 0x000000060b067212 */ /* 0x000fe200078e9610 */
[----:B------:R-:W-:-:S04]  /*0b20*/  IMAD.HI.U32 R2, R4, -0x326172a9, RZ ;  /* 0xcd9e8d5704027827 */ /* 0x000fc800078e00ff */
[----:B------:R-:W-:Y:S01]  /*0b30*/  IMAD.HI.U32 R5, R6, -0x2daee0ad, RZ ;  /* 0xd2511f5306057827 */ /* 0x000fe200078e00ff */
[----:B------:R-:W-:-:S03]  /*0b40*/  LOP3.LUT R158, R2, R10, R15, 0x96, !PT ;  /* 0x0000000a029e7212 */ /* 0x000fc600078e960f */
[----:B------:R-:W-:Y:S01]  /*0b50*/  IMAD R2, R6, -0x2daee0ad, RZ ;  /* 0xd2511f5306027824 */ /* 0x000fe200078e02ff */
[----:B------:R-:W-:Y:S01]  /*0b60*/  LOP3.LUT R159, R5, R8, R14, 0x96, !PT ;  /* 0x00000008059f7212 */ /* 0x000fe200078e960e */
[----:B------:R-:W-:Y:S02]  /*0b70*/  IMAD R5, R4, -0x326172a9, RZ ;  /* 0xcd9e8d5704057824 */ /* 0x000fe400078e02ff */
[----:B------:R-:W-:-:S04]  /*0b80*/  IMAD.HI.U32 R11, R158, -0x2daee0ad, RZ ;  /* 0xd2511f539e0b7827 */ /* 0x000fc800078e00ff */
[----:B------:R-:W-:Y:S01]  /*0b90*/  IMAD.HI.U32 R10, R159, -0x326172a9, RZ ;  /* 0xcd9e8d579f0a7827 */ /* 0x000fe200078e00ff */
[----:B------:R-:W-:-:S03]  /*0ba0*/  LOP3.LUT R11, R11, R2, R13, 0x96, !PT ;  /* 0x000000020b0b7212 */ /* 0x000fc600078e960d */
[----:B------:R-:W-:Y:S01]  /*0bb0*/  IMAD.MOV.U32 R8, RZ, RZ, R156 ;  /* 0x000000ffff087224 */ /* 0x000fe200078e009c */
[----:B------:R-:W-:Y:S01]  /*0bc0*/  LOP3.LUT R10, R10, R5, R12, 0x96, !PT ;  /* 0x000000050a0a7212 */ /* 0x000fe200078e960c */
[----:B------:R-:W-:Y:S02]  /*0bd0*/  IMAD.MOV.U32 R5, RZ, RZ, RZ ;  /* 0x000000ffff057224 */ /* 0x000fe400078e00ff */
[----:B------:R-:W-:Y:S02]  /*0be0*/  IMAD R6, R158, -0x2daee0ad, RZ ;  /* 0xd2511f539e067824 */ /* 0x000fe400078e02ff */
[----:B------:R-:W-:-:S07]  /*0bf0*/  IMAD R4, R159, -0x326172a9, RZ ;  /* 0xcd9e8d579f047824 */ /* 0x000fce00078e02ff */
.L_x_7283:
[----:B------:R-:W-:Y:S01]  /*0c00*/  ISETP.NE.U32.AND P1, PT, RZ, UR8, PT ;  /* 0x00000008ff007c0c */ /* 0x000fe2000bf25070 */
[----:B-1----:R-:W0:Y:S01]  /*0c10*/  LDC.64 R172, c[0x0][0x220] ;  /* 0x00008800ffac7b82 */ /* 0x002e220000000a00 */
        /* <DEDUP_REMOVED lines=25> */
.L_x_6767:
[----:B------:R-:W-:-:S07]  /*0db0*/  MOV R171, R4 ;  /* 0x0000000400ab7202 */ /* 0x000fce0000000f00 */
.L_x_6768:
[----:B------:R-:W-:Y:S05]  /*0dc0*/  BSYNC B1 ;  /* 0x0000000000017941 */ /* 0x000fea0003800000 */
.L_x_6766:
        /* <DEDUP_REMOVED lines=16> */
.L_x_6772:
[----:B------:R-:W-:Y:S05]  /*0ed0*/  BSYNC B2 ;  /* 0x0000000000027941 */ /* 0x000fea0003800000 */
.L_x_6771:
        /* <DEDUP_REMOVED lines=44> */
.L_x_6770:
[----:B------:R-:W-:Y:S05]  /*11a0*/  BSYNC B1 ;  /* 0x0000000000017941 */ /* 0x000fea0003800000 */
.L_x_6769:
[----:B------:R-:W0:Y:S01]  /*11b0*/  LDC R195, c[0x0][0x294] ;  /* 0x0000a500ffc37b82 */ /* 0x000e220000000800 */
[----:B------:R-:W-:Y:S01]  /*11c0*/  I2FP.F32.U32 R169, R171 ;  /* 0x000000ab00a97245 */ /* 0x000fe20000201000 */
[----:B------:R-:W-:Y:S01]  /*11d0*/  IMAD.MOV.U32 R198, RZ, RZ, 0x2f800000 ;  /* 0x2f800000ffc67424 */ /* 0x000fe200078e00ff */
[----:B------:R-:W-:Y:S02]  /*11e0*/  ISETP.NE.U32.AND P2, PT, RZ, UR14, PT ;  /* 0x0000000eff007c0c */ /* 0x000fe4000bf45070 */
[C---:B-----5:R-:W-:Y:S01]  /*11f0*/  SHF.L.U32 R174, R164.reuse, 0x10, RZ ;  /* 0x00000010a4ae7819 */ /* 0x060fe200000006ff */
[----:B------:R-:W-:Y:S01]  /*1200*/  FFMA.FTZ R168, R169, R198, 1.1641532182693481445e-10 ;  /* 0x2f000000a9a87423 */ /* 0x000fe200000100c6 */
[----:B------:R-:W-:Y:S01]  /*1210*/  ISETP.NE.AND.EX P2, PT, RZ, UR15, PT, P2 ;  /* 0x0000000fff007c0c */ /* 0x000fe2000bf45320 */
        /* <DEDUP_REMOVED lines=14> */
.L_x_6773:
        /* <DEDUP_REMOVED lines=12> */
.L_x_6776:
[----:B------:R-:W-:-:S07]  /*13c0*/  IMAD.MOV.U32 R2, RZ, RZ, R4 ;  /* 0x000000ffff027224 */ /* 0x000fce00078e0004 */
.L_x_6777:
[----:B------:R-:W-:Y:S05]  /*13d0*/  BSYNC B1 ;  /* 0x0000000000017941 */ /* 0x000fea0003800000 */
.L_x_6775:
        /* <DEDUP_REMOVED lines=16> */
.L_x_6781:
[----:B------:R-:W-:Y:S05]  /*14e0*/  BSYNC B2 ;  /* 0x0000000000027941 */ /* 0x000fea0003800000 */
.L_x_6780:
        /* <DEDUP_REMOVED lines=44> */
.L_x_6779:
[----:B------:R-:W-:Y:S05]  /*17b0*/  BSYNC B1 ;  /* 0x0000000000017941 */ /* 0x000fea0003800000 */
.L_x_6778:
        /* <DEDUP_REMOVED lines=10> */
.L_x_6774:
        /* <DEDUP_REMOVED lines=12> */
.L_x_6783:
[----:B------:R-:W-:-:S07]  /*1920*/  IMAD.MOV.U32 R192, RZ, RZ, R4 ;  /* 0x000000ffffc07224 */ /* 0x000fce00078e0004 */
.L_x_6784:
[----:B------:R-:W-:Y:S05]  /*1930*/  BSYNC B1 ;  /* 0x0000000000017941 */ /* 0x000fea0003800000 */
.L_x_6782:
        /* <DEDUP_REMOVED lines=16> */
.L_x_6788:
[----:B------:R-:W-:Y:S05]  /*1a40*/  BSYNC B2 ;  /* 0x0000000000027941 */ /* 0x000fea0003800000 */
.L_x_6787:
        /* <DEDUP_REMOVED lines=44> */
.L_x_6786:
[----:B------:R-:W-:Y:S05]  /*1d10*/  BSYNC B1 ;  /* 0x0000000000017941 */ /* 0x000fea0003800000 */
.L_x_6785:
        /* <DEDUP_REMOVED lines=16> */
.L_x_6789:
        /* <DEDUP_REMOVED lines=12> */
.L_x_6792:
[----:B------:R-:W-:-:S07]  /*1ee0*/  IMAD.MOV.U32 R0, RZ, RZ, R4 ;  /* 0x000000ffff007224 */ /* 0x000fce00078e0004 */
.L_x_6793:
[----:B------:R-:W-:Y:S05]  /*1ef0*/  BSYNC B1 ;  /* 0x0000000000017941 */ /* 0x000fea0003800000 */
.L_x_6791:
        /* <DEDUP_REMOVED lines=16> */
.L_x_6797:
[----:B------:R-:W-:Y:S05]  /*2000*/  BSYNC B2 ;  /* 0x0000000000027941 */ /* 0x000fea0003800000 */
.L_x_6796:
        /* <DEDUP_REMOVED lines=43> */
[----:B------:R-:W-:-:S07]  /*22c0*/  IMAD.MOV.U32 R6, RZ, RZ, R168 ;  /* 0x000000ffff067224 */ /* 0x000fce00078e00a8 */
.L_x_6795:
[----:B------:R-:W-:Y:S05]  /*22d0*/  BSYNC B1 ;  /* 0x0000000000017941 */ /* 0x000fea0003800000 */
.L_x_6794:
[----:B------:R-:W-:Y:S02]  /*22e0*/  I2FP.F32.U32 R169, R0 ;  /* 0x0000000000a97245 */ /* 0x000fe40000201000 */
[----:B------:R-:W-:-:S05]  /*22f0*/  PRMT R0, R156, 0x7632, R0 ;  /* 0x000076329c007816 */ /* 0x000fca0000000000 */
[----:B------:R-:W-:Y:S02]  /*2300*/  IMAD.U32 R168, R0, 0x10000, RZ ;  /* 0x0001000000a87824 */ /* 0x000fe400078e00ff */
[----:B------:R-:W-:Y:S02]  /*2310*/  FFMA.FTZ R0, R169, R198, 1.1641532182693481445e-10 ;  /* 0x2f000000a9007423 */ /* 0x000fe400000100c6 */
[----:B------:R-:W-:-:S03]  /*2320*/  FMUL.FTZ R168, R168, R197 ;  /* 0x000000c5a8a87220 */ /* 0x000fc60000410000 */
[----:B------:R-:W-:Y:S02]  /*2330*/  FSETP.GTU.FTZ.AND P3, PT, R0, R195, PT ;  /* 0x000000c30000720b */ /* 0x000fe40003f7c000 */
[----:B------:R-:W-:Y:S02]  /*2340*/  @P1 PRMT R0, R160, 0x7632, R0 ;  /* 0x00007632a0001816 */ /* 0x000fe40000000000 */
[----:B------:R-:W-:-:S03]  /*2350*/  FSEL R169, R168, RZ, !P3 ;  /* 0x000000ffa8a97208 */ /* 0x000fc60005800000 */
[----:B------:R-:W-:Y:S01]  /*2360*/  @P1 IMAD.U32 R175, R0, 0x10000, RZ ;  /* 0x0001000000af1824 */ /* 0x000fe200078e00ff */
[----:B------:R-:W-:Y:S01]  /*2370*/  SEL R0, RZ, 0x1, P3 ;  /* 0x00000001ff007807 */ /* 0x000fe20001800000 */
[----:B------:R-:W-:-:S04]  /*2380*/  FADD.FTZ R176, R176, R169 ;  /* 0x000000a9b0b07221 */ /* 0x000fc80000010000 */
[----:B------:R-:W-:-:S07]  /*2390*/  @P1 FADD.FTZ R176, R176, R175 ;  /* 0x000000afb0b01221 */ /* 0x000fce0000010000 */
.L_x_6790:
        /* <DEDUP_REMOVED lines=12> */
.L_x_6799:
[----:B------:R-:W-:-:S07]  /*2460*/  IMAD.MOV.U32 R177, RZ, RZ, R4 ;  /* 0x000000ffffb17224 */ /* 0x000fce00078e0004 */
.L_x_6800:
[----:B------:R-:W-:Y:S05]  /*2470*/  BSYNC B1 ;  /* 0x0000000000017941 */ /* 0x000fea0003800000 */
.L_x_6798:
        /* <DEDUP_REMOVED lines=16> */
.L_x_6804:
[----:B------:R-:W-:Y:S05]  /*2580*/  BSYNC B2 ;  /* 0x0000000000027941 */ /* 0x000fea0003800000 */
.L_x_6803:
        /* <DEDUP_REMOVED lines=44> */
.L_x_6802:
[----:B------:R-:W-:Y:S05]  /*2850*/  BSYNC B1 ;  /* 0x0000000000017941 */ /* 0x000fea0003800000 */
.L_x_6801:
        /* <DEDUP_REMOVED lines=16> */
.L_x_6805:
        /* <DEDUP_REMOVED lines=12> */
.L_x_6808:
[----:B------:R-:W-:-:S07]  /*2a20*/  IMAD.MOV.U32 R177, RZ, RZ, R4 ;  /* 0x000000ffffb17224 */ /* 0x000fce00078e0004 */
.L_x_6809:
[----:B------:R-:W-:Y:S05]  /*2a30*/  BSYNC B1 ;  /* 0x0000000000017941 */ /* 0x000fea0003800000 */
.L_x_6807:
        /* <DEDUP_REMOVED lines=16> */
.L_x_6813:
[----:B------:R-:W-:Y:S05]  /*2b40*/  BSYNC B2 ;  /* 0x0000000000027941 */ /* 0x000fea0003800000 */
.L_x_6812:
        /* <DEDUP_REMOVED lines=44> */
.L_x_6811:
[----:B------:R-:W-:Y:S05]  /*2e10*/  BSYNC B1 ;  /* 0x0000000000017941 */ /* 0x000fea0003800000 */
.L_x_6810:
        /* <DEDUP_REMOVED lines=10> */
.L_x_6806:
        /* <DEDUP_REMOVED lines=12> */
.L_x_6815:
[----:B------:R-:W-:-:S07]  /*2f80*/  IMAD.MOV.U32 R177, RZ, RZ, R4 ;  /* 0x000000ffffb17224 */ /* 0x000fce00078e0004 */
.L_x_6816:
[----:B------:R-:W-:Y:S05]  /*2f90*/  BSYNC B1 ;  /* 0x0000000000017941 */ /* 0x000fea0003800000 */
.L_x_6814:
        /* <DEDUP_REMOVED lines=16> */
.L_x_6820:
[----:B------:R-:W-:Y:S05]  /*30a0*/  BSYNC B2 ;  /* 0x0000000000027941 */ /* 0x000fea0003800000 */
.L_x_6819:
        /* <DEDUP_REMOVED lines=44> */
.L_x_6818:
[----:B------:R-:W-:Y:S05]  /*3370*/  BSYNC B1 ;  /* 0x0000000000017941 */ /* 0x000fea0003800000 */
.L_x_6817:
        /* <DEDUP_REMOVED lines=16> */
.L_x_6821:
        /* <DEDUP_REMOVED lines=12> */
.L_x_6824:
[----:B------:R-:W-:-:S07]  /*3540*/  IMAD.MOV.U32 R179, RZ, RZ, R4 ;  /* 0x000000ffffb37224 */ /* 0x000fce00078e0004 */
.L_x_6825:
[----:B------:R-:W-:Y:S05]  /*3550*/  BSYNC B1 ;  /* 0x0000000000017941 */ /* 0x000fea0003800000 */
.L_x_6823:
        /* <DEDUP_REMOVED lines=16> */
.L_x_6829:
[----:B------:R-:W-:Y:S05]  /*3660*/  BSYNC B2 ;  /* 0x0000000000027941 */ /* 0x000fea0003800000 */
.L_x_6828:
        /* <DEDUP_REMOVED lines=44> */
.L_x_6827:
[----:B------:R-:W-:Y:S05]  /*3930*/  BSYNC B1 ;  /* 0x0000000000017941 */ /* 0x000fea0003800000 */
.L_x_6826:
        /* <DEDUP_REMOVED lines=12> */
.L_x_6822:
        /* <DEDUP_REMOVED lines=12> */
.L_x_6831:
[----:B------:R-:W-:-:S07]  /*3ac0*/  IMAD.MOV.U32 R179, RZ, RZ, R4 ;  /* 0x000000ffffb37224 */ /* 0x000fce00078e0004 */
.L_x_6832:
[----:B------:R-:W-:Y:S05]  /*3ad0*/  BSYNC B1 ;  /* 0x0000000000017941 */ /* 0x000fea0003800000 */
.L_x_6830:
        /* <DEDUP_REMOVED lines=16> */
.L_x_6836:
[----:B------:R-:W-:Y:S05]  /*3be0*/  BSYNC B2 ;  /* 0x0000000000027941 */ /* 0x000fea0003800000 */
.L_x_6835:
        /* <DEDUP_REMOVED lines=44> */
.L_x_6834:
[----:B------:R-:W-:Y:S05]  /*3eb0*/  BSYNC B1 ;  /* 0x0000000000017941 */ /* 0x000fea0003800000 */
.L_x_6833:
        /* <DEDUP_REMOVED lines=16> */
.L_x_6837:
        /* <DEDUP_REMOVED lines=12> */
.L_x_6840:
[----:B------:R-:W-:-:S07]  /*4080*/  IMAD.MOV.U32 R188, RZ, RZ, R4 ;  /* 0x000000ffffbc7224 */ /* 0x000fce00078e0004 */
.L_x_6841:
[----:B------:R-:W-:Y:S05]  /*4090*/  BSYNC B1 ;  /* 0x0000000000017941 */ /* 0x000fea0003800000 */
.L_x_6839:
        /* <DEDUP_REMOVED lines=16> */
.L_x_6845:
[----:B------:R-:W-:Y:S05]  /*41a0*/  BSYNC B2 ;  /* 0x0000000000027941 */ /* 0x000fea0003800000 */
.L_x_6844:
        /* <DEDUP_REMOVED lines=44> */
.L_x_6843:
[----:B------:R-:W-:Y:S05]  /*4470*/  BSYNC B1 ;  /* 0x0000000000017941 */ /* 0x000fea0003800000 */
.L_x_6842:
        /* <DEDUP_REMOVED lines=10> */
.L_x_6838:
        /* <DEDUP_REMOVED lines=12> */
.L_x_6847:
[----:B------:R-:W-:-:S07]  /*45e0*/  IMAD.MOV.U32 R194, RZ, RZ, R4 ;  /* 0x000000ffffc27224 */ /* 0x000fce00078e0004 */
.L_x_6848:
[----:B------:R-:W-:Y:S05]  /*45f0*/  BSYNC B1 ;  /* 0x0000000000017941 */ /* 0x000fea0003800000 */
.L_x_6846:
        /* <DEDUP_REMOVED lines=16> */
.L_x_6852:
[----:B------:R-:W-:Y:S05]  /*4700*/  BSYNC B2 ;  /* 0x0000000000027941 */ /* 0x000fea0003800000 */
.L_x_6851:
        /* <DEDUP_REMOVED lines=41> */
[----:B------:R-:W-:Y:S01]  /*49a0*/  MOV R4, R192 ;  /* 0x000000c000047202 */ /* 0x000fe20000000f00 */
[----:B------:R-:W-:Y:S01]  /*49b0*/  IMAD.MOV.U32 R6, RZ, RZ, R174 ;  /* 0x000000ffff067224 */ /* 0x000fe200078e00ae */
[----:B------:R-:W-:-:S07]  /*49c0*/  LOP3.LUT R11, R175, R164, R13, 0x96, !PT ;  /* 0x000000a4af0b7212 */ /* 0x000fce00078e960d */
.L_x_6850:
[----:B------:R-:W-:Y:S05]  /*49d0*/  BSYNC B1 ;  /* 0x0000000000017941 */ /* 0x000fea0003800000 */
.L_x_6849:
        /* <DEDUP_REMOVED lines=14> */
.L_x_6853:
        /* <DEDUP_REMOVED lines=12> */
.L_x_6856:
[----:B------:R-:W-:-:S07]  /*4b80*/  IMAD.MOV.U32 R166, RZ, RZ, R4 ;  /* 0x000000ffffa67224 */ /* 0x000fce00078e0004 */
.L_x_6857:
[----:B------:R-:W-:Y:S05]  /*4b90*/  BSYNC B1 ;  /* 0x0000000000017941 */ /* 0x000fea0003800000 */
.L_x_6855:
        /* <DEDUP_REMOVED lines=16> */
.L_x_6861:
[----:B------:R-:W-:Y:S05]  /*4ca0*/  BSYNC B2 ;  /* 0x0000000000027941 */ /* 0x000fea0003800000 */
.L_x_6860:
        /* <DEDUP_REMOVED lines=44> */
.L_x_6859:
[----:B------:R-:W-:Y:S05]  /*4f70*/  BSYNC B1 ;  /* 0x0000000000017941 */ /* 0x000fea0003800000 */
.L_x_6858:
        /* <DEDUP_REMOVED lines=12> */
.L_x_6854:
        /* <DEDUP_REMOVED lines=12> */
.L_x_6863:
[----:B------:R-:W-:-:S07]  /*5100*/  IMAD.MOV.U32 R166, RZ, RZ, R4 ;  /* 0x000000ffffa67224 */ /* 0x000fce00078e0004 */
.L_x_6864:
[----:B------:R-:W-:Y:S05]  /*5110*/  BSYNC B1 ;  /* 0x0000000000017941 */ /* 0x000fea0003800000 */
.L_x_6862:
        /* <DEDUP_REMOVED lines=16> */
.L_x_6868:
[----:B------:R-:W-:Y:S05]  /*5220*/  BSYNC B2 ;  /* 0x0000000000027941 */ /* 0x000fea0003800000 */
.L_x_6867:
        /* <DEDUP_REMOVED lines=44> */
.L_x_6866:
[----:B------:R-:W-:Y:S05]  /*54f0*/  BSYNC B1 ;  /* 0x0000000000017941 */ /* 0x000fea0003800000 */
.L_x_6865:
        /* <DEDUP_REMOVED lines=14> */
.L_x_6869:
        /* <DEDUP_REMOVED lines=12> */
.L_x_6872:
[----:B------:R-:W-:-:S07]  /*56a0*/  IMAD.MOV.U32 R166, RZ, RZ, R4 ;  /* 0x000000ffffa67224 */ /* 0x000fce00078e0004 */
.L_x_6873:
[----:B------:R-:W-:Y:S05]  /*56b0*/  BSYNC B1 ;  /* 0x0000000000017941 */ /* 0x000fea0003800000 */
.L_x_6871:
        /* <DEDUP_REMOVED lines=16> */
.L_x_6877:
[----:B------:R-:W-:Y:S05]  /*57c0*/  BSYNC B2 ;  /* 0x0000000000027941 */ /* 0x000fea0003800000 */
.L_x_6876:
        /* <DEDUP_REMOVED lines=44> */
.L_x_6875:
[----:B------:R-:W-:Y:S05]  /*5a90*/  BSYNC B1 ;  /* 0x0000000000017941 */ /* 0x000fea0003800000 */
.L_x_6874:
        /* <DEDUP_REMOVED lines=10> */
.L_x_6870:
        /* <DEDUP_REMOVED lines=12> */
.L_x_6879:
[----:B------:R-:W-:-:S07]  /*5c00*/  IMAD.MOV.U32 R166, RZ, RZ, R4 ;  /* 0x000000ffffa67224 */ /* 0x000fce00078e0004 */
.L_x_6880:
[----:B------:R-:W-:Y:S05]  /*5c10*/  BSYNC B1 ;  /* 0x0000000000017941 */ /* 0x000fea0003800000 */
.L_x_6878:
        /* <DEDUP_REMOVED lines=16> */
.L_x_6884:
[----:B------:R-:W-:Y:S05]  /*5d20*/  BSYNC B2 ;  /* 0x0000000000027941 */ /* 0x000fea0003800000 */
.L_x_6883:
        /* <DEDUP_REMOVED lines=44> */
.L_x_6882:
[----:B------:R-:W-:Y:S05]  /*5ff0*/  BSYNC B1 ;  /* 0x0000000000017941 */ /* 0x000fea0003800000 */
.L_x_6881:
        /* <DEDUP_REMOVED lines=14> */
.L_x_6885:
        /* <DEDUP_REMOVED lines=12> */
.L_x_6888:
[----:B------:R-:W-:-:S07]  /*61a0*/  IMAD.MOV.U32 R191, RZ, RZ, R4 ;  /* 0x000000ffffbf7224 */ /* 0x000fce00078e0004 */
.L_x_6889:
[----:B------:R-:W-:Y:S05]  /*61b0*/  BSYNC B1 ;  /* 0x0000000000017941 */ /* 0x000fea0003800000 */
.L_x_6887:
        /* <DEDUP_REMOVED lines=18> */
.L_x_6893:
[----:B------:R-:W-:Y:S05]  /*62e0*/  BSYNC B2 ;  /* 0x0000000000027941 */ /* 0x000fea0003800000 */
.L_x_6892:
        /* <DEDUP_REMOVED lines=44> */
.L_x_6891:
[----:B------:R-:W-:Y:S05]  /*65b0*/  BSYNC B1 ;  /* 0x0000000000017941 */ /* 0x000fea0003800000 */
.L_x_6890:
        /* <DEDUP_REMOVED lines=12> */
.L_x_6886:
[----:B------:R-:W-:Y:S01]  /*6680*/  P2R R168, PR, RZ, 0x4 ;  /* 0x00000004ffa87803 */ /* 0x000fe20000000000 */
[----:B------:R-:W0:Y:S01]  /*6690*/  LDC.64 R174, c[0x0][0x238] ;  /* 0x00008e00ffae7b82 */ /* 0x000e220000000a00 */
[----:B------:R-:W-:Y:S02]  /*66a0*/  LOP3.LUT P2, RZ, R3, 0x4, RZ, 0xc0, !PT ;  /* 0x0000000403ff7812 */ /* 0x000fe4000784c0ff */
[----:B------:R-:W-:Y:S02]  /*66b0*/  SEL R165, RZ, 0x10000, P4 ;  /* 0x00010000ffa57807 */ /* 0x000fe40002000000 */
[----:B------:R-:W-:Y:S02]  /*66c0*/  SEL R164, RZ, 0x1, P2 ;  /* 0x00000001ffa47807 */ /* 0x000fe40001000000 */
[----:B------:R-:W-:Y:S01]  /*66d0*/  ISETP.NE.AND P2, PT, R168, RZ, PT ;  /* 0x000000ffa800720c */ /* 0x000fe20003f45270 */
[----:B------:R-:W1:Y:S01]  /*66e0*/  @P0 LDC.64 R202, c[0x0][0x228] ;  /* 0x00008a00ffca0b82 */ /* 0x000e620000000a00 */
[----:B------:R-:W-:-:S02]  /*66f0*/  SEL R166, RZ, 0x100, P3 ;  /* 0x00000100ffa67807 */ /* 0x000fc40001800000 */
[C---:B------:R-:W-:Y:S02]  /*6700*/  LOP3.LUT P4, RZ, R3.reuse, 0x10, RZ, 0xc0, !PT ;  /* 0x0000001003ff7812 */ /* 0x040fe4000788c0ff */
[C---:B------:R-:W-:Y:S02]  /*6710*/  LOP3.LUT P3, RZ, R3.reuse, 0x8, RZ, 0xc0, !PT ;  /* 0x0000000803ff7812 */ /* 0x040fe4000786c0ff */
[----:B------:R-:W-:Y:S01]  /*6720*/  SEL R167, RZ, 0x1000000, P5 ;  /* 0x01000000ffa77807 */ /* 0x000fe20002800000 */
[----:B------:R-:W2:Y:S01]  /*6730*/  LDC.64 R168, c[0x0][0x240] ;  /* 0x00009000ffa87b82 */ /* 0x000ea20000000a00 */
[----:B------:R-:W-:Y:S02]  /*6740*/  SEL R192, RZ, 0x1, P3 ;  /* 0x00000001ffc07807 */ /* 0x000fe40001800000 */
[----:B------:R-:W-:Y:S02]  /*6750*/  SEL R208, RZ, 0x1, P4 ;  /* 0x00000001ffd07807 */ /* 0x000fe40002000000 */
[C---:B------:R-:W-:Y:S01]  /*6760*/  LOP3.LUT P5, RZ, R3.reuse, 0x2, RZ, 0xc0, !PT ;  /* 0x0000000203ff7812 */ /* 0x040fe200078ac0ff */
        /* <DEDUP_REMOVED lines=12> */
[----:B------:R-:W-:Y:S02]  /*6830*/  F2FP.BF16.F32.PACK_AB R166, R196, R179 ;  /* 0x000000b3c4a6723e */ /* 0x000fe400000010ff */
[----:B------:R-:W-:Y:S01]  /*6840*/  F2FP.BF16.F32.PACK_AB R165, R177, R178 ;  /* 0x000000b2b1a5723e */ /* 0x000fe200000010ff */
[----:B--2---:R-:W-:Y:S01]  /*6850*/  IMAD.WIDE.U32 R210, R170, 0x8, R168 ;  /* 0x00000008aad27825 */ /* 0x004fe200078e00a8 */
[----:B------:R-:W-:-:S02]  /*6860*/  F2FP.BF16.F32.PACK_AB R164, R176, R171 ;  /* 0x000000abb0a4723e */ /* 0x000fc400000010ff */
[----:B------:R-:W-:Y:S02]  /*6870*/  LOP3.LUT R209, R209, R207, R193, 0xfe, !PT ;  /* 0x000000cfd1d17212 */ /* 0x000fe400078efec1 */
[----:B------:R-:W-:Y:S01]  /*6880*/  LOP3.LUT R208, R201, R206, RZ, 0xfc, !PT ;  /* 0x000000cec9d07212 */ /* 0x000fe200078efcff */
[----:B------:R0:W-:Y:S01]  /*6890*/  STG.E.128 desc[UR4][R212.64], R164 ;  /* 0x000000a4d4007986 */ /* 0x0001e2000c101d04 */
[----:B------:R-:W-:-:S03]  /*68a0*/  IADD3 R192, R170, 0x20, RZ ;  /* 0x00000020aac07810 */ /* 0x000fc60007ffe0ff */
[----:B------:R0:W-:Y:S02]  /*68b0*/  STG.E.64 desc[UR4][R210.64], R208 ;  /* 0x000000d0d2007986 */ /* 0x0001e4000c101b04 */
[----:B------:R-:W-:-:S04]  /*68c0*/  IMAD.WIDE.U32 R206, R192, 0x10, R172 ;  /* 0x00000010c0ce7825 */ /* 0x000fc800078e00ac */
[----:B-1----:R-:W-:-:S04]  /*68d0*/  @P0 IMAD.WIDE.U32 R202, R192, 0x10, R202 ;  /* 0x00000010c0ca0825 */ /* 0x002fc800078e00ca */
[----:B---3--:R-:W-:Y:S01]  /*68e0*/  @P1 IMAD.WIDE.U32 R204, R192, 0x10, R204 ;  /* 0x00000010c0cc1825 */ /* 0x008fe200078e00cc */
[----:B------:R-:W-:Y:S06]  /*68f0*/  @!P0 BRA `(.L_x_6894) ;  /* 0x0000000000508947 */ /* 0x000fec0003800000 */
        /* <DEDUP_REMOVED lines=20> */
.L_x_6894:
        /* <DEDUP_REMOVED lines=15> */
.L_x_6896:
[----:B------:R-:W-:-:S07]  /*6b30*/  MOV R193, R4 ;  /* 0x0000000400c17202 */ /* 0x000fce0000000f00 */
.L_x_6897:
[----:B------:R-:W-:Y:S05]  /*6b40*/  BSYNC B1 ;  /* 0x0000000000017941 */ /* 0x000fea0003800000 */
.L_x_6895:
        /* <DEDUP_REMOVED lines=16> */
.L_x_6901:
[----:B------:R-:W-:Y:S05]  /*6c50*/  BSYNC B2 ;  /* 0x0000000000027941 */ /* 0x000fea0003800000 */
.L_x_6900:
        /* <DEDUP_REMOVED lines=44> */
.L_x_6899:
[----:B------:R-:W-:Y:S05]  /*6f20*/  BSYNC B1 ;  /* 0x0000000000017941 */ /* 0x000fea0003800000 */
.L_x_6898:
        /* <DEDUP_REMOVED lines=16> */
.L_x_6902:
        /* <DEDUP_REMOVED lines=12> */
.L_x_6905:
[----:B------:R-:W-:-:S07]  /*70f0*/  IMAD.MOV.U32 R2, RZ, RZ, R4 ;  /* 0x000000ffff027224 */ /* 0x000fce00078e0004 */
.L_x_6906:
[----:B------:R-:W-:Y:S05]  /*7100*/  BSYNC B1 ;  /* 0x0000000000017941 */ /* 0x000fea0003800000 */
.L_x_6904:
        /* <DEDUP_REMOVED lines=16> */
.L_x_6910:
[----:B------:R-:W-:Y:S05]  /*7210*/  BSYNC B2 ;  /* 0x0000000000027941 */ /* 0x000fea0003800000 */
.L_x_6909:
        /* <DEDUP_REMOVED lines=44> */
.L_x_6908:
[----:B------:R-:W-:Y:S05]  /*74e0*/  BSYNC B1 ;  /* 0x0000000000017941 */ /* 0x000fea0003800000 */
.L_x_6907:
        /* <DEDUP_REMOVED lines=10> */
.L_x_6903:
        /* <DEDUP_REMOVED lines=12> */
.L_x_6912:
[----:B------:R-:W-:-:S07]  /*7650*/  MOV R193, R4 ;  /* 0x0000000400c17202 */ /* 0x000fce0000000f00 */
.L_x_6913:
[----:B------:R-:W-:Y:S05]  /*7660*/  BSYNC B1 ;  /* 0x0000000000017941 */ /* 0x000fea0003800000 */
.L_x_6911:
        /* <DEDUP_REMOVED lines=16> */
.L_x_6917:
[----:B------:R-:W-:Y:S05]  /*7770*/  BSYNC B2 ;  /* 0x0000000000027941 */ /* 0x000fea0003800000 */
.L_x_6916:
        /* <DEDUP_REMOVED lines=44> */
.L_x_6915:
[----:B------:R-:W-:Y:S05]  /*7a40*/  BSYNC B1 ;  /* 0x0000000000017941 */ /* 0x000fea0003800000 */
.L_x_6914:
        /* <DEDUP_REMOVED lines=16> */
.L_x_6918:
        /* <DEDUP_REMOVED lines=12> */
.L_x_6921:
[----:B------:R-:W-:-:S07]  /*7c10*/  IMAD.MOV.U32 R0, RZ, RZ, R4 ;  /* 0x000000ffff007224 */ /* 0x000fce00078e0004 */
.L_x_6922:
[----:B------:R-:W-:Y:S05]  /*7c20*/  BSYNC B1 ;  /* 0x0000000000017941 */ /* 0x000fea0003800000 */
.L_x_6920:
        /* <DEDUP_REMOVED lines=16> */
.L_x_6926:
[----:B------:R-:W-:Y:S05]  /*7d30*/  BSYNC B2 ;  /* 0x0000000000027941 */ /* 0x000fea0003800000 */
.L_x_6925:
        /* <DEDUP_REMOVED lines=44> */
.L_x_6924:
[----:B------:R-:W-:Y:S05]  /*8000*/  BSYNC B1 ;  /* 0x0000000000017941 */ /* 0x000fea0003800000 */
.L_x_6923:
[----:B------:R-:W-:Y:S02]  /*8010*/  I2FP.F32.U32 R203, R0 ;  /* 0x0000000000cb7245 */ /* 0x000fe40000201000 */
[----:B------:R-:W-:-:S04]  /*8020*/  PRMT R0, R156, 0x7632, R0 ;  /* 0x000076329c007816 */ /* 0x000fc80000000000 */
[----:B------:R-:W-:Y:S01]  /*8030*/  SHF.L.U32 R164, R0, 0x10, RZ ;  /* 0x0000001000a47819 */ /* 0x000fe200000006ff */
[----:B------:R-:W-:-:S04]  /*8040*/  FFMA.FTZ R0, R203, R198, 1.1641532182693481445e-10 ;  /* 0x2f000000cb007423 */ /* 0x000fc800000100c6 */
[----:B------:R-:W-:Y:S01]  /*8050*/  FMUL.FTZ R164, R164, R197 ;  /* 0x000000c5a4a47220 */ /* 0x000fe20000410000 */
[----:B------:R-:W-:Y:S02]  /*8060*/  FSETP.GTU.FTZ.AND P3, PT, R0, R195, PT ;  /* 0x000000c30000720b */ /* 0x000fe40003f7c000 */
[----:B------:R-:W-:Y:S02]  /*8070*/  @P1 PRMT R0, R160, 0x7632, R0 ;  /* 0x00007632a0001816 */ /* 0x000fe40000000000 */
[----:B------:R-:W-:-:S03]  /*8080*/  FSEL R164, R164, RZ, !P3 ;  /* 0x000000ffa4a47208 */ /* 0x000fc60005800000 */
[----:B------:R-:W-:Y:S01]  /*8090*/  @P1 IMAD.U32 R194, R0, 0x10000, RZ ;  /* 0x0001000000c21824 */ /* 0x000fe200078e00ff */
[----:B------:R-:W-:Y:S01]  /*80a0*/  SEL R0, RZ, 0x1, P3 ;  /* 0x00000001ff007807 */ /* 0x000fe20001800000 */
[----:B------:R-:W-:-:S04]  /*80b0*/  FADD.FTZ R201, R201, R164 ;  /* 0x000000a4c9c97221 */ /* 0x000fc80000010000 */
[----:B------:R-:W-:-:S07]  /*80c0*/  @P1 FADD.FTZ R201, R201, R194 ;  /* 0x000000c2c9c91221 */ /* 0x000fce0000010000 */
.L_x_6919:
        /* <DEDUP_REMOVED lines=12> */
.L_x_6928:
[----:B------:R-:W-:-:S07]  /*8190*/  MOV R164, R4 ;  /* 0x0000000400a47202 */ /* 0x000fce0000000f00 */
.L_x_6929:
[----:B------:R-:W-:Y:S05]  /*81a0*/  BSYNC B1 ;  /* 0x0000000000017941 */ /* 0x000fea0003800000 */
.L_x_6927:
        /* <DEDUP_REMOVED lines=16> */
.L_x_6933:
[----:B------:R-:W-:Y:S05]  /*82b0*/  BSYNC B2 ;  /* 0x0000000000027941 */ /* 0x000fea0003800000 */
.L_x_6932:
        /* <DEDUP_REMOVED lines=44> */
.L_x_6931:
[----:B------:R-:W-:Y:S05]  /*8580*/  BSYNC B1 ;  /* 0x0000000000017941 */ /* 0x000fea0003800000 */
.L_x_6930:
        /* <DEDUP_REMOVED lines=16> */
.L_x_6934:
        /* <DEDUP_REMOVED lines=12> */
.L_x_6937:
[----:B------:R-:W-:-:S07]  /*8750*/  IMAD.MOV.U32 R186, RZ, RZ, R4 ;  /* 0x000000ffffba7224 */ /* 0x000fce00078e0004 */
.L_x_6938:
[----:B------:R-:W-:Y:S05]  /*8760*/  BSYNC B1 ;  /* 0x0000000000017941 */ /* 0x000fea0003800000 */
.L_x_6936:
        /* <DEDUP_REMOVED lines=16> */
.L_x_6942:
[----:B------:R-:W-:Y:S05]  /*8870*/  BSYNC B2 ;  /* 0x0000000000027941 */ /* 0x000fea0003800000 */
.L_x_6941:
        /* <DEDUP_REMOVED lines=44> */
.L_x_6940:
[----:B------:R-:W-:Y:S05]  /*8b40*/  BSYNC B1 ;  /* 0x0000000000017941 */ /* 0x000fea0003800000 */
.L_x_6939:
        /* <DEDUP_REMOVED lines=10> */
.L_x_6935:
        /* <DEDUP_REMOVED lines=12> */
.L_x_6944:
[----:B------:R-:W-:-:S07]  /*8cb0*/  MOV R194, R4 ;  /* 0x0000000400c27202 */ /* 0x000fce0000000f00 */
.L_x_6945:
[----:B------:R-:W-:Y:S05]  /*8cc0*/  BSYNC B1 ;  /* 0x0000000000017941 */ /* 0x000fea0003800000 */
.L_x_6943:
        /* <DEDUP_REMOVED lines=16> */
.L_x_6949:
[----:B------:R-:W-:Y:S05]  /*8dd0*/  BSYNC B2 ;  /* 0x0000000000027941 */ /* 0x000fea0003800000 */
.L_x_6948:
        /* <DEDUP_REMOVED lines=44> */
.L_x_6947:
[----:B------:R-:W-:Y:S05]  /*90a0*/  BSYNC B1 ;  /* 0x0000000000017941 */ /* 0x000fea0003800000 */
.L_x_6946:
        /* <DEDUP_REMOVED lines=16> */
.L_x_6950:
        /* <DEDUP_REMOVED lines=12> */
.L_x_6953:
[----:B------:R-:W-:-:S07]  /*9270*/  IMAD.MOV.U32 R187, RZ, RZ, R4 ;  /* 0x000000ffffbb7224 */ /* 0x000fce00078e0004 */
.L_x_6954:
[----:B------:R-:W-:Y:S05]  /*9280*/  BSYNC B1 ;  /* 0x0000000000017941 */ /* 0x000fea0003800000 */
.L_x_6952:
        /* <DEDUP_REMOVED lines=16> */
.L_x_6958:
[----:B------:R-:W-:Y:S05]  /*9390*/  BSYNC B2 ;  /* 0x0000000000027941 */ /* 0x000fea0003800000 */
.L_x_6957:
        /* <DEDUP_REMOVED lines=44> */
.L_x_6956:
[----:B------:R-:W-:Y:S05]  /*9660*/  BSYNC B1 ;  /* 0x0000000000017941 */ /* 0x000fea0003800000 */
.L_x_6955:
        /* <DEDUP_REMOVED lines=12> */
.L_x_6951:
        /* <DEDUP_REMOVED lines=12> */
.L_x_6960:
[----:B------:R-:W-:-:S07]  /*97f0*/  MOV R193, R4 ;  /* 0x0000000400c17202 */ /* 0x000fce0000000f00 */
.L_x_6961:
[----:B------:R-:W-:Y:S05]  /*9800*/  BSYNC B1 ;  /* 0x0000000000017941 */ /* 0x000fea0003800000 */
.L_x_6959:
        /* <DEDUP_REMOVED lines=16> */
.L_x_6965:
[----:B------:R-:W-:Y:S05]  /*9910*/  BSYNC B2 ;  /* 0x0000000000027941 */ /* 0x000fea0003800000 */
.L_x_6964:
        /* <DEDUP_REMOVED lines=44> */
.L_x_6963:
[----:B------:R-:W-:Y:S05]  /*9be0*/  BSYNC B1 ;  /* 0x0000000000017941 */ /* 0x000fea0003800000 */
.L_x_6962:
        /* <DEDUP_REMOVED lines=16> */
.L_x_6966:
        /* <DEDUP_REMOVED lines=12> */
.L_x_6969:
[----:B------:R-:W-:-:S07]  /*9db0*/  IMAD.MOV.U32 R188, RZ, RZ, R4 ;  /* 0x000000ffffbc7224 */ /* 0x000fce00078e0004 */
.L_x_6970:
[----:B------:R-:W-:Y:S05]  /*9dc0*/  BSYNC B1 ;  /* 0x0000000000017941 */ /* 0x000fea0003800000 */
.L_x_6968:
        /* <DEDUP_REMOVED lines=16> */
.L_x_6974:
[----:B------:R-:W-:Y:S05]  /*9ed0*/  BSYNC B2 ;  /* 0x0000000000027941 */ /* 0x000fea0003800000 */
.L_x_6973:
        /* <DEDUP_REMOVED lines=44> */
.L_x_6972:
[----:B------:R-:W-:Y:S05]  /*a1a0*/  BSYNC B1 ;  /* 0x0000000000017941 */ /* 0x000fea0003800000 */
.L_x_6971:
        /* <DEDUP_REMOVED lines=10> */
.L_x_6967:
        /* <DEDUP_REMOVED lines=12> */
.L_x_6976:
[----:B------:R-:W-:-:S07]  /*a310*/  MOV R193, R4 ;  /* 0x0000000400c17202 */ /* 0x000fce0000000f00 */
.L_x_6977:
[----:B------:R-:W-:Y:S05]  /*a320*/  BSYNC B1 ;  /* 0x0000000000017941 */ /* 0x000fea0003800000 */
.L_x_6975:
        /* <DEDUP_REMOVED lines=16> */
.L_x_6981:
[----:B------:R-:W-:Y:S05]  /*a430*/  BSYNC B2 ;  /* 0x0000000000027941 */ /* 0x000fea0003800000 */
.L_x_6980:
        /* <DEDUP_REMOVED lines=44> */
.L_x_6979:
[----:B------:R-:W-:Y:S05]  /*a700*/  BSYNC B1 ;  /* 0x0000000000017941 */ /* 0x000fea0003800000 */
.L_x_6978:
        /* <DEDUP_REMOVED lines=14> */
.L_x_6982:
        /* <DEDUP_REMOVED lines=12> */
.L_x_6985:
[----:B------:R-:W-:-:S07]  /*a8b0*/  IMAD.MOV.U32 R166, RZ, RZ, R4 ;  /* 0x000000ffffa67224 */ /* 0x000fce00078e0004 */
.L_x_6986:
[----:B------:R-:W-:Y:S05]  /*a8c0*/  BSYNC B1 ;  /* 0x0000000000017941 */ /* 0x000fea0003800000 */
.L_x_6984:
        /* <DEDUP_REMOVED lines=16> */
.L_x_6990:
[----:B------:R-:W-:Y:S05]  /*a9d0*/  BSYNC B2 ;  /* 0x0000000000027941 */ /* 0x000fea0003800000 */
.L_x_6989:
        /* <DEDUP_REMOVED lines=44> */
.L_x_6988:
[----:B------:R-:W-:Y:S05]  /*aca0*/  BSYNC B1 ;  /* 0x0000000000017941 */ /* 0x000fea0003800000 */
.L_x_6987:
        /* <DEDUP_REMOVED lines=12> */
.L_x_6983:
        /* <DEDUP_REMOVED lines=12> */
.L_x_6992:
[----:B------:R-:W-:-:S07]  /*ae30*/  MOV R166, R4 ;  /* 0x0000000400a67202 */ /* 0x000fce0000000f00 */
.L_x_6993:
[----:B------:R-:W-:Y:S05]  /*ae40*/  BSYNC B1 ;  /* 0x0000000000017941 */ /* 0x000fea0003800000 */
.L_x_6991:
        /* <DEDUP_REMOVED lines=16> */
.L_x_6997:
[----:B------:R-:W-:Y:S05]  /*af50*/  BSYNC B2 ;  /* 0x0000000000027941 */ /* 0x000fea0003800000 */
.L_x_6996:
        /* <DEDUP_REMOVED lines=44> */
.L_x_6995:
[----:B------:R-:W-:Y:S05]  /*b220*/  BSYNC B1 ;  /* 0x0000000000017941 */ /* 0x000fea0003800000 */
.L_x_6994:
        /* <DEDUP_REMOVED lines=14> */
.L_x_6998:
        /* <DEDUP_REMOVED lines=12> */
.L_x_7001:
[----:B------:R-:W-:-:S07]  /*b3d0*/  IMAD.MOV.U32 R190, RZ, RZ, R4 ;  /* 0x000000ffffbe7224 */ /* 0x000fce00078e0004 */
.L_x_7002:
[----:B------:R-:W-:Y:S05]  /*b3e0*/  BSYNC B1 ;  /* 0x0000000000017941 */ /* 0x000fea0003800000 */
.L_x_7000:
        /* <DEDUP_REMOVED lines=16> */
.L_x_7006:
[----:B------:R-:W-:Y:S05]  /*b4f0*/  BSYNC B2 ;  /* 0x0000000000027941 */ /* 0x000fea0003800000 */
.L_x_7005:
        /* <DEDUP_REMOVED lines=44> */
.L_x_7004:
[----:B------:R-:W-:Y:S05]  /*b7c0*/  BSYNC B1 ;  /* 0x0000000000017941 */ /* 0x000fea0003800000 */
.L_x_7003:
        /* <DEDUP_REMOVED lines=10> */
.L_x_6999:
        /* <DEDUP_REMOVED lines=12> */
.L_x_7008:
[----:B------:R-:W-:-:S07]  /*b930*/  MOV R194, R4 ;  /* 0x0000000400c27202 */ /* 0x000fce0000000f00 */
.L_x_7009:
[----:B------:R-:W-:Y:S05]  /*b940*/  BSYNC B1 ;  /* 0x0000000000017941 */ /* 0x000fea0003800000 */
.L_x_7007:
        /* <DEDUP_REMOVED lines=16> */
.L_x_7013:
[----:B------:R-:W-:Y:S05]  /*ba50*/  BSYNC B2 ;  /* 0x0000000000027941 */ /* 0x000fea0003800000 */
.L_x_7012:
        /* <DEDUP_REMOVED lines=44> */
.L_x_7011:
[----:B------:R-:W-:Y:S05]  /*bd20*/  BSYNC B1 ;  /* 0x0000000000017941 */ /* 0x000fea0003800000 */
.L_x_7010:
        /* <DEDUP_REMOVED lines=14> */
.L_x_7014:
        /* <DEDUP_REMOVED lines=12> */
.L_x_7017:
[----:B------:R-:W-:-:S07]  /*bed0*/  IMAD.MOV.U32 R191, RZ, RZ, R4 ;  /* 0x000000ffffbf7224 */ /* 0x000fce00078e0004 */
.L_x_7018:
[----:B------:R-:W-:Y:S05]  /*bee0*/  BSYNC B1 ;  /* 0x0000000000017941 */ /* 0x000fea0003800000 */
.L_x_7016:
        /* <DEDUP_REMOVED lines=18> */
.L_x_7022:
[----:B------:R-:W-:Y:S05]  /*c010*/  BSYNC B2 ;  /* 0x0000000000027941 */ /* 0x000fea0003800000 */
.L_x_7021:
        /* <DEDUP_REMOVED lines=44> */
.L_x_7020:
[----:B------:R-:W-:Y:S05]  /*c2e0*/  BSYNC B1 ;  /* 0x0000000000017941 */ /* 0x000fea0003800000 */
.L_x_7019:
        /* <DEDUP_REMOVED lines=12> */
.L_x_7015:
        /* <DEDUP_REMOVED lines=14> */
[C---:B------:R-:W-:Y:S01]  /*c490*/  LOP3.LUT P2, RZ, R3.reuse, 0x2, RZ, 0xc0, !PT ;  /* 0x0000000203ff7812 */ /* 0x040fe2000784c0ff */
        /* <DEDUP_REMOVED lines=9> */
[----:B0-----:R-:W-:Y:S01]  /*c530*/  @P0 IMAD.WIDE.U32 R216, R194, 0x10, R216 ;  /* 0x00000010c2d80825 */ /* 0x001fe200078e00d8 */
[----:B------:R-:W-:Y:S02]  /*c540*/  ISETP.NE.AND P2, PT, R166, RZ, PT ;  /* 0x000000ffa600720c */ /* 0x000fe40003f45270 */
[----:B------:R-:W-:Y:S01]  /*c550*/  F2FP.BF16.F32.PACK_AB R167, R207, R208 ;  /* 0x000000d0cfa7723e */ /* 0x000fe200000010ff */
[----:B-1----:R-:W-:Y:S01]  /*c560*/  @P1 IMAD.WIDE.U32 R214, R194, 0x10, R214 ;  /* 0x00000010c2d61825 */ /* 0x002fe200078e00d6 */
[----:B------:R-:W-:-:S02]  /*c570*/  F2FP.BF16.F32.PACK_AB R166, R205, R206 ;  /* 0x000000cecda6723e */ /* 0x000fc400000010ff */
[----:B------:R-:W-:Y:S02]  /*c580*/  F2FP.BF16.F32.PACK_AB R165, R203, R204 ;  /* 0x000000cccba5723e */ /* 0x000fe400000010ff */
[----:B------:R-:W-:Y:S02]  /*c590*/  F2FP.BF16.F32.PACK_AB R164, R201, R202 ;  /* 0x000000cac9a4723e */ /* 0x000fe400000010ff */
[----:B------:R-:W-:Y:S01]  /*c5a0*/  LOP3.LUT R211, R211, R219, R213, 0xfe, !PT ;  /* 0x000000dbd3d37212 */ /* 0x000fe200078efed5 */
[----:B------:R-:W-:Y:S01]  /*c5b0*/  IMAD.WIDE.U32 R212, R192, 0x8, R168 ;  /* 0x00000008c0d47825 */ /* 0x000fe200078e00a8 */
[----:B------:R-:W-:Y:S01]  /*c5c0*/  LOP3.LUT R210, R218, R209, RZ, 0xfc, !PT ;  /* 0x000000d1dad27212 */ /* 0x000fe200078efcff */
[----:B------:R0:W-:Y:S02]  /*c5d0*/  STG.E.128 desc[UR4][R220.64], R164 ;  /* 0x000000a4dc007986 */ /* 0x0001e4000c101d04 */
[----:B------:R-:W-:Y:S02]  /*c5e0*/  IMAD.WIDE.U32 R218, R194, 0x10, R172 ;  /* 0x00000010c2da7825 */ /* 0x000fe400078e00ac */
        /* <DEDUP_REMOVED lines=22> */
.L_x_7023:
        /* <DEDUP_REMOVED lines=15> */
.L_x_7025:
[----:B------:R-:W-:-:S07]  /*c840*/  IMAD.MOV.U32 R209, RZ, RZ, R4 ;  /* 0x000000ffffd17224 */ /* 0x000fce00078e0004 */
.L_x_7026:
[----:B------:R-:W-:Y:S05]  /*c850*/  BSYNC B1 ;  /* 0x0000000000017941 */ /* 0x000fea0003800000 */
.L_x_7024:
        /* <DEDUP_REMOVED lines=16> */
.L_x_7030:
[----:B------:R-:W-:Y:S05]  /*c960*/  BSYNC B2 ;  /* 0x0000000000027941 */ /* 0x000fea0003800000 */
.L_x_7029:
        /* <DEDUP_REMOVED lines=44> */
.L_x_7028:
[----:B------:R-:W-:Y:S05]  /*cc30*/  BSYNC B1 ;  /* 0x0000000000017941 */ /* 0x000fea0003800000 */
.L_x_7027:
        /* <DEDUP_REMOVED lines=16> */
.L_x_7031:
        /* <DEDUP_REMOVED lines=12> */
.L_x_7034:
[----:B------:R-:W-:-:S07]  /*ce00*/  MOV R2, R4 ;  /* 0x0000000400027202 */ /* 0x000fce0000000f00 */
.L_x_7035:
[----:B------:R-:W-:Y:S05]  /*ce10*/  BSYNC B1 ;  /* 0x0000000000017941 */ /* 0x000fea0003800000 */
.L_x_7033:
        /* <DEDUP_REMOVED lines=16> */
.L_x_7039:
[----:B------:R-:W-:Y:S05]  /*cf20*/  BSYNC B2 ;  /* 0x0000000000027941 */ /* 0x000fea0003800000 */
.L_x_7038:
        /* <DEDUP_REMOVED lines=44> */
.L_x_7037:
[----:B------:R-:W-:Y:S05]  /*d1f0*/  BSYNC B1 ;  /* 0x0000000000017941 */ /* 0x000fea0003800000 */
.L_x_7036:
        /* <DEDUP_REMOVED lines=10> */
.L_x_7032:
        /* <DEDUP_REMOVED lines=12> */
.L_x_7041:
[----:B------:R-:W-:-:S07]  /*d360*/  IMAD.MOV.U32 R193, RZ, RZ, R4 ;  /* 0x000000ffffc17224 */ /* 0x000fce00078e0004 */
.L_x_7042:
[----:B------:R-:W-:Y:S05]  /*d370*/  BSYNC B1 ;  /* 0x0000000000017941 */ /* 0x000fea0003800000 */
.L_x_7040:
        /* <DEDUP_REMOVED lines=16> */
.L_x_7046:
[----:B------:R-:W-:Y:S05]  /*d480*/  BSYNC B2 ;  /* 0x0000000000027941 */ /* 0x000fea0003800000 */
.L_x_7045:
        /* <DEDUP_REMOVED lines=44> */
.L_x_7044:
[----:B------:R-:W-:Y:S05]  /*d750*/  BSYNC B1 ;  /* 0x0000000000017941 */ /* 0x000fea0003800000 */
.L_x_7043:
        /* <DEDUP_REMOVED lines=16> */
.L_x_7047:
        /* <DEDUP_REMOVED lines=12> */
.L_x_7050:
[----:B------:R-:W-:-:S07]  /*d920*/  MOV R0, R4 ;  /* 0x0000000400007202 */ /* 0x000fce0000000f00 */
.L_x_7051:
[----:B------:R-:W-:Y:S05]  /*d930*/  BSYNC B1 ;  /* 0x0000000000017941 */ /* 0x000fea0003800000 */
.L_x_7049:
        /* <DEDUP_REMOVED lines=16> */
.L_x_7055:
[----:B------:R-:W-:Y:S05]  /*da40*/  BSYNC B2 ;  /* 0x0000000000027941 */ /* 0x000fea0003800000 */
.L_x_7054:
        /* <DEDUP_REMOVED lines=44> */
.L_x_7053:
[----:B------:R-:W-:Y:S05]  /*dd10*/  BSYNC B1 ;  /* 0x0000000000017941 */ /* 0x000fea0003800000 */
.L_x_7052:
        /* <DEDUP_REMOVED lines=12> */
.L_x_7048:
        /* <DEDUP_REMOVED lines=12> */
.L_x_7057:
[----:B------:R-:W-:-:S07]  /*dea0*/  IMAD.MOV.U32 R164, RZ, RZ, R4 ;  /* 0x000000ffffa47224 */ /* 0x000fce00078e0004 */
.L_x_7058:
[----:B------:R-:W-:Y:S05]  /*deb0*/  BSYNC B1 ;  /* 0x0000000000017941 */ /* 0x000fea0003800000 */
.L_x_7056:
        /* <DEDUP_REMOVED lines=16> */
.L_x_7062:
[----:B------:R-:W-:Y:S05]  /*dfc0*/  BSYNC B2 ;  /* 0x0000000000027941 */ /* 0x000fea0003800000 */
.L_x_7061:
        /* <DEDUP_REMOVED lines=44> */
.L_x_7060:
[----:B------:R-:W-:Y:S05]  /*e290*/  BSYNC B1 ;  /* 0x0000000000017941 */ /* 0x000fea0003800000 */
.L_x_7059:
        /* <DEDUP_REMOVED lines=16> */
.L_x_7063:
        /* <DEDUP_REMOVED lines=12> */
.L_x_7066:
[----:B------:R-:W-:-:S07]  /*e460*/  MOV R186, R4 ;  /* 0x0000000400ba7202 */ /* 0x000fce0000000f00 */
.L_x_7067:
[----:B------:R-:W-:Y:S05]  /*e470*/  BSYNC B1 ;  /* 0x0000000000017941 */ /* 0x000fea0003800000 */
.L_x_7065:
        /* <DEDUP_REMOVED lines=16> */
.L_x_7071:
[----:B------:R-:W-:Y:S05]  /*e580*/  BSYNC B2 ;  /* 0x0000000000027941 */ /* 0x000fea0003800000 */
.L_x_7070:
        /* <DEDUP_REMOVED lines=44> */
.L_x_7069:
[----:B------:R-:W-:Y:S05]  /*e850*/  BSYNC B1 ;  /* 0x0000000000017941 */ /* 0x000fea0003800000 */
.L_x_7068:
        /* <DEDUP_REMOVED lines=10> */
.L_x_7064:
        /* <DEDUP_REMOVED lines=12> */
.L_x_7073:
[----:B------:R-:W-:-:S07]  /*e9c0*/  IMAD.MOV.U32 R211, RZ, RZ, R4 ;  /* 0x000000ffffd37224 */ /* 0x000fce00078e0004 */
.L_x_7074:
[----:B------:R-:W-:Y:S05]  /*e9d0*/  BSYNC B1 ;  /* 0x0000000000017941 */ /* 0x000fea0003800000 */
.L_x_7072:
        /* <DEDUP_REMOVED lines=16> */
.L_x_7078:
[----:B------:R-:W-:Y:S05]  /*eae0*/  BSYNC B2 ;  /* 0x0000000000027941 */ /* 0x000fea0003800000 */
.L_x_7077:
        /* <DEDUP_REMOVED lines=44> */
.L_x_7076:
[----:B------:R-:W-:Y:S05]  /*edb0*/  BSYNC B1 ;  /* 0x0000000000017941 */ /* 0x000fea0003800000 */
.L_x_7075:
        /* <DEDUP_REMOVED lines=16> */
.L_x_7079:
        /* <DEDUP_REMOVED lines=12> */
.L_x_7082:
[----:B------:R-:W-:-:S07]  /*ef80*/  MOV R187, R4 ;  /* 0x0000000400bb7202 */ /* 0x000fce0000000f00 */
.L_x_7083:
[----:B------:R-:W-:Y:S05]  /*ef90*/  BSYNC B1 ;  /* 0x0000000000017941 */ /* 0x000fea0003800000 */
.L_x_7081:
        /* <DEDUP_REMOVED lines=16> */
.L_x_7087:
[----:B------:R-:W-:Y:S05]  /*f0a0*/  BSYNC B2 ;  /* 0x0000000000027941 */ /* 0x000fea0003800000 */
.L_x_7086:
        /* <DEDUP_REMOVED lines=44> */
.L_x_7085:
[----:B------:R-:W-:Y:S05]  /*f370*/  BSYNC B1 ;  /* 0x0000000000017941 */ /* 0x000fea0003800000 */
.L_x_7084:
        /* <DEDUP_REMOVED lines=12> */
.L_x_7080:
        /* <DEDUP_REMOVED lines=12> */
.L_x_7089:
[----:B------:R-:W-:-:S07]  /*f500*/  IMAD.MOV.U32 R193, RZ, RZ, R4 ;  /* 0x000000ffffc17224 */ /* 0x000fce00078e0004 */
.L_x_7090:
[----:B------:R-:W-:Y:S05]  /*f510*/  BSYNC B1 ;  /* 0x0000000000017941 */ /* 0x000fea0003800000 */
.L_x_7088:
        /* <DEDUP_REMOVED lines=16> */
.L_x_7094:
[----:B------:R-:W-:Y:S05]  /*f620*/  BSYNC B2 ;  /* 0x0000000000027941 */ /* 0x000fea0003800000 */
.L_x_7093:
        /* <DEDUP_REMOVED lines=44> */
.L_x_7092:
[----:B------:R-:W-:Y:S05]  /*f8f0*/  BSYNC B1 ;  /* 0x0000000000017941 */ /* 0x000fea0003800000 */
.L_x_7091:
        /* <DEDUP_REMOVED lines=16> */
.L_x_7095:
        /* <DEDUP_REMOVED lines=12> */
.L_x_7098:
[----:B------:R-:W-:-:S07]  /*fac0*/  MOV R188, R4 ;  /* 0x0000000400bc7202 */ /* 0x000fce0000000f00 */
.L_x_7099:
[----:B------:R-:W-:Y:S05]  /*fad0*/  BSYNC B1 ;  /* 0x0000000000017941 */ /* 0x000fea0003800000 */
.L_x_7097:
        /* <DEDUP_REMOVED lines=16> */
.L_x_7103:
[----:B------:R-:W-:Y:S05]  /*fbe0*/  BSYNC B2 ;  /* 0x0000000000027941 */ /* 0x000fea0003800000 */
.L_x_7102:
        /* <DEDUP_REMOVED lines=44> */
.L_x_7101:
[----:B------:R-:W-:Y:S05]  /*feb0*/  BSYNC B1 ;  /* 0x0000000000017941 */ /* 0x000fea0003800000 */
.L_x_7100:
        /* <DEDUP_REMOVED lines=10> */
.L_x_7096:
        /* <DEDUP_REMOVED lines=12> */
.L_x_7105:
[----:B------:R-:W-:-:S07]  /*10020*/  IMAD.MOV.U32 R193, RZ, RZ, R4 ;  /* 0x000000ffffc17224 */ /* 0x000fce00078e0004 */
.L_x_7106:
[----:B------:R-:W-:Y:S05]  /*10030*/  BSYNC B1 ;  /* 0x0000000000017941 */ /* 0x000fea0003800000 */
.L_x_7104:
        /* <DEDUP_REMOVED lines=16> */
.L_x_7110:
[----:B------:R-:W-:Y:S05]  /*10140*/  BSYNC B2 ;  /* 0x0000000000027941 */ /* 0x000fea0003800000 */
.L_x_7109:
        /* <DEDUP_REMOVED lines=44> */
.L_x_7108:
[----:B------:R-:W-:Y:S05]  /*10410*/  BSYNC B1 ;  /* 0x0000000000017941 */ /* 0x000fea0003800000 */
.L_x_7107:
        /* <DEDUP_REMOVED lines=14> */
.L_x_7111:
        /* <DEDUP_REMOVED lines=12> */
.L_x_7114:
[----:B------:R-:W-:-:S07]  /*105c0*/  MOV R166, R4 ;  /* 0x0000000400a67202 */ /* 0x000fce0000000f00 */
.L_x_7115:
[----:B------:R-:W-:Y:S05]  /*105d0*/  BSYNC B1 ;  /* 0x0000000000017941 */ /* 0x000fea0003800000 */
.L_x_7113:
        /* <DEDUP_REMOVED lines=16> */
.L_x_7119:
[----:B------:R-:W-:Y:S05]  /*106e0*/  BSYNC B2 ;  /* 0x0000000000027941 */ /* 0x000fea0003800000 */
.L_x_7118:
        /* <DEDUP_REMOVED lines=44> */
.L_x_7117:
[----:B------:R-:W-:Y:S05]  /*109b0*/  BSYNC B1 ;  /* 0x0000000000017941 */ /* 0x000fea0003800000 */
.L_x_7116:
        /* <DEDUP_REMOVED lines=12> */
.L_x_7112:
        /* <DEDUP_REMOVED lines=12> */
.L_x_7121:
[----:B------:R-:W-:-:S07]  /*10b40*/  IMAD.MOV.U32 R166, RZ, RZ, R4 ;  /* 0x000000ffffa67224 */ /* 0x000fce00078e0004 */
.L_x_7122:
[----:B------:R-:W-:Y:S05]  /*10b50*/  BSYNC B1 ;  /* 0x0000000000017941 */ /* 0x000fea0003800000 */
.L_x_7120:
        /* <DEDUP_REMOVED lines=16> */
.L_x_7126:
[----:B------:R-:W-:Y:S05]  /*10c60*/  BSYNC B2 ;  /* 0x0000000000027941 */ /* 0x000fea0003800000 */
.L_x_7125:
        /* <DEDUP_REMOVED lines=44> */
.L_x_7124:
[----:B------:R-:W-:Y:S05]  /*10f30*/  BSYNC B1 ;  /* 0x0000000000017941 */ /* 0x000fea0003800000 */
.L_x_7123:
        /* <DEDUP_REMOVED lines=14> */
.L_x_7127:
        /* <DEDUP_REMOVED lines=12> */
.L_x_7130:
[----:B------:R-:W-:-:S07]  /*110e0*/  MOV R190, R4 ;  /* 0x0000000400be7202 */ /* 0x000fce0000000f00 */
.L_x_7131:
[----:B------:R-:W-:Y:S05]  /*110f0*/  BSYNC B1 ;  /* 0x0000000000017941 */ /* 0x000fea0003800000 */
.L_x_7129:
        /* <DEDUP_REMOVED lines=16> */
.L_x_7135:
[----:B------:R-:W-:Y:S05]  /*11200*/  BSYNC B2 ;  /* 0x0000000000027941 */ /* 0x000fea0003800000 */
.L_x_7134:
        /* <DEDUP_REMOVED lines=44> */
.L_x_7133:
[----:B------:R-:W-:Y:S05]  /*114d0*/  BSYNC B1 ;  /* 0x0000000000017941 */ /* 0x000fea0003800000 */
.L_x_7132:
        /* <DEDUP_REMOVED lines=10> */
.L_x_7128:
        /* <DEDUP_REMOVED lines=12> */
.L_x_7137:
[----:B------:R-:W-:-:S07]  /*11640*/  IMAD.MOV.U32 R213, RZ, RZ, R4 ;  /* 0x000000ffffd57224 */ /* 0x000fce00078e0004 */
.L_x_7138:
[----:B------:R-:W-:Y:S05]  /*11650*/  BSYNC B1 ;  /* 0x0000000000017941 */ /* 0x000fea0003800000 */
.L_x_7136:
        /* <DEDUP_REMOVED lines=16> */
.L_x_7142:
[----:B------:R-:W-:Y:S05]  /*11760*/  BSYNC B2 ;  /* 0x0000000000027941 */ /* 0x000fea0003800000 */
.L_x_7141:
        /* <DEDUP_REMOVED lines=44> */
.L_x_7140:
[----:B------:R-:W-:Y:S05]  /*11a30*/  BSYNC B1 ;  /* 0x0000000000017941 */ /* 0x000fea0003800000 */
.L_x_7139:
        /* <DEDUP_REMOVED lines=14> */
.L_x_7143:
        /* <DEDUP_REMOVED lines=12> */
.L_x_7146:
[----:B------:R-:W-:-:S07]  /*11be0*/  MOV R191, R4 ;  /* 0x0000000400bf7202 */ /* 0x000fce0000000f00 */
.L_x_7147:
[----:B------:R-:W-:Y:S05]  /*11bf0*/  BSYNC B1 ;  /* 0x0000000000017941 */ /* 0x000fea0003800000 */
.L_x_7145:
        /* <DEDUP_REMOVED lines=18> */
.L_x_7151:
[----:B------:R-:W-:Y:S05]  /*11d20*/  BSYNC B2 ;  /* 0x0000000000027941 */ /* 0x000fea0003800000 */
.L_x_7150:
        /* <DEDUP_REMOVED lines=44> */
.L_x_7149:
[----:B------:R-:W-:Y:S05]  /*11ff0*/  BSYNC B1 ;  /* 0x0000000000017941 */ /* 0x000fea0003800000 */
.L_x_7148:
        /* <DEDUP_REMOVED lines=12> */
.L_x_7144:
        /* <DEDUP_REMOVED lines=24> */
[----:B------:R-:W-:Y:S01]  /*12240*/  IMAD.WIDE.U32 R172, R193, 0x10, R172 ;  /* 0x00000010c1ac7825 */ /* 0x000fe200078e00ac */
[----:B------:R-:W-:Y:S02]  /*12250*/  ISETP.NE.AND P2, PT, R166, RZ, PT ;  /* 0x000000ffa600720c */ /* 0x000fe40003f45270 */
[----:B------:R-:W-:Y:S01]  /*12260*/  F2FP.BF16.F32.PACK_AB R167, R217, R216 ;  /* 0x000000d8d9a7723e */ /* 0x000fe200000010ff */
[----:B0-----:R-:W-:Y:S01]  /*12270*/  @P0 IMAD.WIDE.U32 R220, R193, 0x10, R220 ;  /* 0x00000010c1dc0825 */ /* 0x001fe200078e00dc */
[----:B------:R-:W-:-:S02]  /*12280*/  F2FP.BF16.F32.PACK_AB R166, R215, R214 ;  /* 0x000000d6d7a6723e */ /* 0x000fc400000010ff */
[----:B------:R-:W-:Y:S01]  /*12290*/  F2FP.BF16.F32.PACK_AB R165, R211, R212 ;  /* 0x000000d4d3a5723e */ /* 0x000fe200000010ff */
[----:B-1----:R-:W-:Y:S01]  /*122a0*/  @P1 IMAD.WIDE.U32 R218, R193, 0x10, R218 ;  /* 0x00000010c1da1825 */ /* 0x002fe200078e00da */
[----:B------:R-:W-:Y:S02]  /*122b0*/  F2FP.BF16.F32.PACK_AB R164, R209, R210 ;  /* 0x000000d2d1a4723e */ /* 0x000fe400000010ff */
[----:B------:R-:W-:Y:S01]  /*122c0*/  LOP3.LUT R223, R223, R231, R225, 0xfe, !PT ;  /* 0x000000e7dfdf7212 */ /* 0x000fe200078efee1 */
[----:B------:R-:W-:Y:S01]  /*122d0*/  IMAD.WIDE.U32 R224, R194, 0x8, R168 ;  /* 0x00000008c2e07825 */ /* 0x000fe200078e00a8 */
[----:B------:R-:W-:Y:S01]  /*122e0*/  LOP3.LUT R222, R228, R229, RZ, 0xfc, !PT ;  /* 0x000000e5e4de7212 */ /* 0x000fe200078efcff */
[----:B------:R0:W-:Y:S04]  /*122f0*/  STG.E.128 desc[UR4][R226.64], R164 ;  /* 0x000000a4e2007986 */ /* 0x0001e8000c101d04 */
[----:B------:R0:W-:Y:S01]  /*12300*/  STG.E.64 desc[UR4][R224.64], R222 ;  /* 0x000000dee0007986 */ /* 0x0001e2000c101b04 */
[----:B------:R-:W-:Y:S05]  /*12310*/  @!P0 BRA `(.L_x_7152) ;  /* 0x0000000000508947 */ /* 0x000fea0003800000 */
        /* <DEDUP_REMOVED lines=20> */
.L_x_7152:
        /* <DEDUP_REMOVED lines=15> */
.L_x_7154:
[----:B------:R-:W-:-:S07]  /*12550*/  IMAD.MOV.U32 R222, RZ, RZ, R4 ;  /* 0x000000ffffde7224 */ /* 0x000fce00078e0004 */
.L_x_7155:
[----:B------:R-:W-:Y:S05]  /*12560*/  BSYNC B1 ;  /* 0x0000000000017941 */ /* 0x000fea0003800000 */
.L_x_7153:
        /* <DEDUP_REMOVED lines=16> */
.L_x_7159:
[----:B------:R-:W-:Y:S05]  /*12670*/  BSYNC B2 ;  /* 0x0000000000027941 */ /* 0x000fea0003800000 */
.L_x_7158:
        /* <DEDUP_REMOVED lines=44> */
.L_x_7157:
[----:B------:R-:W-:Y:S05]  /*12940*/  BSYNC B1 ;  /* 0x0000000000017941 */ /* 0x000fea0003800000 */
.L_x_7156:
[----:B------:R-:W-:Y:S02]  /*12950*/  I2FP.F32.U32 R173, R222 ;  /* 0x000000de00ad7245 */ /* 0x000fe40000201000 */
[C---:B-----5:R-:W-:Y:S02]  /*12960*/  SHF.L.U32 R218, R164.reuse, 0x10, RZ ;  /* 0x00000010a4da7819 */ /* 0x060fe400000006ff */
        /* <DEDUP_REMOVED lines=14> */
.L_x_7160:
        /* <DEDUP_REMOVED lines=12> */
.L_x_7163:
[----:B------:R-:W-:-:S07]  /*12b10*/  IMAD.MOV.U32 R2, RZ, RZ, R4 ;  /* 0x000000ffff027224 */ /* 0x000fce00078e0004 */
.L_x_7164:
[----:B------:R-:W-:Y:S05]  /*12b20*/  BSYNC B1 ;  /* 0x0000000000017941 */ /* 0x000fea0003800000 */
.L_x_7162:
        /* <DEDUP_REMOVED lines=16> */
.L_x_7168:
[----:B------:R-:W-:Y:S05]  /*12c30*/  BSYNC B2 ;  /* 0x0000000000027941 */ /* 0x000fea0003800000 */
.L_x_7167:
        /* <DEDUP_REMOVED lines=44> */
.L_x_7166:
[----:B------:R-:W-:Y:S05]  /*12f00*/  BSYNC B1 ;  /* 0x0000000000017941 */ /* 0x000fea0003800000 */
.L_x_7165:
        /* <DEDUP_REMOVED lines=10> */
.L_x_7161:
        /* <DEDUP_REMOVED lines=12> */
.L_x_7170:
[----:B------:R-:W-:-:S07]  /*13070*/  MOV R213, R4 ;  /* 0x0000000400d57202 */ /* 0x000fce0000000f00 */
.L_x_7171:
[----:B------:R-:W-:Y:S05]  /*13080*/  BSYNC B1 ;  /* 0x0000000000017941 */ /* 0x000fea0003800000 */
.L_x_7169:
        /* <DEDUP_REMOVED lines=16> */
.L_x_7175:
[----:B------:R-:W-:Y:S05]  /*13190*/  BSYNC B2 ;  /* 0x0000000000027941 */ /* 0x000fea0003800000 */
.L_x_7174:
        /* <DEDUP_REMOVED lines=44> */
.L_x_7173:
[----:B------:R-:W-:Y:S05]  /*13460*/  BSYNC B1 ;  /* 0x0000000000017941 */ /* 0x000fea0003800000 */
.L_x_7172:
        /* <DEDUP_REMOVED lines=16> */
.L_x_7176:
        /* <DEDUP_REMOVED lines=12> */
.L_x_7179:
[----:B------:R-:W-:-:S07]  /*13630*/  IMAD.MOV.U32 R0, RZ, RZ, R4 ;  /* 0x000000ffff007224 */ /* 0x000fce00078e0004 */
.L_x_7180:
[----:B------:R-:W-:Y:S05]  /*13640*/  BSYNC B1 ;  /* 0x0000000000017941 */ /* 0x000fea0003800000 */
.L_x_7178:
        /* <DEDUP_REMOVED lines=16> */
.L_x_7184:
[----:B------:R-:W-:Y:S05]  /*13750*/  BSYNC B2 ;  /* 0x0000000000027941 */ /* 0x000fea0003800000 */
.L_x_7183:
        /* <DEDUP_REMOVED lines=44> */
.L_x_7182:
[----:B------:R-:W-:Y:S05]  /*13a20*/  BSYNC B1 ;  /* 0x0000000000017941 */ /* 0x000fea0003800000 */
.L_x_7181:
        /* <DEDUP_REMOVED lines=12> */
.L_x_7177:
        /* <DEDUP_REMOVED lines=12> */
.L_x_7186:
[----:B------:R-:W-:-:S07]  /*13bb0*/  MOV R164, R4 ;  /* 0x0000000400a47202 */ /* 0x000fce0000000f00 */
.L_x_7187:
[----:B------:R-:W-:Y:S05]  /*13bc0*/  BSYNC B1 ;  /* 0x0000000000017941 */ /* 0x000fea0003800000 */
.L_x_7185:
        /* <DEDUP_REMOVED lines=16> */
.L_x_7191:
[----:B------:R-:W-:Y:S05]  /*13cd0*/  BSYNC B2 ;  /* 0x0000000000027941 */ /* 0x000fea0003800000 */
.L_x_7190:
        /* <DEDUP_REMOVED lines=44> */
.L_x_7189:
[----:B------:R-:W-:Y:S05]  /*13fa0*/  BSYNC B1 ;  /* 0x0000000000017941 */ /* 0x000fea0003800000 */
.L_x_7188:
        /* <DEDUP_REMOVED lines=16> */
.L_x_7192:
        /* <DEDUP_REMOVED lines=12> */
.L_x_7195:
[----:B------:R-:W-:-:S07]  /*14170*/  IMAD.MOV.U32 R186, RZ, RZ, R4 ;  /* 0x000000ffffba7224 */ /* 0x000fce00078e0004 */
.L_x_7196:
[----:B------:R-:W-:Y:S05]  /*14180*/  BSYNC B1 ;  /* 0x0000000000017941 */ /* 0x000fea0003800000 */
.L_x_7194:
        /* <DEDUP_REMOVED lines=16> */
.L_x_7200:
[----:B------:R-:W-:Y:S05]  /*14290*/  BSYNC B2 ;  /* 0x0000000000027941 */ /* 0x000fea0003800000 */
.L_x_7199:
        /* <DEDUP_REMOVED lines=44> */
.L_x_7198:
[----:B------:R-:W-:Y:S05]  /*14560*/  BSYNC B1 ;  /* 0x0000000000017941 */ /* 0x000fea0003800000 */
.L_x_7197:
        /* <DEDUP_REMOVED lines=10> */
.L_x_7193:
        /* <DEDUP_REMOVED lines=12> */
.L_x_7202:
[----:B------:R-:W-:-:S07]  /*146d0*/  MOV R213, R4 ;  /* 0x0000000400d57202 */ /* 0x000fce0000000f00 */
.L_x_7203:
[----:B------:R-:W-:Y:S05]  /*146e0*/  BSYNC B1 ;  /* 0x0000000000017941 */ /* 0x000fea0003800000 */
.L_x_7201:
        /* <DEDUP_REMOVED lines=16> */
.L_x_7207:
[----:B------:R-:W-:Y:S05]  /*147f0*/  BSYNC B2 ;  /* 0x0000000000027941 */ /* 0x000fea0003800000 */
.L_x_7206:
        /* <DEDUP_REMOVED lines=44> */
.L_x_7205:
[----:B------:R-:W-:Y:S05]  /*14ac0*/  BSYNC B1 ;  /* 0x0000000000017941 */ /* 0x000fea0003800000 */
.L_x_7204:
        /* <DEDUP_REMOVED lines=16> */
.L_x_7208:
        /* <DEDUP_REMOVED lines=12> */
.L_x_7211:
[----:B------:R-:W-:-:S07]  /*14c90*/  IMAD.MOV.U32 R187, RZ, RZ, R4 ;  /* 0x000000ffffbb7224 */ /* 0x000fce00078e0004 */
.L_x_7212:
[----:B------:R-:W-:Y:S05]  /*14ca0*/  BSYNC B1 ;  /* 0x0000000000017941 */ /* 0x000fea0003800000 */
.L_x_7210:
        /* <DEDUP_REMOVED lines=16> */
.L_x_7216:
[----:B------:R-:W-:Y:S05]  /*14db0*/  BSYNC B2 ;  /* 0x0000000000027941 */ /* 0x000fea0003800000 */
.L_x_7215:
        /* <DEDUP_REMOVED lines=44> */
.L_x_7214:
[----:B------:R-:W-:Y:S05]  /*15080*/  BSYNC B1 ;  /* 0x0000000000017941 */ /* 0x000fea0003800000 */
.L_x_7213:
        /* <DEDUP_REMOVED lines=12> */
.L_x_7209:
        /* <DEDUP_REMOVED lines=12> */
.L_x_7218:
[----:B------:R-:W-:-:S07]  /*15210*/  MOV R213, R4 ;  /* 0x0000000400d57202 */ /* 0x000fce0000000f00 */
.L_x_7219:
[----:B------:R-:W-:Y:S05]  /*15220*/  BSYNC B1 ;  /* 0x0000000000017941 */ /* 0x000fea0003800000 */
.L_x_7217:
        /* <DEDUP_REMOVED lines=16> */
.L_x_7223:
[----:B------:R-:W-:Y:S05]  /*15330*/  BSYNC B2 ;  /* 0x0000000000027941 */ /* 0x000fea0003800000 */
.L_x_7222:
        /* <DEDUP_REMOVED lines=44> */
.L_x_7221:
[----:B------:R-:W-:Y:S05]  /*15600*/  BSYNC B1 ;  /* 0x0000000000017941 */ /* 0x000fea0003800000 */
.L_x_7220:
        /* <DEDUP_REMOVED lines=16> */
.L_x_7224:
        /* <DEDUP_REMOVED lines=12> */
.L_x_7227:
[----:B------:R-:W-:-:S07]  /*157d0*/  IMAD.MOV.U32 R166, RZ, RZ, R4 ;  /* 0x000000ffffa67224 */ /* 0x000fce00078e0004 */
.L_x_7228:
[----:B------:R-:W-:Y:S05]  /*157e0*/  BSYNC B1 ;  /* 0x0000000000017941 */ /* 0x000fea0003800000 */
.L_x_7226:
        /* <DEDUP_REMOVED lines=16> */
.L_x_7232:
[----:B------:R-:W-:Y:S05]  /*158f0*/  BSYNC B2 ;  /* 0x0000000000027941 */ /* 0x000fea0003800000 */
.L_x_7231:
        /* <DEDUP_REMOVED lines=44> */
.L_x_7230:
[----:B------:R-:W-:Y:S05]  /*15bc0*/  BSYNC B1 ;  /* 0x0000000000017941 */ /* 0x000fea0003800000 */
.L_x_7229:
        /* <DEDUP_REMOVED lines=10> */
.L_x_7225:
        /* <DEDUP_REMOVED lines=12> */
.L_x_7234:
[----:B------:R-:W-:-:S07]  /*15d30*/  MOV R166, R4 ;  /* 0x0000000400a67202 */ /* 0x000fce0000000f00 */
.L_x_7235:
[----:B------:R-:W-:Y:S05]  /*15d40*/  BSYNC B1 ;  /* 0x0000000000017941 */ /* 0x000fea0003800000 */
.L_x_7233:
        /* <DEDUP_REMOVED lines=16> */
.L_x_7239:
[----:B------:R-:W-:Y:S05]  /*15e50*/  BSYNC B2 ;  /* 0x0000000000027941 */ /* 0x000fea0003800000 */
.L_x_7238:
        /* <DEDUP_REMOVED lines=44> */
.L_x_7237:
[----:B------:R-:W-:Y:S05]  /*16120*/  BSYNC B1 ;  /* 0x0000000000017941 */ /* 0x000fea0003800000 */
.L_x_7236:
        /* <DEDUP_REMOVED lines=14> */
.L_x_7240:
        /* <DEDUP_REMOVED lines=12> */
.L_x_7243:
[----:B------:R-:W-:-:S07]  /*162d0*/  IMAD.MOV.U32 R166, RZ, RZ, R4 ;  /* 0x000000ffffa67224 */ /* 0x000fce00078e0004 */
.L_x_7244:
[----:B------:R-:W-:Y:S05]  /*162e0*/  BSYNC B1 ;  /* 0x0000000000017941 */ /* 0x000fea0003800000 */
.L_x_7242:
        /* <DEDUP_REMOVED lines=16> */
.L_x_7248:
[----:B------:R-:W-:Y:S05]  /*163f0*/  BSYNC B2 ;  /* 0x0000000000027941 */ /* 0x000fea0003800000 */
.L_x_7247:
        /* <DEDUP_REMOVED lines=44> */
.L_x_7246:
[----:B------:R-:W-:Y:S05]  /*166c0*/  BSYNC B1 ;  /* 0x0000000000017941 */ /* 0x000fea0003800000 */
.L_x_7245:
        /* <DEDUP_REMOVED lines=12> */
.L_x_7241:
        /* <DEDUP_REMOVED lines=12> */
.L_x_7250:
[----:B------:R-:W-:-:S07]  /*16850*/  MOV R166, R4 ;  /* 0x0000000400a67202 */ /* 0x000fce0000000f00 */
.L_x_7251:
[----:B------:R-:W-:Y:S05]  /*16860*/  BSYNC B1 ;  /* 0x0000000000017941 */ /* 0x000fea0003800000 */
.L_x_7249:
        /* <DEDUP_REMOVED lines=16> */
.L_x_7255:
[----:B------:R-:W-:Y:S05]  /*16970*/  BSYNC B2 ;  /* 0x0000000000027941 */ /* 0x000fea0003800000 */
.L_x_7254:
        /* <DEDUP_REMOVED lines=44> */
.L_x_7253:
[----:B------:R-:W-:Y:S05]  /*16c40*/  BSYNC B1 ;  /* 0x0000000000017941 */ /* 0x000fea0003800000 */
.L_x_7252:
        /* <DEDUP_REMOVED lines=14> */
.L_x_7256:
        /* <DEDUP_REMOVED lines=12> */
.L_x_7259:
[----:B------:R-:W-:-:S07]  /*16df0*/  IMAD.MOV.U32 R190, RZ, RZ, R4 ;  /* 0x000000ffffbe7224 */ /* 0x000fce00078e0004 */
.L_x_7260:
[----:B------:R-:W-:Y:S05]  /*16e00*/  BSYNC B1 ;  /* 0x0000000000017941 */ /* 0x000fea0003800000 */
.L_x_7258:
        /* <DEDUP_REMOVED lines=16> */
.L_x_7264:
[----:B------:R-:W-:Y:S05]  /*16f10*/  BSYNC B2 ;  /* 0x0000000000027941 */ /* 0x000fea0003800000 */
.L_x_7263:
        /* <DEDUP_REMOVED lines=44> */
.L_x_7262:
[----:B------:R-:W-:Y:S05]  /*171e0*/  BSYNC B1 ;  /* 0x0000000000017941 */ /* 0x000fea0003800000 */
.L_x_7261:
        /* <DEDUP_REMOVED lines=10> */
.L_x_7257:
        /* <DEDUP_REMOVED lines=12> */
.L_x_7266:
[----:B------:R-:W-:-:S07]  /*17350*/  MOV R213, R4 ;  /* 0x0000000400d57202 */ /* 0x000fce0000000f00 */
.L_x_7267:
[----:B------:R-:W-:Y:S05]  /*17360*/  BSYNC B1 ;  /* 0x0000000000017941 */ /* 0x000fea0003800000 */
.L_x_7265:
        /* <DEDUP_REMOVED lines=16> */
.L_x_7271:
[----:B------:R-:W-:Y:S05]  /*17470*/  BSYNC B2 ;  /* 0x0000000000027941 */ /* 0x000fea0003800000 */
.L_x_7270:
        /* <DEDUP_REMOVED lines=44> */
.L_x_7269:
[----:B------:R-:W-:Y:S05]  /*17740*/  BSYNC B1 ;  /* 0x0000000000017941 */ /* 0x000fea0003800000 */
.L_x_7268:
        /* <DEDUP_REMOVED lines=14> */
.L_x_7272:
        /* <DEDUP_REMOVED lines=12> */
.L_x_7275:
[----:B------:R-:W-:-:S07]  /*178f0*/  IMAD.MOV.U32 R191, RZ, RZ, R4 ;  /* 0x000000ffffbf7224 */ /* 0x000fce00078e0004 */
.L_x_7276:
[----:B------:R-:W-:Y:S05]  /*17900*/  BSYNC B1 ;  /* 0x0000000000017941 */ /* 0x000fea0003800000 */
.L_x_7274:
        /* <DEDUP_REMOVED lines=16> */
.L_x_7280:
[----:B------:R-:W-:Y:S05]  /*17a10*/  BSYNC B2 ;  /* 0x0000000000027941 */ /* 0x000fea0003800000 */
.L_x_7279:
        /* <DEDUP_REMOVED lines=44> */
.L_x_7278:
[----:B------:R-:W-:Y:S05]  /*17ce0*/  BSYNC B1 ;  /* 0x0000000000017941 */ /* 0x000fea0003800000 */
.L_x_7277:
        /* <DEDUP_REMOVED lines=12> */
.L_x_7273:
        /* <DEDUP_REMOVED lines=10> */
[C---:B------:R-:W-:Y:S01]  /*17e50*/  LOP3.LUT P5, RZ, R3.reuse, 0x4, RZ, 0xc0, !PT ;  /* 0x0000000403ff7812 */ /* 0x040fe200078ac0ff */
        /* <DEDUP_REMOVED lines=11> */
[----:B------:R-:W-:-:S03]  /*17f10*/  LOP3.LUT R167, R167, R197, R195, 0xfe, !PT ;  /* 0x000000c5a7a77212 */ /* 0x000fc600078efec3 */
        /* <DEDUP_REMOVED lines=16> */
[----:B------:R-:W-:-:S04]  /*18020*/  FADD.FTZ R173, R198, R215 ;  /* 0x000000d7c6ad7221 */ /* 0x000fc80000010000 */
[----:B------:R-:W-:Y:S01]  /*18030*/  FADD.FTZ R198, R173, R216 ;  /* 0x000000d8adc67221 */ /* 0x000fe20000010000 */
[----:B------:R-:W-:-:S04]  /*18040*/  IMAD.WIDE.U32 R172, R172, 0x100, RZ ;  /* 0x00000100acac7825 */ /* 0x000fc800078e00ff */
[----:B------:R-:W-:Y:S01]  /*18050*/  FADD.FTZ R198, R198, R217 ;  /* 0x000000d9c6c67221 */ /* 0x000fe20000010000 */
[----:B------:R-:W-:-:S03]  /*18060*/  LOP3.LUT R173, R173, R167, R165, 0xfe, !PT ;  /* 0x000000a7adad7212 */ /* 0x000fc600078efea5 */
[----:B------:R-:W-:Y:S01]  /*18070*/  FADD.FTZ R165, R198, R219 ;  /* 0x000000dbc6a57221 */ /* 0x000fe20000010000 */
[----:B------:R-:W-:Y:S02]  /*18080*/  LOP3.LUT R197, R172, R166, R164, 0xfe, !PT ;  /* 0x000000a6acc57212 */ /* 0x000fe400078efea4 */
[----:B------:R-:W-:Y:S01]  /*18090*/  SEL R198, RZ, 0x1, P1 ;  /* 0x00000001ffc67807 */ /* 0x000fe20000800000 */
[----:B------:R-:W-:Y:S01]  /*180a0*/  FADD.FTZ R172, R165, R218 ;  /* 0x000000daa5ac7221 */ /* 0x000fe20000010000 */
[----:B------:R-:W-:Y:S02]  /*180b0*/  F2FP.BF16.F32.PACK_AB R167, R225, R224 ;  /* 0x000000e0e1a7723e */ /* 0x000fe400000010ff */
[----:B------:R-:W-:Y:S01]  /*180c0*/  F2FP.BF16.F32.PACK_AB R166, R222, R223 ;  /* 0x000000dfdea6723e */ /* 0x000fe200000010ff */
[----:B------:R-:W-:Y:S01]  /*180d0*/  FADD.FTZ R195, R172, R221 ;  /* 0x000000ddacc37221 */ /* 0x000fe20000010000 */
[----:B------:R-:W-:Y:S02]  /*180e0*/  F2FP.BF16.F32.PACK_AB R165, R220, R221 ;  /* 0x000000dddca5723e */ /* 0x000fe400000010ff */
[----:B------:R-:W-:-:S02]  /*180f0*/  F2FP.BF16.F32.PACK_AB R164, R218, R219 ;  /* 0x000000dbdaa4723e */ /* 0x000fc400000010ff */
[----:B------:R-:W-:Y:S01]  /*18100*/  LOP3.LUT R172, R197, R198, RZ, 0xfc, !PT ;  /* 0x000000c6c5ac7212 */ /* 0x000fe200078efcff */
[----:B------:R-:W-:Y:S01]  /*18110*/  FADD.FTZ R198, R195, R220 ;  /* 0x000000dcc3c67221 */ /* 0x000fe20000010000 */
[----:B------:R-:W-:Y:S01]  /*18120*/  ISETP.NE.AND P1, PT, R184, RZ, PT ;  /* 0x000000ffb800720c */ /* 0x000fe20003f25270 */
[----:B------:R0:W-:Y:S02]  /*18130*/  STG.E.128 desc[UR4][R174.64], R164 ;  /* 0x000000a4ae007986 */ /* 0x0001e4000c101d04 */
[----:B------:R-:W-:Y:S02]  /*18140*/  FADD.FTZ R195, R198, R223 ;  /* 0x000000dfc6c37221 */ /* 0x000fe40000010000 */
[----:B------:R0:W-:Y:S02]  /*18150*/  STG.E.64 desc[UR4][R168.64], R172 ;  /* 0x000000aca8007986 */ /* 0x0001e4000c101b04 */
        /* <DEDUP_REMOVED lines=23> */
.L_x_7281:
        /* <DEDUP_REMOVED lines=88> */
.L_x_7295:
[----:B------:R-:W-:Y:S01]  /*18850*/  FMUL.FTZ R164, R169, R169 ;  /* 0x000000a9a9a47220 */ /* 0x000fe20000410000 */
[----:B------:R-:W-:Y:S01]  /*18860*/  LOP3.LUT P2, RZ, R3, 0x40, RZ, 0xc0, !PT ;  /* 0x0000004003ff7812 */ /* 0x000fe2000784c0ff */
[----:B01----:R-:W-:Y:S01]  /*18870*/  FADD.FTZ R168, R168, R175 ;  /* 0x000000afa8a87221 */ /* 0x003fe20000010000 */
[----:B------:R-:W0:Y:S02]  /*18880*/  @!P1 LDC.64 R166, c[0x0][0x250] ;  /* 0x00009400ffa69b82 */ /* 0x000e240000000a00 */
[----:B------:R-:W-:Y:S01]  /*18890*/  FSEL R164, R164, RZ, P2 ;  /* 0x000000ffa4a47208 */ /* 0x000fe20001000000 */
[----:B------:R-:W-:Y:S01]  /*188a0*/  FFMA.FTZ R165, R168, R165, UR6 ;  /* 0x00000006a8a57e23 */ /* 0x000fe200080100a5 */
[----:B------:R-:W-:-:S03]  /*188b0*/  FSEL R168, R169, RZ, !P2 ;  /* 0x000000ffa9a87208 */ /* 0x000fc60005000000 */
        /* <DEDUP_REMOVED lines=16> */
[----:B0-----:R-:W-:-:S04]  /*189c0*/  @!P1 IMAD.WIDE R166, R185, 0x4, R166 ;  /* 0x00000004b9a69825 */ /* 0x001fc800078e02a6 */
[C---:B------:R-:W-:Y:S01]  /*189d0*/  FADD.FTZ R176, -R168.reuse, R201 ;  /* 0x000000c9a8b07221 */ /* 0x040fe20000010100 */
[C---:B------:R-:W-:Y:S01]  /*189e0*/  FADD.FTZ R204, -R168.reuse, R204 ;  /* 0x000000cca8cc7221 */ /* 0x040fe20000010100 */
[C---:B------:R-:W-:Y:S01]  /*189f0*/  FADD.FTZ R178, -R168.reuse, R203 ;  /* 0x000000cba8b27221 */ /* 0x040fe20000010100 */
[C---:B------:R-:W-:Y:S01]  /*18a00*/  FADD.FTZ R206, -R168.reuse, R206 ;  /* 0x000000cea8ce7221 */ /* 0x040fe20000010100 */
[----:B------:R-:W-:Y:S01]  /*18a10*/  FADD.FTZ R196, -R168, R205 ;  /* 0x000000cda8c47221 */ /* 0x000fe20000010100 */
[C---:B--2---:R-:W-:Y:S01]  /*18a20*/  FMUL.FTZ R177, R175.reuse, R174 ;  /* 0x000000aeafb17220 */ /* 0x044fe20000410000 */
[C---:B------:R-:W-:Y:S01]  /*18a30*/  FMUL.FTZ R174, R175.reuse, R198 ;  /* 0x000000c6afae7220 */ /* 0x040fe20000410000 */
[C---:B------:R-:W-:Y:S01]  /*18a40*/  FMUL.FTZ R197, R175.reuse, R246 ;  /* 0x000000f6afc57220 */ /* 0x040fe20000410000 */
[----:B------:R-:W-:Y:S01]  /*18a50*/  FMUL.FTZ R248, R175, R248 ;  /* 0x000000f8aff87220 */ /* 0x000fe20000410000 */
[----:B------:R-:W-:Y:S01]  /*18a60*/  FFMA.FTZ R171, R88, R177, R152 ;  /* 0x000000b158ab7223 */ /* 0x000fe20000010098 */
[----:B------:R-:W-:Y:S01]  /*18a70*/  FFMA.FTZ R198, R89, R174, R153 ;  /* 0x000000ae59c67223 */ /* 0x000fe20000010099 */
[C---:B------:R-:W-:Y:S01]  /*18a80*/  FMUL.FTZ R195, R175.reuse, R172 ;  /* 0x000000acafc37220 */ /* 0x040fe20000410000 */
[C---:B------:R-:W-:Y:S01]  /*18a90*/  FMUL.FTZ R244, R175.reuse, R244 ;  /* 0x000000f4aff47220 */ /* 0x040fe20000410000 */
        /* <DEDUP_REMOVED lines=14> */
[----:B------:R0:W-:Y:S01]  /*18b80*/  @!P1 STG.E desc[UR4][R166.64], R169 ;  /* 0x000000a9a6009986 */ /* 0x0001e2000c101904 */
[----:B------:R-:W-:Y:S01]  /*18b90*/  F2FP.BF16.F32.PACK_AB R168, R198, R171 ;  /* 0x000000abc6a8723e */ /* 0x000fe200000010ff */
[C---:B------:R-:W-:Y:S01]  /*18ba0*/  FMUL.FTZ R203, R175.reuse, R250 ;  /* 0x000000faafcb7220 */ /* 0x040fe20000410000 */
[----:B------:R-:W-:Y:S01]  /*18bb0*/  FMUL.FTZ R252, R175, R252 ;  /* 0x000000fcaffc7220 */ /* 0x000fe20000410000 */
[----:B------:R-:W-:Y:S01]  /*18bc0*/  FFMA.FTZ R171, R90, R195, R154 ;  /* 0x000000c35aab7223 */ /* 0x000fe2000001009a */
[----:B------:R-:W-:Y:S01]  /*18bd0*/  FFMA.FTZ R172, R91, R244, R155 ;  /* 0x000000f45bac7223 */ /* 0x000fe2000001009b */
[----:B------:R-:W-:Y:S01]  /*18be0*/  IMAD.SHL.U32 R198, R170, 0x10, RZ ;  /* 0x00000010aac67824 */ /* 0x000fe200078e00ff */
[----:B------:R-:W-:Y:S01]  /*18bf0*/  SHF.R.U32.HI R179, RZ, 0x1c, R170 ;  /* 0x0000001cffb37819 */ /* 0x000fe200000116aa */
[----:B------:R-:W-:Y:S01]  /*18c00*/  FFMA.FTZ R173, R86, R203, R150 ;  /* 0x000000cb56ad7223 */ /* 0x000fe20000010096 */
[----:B------:R-:W-:Y:S01]  /*18c10*/  FFMA.FTZ R216, R87, R252, R151 ;  /* 0x000000fc57d87223 */ /* 0x000fe20000010097 */
[----:B-1----:R-:W-:-:S04]  /*18c20*/  @!P1 IMAD.WIDE R164, R185, 0x4, R164 ;  /* 0x00000004b9a49825 */ /* 0x002fc800078e02a4 */
[----:B------:R-:W-:Y:S01]  /*18c30*/  FMUL.FTZ R201, R175, R204 ;  /* 0x000000ccafc97220 */ /* 0x000fe20000410000 */
[----:B0-----:R-:W-:Y:S01]  /*18c40*/  FFMA.FTZ R166, R84, R197, R148 ;  /* 0x000000c554a67223 */ /* 0x001fe20000010094 */
[----:B------:R-:W-:Y:S01]  /*18c50*/  FFMA.FTZ R167, R85, R248, R149 ;  /* 0x000000f855a77223 */ /* 0x000fe20000010095 */
[----:B------:R-:W-:Y:S01]  /*18c60*/  F2FP.BF16.F32.PACK_AB R169, R172, R171 ;  /* 0x000000abaca9723e */ /* 0x000fe200000010ff */
[C---:B------:R-:W-:Y:S01]  /*18c70*/  FMUL.FTZ R178, R175.reuse, R178 ;  /* 0x000000b2afb27220 */ /* 0x040fe20000410000 */
[----:B------:R-:W-:Y:S01]  /*18c80*/  IADD3 R172, P2, R198, UR10, RZ ;  /* 0x0000000ac6ac7c10 */ /* 0x000fe2000ff5e0ff */
[----:B------:R-:W-:Y:S01]  /*18c90*/  FMUL.FTZ R199, R175, R202 ;  /* 0x000000caafc77220 */ /* 0x000fe20000410000 */
[----:B------:R-:W-:Y:S01]  /*18ca0*/  F2FP.BF16.F32.PACK_AB R170, R167, R166 ;  /* 0x000000a6a7aa723e */ /* 0x000fe200000010ff */
[----:B------:R-:W-:Y:S01]  /*18cb0*/  FFMA.FTZ R166, R52, R197, R116 ;  /* 0x000000c534a67223 */ /* 0x000fe20000010074 */
[----:B------:R-:W-:Y:S01]  /*18cc0*/  FFMA.FTZ R197, R53, R248, R117 ;  /* 0x000000f835c57223 */ /* 0x000fe20000010075 */
[C---:B------:R-:W-:Y:S01]  /*18cd0*/  FMUL.FTZ R176, R175.reuse, R176 ;  /* 0x000000b0afb07220 */ /* 0x040fe20000410000 */
[----:B------:R-:W-:Y:S01]  /*18ce0*/  F2FP.BF16.F32.PACK_AB R171, R216, R173 ;  /* 0x000000add8ab723e */ /* 0x000fe200000010ff */
[C---:B------:R-:W-:Y:S01]  /*18cf0*/  FMUL.FTZ R205, R175.reuse, R206 ;  /* 0x000000ceafcd7220 */ /* 0x040fe20000410000 */
[C---:B------:R-:W-:Y:S01]  /*18d00*/  FMUL.FTZ R225, R175.reuse, R208 ;  /* 0x000000d0afe17220 */ /* 0x040fe20000410000 */
[----:B------:R-:W-:Y:S01]  /*18d10*/  FMUL.FTZ R217, R175, R214 ;  /* 0x000000d6afd97220 */ /* 0x000fe20000410000 */
[----:B------:R-:W-:Y:S01]  /*18d20*/  IADD3.X R173, R179, UR11, RZ, P2, !PT ;  /* 0x0000000bb3ad7c10 */ /* 0x000fe200097fe4ff */
        /* <DEDUP_REMOVED lines=18> */
[----:B------:R-:W-:Y:S01]  /*18e50*/  F2FP.BF16.F32.PACK_AB R166, R197, R166 ;  /* 0x000000a6c5a6723e */ /* 0x000fe200000010ff */
[----:B------:R-:W-:Y:S01]  /*18e60*/  FFMA.FTZ R202, R82, R201, R146 ;  /* 0x000000c952ca7223 */ /* 0x000fe20000010092 */
[----:B------:R-:W-:Y:S01]  /*18e70*/  FFMA.FTZ R196, R80, R199, R144 ;  /* 0x000000c750c47223 */ /* 0x000fe20000010090 */
        /* <DEDUP_REMOVED lines=8> */
[----:B0-----:R-:W-:Y:S01]  /*18f00*/  FFMA.FTZ R175, R83, R178, R147 ;  /* 0x000000b253af7223 */ /* 0x001fe20000010093 */
        /* <DEDUP_REMOVED lines=9> */
[----:B------:R-:W-:Y:S01]  /*18fa0*/  F2FP.BF16.F32.PACK_AB R174, R195, R174 ;  /* 0x000000aec3ae723e */ /* 0x000fe200000010ff */
[----:B-1----:R-:W-:Y:S01]  /*18fb0*/  FFMA.FTZ R172, R48, R199, R112 ;  /* 0x000000c730ac7223 */ /* 0x002fe20000010070 */
[----:B------:R-:W-:Y:S01]  /*18fc0*/  F2FP.BF16.F32.PACK_AB R169, R175, R202 ;  /* 0x000000caafa9723e */ /* 0x000fe200000010ff */
[----:B------:R-:W-:Y:S01]  /*18fd0*/  FFMA.FTZ R173, R50, R201, R114 ;  /* 0x000000c932ad7223 */ /* 0x000fe20000010072 */
[----:B------:R-:W-:Y:S01]  /*18fe0*/  F2FP.BF16.F32.PACK_AB R168, R197, R196 ;  /* 0x000000c4c5a8723e */ /* 0x000fe200000010ff */
[----:B------:R-:W0:Y:S01]  /*18ff0*/  LDC.64 R202, c[0x0][0x2b8] ;  /* 0x0000ae00ffca7b82 */ /* 0x000e220000000a00 */
[----:B------:R-:W-:Y:S01]  /*19000*/  FFMA.FTZ R175, R46, R225, R110 ;  /* 0x000000e12eaf7223 */ /* 0x000fe2000001006e */
[----:B------:R-:W-:Y:S01]  /*19010*/  FFMA.FTZ R170, R76, R205, R140 ;  /* 0x000000cd4caa7223 */ /* 0x000fe2000001008c */
[----:B------:R-:W-:Y:S01]  /*19020*/  FFMA.FTZ R171, R77, R204, R141 ;  /* 0x000000cc4dab7223 */ /* 0x000fe2000001008d */
[----:B------:R-:W-:Y:S01]  /*19030*/  F2FP.BF16.F32.PACK_AB R172, R177, R172 ;  /* 0x000000acb1ac723e */ /* 0x000fe200000010ff */
[----:B------:R-:W-:Y:S01]  /*19040*/  FFMA.FTZ R177, R73, R208, R137 ;  /* 0x000000d049b17223 */ /* 0x000fe20000010089 */
[----:B------:R-:W-:Y:S01]  /*19050*/  F2FP.BF16.F32.PACK_AB R173, R178, R173 ;  /* 0x000000adb2ad723e */ /* 0x000fe200000010ff */
[----:B------:R-:W-:Y:S01]  /*19060*/  FFMA.FTZ R178, R74, R215, R138 ;  /* 0x000000d74ab27223 */ /* 0x000fe2000001008a */
[----:B------:R-:W1:Y:S01]  /*19070*/  LDC.64 R196, c[0x0][0x2c0] ;  /* 0x0000b000ffc47b82 */ /* 0x000e620000000a00 */
[----:B------:R-:W-:Y:S01]  /*19080*/  F2FP.BF16.F32.PACK_AB R175, R200, R175 ;  /* 0x000000afc8af723e */ /* 0x000fe200000010ff */
[----:B------:R-:W-:Y:S01]  /*19090*/  FFMA.FTZ R195, R75, R212, R139 ;  /* 0x000000d44bc37223 */ /* 0x000fe2000001008b */
[----:B------:R-:W-:Y:S01]  /*190a0*/  FFMA.FTZ R199, R68, R219, R132 ;  /* 0x000000db44c77223 */ /* 0x000fe20000010084 */
[----:B------:R-:W-:Y:S01]  /*190b0*/  FFMA.FTZ R200, R69, R216, R133 ;  /* 0x000000d845c87223 */ /* 0x000fe20000010085 */
[----:B------:R-:W-:Y:S01]  /*190c0*/  F2FP.BF16.F32.PACK_AB R170, R171, R170 ;  /* 0x000000aaabaa723e */ /* 0x000fe200000010ff */
[----:B------:R-:W-:Y:S01]  /*190d0*/  FFMA.FTZ R201, R70, R221, R134 ;  /* 0x000000dd46c97223 */ /* 0x000fe20000010086 */
[----:B------:R-:W-:Y:S01]  /*190e0*/  IADD3 R198, P1, R198, UR12, RZ ;  /* 0x0000000cc6c67c10 */ /* 0x000fe2000ff3e0ff */
        /* <DEDUP_REMOVED lines=8> */
[----:B------:R-:W-:Y:S01]  /*19170*/  IADD3.X R199, R179, UR13, RZ, P1, !PT ;  /* 0x0000000db3c77c10 */ /* 0x000fe20008ffe4ff */
[----:B------:R-:W-:Y:S01]  /*19180*/  FFMA.FTZ R219, R36, R219, R100 ;  /* 0x000000db24db7223 */ /* 0x000fe20000010064 */
[----:B------:R-:W-:Y:S01]  /*19190*/  F2FP.BF16.F32.PACK_AB R167, R252, R167 ;  /* 0x000000a7fca7723e */ /* 0x000fe200000010ff */
[----:B------:R-:W-:Y:S01]  /*191a0*/  FFMA.FTZ R221, R38, R221, R102 ;  /* 0x000000dd26dd7223 */ /* 0x000fe20000010066 */
[----:B------:R-:W-:Y:S01]  /*191b0*/  F2FP.BF16.F32.PACK_AB R179, R204, R201 ;  /* 0x000000c9ccb3723e */ /* 0x000fe200000010ff */
[----:B0-----:R-:W-:Y:S01]  /*191c0*/  IMAD.WIDE.U32 R200, R192, 0x10, R202 ;  /* 0x00000010c0c87825 */ /* 0x001fe200078e00ca */
[----:B------:R-:W-:Y:S01]  /*191d0*/  F2FP.BF16.F32.PACK_AB R171, R218, R171 ;  /* 0x000000abdaab723e */ /* 0x000fe200000010ff */
[----:B------:R0:W-:Y:S02]  /*191e0*/  STG.E.128 desc[UR4][R198.64], R164 ;  /* 0x000000a4c6007986 */ /* 0x0001e4000c101d04 */
[----:B------:R-:W-:Y:S01]  /*191f0*/  FFMA.FTZ R226, R39, R226, R103 ;  /* 0x000000e227e27223 */ /* 0x000fe20000010067 */
[----:B-1----:R-:W-:Y:S01]  /*19200*/  IMAD.WIDE.U32 R204, R192, 0x10, R196 ;  /* 0x00000010c0cc7825 */ /* 0x002fe200078e00c4 */
[----:B------:R-:W-:Y:S01]  /*19210*/  SHF.L.U32 R192, R193, 0x4, RZ ;  /* 0x00000004c1c07819 */ /* 0x000fe200000006ff */
[----:B------:R1:W-:Y:S02]  /*19220*/  STG.E.128 desc[UR4][R200.64], R168 ;  /* 0x000000a8c8007986 */ /* 0x0003e4000c101d04 */
[----:B------:R-:W-:Y:S01]  /*19230*/  FFMA.FTZ R212, R43, R212, R107 ;  /* 0x000000d42bd47223 */ /* 0x000fe2000001006b */
[C---:B------:R-:W-:Y:S01]  /*19240*/  IMAD.WIDE.U32 R202, R194.reuse, 0x10, R202 ;  /* 0x00000010c2ca7825 */ /* 0x040fe200078e00ca */
[----:B------:R-:W-:Y:S01]  /*19250*/  SHF.R.U32.HI R193, RZ, 0x1c, R193 ;  /* 0x0000001cffc17819 */ /* 0x000fe200000116c1 */
[----:B------:R2:W-:Y:S02]  /*19260*/  STG.E.128 desc[UR4][R204.64], R172 ;  /* 0x000000accc007986 */ /* 0x0005e4000c101d04 */
[----:B------:R-:W-:-:S04]  /*19270*/  IMAD.WIDE.U32 R194, R194, 0x10, R196 ;  /* 0x00000010c2c27825 */ /* 0x000fc800078e00c4 */
[----:B------:R-:W-:Y:S01]  /*19280*/  FFMA.FTZ R197, R33, R206, R97 ;  /* 0x000000ce21c57223 */ /* 0x000fe20000010061 */
[----:B------:R3:W-:Y:S01]  /*19290*/  STG.E.128 desc[UR4][R202.64], R176 ;  /* 0x000000b0ca007986 */ /* 0x0007e2000c101d04 */
[----:B0-----:R-:W-:Y:S01]  /*192a0*/  FFMA.FTZ R166, R37, R216, R101 ;  /* 0x000000d825a67223 */ /* 0x001fe20000010065 */
[----:B------:R-:W-:Y:S02]  /*192b0*/  F2FP.BF16.F32.PACK_AB R167, R226, R221 ;  /* 0x000000dde2a7723e */ /* 0x000fe400000010ff */
[----:B------:R-:W-:Y:S01]  /*192c0*/  F2FP.BF16.F32.PACK_AB R165, R212, R215 ;  /* 0x000000d7d4a5723e */ /* 0x000fe200000010ff */
[----:B-1----:R-:W-:Y:S01]  /*192d0*/  FFMA.FTZ R168, R64, R207, R128 ;  /* 0x000000cf40a87223 */ /* 0x002fe20000010080 */
[----:B------:R-:W-:Y:S01]  /*192e0*/  FFMA.FTZ R169, R65, R206, R129 ;  /* 0x000000ce41a97223 */ /* 0x000fe20000010081 */
[----:B------:R-:W-:Y:S01]  /*192f0*/  FFMA.FTZ R170, R67, R210, R131 ;  /* 0x000000d243aa7223 */ /* 0x000fe20000010083 */
[----:B------:R-:W-:Y:S01]  /*19300*/  FFMA.FTZ R171, R60, R217, R124 ;  /* 0x000000d93cab7223 */ /* 0x000fe2000001007c */
[----:B--2---:R-:W-:Y:S01]  /*19310*/  FFMA.FTZ R172, R61, R214, R125 ;  /* 0x000000d63dac7223 */ /* 0x004fe2000001007d */
[----:B------:R-:W-:Y:S01]  /*19320*/  FFMA.FTZ R173, R62, R223, R126 ;  /* 0x000000df3ead7223 */ /* 0x000fe2000001007e */
[----:B------:R-:W-:Y:S01]  /*19330*/  F2FP.BF16.F32.PACK_AB R168, R169, R168 ;  /* 0x000000a8a9a8723e */ /* 0x000fe200000010ff */
[----:B------:R-:W-:Y:S01]  /*19340*/  FFMA.FTZ R169, R66, R211, R130 ;  /* 0x000000d342a97223 */ /* 0x000fe20000010082 */
[----:B---3--:R-:W0:Y:S01]  /*19350*/  LDC.64 R178, c[0x0][0x210] ;  /* 0x00008400ffb27b82 */ /* 0x008e220000000a00 */
        /* <DEDUP_REMOVED lines=9> */
[----:B------:R-:W-:Y:S01]  /*193f0*/  IADD3 R176, P1, R192, UR10, RZ ;  /* 0x0000000ac0b07c10 */ /* 0x000fe2000ff3e0ff */
[----:B------:R-:W-:Y:S01]  /*19400*/  FFMA.FTZ R173, R34, R211, R98 ;  /* 0x000000d322ad7223 */ /* 0x000fe20000010062 */
[----:B------:R-:W-:Y:S01]  /*19410*/  FFMA.FTZ R172, R32, R207, R96 ;  /* 0x000000cf20ac7223 */ /* 0x000fe20000010060 */
[----:B------:R-:W-:-:S02]  /*19420*/  IADD3 R192, P2, R192, UR12, RZ ;  /* 0x0000000cc0c07c10 */ /* 0x000fc4000ff5e0ff */
[----:B------:R-:W-:Y:S02]  /*19430*/  F2FP.BF16.F32.PACK_AB R166, R166, R219 ;  /* 0x000000dba6a6723e */ /* 0x000fe400000010ff */
[----:B------:R-:W-:Y:S02]  /*19440*/  F2FP.BF16.F32.PACK_AB R164, R208, R209 ;  /* 0x000000d1d0a4723e */ /* 0x000fe400000010ff */
[----:B------:R-:W-:Y:S02]  /*19450*/  F2FP.BF16.F32.PACK_AB R174, R177, R174 ;  /* 0x000000aeb1ae723e */ /* 0x000fe400000010ff */
[C---:B------:R-:W-:Y:S01]  /*19460*/  IADD3.X R177, R193.reuse, UR11, RZ, P1, !PT ;  /* 0x0000000bc1b17c10 */ /* 0x040fe20008ffe4ff */
[----:B------:R1:W-:Y:S01]  /*19470*/  STG.E.128 desc[UR4][R194.64], R164 ;  /* 0x000000a4c2007986 */ /* 0x0003e2000c101d04 */
[----:B------:R-:W-:Y:S01]  /*19480*/  F2FP.BF16.F32.PACK_AB R175, R220, R175 ;  /* 0x000000afdcaf723e */ /* 0x000fe200000010ff */
[----:B0-----:R-:W-:Y:S01]  /*19490*/  IMAD R185, R178, 0x4, R185 ;  /* 0x00000004b2b97824 */ /* 0x001fe200078e02b9 */
[----:B------:R-:W-:Y:S01]  /*194a0*/  F2FP.BF16.F32.PACK_AB R173, R210, R173 ;  /* 0x000000add2ad723e */ /* 0x000fe200000010ff */
[----:B------:R1:W-:Y:S01]  /*194b0*/  STG.E.128 desc[UR4][R176.64], R168 ;  /* 0x000000a8b0007986 */ /* 0x0003e2000c101d04 */
[----:B------:R-:W-:-:S02]  /*194c0*/  IADD3.X R193, R193, UR13, RZ, P2, !PT ;  /* 0x0000000dc1c17c10 */ /* 0x000fc400097fe4ff */
[----:B------:R-:W-:Y:S02]  /*194d0*/  F2FP.BF16.F32.PACK_AB R172, R197, R172 ;  /* 0x000000acc5ac723e */ /* 0x000fe400000010ff */
[----:B------:R-:W-:-:S03]  /*194e0*/  ISETP.GE.AND P1, PT, R185, R179, PT ;  /* 0x000000b3b900720c */ /* 0x000fc60003f26270 */
[----:B------:R1:W-:Y:S10]  /*194f0*/  STG.E.128 desc[UR4][R192.64], R172 ;  /* 0x000000acc0007986 */ /* 0x0003f4000c101d04 */
[----:B------:R-:W-:Y:S05]  /*19500*/  @!P1 BRA `(.L_x_7283) ;  /* 0xfffffe7400bc9947 */ /* 0x000fea000383ffff */
[----:B------:R-:W-:Y:S05]  /*19510*/  BSYNC B0 ;  /* 0x0000000000007941 */ /* 0x000fea0003800000 */
.L_x_6765:
[----:B------:R-:W-:Y:S05]  /*19520*/  EXIT ;  /* 0x000000000000794d */ /* 0x000fea0003800000 */
.L_x_7282:
[----:B------:R-:W-:Y:S01]  /*19530*/  HFMA2.MMA R226, -RZ, RZ, 0, 1.847743988037109375e-06 ;  /* 0x0000001fffe27435 */ /* 0x000fe200000001ff */
[----:B------:R-:W-:Y:S01]  /*19540*/  BSSY B1, `(.L_x_7284) ;  /* 0x0000007000017945 */ /* 0x000fe20003800000 */
[----:B------:R-:W-:Y:S01]  /*19550*/  MOV R195, R198 ;  /* 0x000000c600c37202 */ /* 0x000fe20000000f00 */
[----:B------:R-:W-:Y:S02]  /*19560*/  IMAD.MOV.U32 R197, RZ, RZ, 0x1 ;  /* 0x00000001ffc57424 */ /* 0x000fe400078e00ff */
[----:B0-----:R-:W-:-:S07]  /*19570*/  IMAD.MOV.U32 R174, RZ, RZ, -0x1 ;  /* 0xffffffffffae7424 */ /* 0x001fce00078e00ff */
[----:B-1----:R-:W-:Y:S05]  /*19580*/  WARPSYNC.COLLECTIVE R174, `(.L_x_7285) ;  /* 0x00000000ae087348 */ /* 0x002fea0003c00000 */
[----:B------:R0:W2:Y:S02]  /*19590*/  SHFL.BFLY P2, R175, R195, R197, R226 ;  /* 0x0c0000c5c3af7389 */ /* 0x0000a400000400e2 */
[----:B012---:R-:W-:Y:S01]  /*195a0*/  ENDCOLLECTIVE ;  /* 0x000000000000791b */ /* 0x007fe20003800000 */
.L_x_7285:
[----:B------:R-:W-:Y:S05]  /*195b0*/  BSYNC B1 ;  /* 0x0000000000017941 */ /* 0x000fea0003800000 */
.L_x_7284:
        /* <DEDUP_REMOVED lines=9> */
.L_x_7286:
[----:B------:R-:W-:Y:S02]  /*19650*/  IMAD.MOV.U32 R197, RZ, RZ, 0x4 ;  /* 0x00000004ffc57424 */ /* 0x000fe400078e00ff */
[----:B------:R-:W-:-:S04]  /*19660*/  IMAD.MOV.U32 R165, RZ, RZ, R175 ;  /* 0x000000ffffa57224 */ /* 0x000fc800078e00af */
[----:B------:R-:W-:-:S05]  /*19670*/  FADD.FTZ R167, R166, R165 ;  /* 0x000000a5a6a77221 */ /* 0x000fca0000010000 */
[----:B------:R-:W-:-:S07]  /*19680*/  MOV R195, R167 ;  /* 0x000000a700c37202 */ /* 0x000fce0000000f00 */
[----:B------:R-:W-:Y:S05]  /*19690*/  WARPSYNC.COLLECTIVE R174, `(.L_x_7287) ;  /* 0x00000000ae087348 */ /* 0x000fea0003c00000 */
[----:B------:R0:W1:Y:S02]  /*196a0*/  SHFL.BFLY P2, R175, R195, R197, R226 ;  /* 0x0c0000c5c3af7389 */ /* 0x00006400000400e2 */
[----:B01----:R-:W-:Y:S01]  /*196b0*/  ENDCOLLECTIVE ;  /* 0x000000000000791b */ /* 0x003fe20003800000 */
.L_x_7287:
[----:B------:R-:W-:Y:S01]  /*196c0*/  HFMA2.MMA R197, -RZ, RZ, 0, 4.76837158203125e-07 ;  /* 0x00000008ffc57435 */ /* 0x000fe200000001ff */
[----:B------:R-:W-:-:S05]  /*196d0*/  MOV R164, R175 ;  /* 0x000000af00a47202 */ /* 0x000fca0000000f00 */
[----:B------:R-:W-:-:S04]  /*196e0*/  FADD.FTZ R168, R167, R164 ;  /* 0x000000a4a7a87221 */ /* 0x000fc80000010000 */
[----:B------:R-:W-:-:S07]  /*196f0*/  IMAD.MOV.U32 R195, RZ, RZ, R168 ;  /* 0x000000ffffc37224 */ /* 0x000fce00078e00a8 */
[----:B------:R-:W-:Y:S05]  /*19700*/  WARPSYNC.COLLECTIVE R174, `(.L_x_7288) ;  /* 0x00000000ae087348 */ /* 0x000fea0003c00000 */
[----:B------:R0:W1:Y:S02]  /*19710*/  SHFL.BFLY P2, R175, R195, R197, R226 ;  /* 0x0c0000c5c3af7389 */ /* 0x00006400000400e2 */
[----:B01----:R-:W-:Y:S01]  /*19720*/  ENDCOLLECTIVE ;  /* 0x000000000000791b */ /* 0x003fe20003800000 */
.L_x_7288:
        /* <DEDUP_REMOVED lines=8> */
.L_x_7289:
        /* <DEDUP_REMOVED lines=72> */
.L_x_7290:
[----:B------:R-:W-:Y:S02]  /*19c30*/  IMAD.MOV.U32 R197, RZ, RZ, 0x2 ;  /* 0x00000002ffc57424 */ /* 0x000fe400078e00ff */
[----:B------:R-:W-:-:S04]  /*19c40*/  IMAD.MOV.U32 R167, RZ, RZ, R175 ;  /* 0x000000ffffa77224 */ /* 0x000fc800078e00af */
[----:B------:R-:W-:-:S05]  /*19c50*/  FADD.FTZ R167, R164, R167 ;  /* 0x000000a7a4a77221 */ /* 0x000fca0000010000 */
[----:B------:R-:W-:-:S07]  /*19c60*/  MOV R195, R167 ;  /* 0x000000a700c37202 */ /* 0x000fce0000000f00 */
[----:B------:R-:W-:Y:S05]  /*19c70*/  WARPSYNC.COLLECTIVE R174, `(.L_x_7291) ;  /* 0x00000000ae087348 */ /* 0x000fea0003c00000 */
[----:B------:R0:W1:Y:S02]  /*19c80*/  SHFL.BFLY P2, R175, R195, R197, R226 ;  /* 0x0c0000c5c3af7389 */ /* 0x00006400000400e2 */
[----:B01----:R-:W-:Y:S01]  /*19c90*/  ENDCOLLECTIVE ;  /* 0x000000000000791b */ /* 0x003fe20003800000 */
.L_x_7291:
[----:B------:R-:W-:Y:S01]  /*19ca0*/  HFMA2.MMA R197, -RZ, RZ, 0, 2.384185791015625e-07 ;  /* 0x00000004ffc57435 */ /* 0x000fe200000001ff */
[----:B------:R-:W-:-:S05]  /*19cb0*/  MOV R166, R175 ;  /* 0x000000af00a67202 */ /* 0x000fca0000000f00 */
[----:B------:R-:W-:-:S04]  /*19cc0*/  FADD.FTZ R166, R167, R166 ;  /* 0x000000a6a7a67221 */ /* 0x000fc80000010000 */
[----:B------:R-:W-:-:S07]  /*19cd0*/  IMAD.MOV.U32 R195, RZ, RZ, R166 ;  /* 0x000000ffffc37224 */ /* 0x000fce00078e00a6 */
[----:B------:R-:W-:Y:S05]  /*19ce0*/  WARPSYNC.COLLECTIVE R174, `(.L_x_7292) ;  /* 0x00000000ae087348 */ /* 0x000fea0003c00000 */
[----:B------:R0:W1:Y:S02]  /*19cf0*/  SHFL.BFLY P2, R175, R195, R197, R226 ;  /* 0x0c0000c5c3af7389 */ /* 0x00006400000400e2 */
[----:B01----:R-:W-:Y:S01]  /*19d00*/  ENDCOLLECTIVE ;  /* 0x000000000000791b */ /* 0x003fe20003800000 */
.L_x_7292:
[----:B------:R-:W-:Y:S02]  /*19d10*/  IMAD.MOV.U32 R197, RZ, RZ, 0x8 ;  /* 0x00000008ffc57424 */ /* 0x000fe400078e00ff */
[----:B------:R-:W-:-:S04]  /*19d20*/  IMAD.MOV.U32 R173, RZ, RZ, R175 ;  /* 0x000000ffffad7224 */ /* 0x000fc800078e00af */
[----:B------:R-:W-:-:S05]  /*19d30*/  FADD.FTZ R173, R166, R173 ;  /* 0x000000ada6ad7221 */ /* 0x000fca0000010000 */
[----:B------:R-:W-:-:S07]  /*19d40*/  MOV R195, R173 ;  /* 0x000000ad00c37202 */ /* 0x000fce0000000f00 */
[----:B------:R-:W-:Y:S05]  /*19d50*/  WARPSYNC.COLLECTIVE R174, `(.L_x_7293) ;  /* 0x00000000ae087348 */ /* 0x000fea0003c00000 */
[----:B------:R0:W1:Y:S02]  /*19d60*/  SHFL.BFLY P2, R175, R195, R197, R226 ;  /* 0x0c0000c5c3af7389 */ /* 0x00006400000400e2 */
[----:B01----:R-:W-:Y:S01]  /*19d70*/  ENDCOLLECTIVE ;  /* 0x000000000000791b */ /* 0x003fe20003800000 */
.L_x_7293:
[----:B------:R-:W-:Y:S01]  /*19d80*/  HFMA2.MMA R197, -RZ, RZ, 0, 9.5367431640625e-07 ;  /* 0x00000010ffc57435 */ /* 0x000fe200000001ff */
[----:B------:R-:W-:-:S05]  /*19d90*/  MOV R168, R175 ;  /* 0x000000af00a87202 */ /* 0x000fca0000000f00 */
[----:B------:R-:W-:-:S04]  /*19da0*/  FADD.FTZ R168, R173, R168 ;  /* 0x000000a8ada87221 */ /* 0x000fc80000010000 */
[----:B------:R-:W-:-:S07]  /*19db0*/  IMAD.MOV.U32 R195, RZ, RZ, R168 ;  /* 0x000000ffffc37224 */ /* 0x000fce00078e00a8 */
[----:B------:R-:W-:Y:S05]  /*19dc0*/  WARPSYNC.COLLECTIVE R174, `(.L_x_7294) ;  /* 0x00000000ae087348 */ /* 0x000fea0003c00000 */
[----:B------:R0:W1:Y:S02]  /*19dd0*/  SHFL.BFLY P2, R175, R195, R197, R226 ;  /* 0x0c0000c5c3af7389 */ /* 0x00006400000400e2 */
[----:B01----:R-:W-:Y:S01]  /*19de0*/  ENDCOLLECTIVE ;  /* 0x000000000000791b */ /* 0x003fe20003800000 */
.L_x_7294:
[----:B------:R-:W-:Y:S05]  /*19df0*/  BRA `(.L_x_7295) ;  /* 0xffffffe800947947 */ /* 0x000fea000383ffff */
.L_x_7296:
        /* <DEDUP_REMOVED lines=16> */
.L_x_27171:


//--------------------- .text._ZN10layer_norm31ln_parallel_residual_fwd_kernelINS_13Kernel_traitsIf13__nv_bfloat16S2_S2_fjLj1024ELj1ELj4ELj1ELj16ENS_18Kernel_traits_baseILj1024EfS2_S2_S2_fjLj128EEEEELb1ELb1ELb0EEEvNS_9FwdParamsE --------------------------
	.section	.text._ZN10layer_norm31ln_parallel_residual_fwd_kernelINS_13Kernel_traitsIf13__nv_bfloat16S2_S2_fjLj1024ELj1ELj4ELj1ELj16ENS_18Kernel_traits_baseILj1024EfS2_S2_S2_fjLj128EEEEELb1ELb1ELb0EEEvNS_9FwdParamsE,"ax",@progbits
	.align	128
        .global         _ZN10layer_norm31ln_parallel_residual_fwd_kernelINS_13Kernel_traitsIf13__nv_bfloat16S2_S2_fjLj1024ELj1ELj4ELj1ELj16ENS_18Kernel_traits_baseILj1024EfS2_S2_S2_fjLj128EEEEELb1ELb1ELb0EEEvNS_9FwdParamsE
        .type           _ZN10layer_norm31ln_parallel_residual_fwd_kernelINS_13Kernel_traitsIf13__nv_bfloat16S2_S2_fjLj1024ELj1ELj4ELj1ELj16ENS_18Kernel_traits_baseILj1024EfS2_S2_S2_fjLj128EEEEELb1ELb1ELb0EEEvNS_9FwdParamsE,@function
        .size           _ZN10layer_norm31ln_parallel_residual_fwd_kernelINS_13Kernel_traitsIf13__nv_bfloat16S2_S2_fjLj1024ELj1ELj4ELj1ELj16ENS_18Kernel_traits_baseILj1024EfS2_S2_S2_fjLj128EEEEELb1ELb1ELb0EEEvNS_9FwdParamsE,(.L_x_27172 - _ZN10layer_norm31ln_parallel_residual_fwd_kernelINS_13Kernel_traitsIf13__nv_bfloat16S2_S2_fjLj1024ELj1ELj4ELj1ELj16ENS_18Kernel_traits_baseILj1024EfS2_S2_S2_fjLj128EEEEELb1ELb1ELb0EEEvNS_9FwdParamsE)
        .other          _ZN10layer_norm31ln_parallel_residual_fwd_kernelINS_13Kernel_traitsIf13__nv_bfloat16S2_S2_fjLj1024ELj1ELj4ELj1ELj16ENS_18Kernel_traits_baseILj1024EfS2_S2_S2_fjLj128EEEEELb1ELb1ELb0EEEvNS_9FwdParamsE,@"STO_CUDA_ENTRY STV_DEFAULT"
_ZN10layer_norm31ln_parallel_residual_fwd_kernelINS_13Kernel_traitsIf13__nv_bfloat16S2_S2_fjLj1024ELj1ELj4ELj1ELj16ENS_18Kernel_traits_baseILj1024EfS2_S2_S2_fjLj128EEEEELb1ELb1ELb0EEEvNS_9FwdParamsE:
.text._ZN10layer_norm31ln_parallel_residual_fwd_kernelINS_13Kernel_traitsIf13__nv_bfloat16S2_S2_fjLj1024ELj1ELj4ELj1ELj16ENS_18Kernel_traits_baseILj1024EfS2_S2_S2_fjLj128EEEEELb1ELb1ELb0EEEvNS_9FwdParamsE:
        /* <DEDUP_REMOVED lines=70> */
[----:B------:R-:W-:Y:S02]  /*0460*/  LOP3.LUT R10, R3, UR29, R6, 0x96, !PT ;  /* 0x0000001d030a7c12 */ /* 0x000fe4000f8e9606 */
[----:B----4-:R-:W-:-:S04]  /*0470*/  SHF.R.S32.HI R3, RZ, 0x1f, R8 ;  /* 0x0000001fff037819 */ /* 0x010fc80000011408 */
[----:B------:R-:W-:Y:S02]  /*0480*/  LEA.HI R3, R3, R8, RZ, 0x3 ;  /* 0x0000000803037211 */ /* 0x000fe400078f18ff */
[----:B------:R-:W-:-:S04]  /*0490*/  LOP3.LUT R8, R13, 0x1f, RZ, 0x3c, !PT ;  /* 0x0000001f0d087812 */ /* 0x000fc800078e3cff */
[----:B------:R-:W-:-:S04]  /*04a0*/  LEA.HI.SX32 R17, R3, R8, 0x1d ;  /* 0x0000000803117211 */ /* 0x000fc800078feaff */
[C---:B------:R-:W-:Y:S02]  /*04b0*/  LOP3.LUT P5, RZ, R17.reuse, 0xffffffe0, RZ, 0xc0, !PT ;  /* 0xffffffe011ff7812 */ /* 0x040fe400078ac0ff */
[C---:B------:R-:W-:Y:S02]  /*04c0*/  ISETP.GE.U32.AND P4, PT, R17.reuse, 0x40, PT ;  /* 0x000000401100780c */ /* 0x040fe40003f86070 */
[----:B------:R-:W-:Y:S01]  /*04d0*/  ISETP.GE.U32.AND P3, PT, R17, 0x60, PT ;  /* 0x000000601100780c */ /* 0x000fe20003f66070 */
[----:B------:R-:W-:-:S08]  /*04e0*/  UIADD3 UR31, UR7, 0x1fd5c5a3, URZ ;  /* 0x1fd5c5a3071f7890 */ /* 0x000fd0000fffe03f */
[----:B------:R-:W-:-:S04]  /*04f0*/  @P5 LOP3.LUT R9, R9, 0x20, RZ, 0xfc, !PT ;  /* 0x0000002009095812 */ /* 0x000fc800078efcff */
[----:B------:R-:W-:Y:S01]  /*0500*/  LOP3.LUT R9, R9, 0xfffffeff, RZ, 0xc0, !PT ;  /* 0xfffffeff09097812 */ /* 0x000fe200078ec0ff */
[----:B------:R-:W-:-:S03]  /*0510*/  IMAD.WIDE.U32 R6, R7, -0x2daee0ad, RZ ;  /* 0xd2511f5307067825 */ /* 0x000fc600078e00ff */
[----:B------:R-:W-:Y:S02]  /*0520*/  @P4 LOP3.LUT R9, R9, 0x100, RZ, 0xfc, !PT ;  /* 0x0000010009094812 */ /* 0x000fe400078efcff */
[----:B------:R-:W-:Y:S01]  /*0530*/  ISETP.GE.U32.AND P2, PT, R17, 0x80, PT ;  /* 0x000000801100780c */ /* 0x000fe20003f46070 */
[----:B------:R-:W-:Y:S01]  /*0540*/  UIADD3 UR30, UR6, 0x5384540f, URZ ;  /* 0x5384540f061e7890 */ /* 0x000fe2000fffe03f */
[----:B------:R-:W-:Y:S01]  /*0550*/  LOP3.LUT R9, R9, 0xffffff7f, RZ, 0xc0, !PT ;  /* 0xffffff7f09097812 */ /* 0x000fe200078ec0ff */
[----:B------:R-:W-:Y:S01]  /*0560*/  IMAD.WIDE.U32 R10, R10, -0x326172a9, RZ ;  /* 0xcd9e8d570a0a7825 */ /* 0x000fe200078e00ff */
[----:B------:R-:W-:Y:S02]  /*0570*/  LOP3.LUT R14, R7, UR31, R2, 0x96, !PT ;  /* 0x0000001f070e7c12 */ /* 0x000fe4000f8e9602 */
[----:B------:R-:W-:Y:S01]  /*0580*/  @P3 LOP3.LUT R9, R9, 0x80, RZ, 0xfc, !PT ;  /* 0x0000008009093812 */ /* 0x000fe200078efcff */
[----:B------:R-:W-:Y:S01]  /*0590*/  UIADD3 UR32, UR6, -0xe443238, URZ ;  /* 0xf1bbcdc806207890 */ /* 0x000fe2000fffe03f */
[----:B------:R-:W-:Y:S01]  /*05a0*/  LOP3.LUT R12, R11, UR30, R4, 0x96, !PT ;  /* 0x0000001e0b0c7c12 */ /* 0x000fe2000f8e9604 */
[----:B------:R-:W-:Y:S01]  /*05b0*/  IMAD.HI.U32 R3, R14, -0x326172a9, RZ ;  /* 0xcd9e8d570e037827 */ /* 0x000fe200078e00ff */
[----:B------:R-:W-:Y:S01]  /*05c0*/  LOP3.LUT R9, R9, 0xffffffbf, RZ, 0xc0, !PT ;  /* 0xffffffbf09097812 */ /* 0x000fe200078ec0ff */
[----:B------:R-:W-:-:S02]  /*05d0*/  UIADD3 UR33, UR7, -0x24c28bd8, URZ ;  /* 0xdb3d742807217890 */ /* 0x000fc4000fffe03f */
[----:B------:R-:W-:Y:S02]  /*05e0*/  UIADD3 UR34, UR6, -0x700cb87f, URZ ;  /* 0x8ff3478106227890 */ /* 0x000fe4000fffe03f */
[----:B------:R-:W-:Y:S01]  /*05f0*/  UIADD3 UR35, UR7, -0x695add53, URZ ;  /* 0x96a522ad07237890 */ /* 0x000fe2000fffe03f */
[----:B------:R-:W-:Y:S01]  /*0600*/  @P2 LOP3.LUT R9, R9, 0x40, RZ, 0xfc, !PT ;  /* 0x0000004009092812 */ /* 0x000fe200078efcff */
[----:B------:R-:W-:Y:S01]  /*0610*/  IMAD.HI.U32 R11, R12, -0x2daee0ad, RZ ;  /* 0xd2511f530c0b7827 */ /* 0x000fe200078e00ff */
[----:B------:R-:W-:Y:S01]  /*0620*/  LOP3.LUT R10, R3, UR32, R10, 0x96, !PT ;  /* 0x00000020030a7c12 */ /* 0x000fe2000f8e960a */
[----:B------:R-:W-:Y:S08]  /*0630*/  @!P5 BRA `(.L_x_7298) ;  /* 0x000000000040d947 */ /* 0x000ff00003800000 */
        /* <DEDUP_REMOVED lines=16> */
.L_x_7298:
[----:B------:R-:W-:Y:S05]  /*0740*/  BSYNC B0 ;  /* 0x0000000000007941 */ /* 0x000fea0003800000 */
.L_x_7297:
        /* <DEDUP_REMOVED lines=18> */
.L_x_7300:
[----:B------:R-:W-:Y:S05]  /*0870*/  BSYNC B0 ;  /* 0x0000000000007941 */ /* 0x000fea0003800000 */
.L_x_7299:
        /* <DEDUP_REMOVED lines=18> */
.L_x_7302:
[----:B------:R-:W-:Y:S05]  /*09a0*/  BSYNC B0 ;  /* 0x0000000000007941 */ /* 0x000fea0003800000 */
.L_x_7301:
        /* <DEDUP_REMOVED lines=17> */
.L_x_7304:
[----:B------:R-:W-:Y:S05]  /*0ac0*/  BSYNC B0 ;  /* 0x0000000000007941 */ /* 0x000fea0003800000 */
.L_x_7303:
[----:B------:R-:W-:Y:S01]  /*0ad0*/  ULDC UR8, c[0x0][0x214] ;  /* 0x0000850000087ab9 */ /* 0x000fe20000000800 */
[----:B------:R-:W-:Y:S02]  /*0ae0*/  LOP3.LUT R6, R11, UR33, R6, 0x96, !PT ;  /* 0x000000210b067c12 */ /* 0x000fe4000f8e9606 */
[----:B------:R-:W-:-:S13]  /*0af0*/  ISETP.GE.AND P0, PT, R16, UR8, PT ;  /* 0x0000000810007c0c */ /* 0x000fda000bf06270 */
[----:B------:R-:W-:Y:S05]  /*0b00*/  @P0 EXIT ;  /* 0x000000000000094d */ /* 0x000fea0003800000 */
[----:B------:R-:W-:Y:S01]  /*0b10*/  IMAD R15, R14, -0x326172a9, RZ ;  /* 0xcd9e8d570e0f7824 */ /* 0x000fe200078e02ff */
[----:B------:R-:W-:Y:S01]  /*0b20*/  BSSY B0, `(.L_x_7305) ;  /* 0x0001835000007945 */ /* 0x000fe20003800000 */
[----:B0123--:R-:W-:Y:S01]  /*0b30*/  IMAD.HI.U32 R4, R6, -0x326172a9, RZ ;  /* 0xcd9e8d5706047827 */ /* 0x00ffe200078e00ff */
[----:B------:R-:W-:Y:S01]  /*0b40*/  LOP3.LUT R13, R0, 0x3, RZ, 0xc0, !PT ;  /* 0x00000003000d7812 */ /* 0x000fe200078ec0ff */
[----:B------:R-:W-:Y:S01]  /*0b50*/  ULDC.U8 UR8, c[0x0][0x2a0] ;  /* 0x0000a80000087ab9 */ /* 0x000fe20000000000 */
[----:B------:R-:W-:Y:S01]  /*0b60*/  ULDC UR36, c[0x0][0x218] ;  /* 0x0000860000247ab9 */ /* 0x000fe20000000800 */
[----:B------:R-:W-:Y:S01]  /*0b70*/  IMAD R11, R12, -0x2daee0ad, RZ ;  /* 0xd2511f530c0b7824 */ /* 0x000fe200078e02ff */
[----:B------:R-:W-:Y:S01]  /*0b80*/  LOP3.LUT R15, R4, UR34, R15, 0x96, !PT ;  /* 0x00000022040f7c12 */ /* 0x000fe2000f8e960f */
[----:B------:R-:W-:Y:S01]  /*0b90*/  IMAD.HI.U32 R2, R10, -0x2daee0ad, RZ ;  /* 0xd2511f530a027827 */ /* 0x000fe200078e00ff */
        /* <DEDUP_REMOVED lines=10> */
.L_x_7838:
        /* <DEDUP_REMOVED lines=34> */
.L_x_7309:
[----:B------:R-:W-:-:S07]  /*0e60*/  MOV R120, R14 ;  /* 0x0000000e00787202 */ /* 0x000fce0000000f00 */
.L_x_7310:
[----:B------:R-:W-:Y:S05]  /*0e70*/  BSYNC B2 ;  /* 0x0000000000027941 */ /* 0x000fea0003800000 */
.L_x_7308:
        /* <DEDUP_REMOVED lines=16> */
.L_x_7314:
[----:B------:R-:W-:Y:S05]  /*0f80*/  BSYNC B3 ;  /* 0x0000000000037941 */ /* 0x000fea0003800000 */
.L_x_7313:
        /* <DEDUP_REMOVED lines=42> */
.L_x_7312:
[----:B------:R-:W-:Y:S05]  /*1230*/  BSYNC B2 ;  /* 0x0000000000027941 */ /* 0x000fea0003800000 */
.L_x_7311:
        /* <DEDUP_REMOVED lines=21> */
.L_x_7315:
        /* <DEDUP_REMOVED lines=12> */
.L_x_7318:
[----:B------:R-:W-:-:S07]  /*1450*/  IMAD.MOV.U32 R8, RZ, RZ, R14 ;  /* 0x000000ffff087224 */ /* 0x000fce00078e000e */
.L_x_7319:
[----:B------:R-:W-:Y:S05]  /*1460*/  BSYNC B2 ;  /* 0x0000000000027941 */ /* 0x000fea0003800000 */
.L_x_7317:
        /* <DEDUP_REMOVED lines=11> */
[----:B------:R-:W-:Y:S01]  /*1520*/  @!P3 MOV R19, RZ ;  /* 0x000000ff0013b202 */ /* 0x000fe20000000f00 */
[----:B------:R-:W-:-:S03]  /*1530*/  @!P3 VIADD R12, R10, 0x1 ;  /* 0x000000010a0cb836 */ /* 0x000fc60000000000 */
[----:B------:R-:W-:-:S13]  /*1540*/  ISETP.NE.AND P4, PT, R21, RZ, !P3 ;  /* 0x000000ff1500720c */ /* 0x000fda0005f85270 */
[----:B------:R-:W-:-:S04]  /*1550*/  @P4 IMAD.MOV R12, RZ, RZ, R10 ;  /* 0x000000ffff0c4224 */ /* 0x000fc800078e020a */
[----:B------:R-:W-:-:S07]  /*1560*/  @!P3 IMAD.MOV.U32 R10, RZ, RZ, R12 ;  /* 0x000000ffff0ab224 */ /* 0x000fce00078e000c */
.L_x_7323:
[----:B------:R-:W-:Y:S05]  /*1570*/  BSYNC B3 ;  /* 0x0000000000037941 */ /* 0x000fea0003800000 */
.L_x_7322:
        /* <DEDUP_REMOVED lines=42> */
.L_x_7321:
[----:B------:R-:W-:Y:S05]  /*1820*/  BSYNC B2 ;  /* 0x0000000000027941 */ /* 0x000fea0003800000 */
.L_x_7320:
        /* <DEDUP_REMOVED lines=10> */
.L_x_7316:
        /* <DEDUP_REMOVED lines=12> */
.L_x_7325:
[----:B------:R-:W-:-:S07]  /*1990*/  IMAD.MOV.U32 R102, RZ, RZ, R14 ;  /* 0x000000ffff667224 */ /* 0x000fce00078e000e */
.L_x_7326:
[----:B------:R-:W-:Y:S05]  /*19a0*/  BSYNC B2 ;  /* 0x0000000000027941 */ /* 0x000fea0003800000 */
.L_x_7324:
        /* <DEDUP_REMOVED lines=16> */
.L_x_7330:
[----:B------:R-:W-:Y:S05]  /*1ab0*/  BSYNC B3 ;  /* 0x0000000000037941 */ /* 0x000fea0003800000 */
.L_x_7329:
        /* <DEDUP_REMOVED lines=42> */
.L_x_7328:
[----:B------:R-:W-:Y:S05]  /*1d60*/  BSYNC B2 ;  /* 0x0000000000027941 */ /* 0x000fea0003800000 */
.L_x_7327:
        /* <DEDUP_REMOVED lines=16> */
.L_x_7331:
        /* <DEDUP_REMOVED lines=12> */
.L_x_7334:
[----:B------:R-:W-:-:S07]  /*1f30*/  IMAD.MOV.U32 R7, RZ, RZ, R14 ;  /* 0x000000ffff077224 */ /* 0x000fce00078e000e */
.L_x_7335:
[----:B------:R-:W-:Y:S05]  /*1f40*/  BSYNC B2 ;  /* 0x0000000000027941 */ /* 0x000fea0003800000 */
.L_x_7333:
        /* <DEDUP_REMOVED lines=16> */
.L_x_7339:
[----:B------:R-:W-:Y:S05]  /*2050*/  BSYNC B3 ;  /* 0x0000000000037941 */ /* 0x000fea0003800000 */
.L_x_7338:
        /* <DEDUP_REMOVED lines=42> */
.L_x_7337:
[----:B------:R-:W-:Y:S05]  /*2300*/  BSYNC B2 ;  /* 0x0000000000027941 */ /* 0x000fea0003800000 */
.L_x_7336:
        /* <DEDUP_REMOVED lines=12> */
.L_x_7332:
        /* <DEDUP_REMOVED lines=12> */
.L_x_7341:
[----:B------:R-:W-:-:S07]  /*2490*/  IMAD.MOV.U32 R96, RZ, RZ, R14 ;  /* 0x000000ffff607224 */ /* 0x000fce00078e000e */
.L_x_7342:
[----:B------:R-:W-:Y:S05]  /*24a0*/  BSYNC B2 ;  /* 0x0000000000027941 */ /* 0x000fea0003800000 */
.L_x_7340:
        /* <DEDUP_REMOVED lines=16> */
.L_x_7346:
[----:B------:R-:W-:Y:S05]  /*25b0*/  BSYNC B3 ;  /* 0x0000000000037941 */ /* 0x000fea0003800000 */
.L_x_7345:
        /* <DEDUP_REMOVED lines=41> */
[----:B------:R-:W-:-:S07]  /*2850*/  LOP3.LUT R11, R13, UR35, R106, 0x96, !PT ;  /* 0x000000230d0b7c12 */ /* 0x000fce000f8e966a */
.L_x_7344:
[----:B------:R-:W-:Y:S05]  /*2860*/  BSYNC B2 ;  /* 0x0000000000027941 */ /* 0x000fea0003800000 */
.L_x_7343:
        /* <DEDUP_REMOVED lines=16> */
.L_x_7347:
        /* <DEDUP_REMOVED lines=12> */
.L_x_7350:
[----:B------:R-:W-:-:S07]  /*2a30*/  IMAD.MOV.U32 R6, RZ, RZ, R14 ;  /* 0x000000ffff067224 */ /* 0x000fce00078e000e */
.L_x_7351:
[----:B------:R-:W-:Y:S05]  /*2a40*/  BSYNC B2 ;  /* 0x0000000000027941 */ /* 0x000fea0003800000 */
.L_x_7349:
        /* <DEDUP_REMOVED lines=16> */
.L_x_7355:
[----:B------:R-:W-:Y:S05]  /*2b50*/  BSYNC B3 ;  /* 0x0000000000037941 */ /* 0x000fea0003800000 */
.L_x_7354:
        /* <DEDUP_REMOVED lines=42> */
.L_x_7353:
[----:B------:R-:W-:Y:S05]  /*2e00*/  BSYNC B2 ;  /* 0x0000000000027941 */ /* 0x000fea0003800000 */
.L_x_7352:
        /* <DEDUP_REMOVED lines=10> */
.L_x_7348:
        /* <DEDUP_REMOVED lines=12> */
.L_x_7357:
[----:B------:R-:W-:-:S07]  /*2f70*/  IMAD.MOV.U32 R120, RZ, RZ, R14 ;  /* 0x000000ffff787224 */ /* 0x000fce00078e000e */
.L_x_7358:
[----:B------:R-:W-:Y:S05]  /*2f80*/  BSYNC B2 ;  /* 0x0000000000027941 */ /* 0x000fea0003800000 */
.L_x_7356:
        /* <DEDUP_REMOVED lines=16> */
.L_x_7362:
[----:B------:R-:W-:Y:S05]  /*3090*/  BSYNC B3 ;  /* 0x0000000000037941 */ /* 0x000fea0003800000 */
.L_x_7361:
        /* <DEDUP_REMOVED lines=42> */
.L_x_7360:
[----:B------:R-:W-:Y:S05]  /*3340*/  BSYNC B2 ;  /* 0x0000000000027941 */ /* 0x000fea0003800000 */
.L_x_7359:
        /* <DEDUP_REMOVED lines=16> */
.L_x_7363:
        /* <DEDUP_REMOVED lines=12> */
.L_x_7366:
[----:B------:R-:W-:-:S07]  /*3510*/  IMAD.MOV.U32 R5, RZ, RZ, R14 ;  /* 0x000000ffff057224 */ /* 0x000fce00078e000e */
.L_x_7367:
[----:B------:R-:W-:Y:S05]  /*3520*/  BSYNC B2 ;  /* 0x0000000000027941 */ /* 0x000fea0003800000 */
.L_x_7365:
        /* <DEDUP_REMOVED lines=16> */
.L_x_7371:
[----:B------:R-:W-:Y:S05]  /*3630*/  BSYNC B3 ;  /* 0x0000000000037941 */ /* 0x000fea0003800000 */
.L_x_7370:
        /* <DEDUP_REMOVED lines=42> */
.L_x_7369:
[----:B------:R-:W-:Y:S05]  /*38e0*/  BSYNC B2 ;  /* 0x0000000000027941 */ /* 0x000fea0003800000 */
.L_x_7368:
        /* <DEDUP_REMOVED lines=12> */
.L_x_7364:
        /* <DEDUP_REMOVED lines=12> */
.L_x_7373:
[----:B------:R-:W-:-:S07]  /*3a70*/  IMAD.MOV.U32 R120, RZ, RZ, R14 ;  /* 0x000000ffff787224 */ /* 0x000fce00078e000e */
.L_x_7374:
[----:B------:R-:W-:Y:S05]  /*3a80*/  BSYNC B2 ;  /* 0x0000000000027941 */ /* 0x000fea0003800000 */
.L_x_7372:
        /* <DEDUP_REMOVED lines=16> */
.L_x_7378:
[----:B------:R-:W-:Y:S05]  /*3b90*/  BSYNC B3 ;  /* 0x0000000000037941 */ /* 0x000fea0003800000 */
.L_x_7377:
        /* <DEDUP_REMOVED lines=42> */
.L_x_7376:
[----:B------:R-:W-:Y:S05]  /*3e40*/  BSYNC B2 ;  /* 0x0000000000027941 */ /* 0x000fea0003800000 */
.L_x_7375:
        /* <DEDUP_REMOVED lines=16> */
.L_x_7379:
        /* <DEDUP_REMOVED lines=12> */
.L_x_7382:
[----:B------:R-:W-:-:S07]  /*4010*/  IMAD.MOV.U32 R4, RZ, RZ, R14 ;  /* 0x000000ffff047224 */ /* 0x000fce00078e000e */
.L_x_7383:
[----:B------:R-:W-:Y:S05]  /*4020*/  BSYNC B2 ;  /* 0x0000000000027941 */ /* 0x000fea0003800000 */
.L_x_7381:
        /* <DEDUP_REMOVED lines=16> */
.L_x_7387:
[----:B------:R-:W-:Y:S05]  /*4130*/  BSYNC B3 ;  /* 0x0000000000037941 */ /* 0x000fea0003800000 */
.L_x_7386:
        /* <DEDUP_REMOVED lines=42> */
.L_x_7385:
[----:B------:R-:W-:Y:S05]  /*43e0*/  BSYNC B2 ;  /* 0x0000000000027941 */ /* 0x000fea0003800000 */
.L_x_7384:
        /* <DEDUP_REMOVED lines=10> */
.L_x_7380:
        /* <DEDUP_REMOVED lines=12> */
.L_x_7389:
[----:B------:R-:W-:-:S07]  /*4550*/  IMAD.MOV.U32 R113, RZ, RZ, R14 ;  /* 0x000000ffff717224 */ /* 0x000fce00078e000e */
.L_x_7390:
[----:B------:R-:W-:Y:S05]  /*4560*/  BSYNC B2 ;  /* 0x0000000000027941 */ /* 0x000fea0003800000 */
.L_x_7388:
        /* <DEDUP_REMOVED lines=16> */
.L_x_7394:
[----:B------:R-:W-:Y:S05]  /*4670*/  BSYNC B3 ;  /* 0x0000000000037941 */ /* 0x000fea0003800000 */
.L_x_7393:
        /* <DEDUP_REMOVED lines=42> */
.L_x_7392:
[----:B------:R-:W-:Y:S05]  /*4920*/  BSYNC B2 ;  /* 0x0000000000027941 */ /* 0x000fea0003800000 */
.L_x_7391:
        /* <DEDUP_REMOVED lines=14> */
.L_x_7395:
        /* <DEDUP_REMOVED lines=12> */
.L_x_7398:
[----:B------:R-:W-:-:S07]  /*4ad0*/  IMAD.MOV.U32 R3, RZ, RZ, R14 ;  /* 0x000000ffff037224 */ /* 0x000fce00078e000e */
.L_x_7399:
[----:B------:R-:W-:Y:S05]  /*4ae0*/  BSYNC B2 ;  /* 0x0000000000027941 */ /* 0x000fea0003800000 */
.L_x_7397:
        /* <DEDUP_REMOVED lines=16> */
.L_x_7403:
[----:B------:R-:W-:Y:S05]  /*4bf0*/  BSYNC B3 ;  /* 0x0000000000037941 */ /* 0x000fea0003800000 */
.L_x_7402:
        /* <DEDUP_REMOVED lines=42> */
.L_x_7401:
[----:B------:R-:W-:Y:S05]  /*4ea0*/  BSYNC B2 ;  /* 0x0000000000027941 */ /* 0x000fea0003800000 */
.L_x_7400:
        /* <DEDUP_REMOVED lines=12> */
.L_x_7396:
        /* <DEDUP_REMOVED lines=12> */
.L_x_7405:
[----:B------:R-:W-:-:S07]  /*5030*/  IMAD.MOV.U32 R98, RZ, RZ, R14 ;  /* 0x000000ffff627224 */ /* 0x000fce00078e000e */
.L_x_7406:
[----:B------:R-:W-:Y:S05]  /*5040*/  BSYNC B2 ;  /* 0x0000000000027941 */ /* 0x000fea0003800000 */
.L_x_7404:
        /* <DEDUP_REMOVED lines=16> */
.L_x_7410:
[----:B------:R-:W-:Y:S05]  /*5150*/  BSYNC B3 ;  /* 0x0000000000037941 */ /* 0x000fea0003800000 */
.L_x_7409:
        /* <DEDUP_REMOVED lines=42> */
.L_x_7408:
[----:B------:R-:W-:Y:S05]  /*5400*/  BSYNC B2 ;  /* 0x0000000000027941 */ /* 0x000fea0003800000 */
.L_x_7407:
        /* <DEDUP_REMOVED lines=14> */
.L_x_7411:
        /* <DEDUP_REMOVED lines=12> */
.L_x_7414:
[----:B------:R-:W-:-:S07]  /*55b0*/  IMAD.MOV.U32 R2, RZ, RZ, R14 ;  /* 0x000000ffff027224 */ /* 0x000fce00078e000e */
.L_x_7415:
[----:B------:R-:W-:Y:S05]  /*55c0*/  BSYNC B2 ;  /* 0x0000000000027941 */ /* 0x000fea0003800000 */
.L_x_7413:
        /* <DEDUP_REMOVED lines=16> */
.L_x_7419:
[----:B------:R-:W-:Y:S05]  /*56d0*/  BSYNC B3 ;  /* 0x0000000000037941 */ /* 0x000fea0003800000 */
.L_x_7418:
        /* <DEDUP_REMOVED lines=42> */
.L_x_7417:
[----:B------:R-:W-:Y:S05]  /*5980*/  BSYNC B2 ;  /* 0x0000000000027941 */ /* 0x000fea0003800000 */
.L_x_7416:
        /* <DEDUP_REMOVED lines=10> */
.L_x_7412:
        /* <DEDUP_REMOVED lines=12> */
.L_x_7421:
[----:B------:R-:W-:-:S07]  /*5af0*/  IMAD.MOV.U32 R134, RZ, RZ, R14 ;  /* 0x000000ffff867224 */ /* 0x000fce00078e000e */
.L_x_7422:
[----:B------:R-:W-:Y:S05]  /*5b00*/  BSYNC B2 ;  /* 0x0000000000027941 */ /* 0x000fea0003800000 */
.L_x_7420:
        /* <DEDUP_REMOVED lines=16> */
.L_x_7426:
[----:B------:R-:W-:Y:S05]  /*5c10*/  BSYNC B3 ;  /* 0x0000000000037941 */ /* 0x000fea0003800000 */
.L_x_7425:
        /* <DEDUP_REMOVED lines=42> */
.L_x_7424:
[----:B------:R-:W-:Y:S05]  /*5ec0*/  BSYNC B2 ;  /* 0x0000000000027941 */ /* 0x000fea0003800000 */
.L_x_7423:
        /* <DEDUP_REMOVED lines=14> */
.L_x_7427:
        /* <DEDUP_REMOVED lines=12> */
.L_x_7430:
[----:B------:R-:W-:-:S07]  /*6070*/  IMAD.MOV.U32 R0, RZ, RZ, R14 ;  /* 0x000000ffff007224 */ /* 0x000fce00078e000e */
.L_x_7431:
[----:B------:R-:W-:Y:S05]  /*6080*/  BSYNC B2 ;  /* 0x0000000000027941 */ /* 0x000fea0003800000 */
.L_x_7429:
        /* <DEDUP_REMOVED lines=16> */
.L_x_7435:
[----:B------:R-:W-:Y:S05]  /*6190*/  BSYNC B3 ;  /* 0x0000000000037941 */ /* 0x000fea0003800000 */
.L_x_7434:
        /* <DEDUP_REMOVED lines=42> */
.L_x_7433:
[----:B------:R-:W-:Y:S05]  /*6440*/  BSYNC B2 ;  /* 0x0000000000027941 */ /* 0x000fea0003800000 */
.L_x_7432:
        /* <DEDUP_REMOVED lines=12> */
.L_x_7428:
        /* <DEDUP_REMOVED lines=54> */
.L_x_7436:
[----:B------:R-:W-:-:S07]  /*6870*/  IADD3 R131, R130, 0x20, RZ ;  /* 0x0000002082837810 */ /* 0x000fce0007ffe0ff */
.L_x_7307:
[----:B------:R-:W-:Y:S05]  /*6880*/  BSYNC B1 ;  /* 0x0000000000017941 */ /* 0x000fea0003800000 */
.L_x_7306:
        /* <DEDUP_REMOVED lines=29> */
.L_x_7440:
[----:B------:R-:W-:-:S07]  /*6a60*/  IMAD.MOV.U32 R118, RZ, RZ, R14 ;  /* 0x000000ffff767224 */ /* 0x000fce00078e000e */
.L_x_7441:
[----:B------:R-:W-:Y:S05]  /*6a70*/  BSYNC B2 ;  /* 0x0000000000027941 */ /* 0x000fea0003800000 */
.L_x_7439:
        /* <DEDUP_REMOVED lines=16> */
.L_x_7445:
[----:B------:R-:W-:Y:S05]  /*6b80*/  BSYNC B3 ;  /* 0x0000000000037941 */ /* 0x000fea0003800000 */
.L_x_7444:
        /* <DEDUP_REMOVED lines=42> */
.L_x_7443:
[----:B------:R-:W-:Y:S05]  /*6e30*/  BSYNC B2 ;  /* 0x0000000000027941 */ /* 0x000fea0003800000 */
.L_x_7442:
        /* <DEDUP_REMOVED lines=21> */
.L_x_7446:
        /* <DEDUP_REMOVED lines=12> */
.L_x_7449:
[----:B------:R-:W-:-:S07]  /*7050*/  IMAD.MOV.U32 R8, RZ, RZ, R14 ;  /* 0x000000ffff087224 */ /* 0x000fce00078e000e */
.L_x_7450:
[----:B------:R-:W-:Y:S05]  /*7060*/  BSYNC B2 ;  /* 0x0000000000027941 */ /* 0x000fea0003800000 */
.L_x_7448:
        /* <DEDUP_REMOVED lines=16> */
.L_x_7454:
[----:B------:R-:W-:Y:S05]  /*7170*/  BSYNC B3 ;  /* 0x0000000000037941 */ /* 0x000fea0003800000 */
.L_x_7453:
        /* <DEDUP_REMOVED lines=42> */
.L_x_7452:
[----:B------:R-:W-:Y:S05]  /*7420*/  BSYNC B2 ;  /* 0x0000000000027941 */ /* 0x000fea0003800000 */
.L_x_7451:
        /* <DEDUP_REMOVED lines=10> */
.L_x_7447:
        /* <DEDUP_REMOVED lines=12> */
.L_x_7456:
[----:B------:R-:W-:-:S07]  /*7590*/  IMAD.MOV.U32 R100, RZ, RZ, R14 ;  /* 0x000000ffff647224 */ /* 0x000fce00078e000e */
.L_x_7457:
[----:B------:R-:W-:Y:S05]  /*75a0*/  BSYNC B2 ;  /* 0x0000000000027941 */ /* 0x000fea0003800000 */
.L_x_7455:
        /* <DEDUP_REMOVED lines=16> */
.L_x_7461:
[----:B------:R-:W-:Y:S05]  /*76b0*/  BSYNC B3 ;  /* 0x0000000000037941 */ /* 0x000fea0003800000 */
.L_x_7460:
        /* <DEDUP_REMOVED lines=42> */
.L_x_7459:
[----:B------:R-:W-:Y:S05]  /*7960*/  BSYNC B2 ;  /* 0x0000000000027941 */ /* 0x000fea0003800000 */
.L_x_7458:
        /* <DEDUP_REMOVED lines=16> */
.L_x_7462:
        /* <DEDUP_REMOVED lines=12> */
.L_x_7465:
[----:B------:R-:W-:-:S07]  /*7b30*/  IMAD.MOV.U32 R7, RZ, RZ, R14 ;  /* 0x000000ffff077224 */ /* 0x000fce00078e000e */
.L_x_7466:
[----:B------:R-:W-:Y:S05]  /*7b40*/  BSYNC B2 ;  /* 0x0000000000027941 */ /* 0x000fea0003800000 */
.L_x_7464:
        /* <DEDUP_REMOVED lines=16> */
.L_x_7470:
[----:B------:R-:W-:Y:S05]  /*7c50*/  BSYNC B3 ;  /* 0x0000000000037941 */ /* 0x000fea0003800000 */
.L_x_7469:
        /* <DEDUP_REMOVED lines=42> */
.L_x_7468:
[----:B------:R-:W-:Y:S05]  /*7f00*/  BSYNC B2 ;  /* 0x0000000000027941 */ /* 0x000fea0003800000 */
.L_x_7467:
        /* <DEDUP_REMOVED lines=12> */
.L_x_7463:
        /* <DEDUP_REMOVED lines=12> */
.L_x_7472:
[----:B------:R-:W-:-:S07]  /*8090*/  IMAD.MOV.U32 R96, RZ, RZ, R14 ;  /* 0x000000ffff607224 */ /* 0x000fce00078e000e */
.L_x_7473:
[----:B------:R-:W-:Y:S05]  /*80a0*/  BSYNC B2 ;  /* 0x0000000000027941 */ /* 0x000fea0003800000 */
.L_x_7471:
        /* <DEDUP_REMOVED lines=16> */
.L_x_7477:
[----:B------:R-:W-:Y:S05]  /*81b0*/  BSYNC B3 ;  /* 0x0000000000037941 */ /* 0x000fea0003800000 */
.L_x_7476:
        /* <DEDUP_REMOVED lines=42> */
.L_x_7475:
[----:B------:R-:W-:Y:S05]  /*8460*/  BSYNC B2 ;  /* 0x0000000000027941 */ /* 0x000fea0003800000 */
.L_x_7474:
        /* <DEDUP_REMOVED lines=16> */
.L_x_7478:
        /* <DEDUP_REMOVED lines=12> */
.L_x_7481:
[----:B------:R-:W-:-:S07]  /*8630*/  MOV R6, R14 ;  /* 0x0000000e00067202 */ /* 0x000fce0000000f00 */
.L_x_7482:
[----:B------:R-:W-:Y:S05]  /*8640*/  BSYNC B2 ;  /* 0x0000000000027941 */ /* 0x000fea0003800000 */
.L_x_7480:
        /* <DEDUP_REMOVED lines=16> */
.L_x_7486:
[----:B------:R-:W-:Y:S05]  /*8750*/  BSYNC B3 ;  /* 0x0000000000037941 */ /* 0x000fea0003800000 */
.L_x_7485:
        /* <DEDUP_REMOVED lines=42> */
.L_x_7484:
[----:B------:R-:W-:Y:S05]  /*8a00*/  BSYNC B2 ;  /* 0x0000000000027941 */ /* 0x000fea0003800000 */
.L_x_7483:
        /* <DEDUP_REMOVED lines=10> */
.L_x_7479:
        /* <DEDUP_REMOVED lines=12> */
.L_x_7488:
[----:B------:R-:W-:-:S07]  /*8b70*/  MOV R118, R14 ;  /* 0x0000000e00767202 */ /* 0x000fce0000000f00 */
.L_x_7489:
[----:B------:R-:W-:Y:S05]  /*8b80*/  BSYNC B2 ;  /* 0x0000000000027941 */ /* 0x000fea0003800000 */
.L_x_7487:
        /* <DEDUP_REMOVED lines=16> */
.L_x_7493:
[----:B------:R-:W-:Y:S05]  /*8c90*/  BSYNC B3 ;  /* 0x0000000000037941 */ /* 0x000fea0003800000 */
.L_x_7492:
        /* <DEDUP_REMOVED lines=42> */
.L_x_7491:
[----:B------:R-:W-:Y:S05]  /*8f40*/  BSYNC B2 ;  /* 0x0000000000027941 */ /* 0x000fea0003800000 */
.L_x_7490:
        /* <DEDUP_REMOVED lines=16> */
.L_x_7494:
        /* <DEDUP_REMOVED lines=12> */
.L_x_7497:
[----:B------:R-:W-:-:S07]  /*9110*/  IMAD.MOV.U32 R5, RZ, RZ, R14 ;  /* 0x000000ffff057224 */ /* 0x000fce00078e000e */
.L_x_7498:
[----:B------:R-:W-:Y:S05]  /*9120*/  BSYNC B2 ;  /* 0x0000000000027941 */ /* 0x000fea0003800000 */
.L_x_7496:
        /* <DEDUP_REMOVED lines=16> */
.L_x_7502:
[----:B------:R-:W-:Y:S05]  /*9230*/  BSYNC B3 ;  /* 0x0000000000037941 */ /* 0x000fea0003800000 */
.L_x_7501:
        /* <DEDUP_REMOVED lines=42> */
.L_x_7500:
[----:B------:R-:W-:Y:S05]  /*94e0*/  BSYNC B2 ;  /* 0x0000000000027941 */ /* 0x000fea0003800000 */
.L_x_7499:
        /* <DEDUP_REMOVED lines=12> */
.L_x_7495:
        /* <DEDUP_REMOVED lines=12> */
.L_x_7504:
[----:B------:R-:W-:-:S07]  /*9670*/  IMAD.MOV.U32 R118, RZ, RZ, R14 ;  /* 0x000000ffff767224 */ /* 0x000fce00078e000e */
.L_x_7505:
[----:B------:R-:W-:Y:S05]  /*9680*/  BSYNC B2 ;  /* 0x0000000000027941 */ /* 0x000fea0003800000 */
.L_x_7503:
        /* <DEDUP_REMOVED lines=16> */
.L_x_7509:
[----:B------:R-:W-:Y:S05]  /*9790*/  BSYNC B3 ;  /* 0x0000000000037941 */ /* 0x000fea0003800000 */
.L_x_7508:
        /* <DEDUP_REMOVED lines=42> */
.L_x_7507:
[----:B------:R-:W-:Y:S05]  /*9a40*/  BSYNC B2 ;  /* 0x0000000000027941 */ /* 0x000fea0003800000 */
.L_x_7506:
        /* <DEDUP_REMOVED lines=16> */
.L_x_7510:
        /* <DEDUP_REMOVED lines=12> */
.L_x_7513:
[----:B------:R-:W-:-:S07]  /*9c10*/  IMAD.MOV.U32 R4, RZ, RZ, R14 ;  /* 0x000000ffff047224 */ /* 0x000fce00078e000e */
.L_x_7514:
[----:B------:R-:W-:Y:S05]  /*9c20*/  BSYNC B2 ;  /* 0x0000000000027941 */ /* 0x000fea0003800000 */
.L_x_7512:
        /* <DEDUP_REMOVED lines=16> */
.L_x_7518:
[----:B------:R-:W-:Y:S05]  /*9d30*/  BSYNC B3 ;  /* 0x0000000000037941 */ /* 0x000fea0003800000 */
.L_x_7517:
        /* <DEDUP_REMOVED lines=42> */
.L_x_7516:
[----:B------:R-:W-:Y:S05]  /*9fe0*/  BSYNC B2 ;  /* 0x0000000000027941 */ /* 0x000fea0003800000 */
.L_x_7515:
        /* <DEDUP_REMOVED lines=10> */
.L_x_7511:
        /* <DEDUP_REMOVED lines=12> */
.L_x_7520:
[----:B------:R-:W-:-:S07]  /*a150*/  IMAD.MOV.U32 R115, RZ, RZ, R14 ;  /* 0x000000ffff737224 */ /* 0x000fce00078e000e */
.L_x_7521:
[----:B------:R-:W-:Y:S05]  /*a160*/  BSYNC B2 ;  /* 0x0000000000027941 */ /* 0x000fea0003800000 */
.L_x_7519:
        /* <DEDUP_REMOVED lines=16> */
.L_x_7525:
[----:B------:R-:W-:Y:S05]  /*a270*/  BSYNC B3 ;  /* 0x0000000000037941 */ /* 0x000fea0003800000 */
.L_x_7524:
        /* <DEDUP_REMOVED lines=42> */
.L_x_7523:
[----:B------:R-:W-:Y:S05]  /*a520*/  BSYNC B2 ;  /* 0x0000000000027941 */ /* 0x000fea0003800000 */
.L_x_7522:
        /* <DEDUP_REMOVED lines=14> */
.L_x_7526:
        /* <DEDUP_REMOVED lines=12> */
.L_x_7529:
[----:B------:R-:W-:-:S07]  /*a6d0*/  MOV R3, R14 ;  /* 0x0000000e00037202 */ /* 0x000fce0000000f00 */
.L_x_7530:
[----:B------:R-:W-:Y:S05]  /*a6e0*/  BSYNC B2 ;  /* 0x0000000000027941 */ /* 0x000fea0003800000 */
.L_x_7528:
        /* <DEDUP_REMOVED lines=16> */
.L_x_7534:
[----:B------:R-:W-:Y:S05]  /*a7f0*/  BSYNC B3 ;  /* 0x0000000000037941 */ /* 0x000fea0003800000 */
.L_x_7533:
        /* <DEDUP_REMOVED lines=42> */
.L_x_7532:
[----:B------:R-:W-:Y:S05]  /*aaa0*/  BSYNC B2 ;  /* 0x0000000000027941 */ /* 0x000fea0003800000 */
.L_x_7531:
[----:B------:R-:W-:Y:S02]  /*aab0*/  I2FP.F32.U32 R3, R3 ;  /* 0x0000000300037245 */ /* 0x000fe40000201000 */
[----:B------:R-:W-:-:S04]  /*aac0*/  PRMT R96, R26, 0x7632, R96 ;  /* 0x000076321a607816 */ /* 0x000fc80000000060 */
[----:B------:R-:W-:Y:S01]  /*aad0*/  SHF.L.U32 R97, R96, 0x10, RZ ;  /* 0x0000001060617819 */ /* 0x000fe200000006ff */
[----:B------:R-:W-:-:S04]  /*aae0*/  FFMA.FTZ R96, R3, R134, 1.1641532182693481445e-10 ;  /* 0x2f00000003607423 */ /* 0x000fc80000010086 */
[----:B------:R-:W-:Y:S01]  /*aaf0*/  FMUL.FTZ R97, R97, R132 ;  /* 0x0000008461617220 */ /* 0x000fe20000410000 */
[----:B------:R-:W-:-:S04]  /*ab00*/  FSETP.GTU.FTZ.AND P4, PT, R96, R133, PT ;  /* 0x000000856000720b */ /* 0x000fc80003f9c000 */
[----:B------:R-:W-:Y:S02]  /*ab10*/  FSEL R96, R97, RZ, !P4 ;  /* 0x000000ff61607208 */ /* 0x000fe40006000000 */
[----:B------:R-:W-:Y:S02]  /*ab20*/  @P1 PRMT R97, R30, 0x7632, R97 ;  /* 0x000076321e611816 */ /* 0x000fe40000000061 */
[----:B------:R-:W-:Y:S01]  /*ab30*/  SEL R3, RZ, 0x1, P4 ;  /* 0x00000001ff037807 */ /* 0x000fe20002000000 */
[----:B------:R-:W-:Y:S02]  /*ab40*/  FADD.FTZ R115, R96, R115 ;  /* 0x0000007360737221 */ /* 0x000fe40000010000 */
[----:B------:R-:W-:-:S04]  /*ab50*/  @P1 IMAD.U32 R98, R97, 0x10000, RZ ;  /* 0x0001000061621824 */ /* 0x000fc800078e00ff */
[----:B------:R-:W-:-:S07]  /*ab60*/  @P1 FADD.FTZ R115, R98, R115 ;  /* 0x0000007362731221 */ /* 0x000fce0000010000 */
.L_x_7527:
        /* <DEDUP_REMOVED lines=12> */
.L_x_7536:
[----:B------:R-:W-:-:S07]  /*ac30*/  MOV R98, R14 ;  /* 0x0000000e00627202 */ /* 0x000fce0000000f00 */
.L_x_7537:
[----:B------:R-:W-:Y:S05]  /*ac40*/  BSYNC B2 ;  /* 0x0000000000027941 */ /* 0x000fea0003800000 */
.L_x_7535:
        /* <DEDUP_REMOVED lines=16> */
.L_x_7541:
[----:B------:R-:W-:Y:S05]  /*ad50*/  BSYNC B3 ;  /* 0x0000000000037941 */ /* 0x000fea0003800000 */
.L_x_7540:
        /* <DEDUP_REMOVED lines=42> */
.L_x_7539:
[----:B------:R-:W-:Y:S05]  /*b000*/  BSYNC B2 ;  /* 0x0000000000027941 */ /* 0x000fea0003800000 */
.L_x_7538:
        /* <DEDUP_REMOVED lines=14> */
.L_x_7542:
        /* <DEDUP_REMOVED lines=12> */
.L_x_7545:
[----:B------:R-:W-:-:S07]  /*b1b0*/  IMAD.MOV.U32 R2, RZ, RZ, R14 ;  /* 0x000000ffff027224 */ /* 0x000fce00078e000e */
.L_x_7546:
[----:B------:R-:W-:Y:S05]  /*b1c0*/  BSYNC B2 ;  /* 0x0000000000027941 */ /* 0x000fea0003800000 */
.L_x_7544:
        /* <DEDUP_REMOVED lines=16> */
.L_x_7550:
[----:B------:R-:W-:Y:S05]  /*b2d0*/  BSYNC B3 ;  /* 0x0000000000037941 */ /* 0x000fea0003800000 */
.L_x_7549:
        /* <DEDUP_REMOVED lines=42> */
.L_x_7548:
[----:B------:R-:W-:Y:S05]  /*b580*/  BSYNC B2 ;  /* 0x0000000000027941 */ /* 0x000fea0003800000 */
.L_x_7547:
        /* <DEDUP_REMOVED lines=10> */
.L_x_7543:
        /* <DEDUP_REMOVED lines=12> */
.L_x_7552:
[----:B------:R-:W-:-:S07]  /*b6f0*/  IMAD.MOV.U32 R135, RZ, RZ, R14 ;  /* 0x000000ffff877224 */ /* 0x000fce00078e000e */
.L_x_7553:
[----:B------:R-:W-:Y:S05]  /*b700*/  BSYNC B2 ;  /* 0x0000000000027941 */ /* 0x000fea0003800000 */
.L_x_7551:
        /* <DEDUP_REMOVED lines=16> */
.L_x_7557:
[----:B------:R-:W-:Y:S05]  /*b810*/  BSYNC B3 ;  /* 0x0000000000037941 */ /* 0x000fea0003800000 */
.L_x_7556:
        /* <DEDUP_REMOVED lines=42> */
.L_x_7555:
[----:B------:R-:W-:Y:S05]  /*bac0*/  BSYNC B2 ;  /* 0x0000000000027941 */ /* 0x000fea0003800000 */
.L_x_7554:
        /* <DEDUP_REMOVED lines=14> */
.L_x_7558:
        /* <DEDUP_REMOVED lines=12> */
.L_x_7561:
[----:B------:R-:W-:-:S07]  /*bc70*/  IMAD.MOV.U32 R0, RZ, RZ, R14 ;  /* 0x000000ffff007224 */ /* 0x000fce00078e000e */
.L_x_7562:
[----:B------:R-:W-:Y:S05]  /*bc80*/  BSYNC B2 ;  /* 0x0000000000027941 */ /* 0x000fea0003800000 */
.L_x_7560:
        /* <DEDUP_REMOVED lines=16> */
.L_x_7566:
[----:B------:R-:W-:Y:S05]  /*bd90*/  BSYNC B3 ;  /* 0x0000000000037941 */ /* 0x000fea0003800000 */
.L_x_7565:
        /* <DEDUP_REMOVED lines=42> */
.L_x_7564:
[----:B------:R-:W-:Y:S05]  /*c040*/  BSYNC B2 ;  /* 0x0000000000027941 */ /* 0x000fea0003800000 */
.L_x_7563:
        /* <DEDUP_REMOVED lines=12> */
.L_x_7559:
        /* <DEDUP_REMOVED lines=54> */
.L_x_7567:
[----:B------:R-:W-:-:S07]  /*c470*/  VIADD R131, R131, 0x20 ;  /* 0x0000002083837836 */ /* 0x000fce0000000000 */
.L_x_7438:
[----:B------:R-:W-:Y:S05]  /*c480*/  BSYNC B1 ;  /* 0x0000000000017941 */ /* 0x000fea0003800000 */
.L_x_7437:
        /* <DEDUP_REMOVED lines=29> */
.L_x_7571:
[----:B------:R-:W-:-:S07]  /*c660*/  IMAD.MOV.U32 R122, RZ, RZ, R14 ;  /* 0x000000ffff7a7224 */ /* 0x000fce00078e000e */
.L_x_7572:
[----:B------:R-:W-:Y:S05]  /*c670*/  BSYNC B2 ;  /* 0x0000000000027941 */ /* 0x000fea0003800000 */
.L_x_7570:
        /* <DEDUP_REMOVED lines=16> */
.L_x_7576:
[----:B------:R-:W-:Y:S05]  /*c780*/  BSYNC B3 ;  /* 0x0000000000037941 */ /* 0x000fea0003800000 */
.L_x_7575:
        /* <DEDUP_REMOVED lines=42> */
.L_x_7574:
[----:B------:R-:W-:Y:S05]  /*ca30*/  BSYNC B2 ;  /* 0x0000000000027941 */ /* 0x000fea0003800000 */
.L_x_7573:
        /* <DEDUP_REMOVED lines=21> */
.L_x_7577:
        /* <DEDUP_REMOVED lines=12> */
.L_x_7580:
[----:B------:R-:W-:-:S07]  /*cc50*/  IMAD.MOV.U32 R8, RZ, RZ, R14 ;  /* 0x000000ffff087224 */ /* 0x000fce00078e000e */
.L_x_7581:
[----:B------:R-:W-:Y:S05]  /*cc60*/  BSYNC B2 ;  /* 0x0000000000027941 */ /* 0x000fea0003800000 */
.L_x_7579:
        /* <DEDUP_REMOVED lines=16> */
.L_x_7585:
[----:B------:R-:W-:Y:S05]  /*cd70*/  BSYNC B3 ;  /* 0x0000000000037941 */ /* 0x000fea0003800000 */
.L_x_7584:
        /* <DEDUP_REMOVED lines=42> */
.L_x_7583:
[----:B------:R-:W-:Y:S05]  /*d020*/  BSYNC B2 ;  /* 0x0000000000027941 */ /* 0x000fea0003800000 */
.L_x_7582:
        /* <DEDUP_REMOVED lines=10> */
.L_x_7578:
        /* <DEDUP_REMOVED lines=12> */
.L_x_7587:
[----:B------:R-:W-:-:S07]  /*d190*/  IMAD.MOV.U32 R22, RZ, RZ, R14 ;  /* 0x000000ffff167224 */ /* 0x000fce00078e000e */
.L_x_7588:
[----:B------:R-:W-:Y:S05]  /*d1a0*/  BSYNC B2 ;  /* 0x0000000000027941 */ /* 0x000fea0003800000 */
.L_x_7586:
        /* <DEDUP_REMOVED lines=16> */
.L_x_7592:
[----:B------:R-:W-:Y:S05]  /*d2b0*/  BSYNC B3 ;  /* 0x0000000000037941 */ /* 0x000fea0003800000 */
.L_x_7591:
        /* <DEDUP_REMOVED lines=42> */
.L_x_7590:
[----:B------:R-:W-:Y:S05]  /*d560*/  BSYNC B2 ;  /* 0x0000000000027941 */ /* 0x000fea0003800000 */
.L_x_7589:
        /* <DEDUP_REMOVED lines=16> */
.L_x_7593:
        /* <DEDUP_REMOVED lines=12> */
.L_x_7596:
[----:B------:R-:W-:-:S07]  /*d730*/  MOV R7, R14 ;  /* 0x0000000e00077202 */ /* 0x000fce0000000f00 */
.L_x_7597:
[----:B------:R-:W-:Y:S05]  /*d740*/  BSYNC B2 ;  /* 0x0000000000027941 */ /* 0x000fea0003800000 */
.L_x_7595:
        /* <DEDUP_REMOVED lines=16> */
.L_x_7601:
[----:B------:R-:W-:Y:S05]  /*d850*/  BSYNC B3 ;  /* 0x0000000000037941 */ /* 0x000fea0003800000 */
.L_x_7600:
        /* <DEDUP_REMOVED lines=42> */
.L_x_7599:
[----:B------:R-:W-:Y:S05]  /*db00*/  BSYNC B2 ;  /* 0x0000000000027941 */ /* 0x000fea0003800000 */
.L_x_7598:
        /* <DEDUP_REMOVED lines=12> */
.L_x_7594:
        /* <DEDUP_REMOVED lines=12> */
.L_x_7603:
[----:B------:R-:W-:-:S07]  /*dc90*/  MOV R96, R14 ;  /* 0x0000000e00607202 */ /* 0x000fce0000000f00 */
.L_x_7604:
[----:B------:R-:W-:Y:S05]  /*dca0*/  BSYNC B2 ;  /* 0x0000000000027941 */ /* 0x000fea0003800000 */
.L_x_7602:
        /* <DEDUP_REMOVED lines=16> */
.L_x_7608:
[----:B------:R-:W-:Y:S05]  /*ddb0*/  BSYNC B3 ;  /* 0x0000000000037941 */ /* 0x000fea0003800000 */
.L_x_7607:
        /* <DEDUP_REMOVED lines=42> */
.L_x_7606:
[----:B------:R-:W-:Y:S05]  /*e060*/  BSYNC B2 ;  /* 0x0000000000027941 */ /* 0x000fea0003800000 */
.L_x_7605:
        /* <DEDUP_REMOVED lines=16> */
.L_x_7609:
        /* <DEDUP_REMOVED lines=12> */
.L_x_7612:
[----:B------:R-:W-:-:S07]  /*e230*/  IMAD.MOV.U32 R6, RZ, RZ, R14 ;  /* 0x000000ffff067224 */ /* 0x000fce00078e000e */
.L_x_7613:
[----:B------:R-:W-:Y:S05]  /*e240*/  BSYNC B2 ;  /* 0x0000000000027941 */ /* 0x000fea0003800000 */
.L_x_7611:
        /* <DEDUP_REMOVED lines=16> */
.L_x_7617:
[----:B------:R-:W-:Y:S05]  /*e350*/  BSYNC B3 ;  /* 0x0000000000037941 */ /* 0x000fea0003800000 */
.L_x_7616:
        /* <DEDUP_REMOVED lines=42> */
.L_x_7615:
[----:B------:R-:W-:Y:S05]  /*e600*/  BSYNC B2 ;  /* 0x0000000000027941 */ /* 0x000fea0003800000 */
.L_x_7614:
        /* <DEDUP_REMOVED lines=10> */
.L_x_7610:
        /* <DEDUP_REMOVED lines=12> */
.L_x_7619:
[----:B------:R-:W-:-:S07]  /*e770*/  IMAD.MOV.U32 R122, RZ, RZ, R14 ;  /* 0x000000ffff7a7224 */ /* 0x000fce00078e000e */
.L_x_7620:
[----:B------:R-:W-:Y:S05]  /*e780*/  BSYNC B2 ;  /* 0x0000000000027941 */ /* 0x000fea0003800000 */
.L_x_7618:
        /* <DEDUP_REMOVED lines=16> */
.L_x_7624:
[----:B------:R-:W-:Y:S05]  /*e890*/  BSYNC B3 ;  /* 0x0000000000037941 */ /* 0x000fea0003800000 */
.L_x_7623:
        /* <DEDUP_REMOVED lines=42> */
.L_x_7622:
[----:B------:R-:W-:Y:S05]  /*eb40*/  BSYNC B2 ;  /* 0x0000000000027941 */ /* 0x000fea0003800000 */
.L_x_7621:
        /* <DEDUP_REMOVED lines=16> */
.L_x_7625:
        /* <DEDUP_REMOVED lines=12> */
.L_x_7628:
[----:B------:R-:W-:-:S07]  /*ed10*/  IMAD.MOV.U32 R5, RZ, RZ, R14 ;  /* 0x000000ffff057224 */ /* 0x000fce00078e000e */
.L_x_7629:
[----:B------:R-:W-:Y:S05]  /*ed20*/  BSYNC B2 ;  /* 0x0000000000027941 */ /* 0x000fea0003800000 */
.L_x_7627:
        /* <DEDUP_REMOVED lines=16> */
.L_x_7633:
[----:B------:R-:W-:Y:S05]  /*ee30*/  BSYNC B3 ;  /* 0x0000000000037941 */ /* 0x000fea0003800000 */
.L_x_7632:
        /* <DEDUP_REMOVED lines=42> */
.L_x_7631:
[----:B------:R-:W-:Y:S05]  /*f0e0*/  BSYNC B2 ;  /* 0x0000000000027941 */ /* 0x000fea0003800000 */
.L_x_7630:
        /* <DEDUP_REMOVED lines=9> */
[----:B------:R-:W-:Y:S02]  /*f180*/  FADD.FTZ R111, R96, R111 ;  /* 0x0000006f606f7221 */ /* 0x000fe40000010000 */
[----:B------:R-:W-:-:S04]  /*f190*/  @P1 IMAD.U32 R116, R97, 0x10000, RZ ;  /* 0x0001000061741824 */ /* 0x000fc800078e00ff */
[----:B------:R-:W-:-:S07]  /*f1a0*/  @P1 FADD.FTZ R111, R116, R111 ;  /* 0x0000006f746f1221 */ /* 0x000fce0000010000 */
.L_x_7626:
        /* <DEDUP_REMOVED lines=12> */
.L_x_7635:
[----:B------:R-:W-:-:S07]  /*f270*/  IMAD.MOV.U32 R122, RZ, RZ, R14 ;  /* 0x000000ffff7a7224 */ /* 0x000fce00078e000e */
.L_x_7636:
[----:B------:R-:W-:Y:S05]  /*f280*/  BSYNC B2 ;  /* 0x0000000000027941 */ /* 0x000fea0003800000 */
.L_x_7634:
        /* <DEDUP_REMOVED lines=16> */
.L_x_7640:
[----:B------:R-:W-:Y:S05]  /*f390*/  BSYNC B3 ;  /* 0x0000000000037941 */ /* 0x000fea0003800000 */
.L_x_7639:
        /* <DEDUP_REMOVED lines=42> */
.L_x_7638:
[----:B------:R-:W-:Y:S05]  /*f640*/  BSYNC B2 ;  /* 0x0000000000027941 */ /* 0x000fea0003800000 */
.L_x_7637:
        /* <DEDUP_REMOVED lines=16> */
.L_x_7641:
        /* <DEDUP_REMOVED lines=12> */
.L_x_7644:
[----:B------:R-:W-:-:S07]  /*f810*/  MOV R4, R14 ;  /* 0x0000000e00047202 */ /* 0x000fce0000000f00 */
.L_x_7645:
[----:B------:R-:W-:Y:S05]  /*f820*/  BSYNC B2 ;  /* 0x0000000000027941 */ /* 0x000fea0003800000 */
.L_x_7643:
        /* <DEDUP_REMOVED lines=16> */
.L_x_7649:
[----:B------:R-:W-:Y:S05]  /*f930*/  BSYNC B3 ;  /* 0x0000000000037941 */ /* 0x000fea0003800000 */
.L_x_7648:
        /* <DEDUP_REMOVED lines=42> */
.L_x_7647:
[----:B------:R-:W-:Y:S05]  /*fbe0*/  BSYNC B2 ;  /* 0x0000000000027941 */ /* 0x000fea0003800000 */
.L_x_7646:
        /* <DEDUP_REMOVED lines=10> */
.L_x_7642:
        /* <DEDUP_REMOVED lines=12> */
.L_x_7651:
[----:B------:R-:W-:-:S07]  /*fd50*/  MOV R117, R14 ;  /* 0x0000000e00757202 */ /* 0x000fce0000000f00 */
.L_x_7652:
[----:B------:R-:W-:Y:S05]  /*fd60*/  BSYNC B2 ;  /* 0x0000000000027941 */ /* 0x000fea0003800000 */
.L_x_7650:
        /* <DEDUP_REMOVED lines=16> */
.L_x_7656:
[----:B------:R-:W-:Y:S05]  /*fe70*/  BSYNC B3 ;  /* 0x0000000000037941 */ /* 0x000fea0003800000 */
.L_x_7655:
        /* <DEDUP_REMOVED lines=42> */
.L_x_7654:
[----:B------:R-:W-:Y:S05]  /*10120*/  BSYNC B2 ;  /* 0x0000000000027941 */ /* 0x000fea0003800000 */
.L_x_7653:
        /* <DEDUP_REMOVED lines=14> */
.L_x_7657:
        /* <DEDUP_REMOVED lines=12> */
.L_x_7660:
[----:B------:R-:W-:-:S07]  /*102d0*/  IMAD.MOV.U32 R3, RZ, RZ, R14 ;  /* 0x000000ffff037224 */ /* 0x000fce00078e000e */
.L_x_7661:
[----:B------:R-:W-:Y:S05]  /*102e0*/  BSYNC B2 ;  /* 0x0000000000027941 */ /* 0x000fea0003800000 */
.L_x_7659:
        /* <DEDUP_REMOVED lines=16> */
.L_x_7665:
[----:B------:R-:W-:Y:S05]  /*103f0*/  BSYNC B3 ;  /* 0x0000000000037941 */ /* 0x000fea0003800000 */
.L_x_7664:
        /* <DEDUP_REMOVED lines=42> */
.L_x_7663:
[----:B------:R-:W-:Y:S05]  /*106a0*/  BSYNC B2 ;  /* 0x0000000000027941 */ /* 0x000fea0003800000 */
.L_x_7662:
        /* <DEDUP_REMOVED lines=12> */
.L_x_7658:
        /* <DEDUP_REMOVED lines=12> */
.L_x_7667:
[----:B------:R-:W-:-:S07]  /*10830*/  IMAD.MOV.U32 R98, RZ, RZ, R14 ;  /* 0x000000ffff627224 */ /* 0x000fce00078e000e */
.L_x_7668:
[----:B------:R-:W-:Y:S05]  /*10840*/  BSYNC B2 ;  /* 0x0000000000027941 */ /* 0x000fea0003800000 */
.L_x_7666:
        /* <DEDUP_REMOVED lines=16> */
.L_x_7672:
[----:B------:R-:W-:Y:S05]  /*10950*/  BSYNC B3 ;  /* 0x0000000000037941 */ /* 0x000fea0003800000 */
.L_x_7671:
        /* <DEDUP_REMOVED lines=42> */
.L_x_7670:
[----:B------:R-:W-:Y:S05]  /*10c00*/  BSYNC B2 ;  /* 0x0000000000027941 */ /* 0x000fea0003800000 */
.L_x_7669:
        /* <DEDUP_REMOVED lines=14> */
.L_x_7673:
        /* <DEDUP_REMOVED lines=12> */
.L_x_7676:
[----:B------:R-:W-:-:S07]  /*10db0*/  IMAD.MOV.U32 R2, RZ, RZ, R14 ;  /* 0x000000ffff027224 */ /* 0x000fce00078e000e */
.L_x_7677:
[----:B------:R-:W-:Y:S05]  /*10dc0*/  BSYNC B2 ;  /* 0x0000000000027941 */ /* 0x000fea0003800000 */
.L_x_7675:
        /* <DEDUP_REMOVED lines=16> */
.L_x_7681:
[----:B------:R-:W-:Y:S05]  /*10ed0*/  BSYNC B3 ;  /* 0x0000000000037941 */ /* 0x000fea0003800000 */
.L_x_7680:
        /* <DEDUP_REMOVED lines=42> */
.L_x_7679:
[----:B------:R-:W-:Y:S05]  /*11180*/  BSYNC B2 ;  /* 0x0000000000027941 */ /* 0x000fea0003800000 */
.L_x_7678:
        /* <DEDUP_REMOVED lines=10> */
.L_x_7674:
        /* <DEDUP_REMOVED lines=12> */
.L_x_7683:
[----:B------:R-:W-:-:S07]  /*112f0*/  IMAD.MOV.U32 R135, RZ, RZ, R14 ;  /* 0x000000ffff877224 */ /* 0x000fce00078e000e */
.L_x_7684:
[----:B------:R-:W-:Y:S05]  /*11300*/  BSYNC B2 ;  /* 0x0000000000027941 */ /* 0x000fea0003800000 */
.L_x_7682:
        /* <DEDUP_REMOVED lines=16> */
.L_x_7688:
[----:B------:R-:W-:Y:S05]  /*11410*/  BSYNC B3 ;  /* 0x0000000000037941 */ /* 0x000fea0003800000 */
.L_x_7687:
        /* <DEDUP_REMOVED lines=42> */
.L_x_7686:
[----:B------:R-:W-:Y:S05]  /*116c0*/  BSYNC B2 ;  /* 0x0000000000027941 */ /* 0x000fea0003800000 */
.L_x_7685:
        /* <DEDUP_REMOVED lines=14> */
.L_x_7689:
        /* <DEDUP_REMOVED lines=12> */
.L_x_7692:
[----:B------:R-:W-:-:S07]  /*11870*/  MOV R0, R14 ;  /* 0x0000000e00007202 */ /* 0x000fce0000000f00 */
.L_x_7693:
[----:B------:R-:W-:Y:S05]  /*11880*/  BSYNC B2 ;  /* 0x0000000000027941 */ /* 0x000fea0003800000 */
.L_x_7691:
        /* <DEDUP_REMOVED lines=16> */
.L_x_7697:
[----:B------:R-:W-:Y:S05]  /*11990*/  BSYNC B3 ;  /* 0x0000000000037941 */ /* 0x000fea0003800000 */
.L_x_7696:
        /* <DEDUP_REMOVED lines=42> */
.L_x_7695:
[----:B------:R-:W-:Y:S05]  /*11c40*/  BSYNC B2 ;  /* 0x0000000000027941 */ /* 0x000fea0003800000 */
.L_x_7694:
        /* <DEDUP_REMOVED lines=12> */
.L_x_7690:
        /* <DEDUP_REMOVED lines=54> */
.L_x_7698:
[----:B------:R-:W-:-:S07]  /*12070*/  VIADD R131, R131, 0x20 ;  /* 0x0000002083837836 */ /* 0x000fce0000000000 */
.L_x_7569:
[----:B------:R-:W-:Y:S05]  /*12080*/  BSYNC B1 ;  /* 0x0000000000017941 */ /* 0x000fea0003800000 */
.L_x_7568:
        /* <DEDUP_REMOVED lines=29> */
.L_x_7702:
[----:B------:R-:W-:-:S07]  /*12260*/  MOV R128, R14 ;  /* 0x0000000e00807202 */ /* 0x000fce0000000f00 */
.L_x_7703:
[----:B------:R-:W-:Y:S05]  /*12270*/  BSYNC B2 ;  /* 0x0000000000027941 */ /* 0x000fea0003800000 */
.L_x_7701:
        /* <DEDUP_REMOVED lines=16> */
.L_x_7707:
[----:B------:R-:W-:Y:S05]  /*12380*/  BSYNC B3 ;  /* 0x0000000000037941 */ /* 0x000fea0003800000 */
.L_x_7706:
        /* <DEDUP_REMOVED lines=42> */
.L_x_7705:
[----:B------:R-:W-:Y:S05]  /*12630*/  BSYNC B2 ;  /* 0x0000000000027941 */ /* 0x000fea0003800000 */
.L_x_7704:
        /* <DEDUP_REMOVED lines=21> */
.L_x_7708:
        /* <DEDUP_REMOVED lines=12> */
.L_x_7711:
[----:B------:R-:W-:-:S07]  /*12850*/  MOV R8, R14 ;  /* 0x0000000e00087202 */ /* 0x000fce0000000f00 */
.L_x_7712:
[----:B------:R-:W-:Y:S05]  /*12860*/  BSYNC B2 ;  /* 0x0000000000027941 */ /* 0x000fea0003800000 */
.L_x_7710:
        /* <DEDUP_REMOVED lines=16> */
.L_x_7716:
[----:B------:R-:W-:Y:S05]  /*12970*/  BSYNC B3 ;  /* 0x0000000000037941 */ /* 0x000fea0003800000 */
.L_x_7715:
        /* <DEDUP_REMOVED lines=42> */
.L_x_7714:
[----:B------:R-:W-:Y:S05]  /*12c20*/  BSYNC B2 ;  /* 0x0000000000027941 */ /* 0x000fea0003800000 */
.L_x_7713:
        /* <DEDUP_REMOVED lines=10> */
.L_x_7709:
        /* <DEDUP_REMOVED lines=12> */
.L_x_7718:
[----:B------:R-:W-:-:S07]  /*12d90*/  MOV R105, R14 ;  /* 0x0000000e00697202 */ /* 0x000fce0000000f00 */
.L_x_7719:
[----:B------:R-:W-:Y:S05]  /*12da0*/  BSYNC B2 ;  /* 0x0000000000027941 */ /* 0x000fea0003800000 */
.L_x_7717:
        /* <DEDUP_REMOVED lines=16> */
.L_x_7723:
[----:B------:R-:W-:Y:S05]  /*12eb0*/  BSYNC B3 ;  /* 0x0000000000037941 */ /* 0x000fea0003800000 */
.L_x_7722:
        /* <DEDUP_REMOVED lines=42> */
.L_x_7721:
[----:B------:R-:W-:Y:S05]  /*13160*/  BSYNC B2 ;  /* 0x0000000000027941 */ /* 0x000fea0003800000 */
.L_x_7720:
        /* <DEDUP_REMOVED lines=16> */
.L_x_7724:
        /* <DEDUP_REMOVED lines=12> */
.L_x_7727:
[----:B------:R-:W-:-:S07]  /*13330*/  IMAD.MOV.U32 R7, RZ, RZ, R14 ;  /* 0x000000ffff077224 */ /* 0x000fce00078e000e */
.L_x_7728:
[----:B------:R-:W-:Y:S05]  /*13340*/  BSYNC B2 ;  /* 0x0000000000027941 */ /* 0x000fea0003800000 */
.L_x_7726:
        /* <DEDUP_REMOVED lines=16> */
.L_x_7732:
[----:B------:R-:W-:Y:S05]  /*13450*/  BSYNC B3 ;  /* 0x0000000000037941 */ /* 0x000fea0003800000 */
.L_x_7731:
        /* <DEDUP_REMOVED lines=42> */
.L_x_7730:
[----:B------:R-:W-:Y:S05]  /*13700*/  BSYNC B2 ;  /* 0x0000000000027941 */ /* 0x000fea0003800000 */
.L_x_7729:
        /* <DEDUP_REMOVED lines=12> */
.L_x_7725:
        /* <DEDUP_REMOVED lines=12> */
.L_x_7734:
[----:B------:R-:W-:-:S07]  /*13890*/  IMAD.MOV.U32 R96, RZ, RZ, R14 ;  /* 0x000000ffff607224 */ /* 0x000fce00078e000e */
.L_x_7735:
[----:B------:R-:W-:Y:S05]  /*138a0*/  BSYNC B2 ;  /* 0x0000000000027941 */ /* 0x000fea0003800000 */
.L_x_7733:
        /* <DEDUP_REMOVED lines=16> */
.L_x_7739:
[----:B------:R-:W-:Y:S05]  /*139b0*/  BSYNC B3 ;  /* 0x0000000000037941 */ /* 0x000fea0003800000 */
.L_x_7738:
        /* <DEDUP_REMOVED lines=42> */
.L_x_7737:
[----:B------:R-:W-:Y:S05]  /*13c60*/  BSYNC B2 ;  /* 0x0000000000027941 */ /* 0x000fea0003800000 */
.L_x_7736:
        /* <DEDUP_REMOVED lines=16> */
.L_x_7740:
        /* <DEDUP_REMOVED lines=12> */
.L_x_7743:
[----:B------:R-:W-:-:S07]  /*13e30*/  IMAD.MOV.U32 R6, RZ, RZ, R14 ;  /* 0x000000ffff067224 */ /* 0x000fce00078e000e */
.L_x_7744:
[----:B------:R-:W-:Y:S05]  /*13e40*/  BSYNC B2 ;  /* 0x0000000000027941 */ /* 0x000fea0003800000 */
.L_x_7742:
        /* <DEDUP_REMOVED lines=16> */
.L_x_7748:
[----:B------:R-:W-:Y:S05]  /*13f50*/  BSYNC B3 ;  /* 0x0000000000037941 */ /* 0x000fea0003800000 */
.L_x_7747:
        /* <DEDUP_REMOVED lines=42> */
.L_x_7746:
[----:B------:R-:W-:Y:S05]  /*14200*/  BSYNC B2 ;  /* 0x0000000000027941 */ /* 0x000fea0003800000 */
.L_x_7745:
        /* <DEDUP_REMOVED lines=10> */
.L_x_7741:
        /* <DEDUP_REMOVED lines=12> */
.L_x_7750:
[----:B------:R-:W-:-:S07]  /*14370*/  IMAD.MOV.U32 R128, RZ, RZ, R14 ;  /* 0x000000ffff807224 */ /* 0x000fce00078e000e */
.L_x_7751:
[----:B------:R-:W-:Y:S05]  /*14380*/  BSYNC B2 ;  /* 0x0000000000027941 */ /* 0x000fea0003800000 */
.L_x_7749:
        /* <DEDUP_REMOVED lines=16> */
.L_x_7755:
[----:B------:R-:W-:Y:S05]  /*14490*/  BSYNC B3 ;  /* 0x0000000000037941 */ /* 0x000fea0003800000 */
.L_x_7754:
        /* <DEDUP_REMOVED lines=42> */
.L_x_7753:
[----:B------:R-:W-:Y:S05]  /*14740*/  BSYNC B2 ;  /* 0x0000000000027941 */ /* 0x000fea0003800000 */
.L_x_7752:
        /* <DEDUP_REMOVED lines=16> */
.L_x_7756:
        /* <DEDUP_REMOVED lines=12> */
.L_x_7759:
[----:B------:R-:W-:-:S07]  /*14910*/  MOV R5, R14 ;  /* 0x0000000e00057202 */ /* 0x000fce0000000f00 */
.L_x_7760:
[----:B------:R-:W-:Y:S05]  /*14920*/  BSYNC B2 ;  /* 0x0000000000027941 */ /* 0x000fea0003800000 */
.L_x_7758:
        /* <DEDUP_REMOVED lines=16> */
.L_x_7764:
[----:B------:R-:W-:Y:S05]  /*14a30*/  BSYNC B3 ;  /* 0x0000000000037941 */ /* 0x000fea0003800000 */
.L_x_7763:
        /* <DEDUP_REMOVED lines=42> */
.L_x_7762:
[----:B------:R-:W-:Y:S05]  /*14ce0*/  BSYNC B2 ;  /* 0x0000000000027941 */ /* 0x000fea0003800000 */
.L_x_7761:
        /* <DEDUP_REMOVED lines=12> */
.L_x_7757:
        /* <DEDUP_REMOVED lines=12> */
.L_x_7766:
[----:B------:R-:W-:-:S07]  /*14e70*/  MOV R128, R14 ;  /* 0x0000000e00807202 */ /* 0x000fce0000000f00 */
.L_x_7767:
[----:B------:R-:W-:Y:S05]  /*14e80*/  BSYNC B2 ;  /* 0x0000000000027941 */ /* 0x000fea0003800000 */
.L_x_7765:
        /* <DEDUP_REMOVED lines=16> */
.L_x_7771:
[----:B------:R-:W-:Y:S05]  /*14f90*/  BSYNC B3 ;  /* 0x0000000000037941 */ /* 0x000fea0003800000 */
.L_x_7770:
        /* <DEDUP_REMOVED lines=42> */
.L_x_7769:
[----:B------:R-:W-:Y:S05]  /*15240*/  BSYNC B2 ;  /* 0x0000000000027941 */ /* 0x000fea0003800000 */
.L_x_7768:
        /* <DEDUP_REMOVED lines=16> */
.L_x_7772:
        /* <DEDUP_REMOVED lines=12> */
.L_x_7775:
[----:B------:R-:W-:-:S07]  /*15410*/  IMAD.MOV.U32 R4, RZ, RZ, R14 ;  /* 0x000000ffff047224 */ /* 0x000fce00078e000e */
.L_x_7776:
[----:B------:R-:W-:Y:S05]  /*15420*/  BSYNC B2 ;  /* 0x0000000000027941 */ /* 0x000fea0003800000 */
.L_x_7774:
        /* <DEDUP_REMOVED lines=16> */
.L_x_7780:
[----:B------:R-:W-:Y:S05]  /*15530*/  BSYNC B3 ;  /* 0x0000000000037941 */ /* 0x000fea0003800000 */
.L_x_7779:
        /* <DEDUP_REMOVED lines=42> */
.L_x_7778:
[----:B------:R-:W-:Y:S05]  /*157e0*/  BSYNC B2 ;  /* 0x0000000000027941 */ /* 0x000fea0003800000 */
.L_x_7777:
        /* <DEDUP_REMOVED lines=10> */
.L_x_7773:
        /* <DEDUP_REMOVED lines=12> */
.L_x_7782:
[----:B------:R-:W-:-:S07]  /*15950*/  IMAD.MOV.U32 R127, RZ, RZ, R14 ;  /* 0x000000ffff7f7224 */ /* 0x000fce00078e000e */
.L_x_7783:
[----:B------:R-:W-:Y:S05]  /*15960*/  BSYNC B2 ;  /* 0x0000000000027941 */ /* 0x000fea0003800000 */
.L_x_7781:
        /* <DEDUP_REMOVED lines=16> */
.L_x_7787:
[----:B------:R-:W-:Y:S05]  /*15a70*/  BSYNC B3 ;  /* 0x0000000000037941 */ /* 0x000fea0003800000 */
.L_x_7786:
        /* <DEDUP_REMOVED lines=42> */
.L_x_7785:
[----:B------:R-:W-:Y:S05]  /*15d20*/  BSYNC B2 ;  /* 0x0000000000027941 */ /* 0x000fea0003800000 */
.L_x_7784:
        /* <DEDUP_REMOVED lines=14> */
.L_x_7788:
        /* <DEDUP_REMOVED lines=12> */
.L_x_7791:
[----:B------:R-:W-:-:S07]  /*15ed0*/  IMAD.MOV.U32 R3, RZ, RZ, R14 ;  /* 0x000000ffff037224 */ /* 0x000fce00078e000e */
.L_x_7792:
[----:B------:R-:W-:Y:S05]  /*15ee0*/  BSYNC B2 ;  /* 0x0000000000027941 */ /* 0x000fea0003800000 */
.L_x_7790:
        /* <DEDUP_REMOVED lines=16> */
.L_x_7796:
[----:B------:R-:W-:Y:S05]  /*15ff0*/  BSYNC B3 ;  /* 0x0000000000037941 */ /* 0x000fea0003800000 */
.L_x_7795:
        /* <DEDUP_REMOVED lines=42> */
.L_x_7794:
[----:B------:R-:W-:Y:S05]  /*162a0*/  BSYNC B2 ;  /* 0x0000000000027941 */ /* 0x000fea0003800000 */
.L_x_7793:
        /* <DEDUP_REMOVED lines=12> */
.L_x_7789:
        /* <DEDUP_REMOVED lines=12> */
.L_x_7798:
[----:B------:R-:W-:-:S07]  /*16430*/  IMAD.MOV.U32 R98, RZ, RZ, R14 ;  /* 0x000000ffff627224 */ /* 0x000fce00078e000e */
.L_x_7799:
[----:B------:R-:W-:Y:S05]  /*16440*/  BSYNC B2 ;  /* 0x0000000000027941 */ /* 0x000fea0003800000 */
.L_x_7797:
        /* <DEDUP_REMOVED lines=16> */
.L_x_7803:
[----:B------:R-:W-:Y:S05]  /*16550*/  BSYNC B3 ;  /* 0x0000000000037941 */ /* 0x000fea0003800000 */
.L_x_7802:
        /* <DEDUP_REMOVED lines=42> */
.L_x_7801:
[----:B------:R-:W-:Y:S05]  /*16800*/  BSYNC B2 ;  /* 0x0000000000027941 */ /* 0x000fea0003800000 */
.L_x_7800:
        /* <DEDUP_REMOVED lines=14> */
.L_x_7804:
        /* <DEDUP_REMOVED lines=12> */
.L_x_7807:
[----:B------:R-:W-:-:S07]  /*169b0*/  MOV R2, R14 ;  /* 0x0000000e00027202 */ /* 0x000fce0000000f00 */
.L_x_7808:
[----:B------:R-:W-:Y:S05]  /*169c0*/  BSYNC B2 ;  /* 0x0000000000027941 */ /* 0x000fea0003800000 */
.L_x_7806:
        /* <DEDUP_REMOVED lines=16> */
.L_x_7812:
[----:B------:R-:W-:Y:S05]  /*16ad0*/  BSYNC B3 ;  /* 0x0000000000037941 */ /* 0x000fea0003800000 */
.L_x_7811:
        /* <DEDUP_REMOVED lines=42> */
.L_x_7810:
[----:B------:R-:W-:Y:S05]  /*16d80*/  BSYNC B2 ;  /* 0x0000000000027941 */ /* 0x000fea0003800000 */
.L_x_7809:
        /* <DEDUP_REMOVED lines=10> */
.L_x_7805:
        /* <DEDUP_REMOVED lines=12> */
.L_x_7814:
[----:B------:R-:W-:-:S07]  /*16ef0*/  MOV R129, R14 ;  /* 0x0000000e00817202 */ /* 0x000fce0000000f00 */
.L_x_7815:
[----:B------:R-:W-:Y:S05]  /*16f00*/  BSYNC B2 ;  /* 0x0000000000027941 */ /* 0x000fea0003800000 */
.L_x_7813:
        /* <DEDUP_REMOVED lines=16> */
.L_x_7819:
[----:B------:R-:W-:Y:S05]  /*17010*/  BSYNC B3 ;  /* 0x0000000000037941 */ /* 0x000fea0003800000 */
.L_x_7818:
        /* <DEDUP_REMOVED lines=42> */
.L_x_7817:
[----:B------:R-:W-:Y:S05]  /*172c0*/  BSYNC B2 ;  /* 0x0000000000027941 */ /* 0x000fea0003800000 */
.L_x_7816:
        /* <DEDUP_REMOVED lines=14> */
.L_x_7820:
        /* <DEDUP_REMOVED lines=12> */
.L_x_7823:
[----:B------:R-:W-:-:S07]  /*17470*/  IMAD.MOV.U32 R0, RZ, RZ, R14 ;  /* 0x000000ffff007224 */ /* 0x000fce00078e000e */
.L_x_7824:
[----:B------:R-:W-:Y:S05]  /*17480*/  BSYNC B2 ;  /* 0x0000000000027941 */ /* 0x000fea0003800000 */
.L_x_7822:
        /* <DEDUP_REMOVED lines=16> */
.L_x_7828:
[----:B------:R-:W-:Y:S05]  /*17590*/  BSYNC B3 ;  /* 0x0000000000037941 */ /* 0x000fea0003800000 */
.L_x_7827:
        /* <DEDUP_REMOVED lines=42> */
.L_x_7826:
[----:B------:R-:W-:Y:S05]  /*17840*/  BSYNC B2 ;  /* 0x0000000000027941 */ /* 0x000fea0003800000 */
.L_x_7825:
        /* <DEDUP_REMOVED lines=12> */
.L_x_7821:
        /* <DEDUP_REMOVED lines=54> */
.L_x_7700:
[----:B------:R-:W-:Y:S05]  /*17c70*/  BSYNC B1 ;  /* 0x0000000000017941 */ /* 0x000fea0003800000 */
.L_x_7699:
        /* <DEDUP_REMOVED lines=126> */
.L_x_7850:
[----:B-1----:R-:W-:Y:S01]  /*18460*/  FADD.FTZ R135, R134, R133 ;  /* 0x0000008586877221 */ /* 0x002fe20000010000 */
[----:B------:R-:W-:Y:S01]  /*18470*/  FMUL.FTZ R133, R131, R131 ;  /* 0x0000008383857220 */ /* 0x000fe20000410000 */
[----:B------:R-:W1:Y:S01]  /*18480*/  @!P3 LDC.64 R98, c[0x0][0x250] ;  /* 0x00009400ff62bb82 */ /* 0x000e620000000a00 */
[----:B------:R-:W-:Y:S01]  /*18490*/  PLOP3.LUT P0, PT, PT, PT, UP0, 0x40, 0x0 ;  /* 0x000000000000781c */ /* 0x000fe20003f0e808 */
[----:B------:R-:W-:Y:S01]  /*184a0*/  FFMA.FTZ R132, R135, R132, UR9 ;  /* 0x0000000987847e23 */ /* 0x000fe20008010084 */
[----:B------:R-:W-:Y:S02]  /*184b0*/  BSSY B1, `(.L_x_7830) ;  /* 0x000002c000017945 */ /* 0x000fe40003800000 */
[----:B------:R-:W-:Y:S02]  /*184c0*/  FSEL R133, R133, RZ, !P0 ;  /* 0x000000ff85857208 */ /* 0x000fe40004000000 */
[----:B------:R-:W-:Y:S01]  /*184d0*/  PLOP3.LUT P0, PT, PT, PT, UP0, 0x40, 0x0 ;  /* 0x000000000000781c */ /* 0x000fe20003f0e808 */
[----:B------:R-:W2:Y:S02]  /*184e0*/  @!P3 LDC.64 R96, c[0x0][0x258] ;  /* 0x00009600ff60bb82 */ /* 0x000ea40000000a00 */
[----:B------:R-:W-:Y:S01]  /*184f0*/  FADD.FTZ R132, R132, R133 ;  /* 0x0000008584847221 */ /* 0x000fe20000010000 */
[----:B0-----:R-:W-:-:S03]  /*18500*/  FSEL R134, R131, RZ, P0 ;  /* 0x000000ff83867208 */ /* 0x001fc60000000000 */
[----:B------:R-:W0:Y:S01]  /*18510*/  MUFU.RSQ R135, R132 ;  /* 0x0000008400877308 */ /* 0x000e220000001400 */
[----:B-1----:R-:W-:-:S05]  /*18520*/  @!P3 IMAD.WIDE R98, R16, 0x4, R98 ;  /* 0x000000041062b825 */ /* 0x002fca00078e0262 */
[----:B------:R1:W-:Y:S01]  /*18530*/  @!P3 STG.E desc[UR4][R98.64], R131 ;  /* 0x000000836200b986 */ /* 0x0003e2000c101904 */
[----:B--2---:R-:W-:-:S05]  /*18540*/  @!P3 IMAD.WIDE R96, R16, 0x4, R96 ;  /* 0x000000041060b825 */ /* 0x004fca00078e0260 */
[----:B0-----:R1:W-:Y:S01]  /*18550*/  @!P3 STG.E desc[UR4][R96.64], R135 ;  /* 0x000000876000b986 */ /* 0x0013e2000c101904 */
[----:B------:R-:W-:Y:S05]  /*18560*/  @!P5 BRA `(.L_x_7831) ;  /* 0x000000000080d947 */ /* 0x000fea0003800000 */
[----:B------:R-:W0:Y:S01]  /*18570*/  LDC.64 R132, c[0x0][0x2b8] ;  /* 0x0000ae00ff847b82 */ /* 0x000e220000000a00 */
[--C-:B-1----:R-:W-:Y:S01]  /*18580*/  FADD.FTZ R96, R103, -R134.reuse ;  /* 0x8000008667607221 */ /* 0x102fe20000010000 */
        /* <DEDUP_REMOVED lines=30> */
.L_x_7831:
[----:B------:R-:W-:Y:S05]  /*18770*/  BSYNC B1 ;  /* 0x0000000000017941 */ /* 0x000fea0003800000 */
.L_x_7830:
[----:B------:R-:W-:Y:S01]  /*18780*/  LOP3.LUT P0, RZ, R9, 0x100, RZ, 0xc0, !PT ;  /* 0x0000010009ff7812 */ /* 0x000fe2000780c0ff */
[----:B------:R-:W-:-:S12]  /*18790*/  BSSY B1, `(.L_x_7832) ;  /* 0x0000022000017945 */ /* 0x000fd80003800000 */
[----:B------:R-:W-:Y:S05]  /*187a0*/  @!P0 BRA `(.L_x_7833) ;  /* 0x0000000000808947 */ /* 0x000fea0003800000 */
[----:B0-----:R-:W0:Y:S01]  /*187b0*/  LDC.64 R132, c[0x0][0x2b8] ;  /* 0x0000ae00ff847b82 */ /* 0x001e220000000a00 */
        /* <DEDUP_REMOVED lines=31> */
.L_x_7833:
[----:B------:R-:W-:Y:S05]  /*189b0*/  BSYNC B1 ;  /* 0x0000000000017941 */ /* 0x000fea0003800000 */
.L_x_7832:
[----:B------:R-:W-:Y:S01]  /*189c0*/  LOP3.LUT P0, RZ, R9, 0x80, RZ, 0xc0, !PT ;  /* 0x0000008009ff7812 */ /* 0x000fe2000780c0ff */
[----:B------:R-:W-:-:S12]  /*189d0*/  BSSY B1, `(.L_x_7834) ;  /* 0x0000022000017945 */ /* 0x000fd80003800000 */
[----:B------:R-:W-:Y:S05]  /*189e0*/  @!P0 BRA `(.L_x_7835) ;  /* 0x0000000000808947 */ /* 0x000fea0003800000 */
[----:B0-2---:R-:W0:Y:S01]  /*189f0*/  LDC.64 R132, c[0x0][0x2b8] ;  /* 0x0000ae00ff847b82 */ /* 0x005e220000000a00 */
        /* <DEDUP_REMOVED lines=31> */
.L_x_7835:
[----:B------:R-:W-:Y:S05]  /*18bf0*/  BSYNC B1 ;  /* 0x0000000000017941 */ /* 0x000fea0003800000 */
.L_x_7834:
        /* <DEDUP_REMOVED lines=34> */
.L_x_7837:
[----:B------:R-:W-:Y:S05]  /*18e20*/  BSYNC B1 ;  /* 0x0000000000017941 */ /* 0x000fea0003800000 */
.L_x_7836:
[----:B01234-:R-:W0:Y:S02]  /*18e30*/  LDC.64 R96, c[0x0][0x210] ;  /* 0x00008400ff607b82 */ /* 0x01fe240000000a00 */
[----:B0-----:R-:W-:-:S04]  /*18e40*/  LEA R16, R96, R16, 0x2 ;  /* 0x0000001060107211 */ /* 0x001fc800078e10ff */
[----:B------:R-:W-:-:S13]  /*18e50*/  ISETP.GE.AND P0, PT, R16, R97, PT ;  /* 0x000000611000720c */ /* 0x000fda0003f06270 */
[----:B------:R-:W-:Y:S05]  /*18e60*/  @!P0 BRA `(.L_x_7838) ;  /* 0xfffffe7c00748947 */ /* 0x000fea000383ffff */
[----:B------:R-:W-:Y:S05]  /*18e70*/  BSYNC B0 ;  /* 0x0000000000007941 */ /* 0x000fea0003800000 */
.L_x_7305:
[----:B------:R-:W-:Y:S05]  /*18e80*/  EXIT ;  /* 0x000000000000794d */ /* 0x000fea0003800000 */
.L_x_7829:
        /* <DEDUP_REMOVED lines=8> */
.L_x_7840:
[----:B------:R-:W-:Y:S05]  /*18f10*/  BSYNC B1 ;  /* 0x0000000000017941 */ /* 0x000fea0003800000 */
.L_x_7839:
[----:B------:R-:W-:Y:S01]  /*18f20*/  IMAD.MOV.U32 R97, RZ, RZ, R136 ;  /* 0x000000ffff617224 */ /* 0x000fe200078e0088 */
[----:B------:R-:W-:Y:S01]  /*18f30*/  MOV R135, 0xffffffff ;  /* 0xffffffff00877802 */ /* 0x000fe20000000f00 */
[----:B------:R-:W-:Y:S02]  /*18f40*/  IMAD.MOV.U32 R137, RZ, RZ, 0x2 ;  /* 0x00000002ff897424 */ /* 0x000fe400078e00ff */
[----:B------:R-:W-:Y:S01]  /*18f50*/  FADD.FTZ R97, R96, R97 ;  /* 0x0000006160617221 */ /* 0x000fe20000010000 */
[----:B------:R-:W-:-:S04]  /*18f60*/  IMAD.MOV.U32 R140, RZ, RZ, 0x1f ;  /* 0x0000001fff8c7424 */ /* 0x000fc800078e00ff */
[----:B------:R-:W-:-:S07]  /*18f70*/  MOV R138, R97 ;  /* 0x00000061008a7202 */ /* 0x000fce0000000f00 */
[----:B------:R-:W-:Y:S05]  /*18f80*/  WARPSYNC.COLLECTIVE R135, `(.L_x_7841) ;  /* 0x0000000087087348 */ /* 0x000fea0003c00000 */
[----:B------:R0:W1:Y:S02]  /*18f90*/  SHFL.BFLY P4, R136, R138, R137, R140 ;  /* 0x0c0000898a887389 */ /* 0x000064000008008c */
[----:B01----:R-:W-:Y:S01]  /*18fa0*/  ENDCOLLECTIVE ;  /* 0x000000000000791b */ /* 0x003fe20003800000 */
.L_x_7841:
[----:B------:R-:W-:Y:S01]  /*18fb0*/  HFMA2.MMA R137, -RZ, RZ, 0, 2.384185791015625e-07 ;  /* 0x00000004ff897435 */ /* 0x000fe200000001ff */
[----:B------:R-:W-:-:S04]  /*18fc0*/  IMAD.MOV.U32 R98, RZ, RZ, R136 ;  /* 0x000000ffff627224 */ /* 0x000fc800078e0088 */
[----:B------:R-:W-:-:S04]  /*18fd0*/  FADD.FTZ R98, R97, R98 ;  /* 0x0000006261627221 */ /* 0x000fc80000010000 */
[----:B------:R-:W-:-:S07]  /*18fe0*/  IMAD.MOV.U32 R138, RZ, RZ, R98 ;  /* 0x000000ffff8a7224 */ /* 0x000fce00078e0062 */
[----:B------:R-:W-:Y:S05]  /*18ff0*/  WARPSYNC.COLLECTIVE R135, `(.L_x_7842) ;  /* 0x0000000087087348 */ /* 0x000fea0003c00000 */
[----:B------:R0:W1:Y:S02]  /*19000*/  SHFL.BFLY P4, R136, R138, R137, R140 ;  /* 0x0c0000898a887389 */ /* 0x000064000008008c */
[----:B01----:R-:W-:Y:S01]  /*19010*/  ENDCOLLECTIVE ;  /* 0x000000000000791b */ /* 0x003fe20003800000 */
.L_x_7842:
[----:B------:R-:W-:Y:S01]  /*19020*/  MOV R137, 0x8 ;  /* 0x0000000800897802 */ /* 0x000fe20000000f00 */
[----:B------:R-:W-:-:S04]  /*19030*/  IMAD.MOV.U32 R99, RZ, RZ, R136 ;  /* 0x000000ffff637224 */ /* 0x000fc800078e0088 */
[----:B------:R-:W-:-:S04]  /*19040*/  FADD.FTZ R99, R98, R99 ;  /* 0x0000006362637221 */ /* 0x000fc80000010000 */
[----:B------:R-:W-:-:S07]  /*19050*/  IMAD.MOV.U32 R138, RZ, RZ, R99 ;  /* 0x000000ffff8a7224 */ /* 0x000fce00078e0063 */
[----:B------:R-:W-:Y:S05]  /*19060*/  WARPSYNC.COLLECTIVE R135, `(.L_x_7843) ;  /* 0x0000000087087348 */ /* 0x000fea0003c00000 */
[----:B------:R0:W1:Y:S02]  /*19070*/  SHFL.BFLY P4, R136, R138, R137, R140 ;  /* 0x0c0000898a887389 */ /* 0x000064000008008c */
[----:B01----:R-:W-:Y:S01]  /*19080*/  ENDCOLLECTIVE ;  /* 0x000000000000791b */ /* 0x003fe20003800000 */
.L_x_7843:
[----:B------:R-:W-:Y:S01]  /*19090*/  HFMA2.MMA R137, -RZ, RZ, 0, 9.5367431640625e-07 ;  /* 0x00000010ff897435 */ /* 0x000fe200000001ff */
[----:B------:R-:W-:-:S04]  /*190a0*/  IMAD.MOV.U32 R132, RZ, RZ, R136 ;  /* 0x000000ffff847224 */ /* 0x000fc800078e0088 */
[----:B------:R-:W-:Y:S02]  /*190b0*/  FADD.FTZ R133, R99, R132 ;  /* 0x0000008463857221 */ /* 0x000fe40000010000 */
[----:B------:R-:W0:Y:S02]  /*190c0*/  LDC R132, c[0x0][0x290] ;  /* 0x0000a400ff847b82 */ /* 0x000e240000000800 */
[----:B------:R-:W-:-:S07]  /*190d0*/  IMAD.MOV.U32 R138, RZ, RZ, R133 ;  /* 0x000000ffff8a7224 */ /* 0x000fce00078e0085 */
[----:B0-----:R-:W-:Y:S05]  /*190e0*/  WARPSYNC.COLLECTIVE R135, `(.L_x_7844) ;  /* 0x0000000087087348 */ /* 0x001fea0003c00000 */
[----:B------:R1:W2:Y:S02]  /*190f0*/  SHFL.BFLY P4, R136, R138, R137, R140 ;  /* 0x0c0000898a887389 */ /* 0x0002a4000008008c */
[----:B012---:R-:W-:Y:S01]  /*19100*/  ENDCOLLECTIVE ;  /* 0x000000000000791b */ /* 0x007fe20003800000 */
.L_x_7844:
        /* <DEDUP_REMOVED lines=73> */
.L_x_7845:
[----:B------:R-:W-:Y:S01]  /*195a0*/  HFMA2.MMA R137, -RZ, RZ, 0, 1.1920928955078125e-07 ;  /* 0x00000002ff897435 */ /* 0x000fe200000001ff */
[----:B------:R-:W-:-:S04]  /*195b0*/  IMAD.MOV.U32 R97, RZ, RZ, R136 ;  /* 0x000000ffff617224 */ /* 0x000fc800078e0088 */
[----:B------:R-:W-:-:S04]  /*195c0*/  FADD.FTZ R97, R96, R97 ;  /* 0x0000006160617221 */ /* 0x000fc80000010000 */
[----:B------:R-:W-:-:S07]  /*195d0*/  IMAD.MOV.U32 R138, RZ, RZ, R97 ;  /* 0x000000ffff8a7224 */ /* 0x000fce00078e0061 */
[----:B------:R-:W-:Y:S05]  /*195e0*/  WARPSYNC.COLLECTIVE R135, `(.L_x_7846) ;  /* 0x0000000087087348 */ /* 0x000fea0003c00000 */
[----:B------:R0:W1:Y:S02]  /*195f0*/  SHFL.BFLY P4, R136, R138, R137, R140 ;  /* 0x0c0000898a887389 */ /* 0x000064000008008c */
[----:B01----:R-:W-:Y:S01]  /*19600*/  ENDCOLLECTIVE ;  /* 0x000000000000791b */ /* 0x003fe20003800000 */
.L_x_7846:
[----:B------:R-:W-:Y:S01]  /*19610*/  MOV R137, 0x4 ;  /* 0x0000000400897802 */ /* 0x000fe20000000f00 */
[----:B------:R-:W-:-:S04]  /*19620*/  IMAD.MOV.U32 R98, RZ, RZ, R136 ;  /* 0x000000ffff627224 */ /* 0x000fc800078e0088 */
[----:B------:R-:W-:-:S04]  /*19630*/  FADD.FTZ R98, R97, R98 ;  /* 0x0000006261627221 */ /* 0x000fc80000010000 */
[----:B------:R-:W-:-:S07]  /*19640*/  IMAD.MOV.U32 R138, RZ, RZ, R98 ;  /* 0x000000ffff8a7224 */ /* 0x000fce00078e0062 */
[----:B------:R-:W-:Y:S05]  /*19650*/  WARPSYNC.COLLECTIVE R135, `(.L_x_7847) ;  /* 0x0000000087087348 */ /* 0x000fea0003c00000 */
[----:B------:R0:W1:Y:S02]  /*19660*/  SHFL.BFLY P4, R136, R138, R137, R140 ;  /* 0x0c0000898a887389 */ /* 0x000064000008008c */
[----:B01----:R-:W-:Y:S01]  /*19670*/  ENDCOLLECTIVE ;  /* 0x000000000000791b */ /* 0x003fe20003800000 */
.L_x_7847:
[----:B------:R-:W-:Y:S01]  /*19680*/  HFMA2.MMA R137, -RZ, RZ, 0, 4.76837158203125e-07 ;  /* 0x00000008ff897435 */ /* 0x000fe200000001ff */
[----:B------:R-:W-:-:S04]  /*19690*/  IMAD.MOV.U32 R99, RZ, RZ, R136 ;  /* 0x000000ffff637224 */ /* 0x000fc800078e0088 */
[----:B------:R-:W-:-:S04]  /*196a0*/  FADD.FTZ R99, R98, R99 ;  /* 0x0000006362637221 */ /* 0x000fc80000010000 */
[----:B------:R-:W-:-:S07]  /*196b0*/  IMAD.MOV.U32 R138, RZ, RZ, R99 ;  /* 0x000000ffff8a7224 */ /* 0x000fce00078e0063 */
[----:B------:R-:W-:Y:S05]  /*196c0*/  WARPSYNC.COLLECTIVE R135, `(.L_x_7848) ;  /* 0x0000000087087348 */ /* 0x000fea0003c00000 */
[----:B------:R0:W1:Y:S02]  /*196d0*/  SHFL.BFLY P4, R136, R138, R137, R140 ;  /* 0x0c0000898a887389 */ /* 0x000064000008008c */
[----:B01----:R-:W-:Y:S01]  /*196e0*/  ENDCOLLECTIVE ;  /* 0x000000000000791b */ /* 0x003fe20003800000 */
.L_x_7848:
[----:B------:R-:W-:Y:S01]  /*196f0*/  MOV R137, 0x10 ;  /* 0x0000001000897802 */ /* 0x000fe20000000f00 */
[----:B------:R-:W-:-:S04]  /*19700*/  IMAD.MOV.U32 R134, RZ, RZ, R136 ;  /* 0x000000ffff867224 */ /* 0x000fc800078e0088 */
[----:B------:R-:W-:-:S04]  /*19710*/  FADD.FTZ R134, R99, R134 ;  /* 0x0000008663867221 */ /* 0x000fc80000010000 */
[----:B------:R-:W-:-:S07]  /*19720*/  IMAD.MOV.U32 R138, RZ, RZ, R134 ;  /* 0x000000ffff8a7224 */ /* 0x000fce00078e0086 */
[----:B------:R-:W-:Y:S05]  /*19730*/  WARPSYNC.COLLECTIVE R135, `(.L_x_7849) ;  /* 0x0000000087087348 */ /* 0x000fea0003c00000 */
[----:B------:R0:W1:Y:S02]  /*19740*/  SHFL.BFLY P4, R136, R138, R137, R140 ;  /* 0x0c0000898a887389 */ /* 0x000064000008008c */
[----:B01----:R-:W-:Y:S01]  /*19750*/  ENDCOLLECTIVE ;  /* 0x000000000000791b */ /* 0x003fe20003800000 */
.L_x_7849:
[----:B------:R-:W-:Y:S01]  /*19760*/  IMAD.MOV.U32 R133, RZ, RZ, R136 ;  /* 0x000000ffff857224 */ /* 0x000fe200078e0088 */
[----:B------:R-:W-:Y:S06]  /*19770*/  BRA `(.L_x_7850) ;  /* 0xffffffec00387947 */ /* 0x000fec000383ffff */
.L_x_7851:
        /* <DEDUP_REMOVED lines=16> */
.L_x_27172:


//--------------------- .text._ZN10layer_norm31ln_parallel_residual_fwd_kernelINS_13Kernel_traitsIf13__nv_bfloat16S2_S2_fjLj1024ELj1ELj4ELj1ELj16ENS_18Kernel_traits_baseILj1024EfS2_S2_S2_fjLj128EEEEELb1ELb1ELb1EEEvNS_9FwdParamsE --------------------------
	.section	.text._ZN10layer_norm31ln_parallel_residual_fwd_kernelINS_13Kernel_traitsIf13__nv_bfloat16S2_S2_fjLj1024ELj1ELj4ELj1ELj16ENS_18Kernel_traits_baseILj1024EfS2_S2_S2_fjLj128EEEEELb1ELb1ELb1EEEvNS_9FwdParamsE,"ax",@progbits
	.align	128
        .global         _ZN10layer_norm31ln_parallel_residual_fwd_kernelINS_13Kernel_traitsIf13__nv_bfloat16S2_S2_fjLj1024ELj1ELj4ELj1ELj16ENS_18Kernel_traits_baseILj1024EfS2_S2_S2_fjLj128EEEEELb1ELb1ELb1EEEvNS_9FwdParamsE
        .type           _ZN10layer_norm31ln_parallel_residual_fwd_kernelINS_13Kernel_traitsIf13__nv_bfloat16S2_S2_fjLj1024ELj1ELj4ELj1ELj16ENS_18Kernel_traits_baseILj1024EfS2_S2_S2_fjLj128EEEEELb1ELb1ELb1EEEvNS_9FwdParamsE,@function
        .size           _ZN10layer_norm31ln_parallel_residual_fwd_kernelINS_13Kernel_traitsIf13__nv_bfloat16S2_S2_fjLj1024ELj1ELj4ELj1ELj16ENS_18Kernel_traits_baseILj1024EfS2_S2_S2_fjLj128EEEEELb1ELb1ELb1EEEvNS_9FwdParamsE,(.L_x_27173 - _ZN10layer_norm31ln_parallel_residual_fwd_kernelINS_13Kernel_traitsIf13__nv_bfloat16S2_S2_fjLj1024ELj1ELj4ELj1ELj16ENS_18Kernel_traits_baseILj1024EfS2_S2_S2_fjLj128EEEEELb1ELb1ELb1EEEvNS_9FwdParamsE)
        .other          _ZN10layer_norm31ln_parallel_residual_fwd_kernelINS_13Kernel_traitsIf13__nv_bfloat16S2_S2_fjLj1024ELj1ELj4ELj1ELj16ENS_18Kernel_traits_baseILj1024EfS2_S2_S2_fjLj128EEEEELb1ELb1ELb1EEEvNS_9FwdParamsE,@"STO_CUDA_ENTRY STV_DEFAULT"
_ZN10layer_norm31ln_parallel_residual_fwd_kernelINS_13Kernel_traitsIf13__nv_bfloat16S2_S2_fjLj1024ELj1ELj4ELj1ELj16ENS_18Kernel_traits_baseILj1024EfS2_S2_S2_fjLj128EEEEELb1ELb1ELb1EEEvNS_9FwdParamsE:
.text._ZN10layer_norm31ln_parallel_residual_fwd_kernelINS_13Kernel_traitsIf13__nv_bfloat16S2_S2_fjLj1024ELj1ELj4ELj1ELj16ENS_18Kernel_traits_baseILj1024EfS2_S2_S2_fjLj128EEEEELb1ELb1ELb1EEEvNS_9FwdParamsE:
        /* <DEDUP_REMOVED lines=10> */
[----:B------:R-:W3:Y:S01]  /*00a0*/  S2R R0, SR_CTAID.X ;  /* 0x0000000000007919 */ /* 0x000ee20000002500 */
[----:B------:R-:W-:Y:S01]  /*00b0*/  ULDC UR8, c[0x0][0x0] ;  /* 0x0000000000087ab9 */ /* 0x000fe20000000800 */
[----:B------:R-:W-:-:S04]  /*00c0*/  ULDC.64 UR10, c[0x0][0x260] ;  /* 0x00009800000a7ab9 */ /* 0x000fc80000000a00 */
[----:B------:R-:W4:Y:S01]  /*00d0*/  @P0 LDC R9, c[0x0][0x2f0] ;  /* 0x0000bc00ff090b82 */ /* 0x000f220000000800 */
[----:B------:R-:W4:Y:S01]  /*00e0*/  @P0 LDG.E.64 R2, desc[UR4][R2.64] ;  /* 0x0000000402020981 */ /* 0x000f22000c1e1b00 */
[----:B0-----:R-:W-:Y:S01]  /*00f0*/  @P0 MOV R6, R144 ;  /* 0x0000009000060202 */ /* 0x001fe20000000f00 */
[----:B-1----:R-:W-:-:S05]  /*0100*/  @P0 IMAD.MOV.U32 R7, RZ, RZ, R145 ;  /* 0x000000ffff070224 */ /* 0x002fca00078e0091 */
[----:B------:R-:W4:Y:S01]  /*0110*/  @P0 LDG.E.64 R4, desc[UR4][R6.64] ;  /* 0x0000000406040981 */ /* 0x000f22000c1e1b00 */
[----:B------:R-:W-:Y:S02]  /*0120*/  CS2R R80, SRZ ;  /* 0x0000000000507805 */ /* 0x000fe4000001ff00 */
[----:B------:R-:W-:Y:S02]  /*0130*/  CS2R R82, SRZ ;  /* 0x0000000000527805 */ /* 0x000fe4000001ff00 */
[----:B------:R-:W-:Y:S02]  /*0140*/  CS2R R76, SRZ ;  /* 0x00000000004c7805 */ /* 0x000fe4000001ff00 */
[----:B--2---:R-:W-:Y:S02]  /*0150*/  SHF.R.U32.HI R18, RZ, 0x5, R11 ;  /* 0x00000005ff127819 */ /* 0x004fe4000001160b */
[----:B------:R-:W-:Y:S02]  /*0160*/  CS2R R78, SRZ ;  /* 0x00000000004e7805 */ /* 0x000fe4000001ff00 */
[----:B------:R-:W-:-:S02]  /*0170*/  CS2R R72, SRZ ;  /* 0x0000000000487805 */ /* 0x000fc4000001ff00 */
[----:B------:R-:W-:Y:S01]  /*0180*/  CS2R R74, SRZ ;  /* 0x00000000004a7805 */ /* 0x000fe2000001ff00 */
[C---:B---3--:R-:W-:Y:S01]  /*0190*/  IMAD R15, R0.reuse, UR8, R11 ;  /* 0x00000008000f7c24 */ /* 0x048fe2000f8e020b */
[----:B------:R-:W-:Y:S01]  /*01a0*/  LEA R18, R0, R18, 0x2 ;  /* 0x0000001200127211 */ /* 0x000fe200078e10ff */
[----:B------:R-:W-:Y:S01]  /*01b0*/  IMAD.SHL.U32 R0, R11, 0x20, RZ ;  /* 0x000000200b007824 */ /* 0x000fe200078e00ff */
[----:B------:R-:W-:Y:S01]  /*01c0*/  ULDC.64 UR8, c[0x0][0x2c8] ;  /* 0x0000b20000087ab9 */ /* 0x000fe20000000a00 */
[----:B------:R-:W-:Y:S02]  /*01d0*/  CS2R R68, SRZ ;  /* 0x0000000000447805 */ /* 0x000fe4000001ff00 */
[----:B------:R-:W-:Y:S02]  /*01e0*/  CS2R R70, SRZ ;  /* 0x0000000000467805 */ /* 0x000fe4000001ff00 */
[----:B------:R-:W-:Y:S02]  /*01f0*/  CS2R R64, SRZ ;  /* 0x0000000000407805 */ /* 0x000fe4000001ff00 */
[----:B------:R-:W-:-:S02]  /*0200*/  LOP3.LUT R0, R0, 0x3e0, RZ, 0xc0, !PT ;  /* 0x000003e000007812 */ /* 0x000fc400078ec0ff */
[----:B------:R-:W-:Y:S02]  /*0210*/  CS2R R66, SRZ ;  /* 0x0000000000427805 */ /* 0x000fe4000001ff00 */
[----:B------:R-:W-:Y:S02]  /*0220*/  CS2R R60, SRZ ;  /* 0x00000000003c7805 */ /* 0x000fe4000001ff00 */
[----:B------:R-:W-:Y:S02]  /*0230*/  CS2R R62, SRZ ;  /* 0x00000000003e7805 */ /* 0x000fe4000001ff00 */
[----:B------:R-:W-:Y:S02]  /*0240*/  CS2R R56, SRZ ;  /* 0x0000000000387805 */ /* 0x000fe4000001ff00 */
[----:B------:R-:W-:Y:S02]  /*0250*/  CS2R R58, SRZ ;  /* 0x00000000003a7805 */ /* 0x000fe4000001ff00 */
[----:B------:R-:W-:-:S02]  /*0260*/  CS2R R52, SRZ ;  /* 0x0000000000347805 */ /* 0x000fc4000001ff00 */
[----:B------:R-:W-:Y:S02]  /*0270*/  CS2R R54, SRZ ;  /* 0x0000000000367805 */ /* 0x000fe4000001ff00 */
[----:B----4-:R-:W-:Y:S02]  /*0280*/  @P0 R2UR UR6, R2 ;  /* 0x00000000020602ca */ /* 0x010fe400000e0000 */
[----:B------:R-:W-:-:S11]  /*0290*/  @P0 R2UR UR7, R3 ;  /* 0x00000000030702ca */ /* 0x000fd600000e0000 */
[----:B------:R-:W-:Y:S02]  /*02a0*/  UIADD3 UR18, UR6, -0x61c88647, URZ ;  /* 0x9e3779b906127890 */ /* 0x000fe4000fffe03f */
[----:B------:R-:W-:Y:S02]  /*02b0*/  UIADD3 UR19, UR7, -0x4498517b, URZ ;  /* 0xbb67ae8507137890 */ /* 0x000fe4000fffe03f */
[----:B------:R-:W-:Y:S02]  /*02c0*/  UIADD3 UR20, UR6, 0x3c6ef372, URZ ;  /* 0x3c6ef37206147890 */ /* 0x000fe4000fffe03f */
[----:B------:R-:W-:Y:S01]  /*02d0*/  UIADD3 UR21, UR7, 0x76cf5d0a, URZ ;  /* 0x76cf5d0a07157890 */ /* 0x000fe2000fffe03f */
[----:B------:R-:W-:Y:S01]  /*02e0*/  @P0 IADD3 R144, P1, R4, R9, RZ ;  /* 0x0000000904900210 */ /* 0x000fe20007f3e0ff */
[----:B------:R-:W-:Y:S02]  /*02f0*/  UIADD3 UR23, UR7, 0x32370b8f, URZ ;  /* 0x32370b8f07177890 */ /* 0x000fe4000fffe03f */
[----:B------:R-:W-:-:S02]  /*0300*/  UIADD3 UR22, UR6, -0x255992d5, URZ ;  /* 0xdaa66d2b06167890 */ /* 0x000fc4000fffe03f */
[----:B------:R-:W-:Y:S01]  /*0310*/  @P0 IMAD.X R145, RZ, RZ, R5, P1 ;  /* 0x000000ffff910224 */ /* 0x000fe200008e0605 */
[----:B------:R-:W-:Y:S01]  /*0320*/  UIADD3 UR24, UR6, 0x78dde6e4, URZ ;  /* 0x78dde6e406187890 */ /* 0x000fe2000fffe03f */
[----:B------:R-:W-:Y:S01]  /*0330*/  IMAD.WIDE.U32 R4, R15, -0x326172a9, RZ ;  /* 0xcd9e8d570f047825 */ /* 0x000fe200078e00ff */
[----:B------:R-:W-:Y:S01]  /*0340*/  UIADD3 UR25, UR7, -0x126145ec, URZ ;  /* 0xed9eba1407197890 */ /* 0x000fe2000fffe03f */
[----:B------:R-:W-:Y:S01]  /*0350*/  ISETP.NE.U32.AND P0, PT, RZ, UR8, PT ;  /* 0x00000008ff007c0c */ /* 0x000fe2000bf05070 */
[----:B------:R-:W-:Y:S01]  /*0360*/  UIADD3 UR27, UR7, -0x56f99767, URZ ;  /* 0xa9066899071b7890 */ /* 0x000fe2000fffe03f */
[--C-:B------:R-:W-:Y:S01]  /*0370*/  SHF.R.U32.HI R13, RZ, 0x2, R145.reuse ;  /* 0x00000002ff0d7819 */ /* 0x100fe20000011691 */
[----:B------:R-:W-:Y:S01]  /*0380*/  UIADD3 UR26, UR6, 0x1715609d, URZ ;  /* 0x1715609d061a7890 */ /* 0x000fe2000fffe03f */
[----:B------:R-:W-:Y:S01]  /*0390*/  SHF.R.U64 R14, R144, 0x2, R145 ;  /* 0x00000002900e7819 */ /* 0x000fe20000001291 */
[----:B------:R-:W-:Y:S02]  /*03a0*/  UIADD3 UR28, UR6, -0x4ab325aa, URZ ;  /* 0xb54cda56061c7890 */ /* 0x000fe4000fffe03f */
[----:B------:R-:W-:Y:S01]  /*03b0*/  LOP3.LUT R6, R5, UR6, R13, 0x96, !PT ;  /* 0x0000000605067c12 */ /* 0x000fe2000f8e960d */
[----:B------:R-:W-:Y:S01]  /*03c0*/  UIADD3 UR29, UR7, 0x646e171e, URZ ;  /* 0x646e171e071d7890 */ /* 0x000fe2000fffe03f */
[----:B------:R-:W-:Y:S01]  /*03d0*/  ISETP.NE.AND.EX P0, PT, RZ, UR9, PT, P0 ;  /* 0x00000009ff007c0c */ /* 0x000fe2000bf05300 */
[----:B------:R-:W-:Y:S01]  /*03e0*/  IMAD.WIDE.U32 R2, R14, -0x2daee0ad, RZ ;  /* 0xd2511f530e027825 */ /* 0x000fe200078e00ff */
[----:B------:R-:W-:-:S02]  /*03f0*/  UIADD3 UR31, UR7, 0x1fd5c5a3, URZ ;  /* 0x1fd5c5a3071f7890 */ /* 0x000fc4000fffe03f */
[----:B------:R-:W-:Y:S01]  /*0400*/  UIADD3 UR30, UR6, 0x5384540f, URZ ;  /* 0x5384540f061e7890 */ /* 0x000fe2000fffe03f */
[----:B------:R-:W-:Y:S01]  /*0410*/  IMAD.WIDE.U32 R6, R6, -0x2daee0ad, RZ ;  /* 0xd2511f5306067825 */ /* 0x000fe200078e00ff */
[----:B------:R-:W-:Y:S01]  /*0420*/  LOP3.LUT R3, R3, UR7, RZ, 0x3c, !PT ;  /* 0x0000000703037c12 */ /* 0x000fe2000f8e3cff */
[----:B------:R-:W-:Y:S02]  /*0430*/  UIADD3 UR32, UR6, -0xe443238, URZ ;  /* 0xf1bbcdc806207890 */ /* 0x000fe4000fffe03f */
[----:B------:R-:W-:Y:S01]  /*0440*/  UIADD3 UR33, UR7, -0x24c28bd8, URZ ;  /* 0xdb3d742807217890 */ /* 0x000fe2000fffe03f */
        /* <DEDUP_REMOVED lines=26> */
[----:B------:R-:W-:Y:S01]  /*05f0*/  IMAD.HI.U32 R5, R17, -0x326172a9, RZ ;  /* 0xcd9e8d5711057827 */ /* 0x000fe200078e00ff */
[----:B------:R-:W-:Y:S02]  /*0600*/  LOP3.LUT R16, R3, UR30, R4, 0x96, !PT ;  /* 0x0000001e03107c12 */ /* 0x000fe4000f8e9604 */
[----:B------:R-:W-:Y:S01]  /*0610*/  IADD3 R4, P2, R0, UR8, RZ ;  /* 0x0000000800047c10 */ /* 0x000fe2000ff5e0ff */
[----:B------:R-:W-:Y:S01]  /*0620*/  ULDC UR8, c[0x0][0x214] ;  /* 0x0000850000087ab9 */ /* 0x000fe20000000800 */
[----:B------:R-:W-:Y:S01]  /*0630*/  LOP3.LUT R10, R5, UR32, R2, 0x96, !PT ;  /* 0x00000020050a7c12 */ /* 0x000fe2000f8e9602 */
[----:B------:R-:W-:Y:S01]  /*0640*/  IMAD.HI.U32 R3, R16, -0x2daee0ad, RZ ;  /* 0xd2511f5310037827 */ /* 0x000fe200078e00ff */
[----:B------:R-:W-:-:S03]  /*0650*/  IADD3 R2, P1, R0, UR10, RZ ;  /* 0x0000000a00027c10 */ /* 0x000fc6000ff3e0ff */
[----:B------:R-:W-:Y:S01]  /*0660*/  IMAD.X R5, RZ, RZ, UR9, P2 ;  /* 0x00000009ff057e24 */ /* 0x000fe200090e06ff */
[----:B------:R-:W-:Y:S02]  /*0670*/  LOP3.LUT R6, R3, UR33, R6, 0x96, !PT ;  /* 0x0000002103067c12 */ /* 0x000fe4000f8e9606 */
[----:B------:R-:W-:Y:S02]  /*0680*/  IADD3.X R3, RZ, UR11, RZ, P1, !PT ;  /* 0x0000000bff037c10 */ /* 0x000fe40008ffe4ff */
[----:B------:R0:W5:Y:S01]  /*0690*/  @P0 LDG.E.128 R80, desc[UR4][R4.64] ;  /* 0x0000000404500981 */ /* 0x000162000c1e1d00 */
[----:B------:R-:W-:-:S03]  /*06a0*/  ISETP.GE.AND P1, PT, R18, UR8, PT ;  /* 0x0000000812007c0c */ /* 0x000fc6000bf26270 */
[----:B------:R0:W5:Y:S04]  /*06b0*/  @P0 LDG.E.128 R76, desc[UR4][R4.64+0x10] ;  /* 0x00001004044c0981 */ /* 0x000168000c1e1d00 */
[----:B------:R0:W5:Y:S04]  /*06c0*/  @P0 LDG.E.128 R72, desc[UR4][R4.64+0x400] ;  /* 0x0004000404480981 */ /* 0x000168000c1e1d00 */
        /* <DEDUP_REMOVED lines=14> */
[----:B------:R-:W-:Y:S01]  /*07b0*/  UIADD3 UR34, UR6, -0x700cb87f, URZ ;  /* 0x8ff3478106227890 */ /* 0x000fe2000fffe03f */
[----:B------:R-:W-:Y:S01]  /*07c0*/  IMAD R16, R16, -0x2daee0ad, RZ ;  /* 0xd2511f5310107824 */ /* 0x000fe200078e02ff */
[----:B------:R-:W-:Y:S01]  /*07d0*/  UIADD3 UR35, UR7, -0x695add53, URZ ;  /* 0x96a522ad07237890 */ /* 0x000fe2000fffe03f */
[----:B------:R-:W-:Y:S01]  /*07e0*/  IMAD R17, R17, -0x326172a9, RZ ;  /* 0xcd9e8d5711117824 */ /* 0x000fe200078e02ff */
[----:B------:R-:W-:Y:S01]  /*07f0*/  ULDC.64 UR8, c[0x0][0x228] ;  /* 0x00008a0000087ab9 */ /* 0x000fe20000000a00 */
[----:B------:R-:W-:Y:S01]  /*0800*/  IMAD.HI.U32 R0, R6, -0x326172a9, RZ ;  /* 0xcd9e8d5706007827 */ /* 0x000fe200078e00ff */
[----:B------:R-:W-:Y:S01]  /*0810*/  UISETP.NE.U32.AND UP0, UPT, UR8, URZ, UPT ;  /* 0x0000003f0800728c */ /* 0x000fe2000bf05070 */
[----:B------:R-:W-:Y:S01]  /*0820*/  BSSY B0, `(.L_x_7852) ;  /* 0x0001852000007945 */ /* 0x000fe20003800000 */
[----:B------:R-:W-:Y:S01]  /*0830*/  LOP3.LUT R144, R144, 0x3, RZ, 0xc0, !PT ;  /* 0x0000000390907812 */ /* 0x000fe200078ec0ff */
[----:B0-----:R-:W-:Y:S01]  /*0840*/  IMAD.HI.U32 R5, R10, -0x2daee0ad, RZ ;  /* 0xd2511f530a057827 */ /* 0x001fe200078e00ff */
[----:B------:R-:W-:Y:S01]  /*0850*/  LOP3.LUT R17, R0, UR34, R17, 0x96, !PT ;  /* 0x0000002200117c12 */ /* 0x000fe2000f8e9611 */
[----:B------:R-:W-:Y:S01]  /*0860*/  ULDC.U8 UR8, c[0x0][0x2a0] ;  /* 0x0000a80000087ab9 */ /* 0x000fe20000000000 */
[----:B------:R-:W-:Y:S01]  /*0870*/  LOP3.LUT R11, R11, 0x1f, RZ, 0xc0, !PT ;  /* 0x0000001f0b0b7812 */ /* 0x000fe200078ec0ff */
[----:B------:R-:W-:Y:S01]  /*0880*/  IMAD R12, R6, -0x326172a9, RZ ;  /* 0xcd9e8d57060c7824 */ /* 0x000fe200078e02ff */
[----:B------:R-:W-:Y:S01]  /*0890*/  LOP3.LUT R16, R5, UR35, R16, 0x96, !PT ;  /* 0x0000002305107c12 */ /* 0x000fe2000f8e9610 */
[----:B------:R-:W-:Y:S01]  /*08a0*/  IMAD R10, R10, -0x2daee0ad, RZ ;  /* 0xd2511f530a0a7824 */ /* 0x000fe200078e02ff */
[----:B------:R-:W-:Y:S01]  /*08b0*/  UISETP.NE.AND.EX UP0, UPT, UR9, URZ, UPT, UP0 ;  /* 0x0000003f0900728c */ /* 0x000fe2000bf05300 */
[----:B------:R-:W-:Y:S01]  /*08c0*/  IMAD.MOV.U32 R9, RZ, RZ, RZ ;  /* 0x000000ffff097224 */ /* 0x000fe200078e00ff */
[----:B------:R-:W-:Y:S01]  /*08d0*/  UISETP.NE.AND UP1, UPT, UR8, URZ, UPT ;  /* 0x0000003f0800728c */ /* 0x000fe2000bf25270 */
[----:B------:R-:W-:Y:S01]  /*08e0*/  ULDC UR14, c[0x0][0x218] ;  /* 0x00008600000e7ab9 */ /* 0x000fe20000000800 */
[----:B------:R-:W-:Y:S01]  /*08f0*/  ULDC UR15, c[0x0][0x2d8] ;  /* 0x0000b600000f7ab9 */ /* 0x000fe20000000800 */
[----:B------:R-:W-:Y:S01]  /*0900*/  ULDC.64 UR8, c[0x0][0x228] ;  /* 0x00008a0000087ab9 */ /* 0x000fe20000000a00 */
[----:B------:R-:W-:Y:S01]  /*0910*/  ULDC.64 UR10, c[0x0][0x230] ;  /* 0x00008c00000a7ab9 */ /* 0x000fe20000000a00 */
[----:B-1----:R-:W-:-:S06]  /*0920*/  ULDC.64 UR12, c[0x0][0x2b8] ;  /* 0x0000ae00000c7ab9 */ /* 0x002fcc0000000a00 */
.L_x_8370:
        /* <DEDUP_REMOVED lines=14> */
[----:B-----5:R0:W5:Y:S05]  /*0a10*/  @P2 LDG.E.128 R84, desc[UR4][R92.64] ;  /* 0x000000045c542981 */ /* 0x02016a000c1e1d00 */
        /* <DEDUP_REMOVED lines=15> */
.L_x_7854:
[----:B------:R-:W-:-:S07]  /*0b10*/  IMAD.MOV.U32 R104, RZ, RZ, R12 ;  /* 0x000000ffff687224 */ /* 0x000fce00078e000c */
.L_x_7855:
[----:B------:R-:W-:Y:S05]  /*0b20*/  BSYNC B1 ;  /* 0x0000000000017941 */ /* 0x000fea0003800000 */
.L_x_7853:
        /* <DEDUP_REMOVED lines=16> */
.L_x_7859:
[----:B------:R-:W-:Y:S05]  /*0c30*/  BSYNC B2 ;  /* 0x0000000000027941 */ /* 0x000fea0003800000 */
.L_x_7858:
        /* <DEDUP_REMOVED lines=44> */
.L_x_7857:
[----:B------:R-:W-:Y:S05]  /*0f00*/  BSYNC B1 ;  /* 0x0000000000017941 */ /* 0x000fea0003800000 */
.L_x_7856:
[----:B------:R-:W0:Y:S01]  /*0f10*/  LDC R103, c[0x0][0x298] ;  /* 0x0000a600ff677b82 */ /* 0x000e220000000800 */
[----:B------:R-:W-:Y:S01]  /*0f20*/  I2FP.F32.U32 R93, R104 ;  /* 0x00000068005d7245 */ /* 0x000fe20000201000 */
[----:B------:R-:W-:Y:S01]  /*0f30*/  HFMA2.MMA R104, -RZ, RZ, 0.1171875, 0 ;  /* 0x2f800000ff687435 */ /* 0x000fe200000001ff */
[----:B------:R-:W-:Y:S01]  /*0f40*/  ISETP.NE.U32.AND P1, PT, RZ, UR8, PT ;  /* 0x00000008ff007c0c */ /* 0x000fe2000bf25070 */
[C---:B-----5:R-:W-:Y:S01]  /*0f50*/  IMAD.U32 R92, R96.reuse, 0x10000, RZ ;  /* 0x00010000605c7824 */ /* 0x060fe200078e00ff */
[----:B------:R-:W-:Y:S02]  /*0f60*/  PRMT R96, R96, 0x7632, R96 ;  /* 0x0000763260607816 */ /* 0x000fe40000000060 */
[----:B------:R-:W-:Y:S01]  /*0f70*/  ISETP.NE.AND.EX P1, PT, RZ, UR9, PT, P1 ;  /* 0x00000009ff007c0c */ /* 0x000fe2000bf25310 */
[----:B------:R-:W1:Y:S04]  /*0f80*/  LDC R102, c[0x0][0x294] ;  /* 0x0000a500ff667b82 */ /* 0x000e680000000800 */
        /* <DEDUP_REMOVED lines=12> */
.L_x_7860:
        /* <DEDUP_REMOVED lines=12> */
.L_x_7863:
[----:B------:R-:W-:-:S07]  /*1110*/  MOV R8, R12 ;  /* 0x0000000c00087202 */ /* 0x000fce0000000f00 */
.L_x_7864:
[----:B------:R-:W-:Y:S05]  /*1120*/  BSYNC B1 ;  /* 0x0000000000017941 */ /* 0x000fea0003800000 */
.L_x_7862:
        /* <DEDUP_REMOVED lines=16> */
.L_x_7868:
[----:B------:R-:W-:Y:S05]  /*1230*/  BSYNC B2 ;  /* 0x0000000000027941 */ /* 0x000fea0003800000 */
.L_x_7867:
        /* <DEDUP_REMOVED lines=44> */
.L_x_7866:
[----:B------:R-:W-:Y:S05]  /*1500*/  BSYNC B1 ;  /* 0x0000000000017941 */ /* 0x000fea0003800000 */
.L_x_7865:
        /* <DEDUP_REMOVED lines=10> */
.L_x_7861:
        /* <DEDUP_REMOVED lines=12> */
.L_x_7870:
[----:B------:R-:W-:-:S07]  /*1670*/  IMAD.MOV.U32 R105, RZ, RZ, R12 ;  /* 0x000000ffff697224 */ /* 0x000fce00078e000c */
.L_x_7871:
[----:B------:R-:W-:Y:S05]  /*1680*/  BSYNC B1 ;  /* 0x0000000000017941 */ /* 0x000fea0003800000 */
.L_x_7869:
        /* <DEDUP_REMOVED lines=16> */
.L_x_7875:
[----:B------:R-:W-:Y:S05]  /*1790*/  BSYNC B2 ;  /* 0x0000000000027941 */ /* 0x000fea0003800000 */
.L_x_7874:
        /* <DEDUP_REMOVED lines=44> */
.L_x_7873:
[----:B------:R-:W-:Y:S05]  /*1a60*/  BSYNC B1 ;  /* 0x0000000000017941 */ /* 0x000fea0003800000 */
.L_x_7872:
        /* <DEDUP_REMOVED lines=15> */
.L_x_7876:
        /* <DEDUP_REMOVED lines=12> */
.L_x_7879:
[----:B------:R-:W-:-:S07]  /*1c20*/  MOV R7, R12 ;  /* 0x0000000c00077202 */ /* 0x000fce0000000f00 */
.L_x_7880:
[----:B------:R-:W-:Y:S05]  /*1c30*/  BSYNC B1 ;  /* 0x0000000000017941 */ /* 0x000fea0003800000 */
.L_x_7878:
        /* <DEDUP_REMOVED lines=16> */
.L_x_7884:
[----:B------:R-:W-:Y:S05]  /*1d40*/  BSYNC B2 ;  /* 0x0000000000027941 */ /* 0x000fea0003800000 */
.L_x_7883:
        /* <DEDUP_REMOVED lines=44> */
.L_x_7882:
[----:B------:R-:W-:Y:S05]  /*2010*/  BSYNC B1 ;  /* 0x0000000000017941 */ /* 0x000fea0003800000 */
.L_x_7881:
        /* <DEDUP_REMOVED lines=12> */
.L_x_7877:
        /* <DEDUP_REMOVED lines=12> */
.L_x_7886:
[----:B------:R-:W-:-:S07]  /*21a0*/  IMAD.MOV.U32 R105, RZ, RZ, R12 ;  /* 0x000000ffff697224 */ /* 0x000fce00078e000c */
.L_x_7887:
[----:B------:R-:W-:Y:S05]  /*21b0*/  BSYNC B1 ;  /* 0x0000000000017941 */ /* 0x000fea0003800000 */
.L_x_7885:
        /* <DEDUP_REMOVED lines=16> */
.L_x_7891:
[----:B------:R-:W-:Y:S05]  /*22c0*/  BSYNC B2 ;  /* 0x0000000000027941 */ /* 0x000fea0003800000 */
.L_x_7890:
        /* <DEDUP_REMOVED lines=44> */
.L_x_7889:
[----:B------:R-:W-:Y:S05]  /*2590*/  BSYNC B1 ;  /* 0x0000000000017941 */ /* 0x000fea0003800000 */
.L_x_7888:
        /* <DEDUP_REMOVED lines=15> */
.L_x_7892:
        /* <DEDUP_REMOVED lines=12> */
.L_x_7895:
[----:B------:R-:W-:-:S07]  /*2750*/  MOV R6, R12 ;  /* 0x0000000c00067202 */ /* 0x000fce0000000f00 */
.L_x_7896:
[----:B------:R-:W-:Y:S05]  /*2760*/  BSYNC B1 ;  /* 0x0000000000017941 */ /* 0x000fea0003800000 */
.L_x_7894:
        /* <DEDUP_REMOVED lines=16> */
.L_x_7900:
[----:B------:R-:W-:Y:S05]  /*2870*/  BSYNC B2 ;  /* 0x0000000000027941 */ /* 0x000fea0003800000 */
.L_x_7899:
        /* <DEDUP_REMOVED lines=44> */
.L_x_7898:
[----:B------:R-:W-:Y:S05]  /*2b40*/  BSYNC B1 ;  /* 0x0000000000017941 */ /* 0x000fea0003800000 */
.L_x_7897:
        /* <DEDUP_REMOVED lines=10> */
.L_x_7893:
        /* <DEDUP_REMOVED lines=12> */
.L_x_7902:
[----:B------:R-:W-:-:S07]  /*2cb0*/  IMAD.MOV.U32 R95, RZ, RZ, R12 ;  /* 0x000000ffff5f7224 */ /* 0x000fce00078e000c */
.L_x_7903:
[----:B------:R-:W-:Y:S05]  /*2cc0*/  BSYNC B1 ;  /* 0x0000000000017941 */ /* 0x000fea0003800000 */
.L_x_7901:
        /* <DEDUP_REMOVED lines=16> */
.L_x_7907:
[----:B------:R-:W-:Y:S05]  /*2dd0*/  BSYNC B2 ;  /* 0x0000000000027941 */ /* 0x000fea0003800000 */
.L_x_7906:
        /* <DEDUP_REMOVED lines=44> */
.L_x_7905:
[----:B------:R-:W-:Y:S05]  /*30a0*/  BSYNC B1 ;  /* 0x0000000000017941 */ /* 0x000fea0003800000 */
.L_x_7904:
        /* <DEDUP_REMOVED lines=15> */
.L_x_7908:
        /* <DEDUP_REMOVED lines=12> */
.L_x_7911:
[----:B------:R-:W-:-:S07]  /*3260*/  MOV R5, R12 ;  /* 0x0000000c00057202 */ /* 0x000fce0000000f00 */
.L_x_7912:
[----:B------:R-:W-:Y:S05]  /*3270*/  BSYNC B1 ;  /* 0x0000000000017941 */ /* 0x000fea0003800000 */
.L_x_7910:
        /* <DEDUP_REMOVED lines=16> */
.L_x_7916:
[----:B------:R-:W-:Y:S05]  /*3380*/  BSYNC B2 ;  /* 0x0000000000027941 */ /* 0x000fea0003800000 */
.L_x_7915:
        /* <DEDUP_REMOVED lines=44> */
.L_x_7914:
[----:B------:R-:W-:Y:S05]  /*3650*/  BSYNC B1 ;  /* 0x0000000000017941 */ /* 0x000fea0003800000 */
.L_x_7913:
        /* <DEDUP_REMOVED lines=12> */
.L_x_7909:
        /* <DEDUP_REMOVED lines=12> */
.L_x_7918:
[----:B------:R-:W-:-:S07]  /*37e0*/  IMAD.MOV.U32 R96, RZ, RZ, R12 ;  /* 0x000000ffff607224 */ /* 0x000fce00078e000c */
.L_x_7919:
[----:B------:R-:W-:Y:S05]  /*37f0*/  BSYNC B1 ;  /* 0x0000000000017941 */ /* 0x000fea0003800000 */
.L_x_7917:
        /* <DEDUP_REMOVED lines=16> */
.L_x_7923:
[----:B------:R-:W-:Y:S05]  /*3900*/  BSYNC B2 ;  /* 0x0000000000027941 */ /* 0x000fea0003800000 */
.L_x_7922:
        /* <DEDUP_REMOVED lines=44> */
.L_x_7921:
[----:B------:R-:W-:Y:S05]  /*3bd0*/  BSYNC B1 ;  /* 0x0000000000017941 */ /* 0x000fea0003800000 */
.L_x_7920:
        /* <DEDUP_REMOVED lines=14> */
.L_x_7924:
        /* <DEDUP_REMOVED lines=12> */
.L_x_7927:
[----:B------:R-:W-:-:S07]  /*3d80*/  MOV R4, R12 ;  /* 0x0000000c00047202 */ /* 0x000fce0000000f00 */
.L_x_7928:
[----:B------:R-:W-:Y:S05]  /*3d90*/  BSYNC B1 ;  /* 0x0000000000017941 */ /* 0x000fea0003800000 */
.L_x_7926:
        /* <DEDUP_REMOVED lines=16> */
.L_x_7932:
[----:B------:R-:W-:Y:S05]  /*3ea0*/  BSYNC B2 ;  /* 0x0000000000027941 */ /* 0x000fea0003800000 */
.L_x_7931:
        /* <DEDUP_REMOVED lines=44> */
.L_x_7930:
[----:B------:R-:W-:Y:S05]  /*4170*/  BSYNC B1 ;  /* 0x0000000000017941 */ /* 0x000fea0003800000 */
.L_x_7929:
        /* <DEDUP_REMOVED lines=10> */
.L_x_7925:
        /* <DEDUP_REMOVED lines=12> */
.L_x_7934:
[----:B------:R-:W-:-:S07]  /*42e0*/  IMAD.MOV.U32 R96, RZ, RZ, R12 ;  /* 0x000000ffff607224 */ /* 0x000fce00078e000c */
.L_x_7935:
[----:B------:R-:W-:Y:S05]  /*42f0*/  BSYNC B1 ;  /* 0x0000000000017941 */ /* 0x000fea0003800000 */
.L_x_7933:
        /* <DEDUP_REMOVED lines=16> */
.L_x_7939:
[----:B------:R-:W-:Y:S05]  /*4400*/  BSYNC B2 ;  /* 0x0000000000027941 */ /* 0x000fea0003800000 */
.L_x_7938:
        /* <DEDUP_REMOVED lines=44> */
.L_x_7937:
[----:B------:R-:W-:Y:S05]  /*46d0*/  BSYNC B1 ;  /* 0x0000000000017941 */ /* 0x000fea0003800000 */
.L_x_7936:
        /* <DEDUP_REMOVED lines=14> */
.L_x_7940:
        /* <DEDUP_REMOVED lines=12> */
.L_x_7943:
[----:B------:R-:W-:-:S07]  /*4880*/  MOV R3, R12 ;  /* 0x0000000c00037202 */ /* 0x000fce0000000f00 */
.L_x_7944:
[----:B------:R-:W-:Y:S05]  /*4890*/  BSYNC B1 ;  /* 0x0000000000017941 */ /* 0x000fea0003800000 */
.L_x_7942:
        /* <DEDUP_REMOVED lines=16> */
.L_x_7948:
[----:B------:R-:W-:Y:S05]  /*49a0*/  BSYNC B2 ;  /* 0x0000000000027941 */ /* 0x000fea0003800000 */
.L_x_7947:
        /* <DEDUP_REMOVED lines=44> */
.L_x_7946:
[----:B------:R-:W-:Y:S05]  /*4c70*/  BSYNC B1 ;  /* 0x0000000000017941 */ /* 0x000fea0003800000 */
.L_x_7945:
        /* <DEDUP_REMOVED lines=12> */
.L_x_7941:
        /* <DEDUP_REMOVED lines=12> */
.L_x_7950:
[----:B------:R-:W-:-:S07]  /*4e00*/  IMAD.MOV.U32 R96, RZ, RZ, R12 ;  /* 0x000000ffff607224 */ /* 0x000fce00078e000c */
.L_x_7951:
[----:B------:R-:W-:Y:S05]  /*4e10*/  BSYNC B1 ;  /* 0x0000000000017941 */ /* 0x000fea0003800000 */
.L_x_7949:
        /* <DEDUP_REMOVED lines=16> */
.L_x_7955:
[----:B------:R-:W-:Y:S05]  /*4f20*/  BSYNC B2 ;  /* 0x0000000000027941 */ /* 0x000fea0003800000 */
.L_x_7954:
        /* <DEDUP_REMOVED lines=44> */
.L_x_7953:
[----:B------:R-:W-:Y:S05]  /*51f0*/  BSYNC B1 ;  /* 0x0000000000017941 */ /* 0x000fea0003800000 */
.L_x_7952:
        /* <DEDUP_REMOVED lines=14> */
.L_x_7956:
        /* <DEDUP_REMOVED lines=12> */
.L_x_7959:
[----:B------:R-:W-:-:S07]  /*53a0*/  MOV R2, R12 ;  /* 0x0000000c00027202 */ /* 0x000fce0000000f00 */
.L_x_7960:
[----:B------:R-:W-:Y:S05]  /*53b0*/  BSYNC B1 ;  /* 0x0000000000017941 */ /* 0x000fea0003800000 */
.L_x_7958:
        /* <DEDUP_REMOVED lines=16> */
.L_x_7964:
[----:B------:R-:W-:Y:S05]  /*54c0*/  BSYNC B2 ;  /* 0x0000000000027941 */ /* 0x000fea0003800000 */
.L_x_7963:
        /* <DEDUP_REMOVED lines=44> */
.L_x_7962:
[----:B------:R-:W-:Y:S05]  /*5790*/  BSYNC B1 ;  /* 0x0000000000017941 */ /* 0x000fea0003800000 */
.L_x_7961:
        /* <DEDUP_REMOVED lines=10> */
.L_x_7957:
        /* <DEDUP_REMOVED lines=12> */
.L_x_7966:
[----:B------:R-:W-:-:S07]  /*5900*/  IMAD.MOV.U32 R96, RZ, RZ, R12 ;  /* 0x000000ffff607224 */ /* 0x000fce00078e000c */
.L_x_7967:
[----:B------:R-:W-:Y:S05]  /*5910*/  BSYNC B1 ;  /* 0x0000000000017941 */ /* 0x000fea0003800000 */
.L_x_7965:
        /* <DEDUP_REMOVED lines=16> */
.L_x_7971:
[----:B------:R-:W-:Y:S05]  /*5a20*/  BSYNC B2 ;  /* 0x0000000000027941 */ /* 0x000fea0003800000 */
.L_x_7970:
        /* <DEDUP_REMOVED lines=44> */
.L_x_7969:
[----:B------:R-:W-:Y:S05]  /*5cf0*/  BSYNC B1 ;  /* 0x0000000000017941 */ /* 0x000fea0003800000 */
.L_x_7968:
        /* <DEDUP_REMOVED lines=14> */
.L_x_7972:
        /* <DEDUP_REMOVED lines=12> */
.L_x_7975:
[----:B------:R-:W-:-:S07]  /*5ea0*/  MOV R0, R12 ;  /* 0x0000000c00007202 */ /* 0x000fce0000000f00 */
.L_x_7976:
[----:B------:R-:W-:Y:S05]  /*5eb0*/  BSYNC B1 ;  /* 0x0000000000017941 */ /* 0x000fea0003800000 */
.L_x_7974:
        /* <DEDUP_REMOVED lines=18> */
.L_x_7980:
[----:B------:R-:W-:Y:S05]  /*5fe0*/  BSYNC B2 ;  /* 0x0000000000027941 */ /* 0x000fea0003800000 */
.L_x_7979:
        /* <DEDUP_REMOVED lines=44> */
.L_x_7978:
[----:B------:R-:W-:Y:S05]  /*62b0*/  BSYNC B1 ;  /* 0x0000000000017941 */ /* 0x000fea0003800000 */
.L_x_7977:
        /* <DEDUP_REMOVED lines=12> */
.L_x_7973:
[----:B------:R-:W-:Y:S01]  /*6380*/  SEL R97, RZ, 0x10000, P4 ;  /* 0x00010000ff617807 */ /* 0x000fe20002000000 */
[----:B------:R-:W0:Y:S01]  /*6390*/  @P0 LDC.64 R118, c[0x0][0x230] ;  /* 0x00008c00ff760b82 */ /* 0x000e220000000a00 */
[----:B------:R-:W-:Y:S01]  /*63a0*/  SEL R99, RZ, 0x1000000, P5 ;  /* 0x01000000ff637807 */ /* 0x000fe20002800000 */
[----:B------:R-:W-:Y:S01]  /*63b0*/  @UP0 ULDC.64 UR16, c[0x0][0x228] ;  /* 0x00008a0000100ab9 */ /* 0x000fe20000000a00 */
[----:B------:R-:W-:Y:S02]  /*63c0*/  ISETP.NE.AND P4, PT, R112, RZ, PT ;  /* 0x000000ff7000720c */ /* 0x000fe40003f85270 */
[----:B------:R-:W-:Y:S02]  /*63d0*/  ISETP.NE.AND P6, PT, R108, RZ, PT ;  /* 0x000000ff6c00720c */ /* 0x000fe40003fc5270 */
[----:B------:R-:W-:Y:S01]  /*63e0*/  ISETP.NE.AND P5, PT, R109, RZ, PT ;  /* 0x000000ff6d00720c */ /* 0x000fe20003fa5270 */
[----:B------:R-:W1:Y:S01]  /*63f0*/  LDC.64 R112, c[0x0][0x238] ;  /* 0x00008e00ff707b82 */ /* 0x000e620000000a00 */
[----:B------:R-:W-:-:S02]  /*6400*/  SEL R98, RZ, 0x100, P3 ;  /* 0x00000100ff627807 */ /* 0x000fc40001800000 */
[----:B------:R-:W-:Y:S02]  /*6410*/  ISETP.NE.AND P3, PT, R110, RZ, PT ;  /* 0x000000ff6e00720c */ /* 0x000fe40003f65270 */
[----:B------:R-:W-:Y:S02]  /*6420*/  SEL R110, RZ, 0x1, P4 ;  /* 0x00000001ff6e7807 */ /* 0x000fe40002000000 */
[----:B------:R-:W-:Y:S01]  /*6430*/  SEL R96, RZ, 0x1, P3 ;  /* 0x00000001ff607807 */ /* 0x000fe20001800000 */
[----:B------:R-:W2:Y:S01]  /*6440*/  LDC.64 R108, c[0x0][0x240] ;  /* 0x00009000ff6c7b82 */ /* 0x000ea20000000a00 */
[----:B------:R-:W-:Y:S01]  /*6450*/  SEL R120, RZ, 0x1, P5 ;  /* 0x00000001ff787807 */ /* 0x000fe20002800000 */
[----:B------:R-:W-:Y:S01]  /*6460*/  IMAD.WIDE.U32 R110, R110, 0x10000, RZ ;  /* 0x000100006e6e7825 */ /* 0x000fe200078e00ff */
[----:B------:R-:W-:Y:S02]  /*6470*/  LOP3.LUT R98, R98, R99, R97, 0xfe, !PT ;  /* 0x0000006362627212 */ /* 0x000fe400078efe61 */
[----:B------:R-:W-:Y:S01]  /*6480*/  SEL R115, RZ, 0x1, P2 ;  /* 0x00000001ff737807 */ /* 0x000fe20001000000 */
[----:B------:R-:W-:Y:S01]  /*6490*/  IMAD.WIDE.U32 R96, R96, 0x1000000, RZ ;  /* 0x0100000060607825 */ /* 0x000fe200078e00ff */
[----:B------:R-:W-:-:S02]  /*64a0*/  F2FP.BF16.F32.PACK_AB R99, R106, R105 ;  /* 0x000000696a63723e */ /* 0x000fc400000010ff */
[----:B------:R-:W-:Y:S01]  /*64b0*/  PLOP3.LUT P3, PT, PT, PT, UP0, 0x80, 0x0 ;  /* 0x000000000000781c */ /* 0x000fe20003f6f008 */
[----:B------:R-:W-:Y:S01]  /*64c0*/  IMAD.WIDE.U32 R120, R120, 0x100, RZ ;  /* 0x0000010078787825 */ /* 0x000fe200078e00ff */
[----:B------:R-:W-:Y:S02]  /*64d0*/  LOP3.LUT R115, R97, R98, R115, 0xfe, !PT ;  /* 0x0000006261737212 */ /* 0x000fe400078efe73 */
[----:B------:R-:W-:Y:S02]  /*64e0*/  F2FP.BF16.F32.PACK_AB R98, R101, R100 ;  /* 0x000000646562723e */ /* 0x000fe400000010ff */
[----:B------:R-:W-:Y:S01]  /*64f0*/  LOP3.LUT R107, R120, R96, R110, 0xfe, !PT ;  /* 0x00000060786b7212 */ /* 0x000fe200078efe6e */
[----:B-1----:R-:W-:Y:S01]  /*6500*/  IMAD.WIDE.U32 R122, R19, 0x10, R112 ;  /* 0x00000010137a7825 */ /* 0x002fe200078e0070 */
[----:B------:R-:W-:Y:S02]  /*6510*/  SEL R110, RZ, 0x1, P6 ;  /* 0x00000001ff6e7807 */ /* 0x000fe40003000000 */
[----:B------:R-:W-:-:S02]  /*6520*/  F2FP.BF16.F32.PACK_AB R97, R95, R94 ;  /* 0x0000005e5f61723e */ /* 0x000fc400000010ff */
[----:B------:R-:W-:Y:S02]  /*6530*/  F2FP.BF16.F32.PACK_AB R96, R93, R92 ;  /* 0x0000005c5d60723e */ /* 0x000fe400000010ff */
[----:B------:R-:W-:Y:S01]  /*6540*/  LOP3.LUT R121, R121, R115, R111, 0xfe, !PT ;  /* 0x0000007379797212 */ /* 0x000fe200078efe6f */
[----:B--2---:R-:W-:Y:S01]  /*6550*/  IMAD.WIDE.U32 R124, R19, 0x8, R108 ;  /* 0x00000008137c7825 */ /* 0x004fe200078e006c */
[----:B------:R-:W-:Y:S01]  /*6560*/  LOP3.LUT R120, R107, R110, RZ, 0xfc, !PT ;  /* 0x0000006e6b787212 */ /* 0x000fe200078efcff */
[----:B------:R1:W-:Y:S01]  /*6570*/  STG.E.128 desc[UR4][R122.64], R96 ;  /* 0x000000607a007986 */ /* 0x0003e2000c101d04 */
[----:B------:R-:W-:Y:S01]  /*6580*/  PLOP3.LUT P2, PT, PT, PT, UP0, 0x40, 0x0 ;  /* 0x000000000000781c */ /* 0x000fe20003f4e808 */
[----:B------:R-:W-:Y:S01]  /*6590*/  VIADD R107, R19, 0x20 ;  /* 0x00000020136b7836 */ /* 0x000fe20000000000 */
[----:B------:R-:W-:Y:S01]  /*65a0*/  PLOP3.LUT P4, PT, PT, PT, UP0, 0x80, 0x0 ;  /* 0x000000000000781c */ /* 0x000fe20003f8f008 */
[----:B------:R1:W-:Y:S01]  /*65b0*/  STG.E.64 desc[UR4][R124.64], R120 ;  /* 0x000000787c007986 */ /* 0x0003e2000c101b04 */
[----:B------:R-:W-:-:S02]  /*65c0*/  IMAD.MOV.U32 R110, RZ, RZ, 0x10 ;  /* 0x00000010ff6e7424 */ /* 0x000fc400078e00ff */
[----:B------:R-:W-:-:S04]  /*65d0*/  IMAD.WIDE.U32 R114, R107, 0x10, R126 ;  /* 0x000000106b727825 */ /* 0x000fc800078e007e */
[----:B------:R-:W-:-:S04]  /*65e0*/  @P3 IMAD.WIDE.U32 R110, R107, R110, UR16 ;  /* 0x000000106b6e3e25 */ /* 0x000fc8000f8e006e */
[----:B0-----:R-:W-:Y:S01]  /*65f0*/  @P0 IMAD.WIDE.U32 R118, R107, 0x10, R118 ;  /* 0x000000106b760825 */ /* 0x001fe200078e0076 */
[----:B------:R-:W-:Y:S06]  /*6600*/  @P2 BRA `(.L_x_7981) ;  /* 0x0000000000502947 */ /* 0x000fec0003800000 */
[----:B-1----:R-:W-:Y:S01]  /*6610*/  SHF.L.U32 R99, R2, 0x10, RZ ;  /* 0x0000001002637819 */ /* 0x002fe200000006ff */
[----:B------:R-:W0:Y:S01]  /*6620*/  LDC.64 R96, c[0x0][0x248] ;  /* 0x00009200ff607b82 */ /* 0x000e220000000a00 */
        /* <DEDUP_REMOVED lines=8> */
[----:B------:R-:W-:-:S03]  /*66b0*/  IMAD.WIDE.U32 R98, R98, 0x1000000, RZ ;  /* 0x0100000062627825 */ /* 0x000fc600078e00ff */
[----:B------:R-:W-:Y:S01]  /*66c0*/  LOP3.LUT R125, R125, 0xff, R4, 0xf8, !PT ;  /* 0x000000ff7d7d7812 */ /* 0x000fe200078ef804 */
[----:B------:R-:W-:-:S04]  /*66d0*/  IMAD.WIDE.U32 R120, R120, 0x10000, RZ ;  /* 0x0001000078787825 */ /* 0x000fc800078e00ff */
[----:B------:R-:W-:Y:S01]  /*66e0*/  IMAD.WIDE.U32 R122, R122, 0x100, RZ ;  /* 0x000001007a7a7825 */ /* 0x000fe200078e00ff */
[----:B------:R-:W-:-:S03]  /*66f0*/  LOP3.LUT R99, R121, R125, R99, 0xfe, !PT ;  /* 0x0000007d79637212 */ /* 0x000fc600078efe63 */
[----:B0-----:R-:W-:Y:S01]  /*6700*/  IMAD.WIDE.U32 R96, R19, 0x8, R96 ;  /* 0x0000000813607825 */ /* 0x001fe200078e0060 */
[----:B------:R-:W-:Y:S02]  /*6710*/  LOP3.LUT R117, R122, R98, R120, 0xfe, !PT ;  /* 0x000000627a757212 */ /* 0x000fe400078efe78 */
[----:B------:R-:W-:Y:S02]  /*6720*/  LOP3.LUT R99, R99, R123, RZ, 0xfc, !PT ;  /* 0x0000007b63637212 */ /* 0x000fe400078efcff */
[----:B------:R-:W-:-:S05]  /*6730*/  LOP3.LUT R98, R117, 0xff, R8, 0xf8, !PT ;  /* 0x000000ff75627812 */ /* 0x000fca00078ef808 */
[----:B------:R0:W-:Y:S02]  /*6740*/  STG.E.64 desc[UR4][R96.64], R98 ;  /* 0x0000006260007986 */ /* 0x0001e4000c101b04 */
.L_x_7981:
        /* <DEDUP_REMOVED lines=15> */
.L_x_7983:
[----:B------:R-:W-:-:S07]  /*6840*/  IMAD.MOV.U32 R110, RZ, RZ, R12 ;  /* 0x000000ffff6e7224 */ /* 0x000fce00078e000c */
.L_x_7984:
[----:B------:R-:W-:Y:S05]  /*6850*/  BSYNC B1 ;  /* 0x0000000000017941 */ /* 0x000fea0003800000 */
.L_x_7982:
        /* <DEDUP_REMOVED lines=16> */
.L_x_7988:
[----:B------:R-:W-:Y:S05]  /*6960*/  BSYNC B2 ;  /* 0x0000000000027941 */ /* 0x000fea0003800000 */
.L_x_7987:
        /* <DEDUP_REMOVED lines=40> */
[----:B------:R-:W-:-:S03]  /*6bf0*/  LOP3.LUT R17, R17, UR34, R118, 0x96, !PT ;  /* 0x0000002211117c12 */ /* 0x000fc6000f8e9676 */
[----:B------:R-:W-:Y:S01]  /*6c00*/  IMAD.MOV.U32 R12, RZ, RZ, R16 ;  /* 0x000000ffff0c7224 */ /* 0x000fe200078e0010 */
[----:B------:R-:W-:Y:S01]  /*6c10*/  LOP3.LUT R16, R115, UR35, R116, 0x96, !PT ;  /* 0x0000002373107c12 */ /* 0x000fe2000f8e9674 */
[----:B------:R-:W-:-:S07]  /*6c20*/  IMAD.MOV.U32 R10, RZ, RZ, R114 ;  /* 0x000000ffff0a7224 */ /* 0x000fce00078e0072 */
.L_x_7986:
[----:B------:R-:W-:Y:S05]  /*6c30*/  BSYNC B1 ;  /* 0x0000000000017941 */ /* 0x000fea0003800000 */
.L_x_7985:
[----:B------:R-:W-:Y:S01]  /*6c40*/  I2FP.F32.U32 R111, R110 ;  /* 0x0000006e006f7245 */ /* 0x000fe20000201000 */
[C---:B-----5:R-:W-:Y:S01]  /*6c50*/  IMAD.U32 R110, R96.reuse, 0x10000, RZ ;  /* 0x00010000606e7824 */ /* 0x060fe200078e00ff */
        /* <DEDUP_REMOVED lines=13> */
.L_x_7989:
        /* <DEDUP_REMOVED lines=12> */
.L_x_7992:
[----:B------:R-:W-:-:S07]  /*6df0*/  MOV R8, R12 ;  /* 0x0000000c00087202 */ /* 0x000fce0000000f00 */
.L_x_7993:
[----:B------:R-:W-:Y:S05]  /*6e00*/  BSYNC B1 ;  /* 0x0000000000017941 */ /* 0x000fea0003800000 */
.L_x_7991:
        /* <DEDUP_REMOVED lines=16> */
.L_x_7997:
[----:B------:R-:W-:Y:S05]  /*6f10*/  BSYNC B2 ;  /* 0x0000000000027941 */ /* 0x000fea0003800000 */
.L_x_7996:
        /* <DEDUP_REMOVED lines=44> */
.L_x_7995:
[----:B------:R-:W-:Y:S05]  /*71e0*/  BSYNC B1 ;  /* 0x0000000000017941 */ /* 0x000fea0003800000 */
.L_x_7994:
        /* <DEDUP_REMOVED lines=10> */
.L_x_7990:
        /* <DEDUP_REMOVED lines=12> */
.L_x_7999:
[----:B------:R-:W-:-:S07]  /*7350*/  IMAD.MOV.U32 R111, RZ, RZ, R12 ;  /* 0x000000ffff6f7224 */ /* 0x000fce00078e000c */
.L_x_8000:
[----:B------:R-:W-:Y:S05]  /*7360*/  BSYNC B1 ;  /* 0x0000000000017941 */ /* 0x000fea0003800000 */
.L_x_7998:
        /* <DEDUP_REMOVED lines=16> */
.L_x_8004:
[----:B------:R-:W-:Y:S05]  /*7470*/  BSYNC B2 ;  /* 0x0000000000027941 */ /* 0x000fea0003800000 */
.L_x_8003:
        /* <DEDUP_REMOVED lines=44> */
.L_x_8002:
[----:B------:R-:W-:Y:S05]  /*7740*/  BSYNC B1 ;  /* 0x0000000000017941 */ /* 0x000fea0003800000 */
.L_x_8001:
        /* <DEDUP_REMOVED lines=15> */
.L_x_8005:
        /* <DEDUP_REMOVED lines=12> */
.L_x_8008:
[----:B------:R-:W-:-:S07]  /*7900*/  MOV R7, R12 ;  /* 0x0000000c00077202 */ /* 0x000fce0000000f00 */
.L_x_8009:
[----:B------:R-:W-:Y:S05]  /*7910*/  BSYNC B1 ;  /* 0x0000000000017941 */ /* 0x000fea0003800000 */
.L_x_8007:
        /* <DEDUP_REMOVED lines=16> */
.L_x_8013:
[----:B------:R-:W-:Y:S05]  /*7a20*/  BSYNC B2 ;  /* 0x0000000000027941 */ /* 0x000fea0003800000 */
.L_x_8012:
        /* <DEDUP_REMOVED lines=44> */
.L_x_8011:
[----:B------:R-:W-:Y:S05]  /*7cf0*/  BSYNC B1 ;  /* 0x0000000000017941 */ /* 0x000fea0003800000 */
.L_x_8010:
        /* <DEDUP_REMOVED lines=12> */
.L_x_8006:
        /* <DEDUP_REMOVED lines=12> */
.L_x_8015:
[----:B------:R-:W-:-:S07]  /*7e80*/  IMAD.MOV.U32 R96, RZ, RZ, R12 ;  /* 0x000000ffff607224 */ /* 0x000fce00078e000c */
.L_x_8016:
[----:B------:R-:W-:Y:S05]  /*7e90*/  BSYNC B1 ;  /* 0x0000000000017941 */ /* 0x000fea0003800000 */
.L_x_8014:
        /* <DEDUP_REMOVED lines=16> */
.L_x_8020:
[----:B------:R-:W-:Y:S05]  /*7fa0*/  BSYNC B2 ;  /* 0x0000000000027941 */ /* 0x000fea0003800000 */
.L_x_8019:
        /* <DEDUP_REMOVED lines=44> */
.L_x_8018:
[----:B------:R-:W-:Y:S05]  /*8270*/  BSYNC B1 ;  /* 0x0000000000017941 */ /* 0x000fea0003800000 */
.L_x_8017:
        /* <DEDUP_REMOVED lines=15> */
.L_x_8021:
        /* <DEDUP_REMOVED lines=12> */
.L_x_8024:
[----:B------:R-:W-:-:S07]  /*8430*/  MOV R6, R12 ;  /* 0x0000000c00067202 */ /* 0x000fce0000000f00 */
.L_x_8025:
[----:B------:R-:W-:Y:S05]  /*8440*/  BSYNC B1 ;  /* 0x0000000000017941 */ /* 0x000fea0003800000 */
.L_x_8023:
        /* <DEDUP_REMOVED lines=16> */
.L_x_8029:
[----:B------:R-:W-:Y:S05]  /*8550*/  BSYNC B2 ;  /* 0x0000000000027941 */ /* 0x000fea0003800000 */
.L_x_8028:
        /* <DEDUP_REMOVED lines=44> */
.L_x_8027:
[----:B------:R-:W-:Y:S05]  /*8820*/  BSYNC B1 ;  /* 0x0000000000017941 */ /* 0x000fea0003800000 */
.L_x_8026:
        /* <DEDUP_REMOVED lines=10> */
.L_x_8022:
        /* <DEDUP_REMOVED lines=12> */
.L_x_8031:
[----:B------:R-:W-:-:S07]  /*8990*/  IMAD.MOV.U32 R96, RZ, RZ, R12 ;  /* 0x000000ffff607224 */ /* 0x000fce00078e000c */
.L_x_8032:
[----:B------:R-:W-:Y:S05]  /*89a0*/  BSYNC B1 ;  /* 0x0000000000017941 */ /* 0x000fea0003800000 */
.L_x_8030:
        /* <DEDUP_REMOVED lines=16> */
.L_x_8036:
[----:B------:R-:W-:Y:S05]  /*8ab0*/  BSYNC B2 ;  /* 0x0000000000027941 */ /* 0x000fea0003800000 */
.L_x_8035:
        /* <DEDUP_REMOVED lines=44> */
.L_x_8034:
[----:B------:R-:W-:Y:S05]  /*8d80*/  BSYNC B1 ;  /* 0x0000000000017941 */ /* 0x000fea0003800000 */
.L_x_8033:
        /* <DEDUP_REMOVED lines=15> */
.L_x_8037:
        /* <DEDUP_REMOVED lines=12> */
.L_x_8040:
[----:B------:R-:W-:-:S07]  /*8f40*/  MOV R5, R12 ;  /* 0x0000000c00057202 */ /* 0x000fce0000000f00 */
.L_x_8041:
[----:B------:R-:W-:Y:S05]  /*8f50*/  BSYNC B1 ;  /* 0x0000000000017941 */ /* 0x000fea0003800000 */
.L_x_8039:
        /* <DEDUP_REMOVED lines=16> */
.L_x_8045:
[----:B------:R-:W-:Y:S05]  /*9060*/  BSYNC B2 ;  /* 0x0000000000027941 */ /* 0x000fea0003800000 */
.L_x_8044:
        /* <DEDUP_REMOVED lines=44> */
.L_x_8043:
[----:B------:R-:W-:Y:S05]  /*9330*/  BSYNC B1 ;  /* 0x0000000000017941 */ /* 0x000fea0003800000 */
.L_x_8042:
        /* <DEDUP_REMOVED lines=12> */
.L_x_8038:
        /* <DEDUP_REMOVED lines=12> */
.L_x_8047:
[----:B------:R-:W-:-:S07]  /*94c0*/  IMAD.MOV.U32 R111, RZ, RZ, R12 ;  /* 0x000000ffff6f7224 */ /* 0x000fce00078e000c */
.L_x_8048:
[----:B------:R-:W-:Y:S05]  /*94d0*/  BSYNC B1 ;  /* 0x0000000000017941 */ /* 0x000fea0003800000 */
.L_x_8046:
        /* <DEDUP_REMOVED lines=16> */
.L_x_8052:
[----:B------:R-:W-:Y:S05]  /*95e0*/  BSYNC B2 ;  /* 0x0000000000027941 */ /* 0x000fea0003800000 */
.L_x_8051:
        /* <DEDUP_REMOVED lines=44> */
.L_x_8050:
[----:B------:R-:W-:Y:S05]  /*98b0*/  BSYNC B1 ;  /* 0x0000000000017941 */ /* 0x000fea0003800000 */
.L_x_8049:
        /* <DEDUP_REMOVED lines=14> */
.L_x_8053:
        /* <DEDUP_REMOVED lines=12> */
.L_x_8056:
[----:B------:R-:W-:-:S07]  /*9a60*/  MOV R4, R12 ;  /* 0x0000000c00047202 */ /* 0x000fce0000000f00 */
.L_x_8057:
[----:B------:R-:W-:Y:S05]  /*9a70*/  BSYNC B1 ;  /* 0x0000000000017941 */ /* 0x000fea0003800000 */
.L_x_8055:
        /* <DEDUP_REMOVED lines=16> */
.L_x_8061:
[----:B------:R-:W-:Y:S05]  /*9b80*/  BSYNC B2 ;  /* 0x0000000000027941 */ /* 0x000fea0003800000 */
.L_x_8060:
        /* <DEDUP_REMOVED lines=44> */
.L_x_8059:
[----:B------:R-:W-:Y:S05]  /*9e50*/  BSYNC B1 ;  /* 0x0000000000017941 */ /* 0x000fea0003800000 */
.L_x_8058:
        /* <DEDUP_REMOVED lines=10> */
.L_x_8054:
        /* <DEDUP_REMOVED lines=12> */
.L_x_8063:
[----:B------:R-:W-:-:S07]  /*9fc0*/  IMAD.MOV.U32 R111, RZ, RZ, R12 ;  /* 0x000000ffff6f7224 */ /* 0x000fce00078e000c */
.L_x_8064:
[----:B------:R-:W-:Y:S05]  /*9fd0*/  BSYNC B1 ;  /* 0x0000000000017941 */ /* 0x000fea0003800000 */
.L_x_8062:
        /* <DEDUP_REMOVED lines=16> */
.L_x_8068:
[----:B------:R-:W-:Y:S05]  /*a0e0*/  BSYNC B2 ;  /* 0x0000000000027941 */ /* 0x000fea0003800000 */
.L_x_8067:
        /* <DEDUP_REMOVED lines=44> */
.L_x_8066:
[----:B------:R-:W-:Y:S05]  /*a3b0*/  BSYNC B1 ;  /* 0x0000000000017941 */ /* 0x000fea0003800000 */
.L_x_8065:
        /* <DEDUP_REMOVED lines=14> */
.L_x_8069:
        /* <DEDUP_REMOVED lines=12> */
.L_x_8072:
[----:B------:R-:W-:-:S07]  /*a560*/  MOV R3, R12 ;  /* 0x0000000c00037202 */ /* 0x000fce0000000f00 */
.L_x_8073:
[----:B------:R-:W-:Y:S05]  /*a570*/  BSYNC B1 ;  /* 0x0000000000017941 */ /* 0x000fea0003800000 */
.L_x_8071:
        /* <DEDUP_REMOVED lines=16> */
.L_x_8077:
[----:B------:R-:W-:Y:S05]  /*a680*/  BSYNC B2 ;  /* 0x0000000000027941 */ /* 0x000fea0003800000 */
.L_x_8076:
        /* <DEDUP_REMOVED lines=44> */
.L_x_8075:
[----:B------:R-:W-:Y:S05]  /*a950*/  BSYNC B1 ;  /* 0x0000000000017941 */ /* 0x000fea0003800000 */
.L_x_8074:
        /* <DEDUP_REMOVED lines=12> */
.L_x_8070:
        /* <DEDUP_REMOVED lines=12> */
.L_x_8079:
[----:B------:R-:W-:-:S07]  /*aae0*/  IMAD.MOV.U32 R98, RZ, RZ, R12 ;  /* 0x000000ffff627224 */ /* 0x000fce00078e000c */
.L_x_8080:
[----:B------:R-:W-:Y:S05]  /*aaf0*/  BSYNC B1 ;  /* 0x0000000000017941 */ /* 0x000fea0003800000 */
.L_x_8078:
        /* <DEDUP_REMOVED lines=16> */
.L_x_8084:
[----:B------:R-:W-:Y:S05]  /*ac00*/  BSYNC B2 ;  /* 0x0000000000027941 */ /* 0x000fea0003800000 */
.L_x_8083:
        /* <DEDUP_REMOVED lines=44> */
.L_x_8082:
[----:B------:R-:W-:Y:S05]  /*aed0*/  BSYNC B1 ;  /* 0x0000000000017941 */ /* 0x000fea0003800000 */
.L_x_8081:
        /* <DEDUP_REMOVED lines=14> */
.L_x_8085:
        /* <DEDUP_REMOVED lines=12> */
.L_x_8088:
[----:B------:R-:W-:-:S07]  /*b080*/  MOV R2, R12 ;  /* 0x0000000c00027202 */ /* 0x000fce0000000f00 */
.L_x_8089:
[----:B------:R-:W-:Y:S05]  /*b090*/  BSYNC B1 ;  /* 0x0000000000017941 */ /* 0x000fea0003800000 */
.L_x_8087:
        /* <DEDUP_REMOVED lines=16> */
.L_x_8093:
[----:B------:R-:W-:Y:S05]  /*b1a0*/  BSYNC B2 ;  /* 0x0000000000027941 */ /* 0x000fea0003800000 */
.L_x_8092:
        /* <DEDUP_REMOVED lines=44> */
.L_x_8091:
[----:B------:R-:W-:Y:S05]  /*b470*/  BSYNC B1 ;  /* 0x0000000000017941 */ /* 0x000fea0003800000 */
.L_x_8090:
        /* <DEDUP_REMOVED lines=10> */
.L_x_8086:
        /* <DEDUP_REMOVED lines=12> */
.L_x_8095:
[----:B------:R-:W-:-:S07]  /*b5e0*/  IMAD.MOV.U32 R130, RZ, RZ, R12 ;  /* 0x000000ffff827224 */ /* 0x000fce00078e000c */
.L_x_8096:
[----:B------:R-:W-:Y:S05]  /*b5f0*/  BSYNC B1 ;  /* 0x0000000000017941 */ /* 0x000fea0003800000 */
.L_x_8094:
        /* <DEDUP_REMOVED lines=16> */
.L_x_8100:
[----:B------:R-:W-:Y:S05]  /*b700*/  BSYNC B2 ;  /* 0x0000000000027941 */ /* 0x000fea0003800000 */
.L_x_8099:
        /* <DEDUP_REMOVED lines=44> */
.L_x_8098:
[----:B------:R-:W-:Y:S05]  /*b9d0*/  BSYNC B1 ;  /* 0x0000000000017941 */ /* 0x000fea0003800000 */
.L_x_8097:
        /* <DEDUP_REMOVED lines=14> */
.L_x_8101:
        /* <DEDUP_REMOVED lines=12> */
.L_x_8104:
[----:B------:R-:W-:-:S07]  /*bb80*/  MOV R0, R12 ;  /* 0x0000000c00007202 */ /* 0x000fce0000000f00 */
.L_x_8105:
[----:B------:R-:W-:Y:S05]  /*bb90*/  BSYNC B1 ;  /* 0x0000000000017941 */ /* 0x000fea0003800000 */
.L_x_8103:
        /* <DEDUP_REMOVED lines=18> */
.L_x_8109:
[----:B------:R-:W-:Y:S05]  /*bcc0*/  BSYNC B2 ;  /* 0x0000000000027941 */ /* 0x000fea0003800000 */
.L_x_8108:
        /* <DEDUP_REMOVED lines=44> */
.L_x_8107:
[----:B------:R-:W-:Y:S05]  /*bf90*/  BSYNC B1 ;  /* 0x0000000000017941 */ /* 0x000fea0003800000 */
.L_x_8106:
        /* <DEDUP_REMOVED lines=12> */
.L_x_8102:
        /* <DEDUP_REMOVED lines=38> */
[----:B------:R-:W-:Y:S05]  /*c2c0*/  @P2 BRA `(.L_x_8110) ;  /* 0x0000000000502947 */ /* 0x000fea0003800000 */
        /* <DEDUP_REMOVED lines=20> */
.L_x_8110:
        /* <DEDUP_REMOVED lines=15> */
.L_x_8112:
[----:B------:R-:W-:-:S07]  /*c500*/  IMAD.MOV.U32 R120, RZ, RZ, R12 ;  /* 0x000000ffff787224 */ /* 0x000fce00078e000c */
.L_x_8113:
[----:B------:R-:W-:Y:S05]  /*c510*/  BSYNC B1 ;  /* 0x0000000000017941 */ /* 0x000fea0003800000 */
.L_x_8111:
        /* <DEDUP_REMOVED lines=16> */
.L_x_8117:
[----:B------:R-:W-:Y:S05]  /*c620*/  BSYNC B2 ;  /* 0x0000000000027941 */ /* 0x000fea0003800000 */
.L_x_8116:
        /* <DEDUP_REMOVED lines=44> */
.L_x_8115:
[----:B------:R-:W-:Y:S05]  /*c8f0*/  BSYNC B1 ;  /* 0x0000000000017941 */ /* 0x000fea0003800000 */
.L_x_8114:
        /* <DEDUP_REMOVED lines=15> */
.L_x_8118:
        /* <DEDUP_REMOVED lines=12> */
.L_x_8121:
[----:B------:R-:W-:-:S07]  /*cab0*/  MOV R8, R12 ;  /* 0x0000000c00087202 */ /* 0x000fce0000000f00 */
.L_x_8122:
[----:B------:R-:W-:Y:S05]  /*cac0*/  BSYNC B1 ;  /* 0x0000000000017941 */ /* 0x000fea0003800000 */
.L_x_8120:
        /* <DEDUP_REMOVED lines=16> */
.L_x_8126:
[----:B------:R-:W-:Y:S05]  /*cbd0*/  BSYNC B2 ;  /* 0x0000000000027941 */ /* 0x000fea0003800000 */
.L_x_8125:
        /* <DEDUP_REMOVED lines=44> */
.L_x_8124:
[----:B------:R-:W-:Y:S05]  /*cea0*/  BSYNC B1 ;  /* 0x0000000000017941 */ /* 0x000fea0003800000 */
.L_x_8123:
        /* <DEDUP_REMOVED lines=10> */
.L_x_8119:
        /* <DEDUP_REMOVED lines=12> */
.L_x_8128:
[----:B------:R-:W-:-:S07]  /*d010*/  IMAD.MOV.U32 R111, RZ, RZ, R12 ;  /* 0x000000ffff6f7224 */ /* 0x000fce00078e000c */
.L_x_8129:
[----:B------:R-:W-:Y:S05]  /*d020*/  BSYNC B1 ;  /* 0x0000000000017941 */ /* 0x000fea0003800000 */
.L_x_8127:
        /* <DEDUP_REMOVED lines=16> */
.L_x_8133:
[----:B------:R-:W-:Y:S05]  /*d130*/  BSYNC B2 ;  /* 0x0000000000027941 */ /* 0x000fea0003800000 */
.L_x_8132:
        /* <DEDUP_REMOVED lines=44> */
.L_x_8131:
[----:B------:R-:W-:Y:S05]  /*d400*/  BSYNC B1 ;  /* 0x0000000000017941 */ /* 0x000fea0003800000 */
.L_x_8130:
        /* <DEDUP_REMOVED lines=15> */
.L_x_8134:
        /* <DEDUP_REMOVED lines=12> */
.L_x_8137:
[----:B------:R-:W-:-:S07]  /*d5c0*/  MOV R7, R12 ;  /* 0x0000000c00077202 */ /* 0x000fce0000000f00 */
.L_x_8138:
[----:B------:R-:W-:Y:S05]  /*d5d0*/  BSYNC B1 ;  /* 0x0000000000017941 */ /* 0x000fea0003800000 */
.L_x_8136:
        /* <DEDUP_REMOVED lines=16> */
.L_x_8142:
[----:B------:R-:W-:Y:S05]  /*d6e0*/  BSYNC B2 ;  /* 0x0000000000027941 */ /* 0x000fea0003800000 */
.L_x_8141:
        /* <DEDUP_REMOVED lines=44> */
.L_x_8140:
[----:B------:R-:W-:Y:S05]  /*d9b0*/  BSYNC B1 ;  /* 0x0000000000017941 */ /* 0x000fea0003800000 */
.L_x_8139:
        /* <DEDUP_REMOVED lines=12> */
.L_x_8135:
        /* <DEDUP_REMOVED lines=12> */
.L_x_8144:
[----:B------:R-:W-:-:S07]  /*db40*/  IMAD.MOV.U32 R96, RZ, RZ, R12 ;  /* 0x000000ffff607224 */ /* 0x000fce00078e000c */
.L_x_8145:
[----:B------:R-:W-:Y:S05]  /*db50*/  BSYNC B1 ;  /* 0x0000000000017941 */ /* 0x000fea0003800000 */
.L_x_8143:
        /* <DEDUP_REMOVED lines=16> */
.L_x_8149:
[----:B------:R-:W-:Y:S05]  /*dc60*/  BSYNC B2 ;  /* 0x0000000000027941 */ /* 0x000fea0003800000 */
.L_x_8148:
        /* <DEDUP_REMOVED lines=44> */
.L_x_8147:
[----:B------:R-:W-:Y:S05]  /*df30*/  BSYNC B1 ;  /* 0x0000000000017941 */ /* 0x000fea0003800000 */
.L_x_8146:
        /* <DEDUP_REMOVED lines=15> */
.L_x_8150:
        /* <DEDUP_REMOVED lines=12> */
.L_x_8153:
[----:B------:R-:W-:-:S07]  /*e0f0*/  MOV R6, R12 ;  /* 0x0000000c00067202 */ /* 0x000fce0000000f00 */
.L_x_8154:
[----:B------:R-:W-:Y:S05]  /*e100*/  BSYNC B1 ;  /* 0x0000000000017941 */ /* 0x000fea0003800000 */
.L_x_8152:
        /* <DEDUP_REMOVED lines=16> */
.L_x_8158:
[----:B------:R-:W-:Y:S05]  /*e210*/  BSYNC B2 ;  /* 0x0000000000027941 */ /* 0x000fea0003800000 */
.L_x_8157:
        /* <DEDUP_REMOVED lines=44> */
.L_x_8156:
[----:B------:R-:W-:Y:S05]  /*e4e0*/  BSYNC B1 ;  /* 0x0000000000017941 */ /* 0x000fea0003800000 */
.L_x_8155:
        /* <DEDUP_REMOVED lines=10> */
.L_x_8151:
        /* <DEDUP_REMOVED lines=12> */
.L_x_8160:
[----:B------:R-:W-:-:S07]  /*e650*/  IMAD.MOV.U32 R124, RZ, RZ, R12 ;  /* 0x000000ffff7c7224 */ /* 0x000fce00078e000c */
.L_x_8161:
[----:B------:R-:W-:Y:S05]  /*e660*/  BSYNC B1 ;  /* 0x0000000000017941 */ /* 0x000fea0003800000 */
.L_x_8159:
        /* <DEDUP_REMOVED lines=16> */
.L_x_8165:
[----:B------:R-:W-:Y:S05]  /*e770*/  BSYNC B2 ;  /* 0x0000000000027941 */ /* 0x000fea0003800000 */
.L_x_8164:
        /* <DEDUP_REMOVED lines=44> */
.L_x_8163:
[----:B------:R-:W-:Y:S05]  /*ea40*/  BSYNC B1 ;  /* 0x0000000000017941 */ /* 0x000fea0003800000 */
.L_x_8162:
        /* <DEDUP_REMOVED lines=15> */
.L_x_8166:
        /* <DEDUP_REMOVED lines=12> */
.L_x_8169:
[----:B------:R-:W-:-:S07]  /*ec00*/  MOV R5, R12 ;  /* 0x0000000c00057202 */ /* 0x000fce0000000f00 */
.L_x_8170:
[----:B------:R-:W-:Y:S05]  /*ec10*/  BSYNC B1 ;  /* 0x0000000000017941 */ /* 0x000fea0003800000 */
.L_x_8168:
        /* <DEDUP_REMOVED lines=16> */
.L_x_8174:
[----:B------:R-:W-:Y:S05]  /*ed20*/  BSYNC B2 ;  /* 0x0000000000027941 */ /* 0x000fea0003800000 */
.L_x_8173:
        /* <DEDUP_REMOVED lines=44> */
.L_x_8172:
[----:B------:R-:W-:Y:S05]  /*eff0*/  BSYNC B1 ;  /* 0x0000000000017941 */ /* 0x000fea0003800000 */
.L_x_8171:
        /* <DEDUP_REMOVED lines=12> */
.L_x_8167:
        /* <DEDUP_REMOVED lines=12> */
.L_x_8176:
[----:B------:R-:W-:-:S07]  /*f180*/  IMAD.MOV.U32 R124, RZ, RZ, R12 ;  /* 0x000000ffff7c7224 */ /* 0x000fce00078e000c */
.L_x_8177:
[----:B------:R-:W-:Y:S05]  /*f190*/  BSYNC B1 ;  /* 0x0000000000017941 */ /* 0x000fea0003800000 */
.L_x_8175:
        /* <DEDUP_REMOVED lines=16> */
.L_x_8181:
[----:B------:R-:W-:Y:S05]  /*f2a0*/  BSYNC B2 ;  /* 0x0000000000027941 */ /* 0x000fea0003800000 */
.L_x_8180:
        /* <DEDUP_REMOVED lines=44> */
.L_x_8179:
[----:B------:R-:W-:Y:S05]  /*f570*/  BSYNC B1 ;  /* 0x0000000000017941 */ /* 0x000fea0003800000 */
.L_x_8178:
        /* <DEDUP_REMOVED lines=14> */
.L_x_8182:
        /* <DEDUP_REMOVED lines=12> */
.L_x_8185:
[----:B------:R-:W-:-:S07]  /*f720*/  MOV R4, R12 ;  /* 0x0000000c00047202 */ /* 0x000fce0000000f00 */
.L_x_8186:
[----:B------:R-:W-:Y:S05]  /*f730*/  BSYNC B1 ;  /* 0x0000000000017941 */ /* 0x000fea0003800000 */
.L_x_8184:
        /* <DEDUP_REMOVED lines=16> */
.L_x_8190:
[----:B------:R-:W-:Y:S05]  /*f840*/  BSYNC B2 ;  /* 0x0000000000027941 */ /* 0x000fea0003800000 */
.L_x_8189:
        /* <DEDUP_REMOVED lines=44> */
.L_x_8188:
[----:B------:R-:W-:Y:S05]  /*fb10*/  BSYNC B1 ;  /* 0x0000000000017941 */ /* 0x000fea0003800000 */
.L_x_8187:
        /* <DEDUP_REMOVED lines=10> */
.L_x_8183:
        /* <DEDUP_REMOVED lines=12> */
.L_x_8192:
[----:B------:R-:W-:-:S07]  /*fc80*/  IMAD.MOV.U32 R124, RZ, RZ, R12 ;  /* 0x000000ffff7c7224 */ /* 0x000fce00078e000c */
.L_x_8193:
[----:B------:R-:W-:Y:S05]  /*fc90*/  BSYNC B1 ;  /* 0x0000000000017941 */ /* 0x000fea0003800000 */
.L_x_8191:
        /* <DEDUP_REMOVED lines=16> */
.L_x_8197:
[----:B------:R-:W-:Y:S05]  /*fda0*/  BSYNC B2 ;  /* 0x0000000000027941 */ /* 0x000fea0003800000 */
.L_x_8196:
        /* <DEDUP_REMOVED lines=44> */
.L_x_8195:
[----:B------:R-:W-:Y:S05]  /*10070*/  BSYNC B1 ;  /* 0x0000000000017941 */ /* 0x000fea0003800000 */
.L_x_8194:
        /* <DEDUP_REMOVED lines=14> */
.L_x_8198:
        /* <DEDUP_REMOVED lines=12> */
.L_x_8201:
[----:B------:R-:W-:-:S07]  /*10220*/  MOV R3, R12 ;  /* 0x0000000c00037202 */ /* 0x000fce0000000f00 */
.L_x_8202:
[----:B------:R-:W-:Y:S05]  /*10230*/  BSYNC B1 ;  /* 0x0000000000017941 */ /* 0x000fea0003800000 */
.L_x_8200:
        /* <DEDUP_REMOVED lines=16> */
.L_x_8206:
[----:B------:R-:W-:Y:S05]  /*10340*/  BSYNC B2 ;  /* 0x0000000000027941 */ /* 0x000fea0003800000 */
.L_x_8205:
        /* <DEDUP_REMOVED lines=44> */
.L_x_8204:
[----:B------:R-:W-:Y:S05]  /*10610*/  BSYNC B1 ;  /* 0x0000000000017941 */ /* 0x000fea0003800000 */
.L_x_8203:
        /* <DEDUP_REMOVED lines=12> */
.L_x_8199:
        /* <DEDUP_REMOVED lines=12> */
.L_x_8208:
[----:B------:R-:W-:-:S07]  /*107a0*/  IMAD.MOV.U32 R98, RZ, RZ, R12 ;  /* 0x000000ffff627224 */ /* 0x000fce00078e000c */
.L_x_8209:
[----:B------:R-:W-:Y:S05]  /*107b0*/  BSYNC B1 ;  /* 0x0000000000017941 */ /* 0x000fea0003800000 */
.L_x_8207:
        /* <DEDUP_REMOVED lines=16> */
.L_x_8213:
[----:B------:R-:W-:Y:S05]  /*108c0*/  BSYNC B2 ;  /* 0x0000000000027941 */ /* 0x000fea0003800000 */
.L_x_8212:
        /* <DEDUP_REMOVED lines=44> */
.L_x_8211:
[----:B------:R-:W-:Y:S05]  /*10b90*/  BSYNC B1 ;  /* 0x0000000000017941 */ /* 0x000fea0003800000 */
.L_x_8210:
        /* <DEDUP_REMOVED lines=14> */
.L_x_8214:
        /* <DEDUP_REMOVED lines=12> */
.L_x_8217:
[----:B------:R-:W-:-:S07]  /*10d40*/  MOV R2, R12 ;  /* 0x0000000c00027202 */ /* 0x000fce0000000f00 */
.L_x_8218:
[----:B------:R-:W-:Y:S05]  /*10d50*/  BSYNC B1 ;  /* 0x0000000000017941 */ /* 0x000fea0003800000 */
.L_x_8216:
        /* <DEDUP_REMOVED lines=16> */
.L_x_8222:
[----:B------:R-:W-:Y:S05]  /*10e60*/  BSYNC B2 ;  /* 0x0000000000027941 */ /* 0x000fea0003800000 */
.L_x_8221:
        /* <DEDUP_REMOVED lines=44> */
.L_x_8220:
[----:B------:R-:W-:Y:S05]  /*11130*/  BSYNC B1 ;  /* 0x0000000000017941 */ /* 0x000fea0003800000 */
.L_x_8219:
        /* <DEDUP_REMOVED lines=10> */
.L_x_8215:
        /* <DEDUP_REMOVED lines=12> */
.L_x_8224:
[----:B------:R-:W-:-:S07]  /*112a0*/  IMAD.MOV.U32 R130, RZ, RZ, R12 ;  /* 0x000000ffff827224 */ /* 0x000fce00078e000c */
.L_x_8225:
[----:B------:R-:W-:Y:S05]  /*112b0*/  BSYNC B1 ;  /* 0x0000000000017941 */ /* 0x000fea0003800000 */
.L_x_8223:
        /* <DEDUP_REMOVED lines=16> */
.L_x_8229:
[----:B------:R-:W-:Y:S05]  /*113c0*/  BSYNC B2 ;  /* 0x0000000000027941 */ /* 0x000fea0003800000 */
.L_x_8228:
        /* <DEDUP_REMOVED lines=44> */
.L_x_8227:
[----:B------:R-:W-:Y:S05]  /*11690*/  BSYNC B1 ;  /* 0x0000000000017941 */ /* 0x000fea0003800000 */
.L_x_8226:
        /* <DEDUP_REMOVED lines=14> */
.L_x_8230:
        /* <DEDUP_REMOVED lines=12> */
.L_x_8233:
[----:B------:R-:W-:-:S07]  /*11840*/  MOV R0, R12 ;  /* 0x0000000c00007202 */ /* 0x000fce0000000f00 */
.L_x_8234:
[----:B------:R-:W-:Y:S05]  /*11850*/  BSYNC B1 ;  /* 0x0000000000017941 */ /* 0x000fea0003800000 */
.L_x_8232:
        /* <DEDUP_REMOVED lines=18> */
.L_x_8238:
[----:B------:R-:W-:Y:S05]  /*11980*/  BSYNC B2 ;  /* 0x0000000000027941 */ /* 0x000fea0003800000 */
.L_x_8237:
        /* <DEDUP_REMOVED lines=44> */
.L_x_8236:
[----:B------:R-:W-:Y:S05]  /*11c50*/  BSYNC B1 ;  /* 0x0000000000017941 */ /* 0x000fea0003800000 */
.L_x_8235:
        /* <DEDUP_REMOVED lines=12> */
.L_x_8231:
        /* <DEDUP_REMOVED lines=9> */
[----:B------:R-:W-:Y:S01]  /*11db0*/  SEL R138, RZ, 0x1, P4 ;  /* 0x00000001ff8a7807 */ /* 0x000fe20002000000 */
[----:B------:R-:W0:Y:S01]  /*11dc0*/  @P0 LDC.64 R136, c[0x0][0x230] ;  /* 0x00008c00ff880b82 */ /* 0x000e220000000a00 */
        /* <DEDUP_REMOVED lines=10> */
[----:B------:R-:W-:Y:S02]  /*11e70*/  F2FP.BF16.F32.PACK_AB R99, R128, R133 ;  /* 0x000000858063723e */ /* 0x000fe400000010ff */
[----:B------:R-:W-:Y:S02]  /*11e80*/  LOP3.LUT R140, R134, R140, R138, 0xfe, !PT ;  /* 0x0000008c868c7212 */ /* 0x000fe400078efe8a */
[----:B------:R-:W-:Y:S02]  /*11e90*/  F2FP.BF16.F32.PACK_AB R98, R124, R131 ;  /* 0x000000837c62723e */ /* 0x000fe400000010ff */
[----:B------:R-:W-:-:S02]  /*11ea0*/  F2FP.BF16.F32.PACK_AB R97, R122, R129 ;  /* 0x000000817a61723e */ /* 0x000fc400000010ff */
[----:B------:R-:W-:Y:S02]  /*11eb0*/  F2FP.BF16.F32.PACK_AB R96, R120, R125 ;  /* 0x0000007d7860723e */ /* 0x000fe400000010ff */
        /* <DEDUP_REMOVED lines=10> */
[----:B0-----:R-:W-:-:S04]  /*11f60*/  @P0 IMAD.WIDE.U32 R136, R111, 0x10, R136 ;  /* 0x000000106f880825 */ /* 0x001fc800078e0088 */
[----:B------:R-:W-:Y:S02]  /*11f70*/  @P3 IMAD.WIDE.U32 R138, R111, R138, UR16 ;  /* 0x000000106f8a3e25 */ /* 0x000fe4000f8e008a */
[----:B-1----:R-:W-:Y:S05]  /*11f80*/  @P2 BRA `(.L_x_8239) ;  /* 0x0000000000502947 */ /* 0x002fea0003800000 */
        /* <DEDUP_REMOVED lines=20> */
.L_x_8239:
        /* <DEDUP_REMOVED lines=15> */
.L_x_8241:
[----:B------:R-:W-:-:S07]  /*121c0*/  MOV R132, R12 ;  /* 0x0000000c00847202 */ /* 0x000fce0000000f00 */
.L_x_8242:
[----:B------:R-:W-:Y:S05]  /*121d0*/  BSYNC B1 ;  /* 0x0000000000017941 */ /* 0x000fea0003800000 */
.L_x_8240:
        /* <DEDUP_REMOVED lines=16> */
.L_x_8246:
[----:B------:R-:W-:Y:S05]  /*122e0*/  BSYNC B2 ;  /* 0x0000000000027941 */ /* 0x000fea0003800000 */
.L_x_8245:
        /* <DEDUP_REMOVED lines=44> */
.L_x_8244:
[----:B------:R-:W-:Y:S05]  /*125b0*/  BSYNC B1 ;  /* 0x0000000000017941 */ /* 0x000fea0003800000 */
.L_x_8243:
[----:B------:R-:W-:Y:S01]  /*125c0*/  I2FP.F32.U32 R127, R132 ;  /* 0x00000084007f7245 */ /* 0x000fe20000201000 */
[----:B-----5:R-:W-:-:S04]  /*125d0*/  IMAD.U32 R130, R96, 0x10000, RZ ;  /* 0x0001000060827824 */ /* 0x020fc800078e00ff */
[----:B------:R-:W-:Y:S01]  /*125e0*/  FFMA.FTZ R127, R127, R104, 1.1641532182693481445e-10 ;  /* 0x2f0000007f7f7423 */ /* 0x000fe20000010068 */
[----:B------:R-:W-:Y:S01]  /*125f0*/  FMUL.FTZ R135, R130, R103 ;  /* 0x0000006782877220 */ /* 0x000fe20000410000 */
[----:B------:R-:W-:-:S03]  /*12600*/  PRMT R130, R96, 0x7632, R130 ;  /* 0x0000763260827816 */ /* 0x000fc60000000082 */
        /* <DEDUP_REMOVED lines=10> */
.L_x_8247:
        /* <DEDUP_REMOVED lines=12> */
.L_x_8250:
[----:B------:R-:W-:-:S07]  /*12770*/  IMAD.MOV.U32 R8, RZ, RZ, R12 ;  /* 0x000000ffff087224 */ /* 0x000fce00078e000c */
.L_x_8251:
[----:B------:R-:W-:Y:S05]  /*12780*/  BSYNC B1 ;  /* 0x0000000000017941 */ /* 0x000fea0003800000 */
.L_x_8249:
        /* <DEDUP_REMOVED lines=16> */
.L_x_8255:
[----:B------:R-:W-:Y:S05]  /*12890*/  BSYNC B2 ;  /* 0x0000000000027941 */ /* 0x000fea0003800000 */
.L_x_8254:
        /* <DEDUP_REMOVED lines=44> */
.L_x_8253:
[----:B------:R-:W-:Y:S05]  /*12b60*/  BSYNC B1 ;  /* 0x0000000000017941 */ /* 0x000fea0003800000 */
.L_x_8252:
        /* <DEDUP_REMOVED lines=10> */
.L_x_8248:
        /* <DEDUP_REMOVED lines=12> */
.L_x_8257:
[----:B------:R-:W-:-:S07]  /*12cd0*/  MOV R96, R12 ;  /* 0x0000000c00607202 */ /* 0x000fce0000000f00 */
.L_x_8258:
[----:B------:R-:W-:Y:S05]  /*12ce0*/  BSYNC B1 ;  /* 0x0000000000017941 */ /* 0x000fea0003800000 */
.L_x_8256:
        /* <DEDUP_REMOVED lines=16> */
.L_x_8262:
[----:B------:R-:W-:Y:S05]  /*12df0*/  BSYNC B2 ;  /* 0x0000000000027941 */ /* 0x000fea0003800000 */
.L_x_8261:
        /* <DEDUP_REMOVED lines=44> */
.L_x_8260:
[----:B------:R-:W-:Y:S05]  /*130c0*/  BSYNC B1 ;  /* 0x0000000000017941 */ /* 0x000fea0003800000 */
.L_x_8259:
        /* <DEDUP_REMOVED lines=15> */
.L_x_8263:
        /* <DEDUP_REMOVED lines=12> */
.L_x_8266:
[----:B------:R-:W-:-:S07]  /*13280*/  IMAD.MOV.U32 R7, RZ, RZ, R12 ;  /* 0x000000ffff077224 */ /* 0x000fce00078e000c */
.L_x_8267:
[----:B------:R-:W-:Y:S05]  /*13290*/  BSYNC B1 ;  /* 0x0000000000017941 */ /* 0x000fea0003800000 */
.L_x_8265:
        /* <DEDUP_REMOVED lines=16> */
.L_x_8271:
[----:B------:R-:W-:Y:S05]  /*133a0*/  BSYNC B2 ;  /* 0x0000000000027941 */ /* 0x000fea0003800000 */
.L_x_8270:
        /* <DEDUP_REMOVED lines=44> */
.L_x_8269:
[----:B------:R-:W-:Y:S05]  /*13670*/  BSYNC B1 ;  /* 0x0000000000017941 */ /* 0x000fea0003800000 */
.L_x_8268:
        /* <DEDUP_REMOVED lines=12> */
.L_x_8264:
        /* <DEDUP_REMOVED lines=12> */
.L_x_8273:
[----:B------:R-:W-:-:S07]  /*13800*/  MOV R96, R12 ;  /* 0x0000000c00607202 */ /* 0x000fce0000000f00 */
.L_x_8274:
[----:B------:R-:W-:Y:S05]  /*13810*/  BSYNC B1 ;  /* 0x0000000000017941 */ /* 0x000fea0003800000 */
.L_x_8272:
        /* <DEDUP_REMOVED lines=16> */
.L_x_8278:
[----:B------:R-:W-:Y:S05]  /*13920*/  BSYNC B2 ;  /* 0x0000000000027941 */ /* 0x000fea0003800000 */
.L_x_8277:
        /* <DEDUP_REMOVED lines=44> */
.L_x_8276:
[----:B------:R-:W-:Y:S05]  /*13bf0*/  BSYNC B1 ;  /* 0x0000000000017941 */ /* 0x000fea0003800000 */
.L_x_8275:
        /* <DEDUP_REMOVED lines=15> */
.L_x_8279:
        /* <DEDUP_REMOVED lines=12> */
.L_x_8282:
[----:B------:R-:W-:-:S07]  /*13db0*/  IMAD.MOV.U32 R6, RZ, RZ, R12 ;  /* 0x000000ffff067224 */ /* 0x000fce00078e000c */
.L_x_8283:
[----:B------:R-:W-:Y:S05]  /*13dc0*/  BSYNC B1 ;  /* 0x0000000000017941 */ /* 0x000fea0003800000 */
.L_x_8281:
        /* <DEDUP_REMOVED lines=16> */
.L_x_8287:
[----:B------:R-:W-:Y:S05]  /*13ed0*/  BSYNC B2 ;  /* 0x0000000000027941 */ /* 0x000fea0003800000 */
.L_x_8286:
        /* <DEDUP_REMOVED lines=44> */
.L_x_8285:
[----:B------:R-:W-:Y:S05]  /*141a0*/  BSYNC B1 ;  /* 0x0000000000017941 */ /* 0x000fea0003800000 */
.L_x_8284:
        /* <DEDUP_REMOVED lines=10> */
.L_x_8280:
        /* <DEDUP_REMOVED lines=12> */
.L_x_8289:
[----:B------:R-:W-:-:S07]  /*14310*/  MOV R134, R12 ;  /* 0x0000000c00867202 */ /* 0x000fce0000000f00 */
.L_x_8290:
[----:B------:R-:W-:Y:S05]  /*14320*/  BSYNC B1 ;  /* 0x0000000000017941 */ /* 0x000fea0003800000 */
.L_x_8288:
        /* <DEDUP_REMOVED lines=16> */
.L_x_8294:
[----:B------:R-:W-:Y:S05]  /*14430*/  BSYNC B2 ;  /* 0x0000000000027941 */ /* 0x000fea0003800000 */
.L_x_8293:
        /* <DEDUP_REMOVED lines=44> */
.L_x_8292:
[----:B------:R-:W-:Y:S05]  /*14700*/  BSYNC B1 ;  /* 0x0000000000017941 */ /* 0x000fea0003800000 */
.L_x_8291:
        /* <DEDUP_REMOVED lines=15> */
.L_x_8295:
        /* <DEDUP_REMOVED lines=12> */
.L_x_8298:
[----:B------:R-:W-:-:S07]  /*148c0*/  IMAD.MOV.U32 R5, RZ, RZ, R12 ;  /* 0x000000ffff057224 */ /* 0x000fce00078e000c */
.L_x_8299:
[----:B------:R-:W-:Y:S05]  /*148d0*/  BSYNC B1 ;  /* 0x0000000000017941 */ /* 0x000fea0003800000 */
.L_x_8297:
        /* <DEDUP_REMOVED lines=16> */
.L_x_8303:
[----:B------:R-:W-:Y:S05]  /*149e0*/  BSYNC B2 ;  /* 0x0000000000027941 */ /* 0x000fea0003800000 */
.L_x_8302:
        /* <DEDUP_REMOVED lines=44> */
.L_x_8301:
[----:B------:R-:W-:Y:S05]  /*14cb0*/  BSYNC B1 ;  /* 0x0000000000017941 */ /* 0x000fea0003800000 */
.L_x_8300:
        /* <DEDUP_REMOVED lines=12> */
.L_x_8296:
        /* <DEDUP_REMOVED lines=12> */
.L_x_8305:
[----:B------:R-:W-:-:S07]  /*14e40*/  MOV R134, R12 ;  /* 0x0000000c00867202 */ /* 0x000fce0000000f00 */
.L_x_8306:
[----:B------:R-:W-:Y:S05]  /*14e50*/  BSYNC B1 ;  /* 0x0000000000017941 */ /* 0x000fea0003800000 */
.L_x_8304:
        /* <DEDUP_REMOVED lines=16> */
.L_x_8310:
[----:B------:R-:W-:Y:S05]  /*14f60*/  BSYNC B2 ;  /* 0x0000000000027941 */ /* 0x000fea0003800000 */
.L_x_8309:
        /* <DEDUP_REMOVED lines=44> */
.L_x_8308:
[----:B------:R-:W-:Y:S05]  /*15230*/  BSYNC B1 ;  /* 0x0000000000017941 */ /* 0x000fea0003800000 */
.L_x_8307:
        /* <DEDUP_REMOVED lines=14> */
.L_x_8311:
        /* <DEDUP_REMOVED lines=12> */
.L_x_8314:
[----:B------:R-:W-:-:S07]  /*153e0*/  IMAD.MOV.U32 R4, RZ, RZ, R12 ;  /* 0x000000ffff047224 */ /* 0x000fce00078e000c */
.L_x_8315:
[----:B------:R-:W-:Y:S05]  /*153f0*/  BSYNC B1 ;  /* 0x0000000000017941 */ /* 0x000fea0003800000 */
.L_x_8313:
        /* <DEDUP_REMOVED lines=16> */
.L_x_8319:
[----:B------:R-:W-:Y:S05]  /*15500*/  BSYNC B2 ;  /* 0x0000000000027941 */ /* 0x000fea0003800000 */
.L_x_8318:
        /* <DEDUP_REMOVED lines=44> */
.L_x_8317:
[----:B------:R-:W-:Y:S05]  /*157d0*/  BSYNC B1 ;  /* 0x0000000000017941 */ /* 0x000fea0003800000 */
.L_x_8316:
        /* <DEDUP_REMOVED lines=10> */
.L_x_8312:
        /* <DEDUP_REMOVED lines=12> */
.L_x_8321:
[----:B------:R-:W-:-:S07]  /*15940*/  MOV R134, R12 ;  /* 0x0000000c00867202 */ /* 0x000fce0000000f00 */
.L_x_8322:
[----:B------:R-:W-:Y:S05]  /*15950*/  BSYNC B1 ;  /* 0x0000000000017941 */ /* 0x000fea0003800000 */
.L_x_8320:
        /* <DEDUP_REMOVED lines=16> */
.L_x_8326:
[----:B------:R-:W-:Y:S05]  /*15a60*/  BSYNC B2 ;  /* 0x0000000000027941 */ /* 0x000fea0003800000 */
.L_x_8325:
        /* <DEDUP_REMOVED lines=44> */
.L_x_8324:
[----:B------:R-:W-:Y:S05]  /*15d30*/  BSYNC B1 ;  /* 0x0000000000017941 */ /* 0x000fea0003800000 */
.L_x_8323:
        /* <DEDUP_REMOVED lines=14> */
.L_x_8327:
        /* <DEDUP_REMOVED lines=12> */
.L_x_8330:
[----:B------:R-:W-:-:S07]  /*15ee0*/  IMAD.MOV.U32 R3, RZ, RZ, R12 ;  /* 0x000000ffff037224 */ /* 0x000fce00078e000c */
.L_x_8331:
[----:B------:R-:W-:Y:S05]  /*15ef0*/  BSYNC B1 ;  /* 0x0000000000017941 */ /* 0x000fea0003800000 */
.L_x_8329:
        /* <DEDUP_REMOVED lines=16> */
.L_x_8335:
[----:B------:R-:W-:Y:S05]  /*16000*/  BSYNC B2 ;  /* 0x0000000000027941 */ /* 0x000fea0003800000 */
.L_x_8334:
        /* <DEDUP_REMOVED lines=44> */
.L_x_8333:
[----:B------:R-:W-:Y:S05]  /*162d0*/  BSYNC B1 ;  /* 0x0000000000017941 */ /* 0x000fea0003800000 */
.L_x_8332:
        /* <DEDUP_REMOVED lines=12> */
.L_x_8328:
        /* <DEDUP_REMOVED lines=12> */
.L_x_8337:
[----:B------:R-:W-:-:S07]  /*16460*/  MOV R98, R12 ;  /* 0x0000000c00627202 */ /* 0x000fce0000000f00 */
.L_x_8338:
[----:B------:R-:W-:Y:S05]  /*16470*/  BSYNC B1 ;  /* 0x0000000000017941 */ /* 0x000fea0003800000 */
.L_x_8336:
        /* <DEDUP_REMOVED lines=16> */
.L_x_8342:
[----:B------:R-:W-:Y:S05]  /*16580*/  BSYNC B2 ;  /* 0x0000000000027941 */ /* 0x000fea0003800000 */
.L_x_8341:
        /* <DEDUP_REMOVED lines=44> */
.L_x_8340:
[----:B------:R-:W-:Y:S05]  /*16850*/  BSYNC B1 ;  /* 0x0000000000017941 */ /* 0x000fea0003800000 */
.L_x_8339:
        /* <DEDUP_REMOVED lines=14> */
.L_x_8343:
        /* <DEDUP_REMOVED lines=12> */
.L_x_8346:
[----:B------:R-:W-:-:S07]  /*16a00*/  IMAD.MOV.U32 R2, RZ, RZ, R12 ;  /* 0x000000ffff027224 */ /* 0x000fce00078e000c */
.L_x_8347:
[----:B------:R-:W-:Y:S05]  /*16a10*/  BSYNC B1 ;  /* 0x0000000000017941 */ /* 0x000fea0003800000 */
.L_x_8345:
        /* <DEDUP_REMOVED lines=16> */
.L_x_8351:
[----:B------:R-:W-:Y:S05]  /*16b20*/  BSYNC B2 ;  /* 0x0000000000027941 */ /* 0x000fea0003800000 */
.L_x_8350:
        /* <DEDUP_REMOVED lines=44> */
.L_x_8349:
[----:B------:R-:W-:Y:S05]  /*16df0*/  BSYNC B1 ;  /* 0x0000000000017941 */ /* 0x000fea0003800000 */
.L_x_8348:
        /* <DEDUP_REMOVED lines=10> */
.L_x_8344:
        /* <DEDUP_REMOVED lines=12> */
.L_x_8353:
[----:B------:R-:W-:-:S07]  /*16f60*/  MOV R144, R12 ;  /* 0x0000000c00907202 */ /* 0x000fce0000000f00 */
.L_x_8354:
[----:B------:R-:W-:Y:S05]  /*16f70*/  BSYNC B1 ;  /* 0x0000000000017941 */ /* 0x000fea0003800000 */
.L_x_8352:
        /* <DEDUP_REMOVED lines=16> */
.L_x_8358:
[----:B------:R-:W-:Y:S05]  /*17080*/  BSYNC B2 ;  /* 0x0000000000027941 */ /* 0x000fea0003800000 */
.L_x_8357:
        /* <DEDUP_REMOVED lines=44> */
.L_x_8356:
[----:B------:R-:W-:Y:S05]  /*17350*/  BSYNC B1 ;  /* 0x0000000000017941 */ /* 0x000fea0003800000 */
.L_x_8355:
        /* <DEDUP_REMOVED lines=14> */
.L_x_8359:
        /* <DEDUP_REMOVED lines=12> */
.L_x_8362:
[----:B------:R-:W-:-:S07]  /*17500*/  IMAD.MOV.U32 R0, RZ, RZ, R12 ;  /* 0x000000ffff007224 */ /* 0x000fce00078e000c */
.L_x_8363:
[----:B------:R-:W-:Y:S05]  /*17510*/  BSYNC B1 ;  /* 0x0000000000017941 */ /* 0x000fea0003800000 */
.L_x_8361:
        /* <DEDUP_REMOVED lines=16> */
.L_x_8367:
[----:B------:R-:W-:Y:S05]  /*17620*/  BSYNC B2 ;  /* 0x0000000000027941 */ /* 0x000fea0003800000 */
.L_x_8366:
        /* <DEDUP_REMOVED lines=44> */
.L_x_8365:
[----:B------:R-:W-:Y:S05]  /*178f0*/  BSYNC B1 ;  /* 0x0000000000017941 */ /* 0x000fea0003800000 */
.L_x_8364:
        /* <DEDUP_REMOVED lines=12> */
.L_x_8360:
        /* <DEDUP_REMOVED lines=82> */
.L_x_8368:
        /* <DEDUP_REMOVED lines=88> */
.L_x_8382:
        /* <DEDUP_REMOVED lines=30> */
[C---:B--2---:R-:W-:Y:S01]  /*18640*/  FMUL.FTZ R109, R105.reuse, R94 ;  /* 0x0000005e696d7220 */ /* 0x044fe20000410000 */
        /* <DEDUP_REMOVED lines=17> */
[----:B------:R-:W-:Y:S01]  /*18760*/  FADD.FTZ R108, -R108, R143 ;  /* 0x0000008f6c6c7221 */ /* 0x000fe20000010100 */
[C---:B------:R-:W-:Y:S01]  /*18770*/  FMUL.FTZ R113, R105.reuse, R112 ;  /* 0x0000007069717220 */ /* 0x040fe20000410000 */
[C---:B------:R-:W-:Y:S01]  /*18780*/  FMUL.FTZ R102, R105.reuse, R102 ;  /* 0x0000006669667220 */ /* 0x040fe20000410000 */
[C---:B------:R-:W-:Y:S01]  /*18790*/  FMUL.FTZ R160, R105.reuse, R101 ;  /* 0x0000006569a07220 */ /* 0x040fe20000410000 */
[----:B------:R0:W-:Y:S01]  /*187a0*/  @!P0 STG.E desc[UR4][R98.64], R103 ;  /* 0x0000006762008986 */ /* 0x0001e2000c101904 */
[C---:B------:R-:W-:Y:S01]  /*187b0*/  FMUL.FTZ R115, R105.reuse, R104 ;  /* 0x0000006869737220 */ /* 0x040fe20000410000 */
[C---:B------:R-:W-:Y:S01]  /*187c0*/  FMUL.FTZ R101, R105.reuse, R114 ;  /* 0x0000007269657220 */ /* 0x040fe20000410000 */
[C---:B------:R-:W-:Y:S01]  /*187d0*/  FMUL.FTZ R110, R105.reuse, R110 ;  /* 0x0000006e696e7220 */ /* 0x040fe20000410000 */
[C---:B------:R-:W-:Y:S01]  /*187e0*/  FMUL.FTZ R138, R105.reuse, R138 ;  /* 0x0000008a698a7220 */ /* 0x040fe20000410000 */
[----:B------:R-:W-:Y:S01]  /*187f0*/  FFMA.FTZ R104, R44, R95, R76 ;  /* 0x0000005f2c687223 */ /* 0x000fe2000001004c */
[----:B------:R-:W-:Y:S01]  /*18800*/  FMUL.FTZ R100, R105, R108 ;  /* 0x0000006c69647220 */ /* 0x000fe20000410000 */
[----:B------:R1:W-:Y:S01]  /*18810*/  @!P0 STG.E desc[UR4][R96.64], R105 ;  /* 0x0000006960008986 */ /* 0x0003e2000c101904 */
[----:B------:R-:W-:Y:S01]  /*18820*/  FFMA.FTZ R95, R46, R113, R78 ;  /* 0x000000712e5f7223 */ /* 0x000fe2000001004e */
[----:B---3--:R-:W-:-:S04]  /*18830*/  IMAD.WIDE.U32 R112, R123, 0x10, R92 ;  /* 0x000000107b707825 */ /* 0x008fc800078e005c */
[C---:B------:R-:W-:Y:S01]  /*18840*/  FMUL.FTZ R106, R105.reuse, R106 ;  /* 0x0000006a696a7220 */ /* 0x040fe20000410000 */
[C---:B------:R-:W-:Y:S01]  /*18850*/  FMUL.FTZ R119, R105.reuse, R126 ;  /* 0x0000007e69777220 */ /* 0x040fe20000410000 */
[----:B0-----:R-:W-:Y:S01]  /*18860*/  FMUL.FTZ R99, R105, R148 ;  /* 0x0000009469637220 */ /* 0x001fe20000410000 */
[----:B------:R-:W-:Y:S01]  /*18870*/  FFMA.FTZ R98, R50, R109, R82 ;  /* 0x0000006d32627223 */ /* 0x000fe20000010052 */
[----:B------:R-:W-:-:S04]  /*18880*/  IMAD.WIDE.U32 R108, R107, 0x10, R92 ;  /* 0x000000106b6c7825 */ /* 0x000fc800078e005c */
[C---:B------:R-:W-:Y:S01]  /*18890*/  FMUL.FTZ R140, R105.reuse, R140 ;  /* 0x0000008c698c7220 */ /* 0x040fe20000410000 */
[C---:B------:R-:W-:Y:S01]  /*188a0*/  FMUL.FTZ R129, R105.reuse, R118 ;  /* 0x0000007669817220 */ /* 0x040fe20000410000 */
[C---:B------:R-:W-:Y:S01]  /*188b0*/  FMUL.FTZ R142, R105.reuse, R142 ;  /* 0x0000008e698e7220 */ /* 0x040fe20000410000 */
[----:B------:R-:W-:Y:S01]  /*188c0*/  FMUL.FTZ R103, R105, R146 ;  /* 0x0000009269677220 */ /* 0x000fe20000410000 */
[----:B-1----:R-:W-:Y:S01]  /*188d0*/  FFMA.FTZ R97, R49, R102, R81 ;  /* 0x0000006631617223 */ /* 0x002fe20000010051 */
        /* <DEDUP_REMOVED lines=54> */
[----:B------:R-:W-:Y:S01]  /*18c40*/  LEA R110, P1, R111, UR12, 0x4 ;  /* 0x0000000c6f6e7c11 */ /* 0x000fe2000f8220ff */
[----:B0-----:R-:W-:Y:S01]  /*18c50*/  IMAD R18, R120, 0x4, R18 ;  /* 0x0000000478127824 */ /* 0x001fe200078e0212 */
[----:B------:R-:W-:-:S02]  /*18c60*/  LEA.HI.X R115, R19, UR13, RZ, 0x4, P0 ;  /* 0x0000000d13737c11 */ /* 0x000fc400080f24ff */
[----:B------:R-:W-:Y:S02]  /*18c70*/  F2FP.BF16.F32.PACK_AB R99, R142, R99 ;  /* 0x000000638e63723e */ /* 0x000fe400000010ff */
[----:B------:R-:W-:Y:S01]  /*18c80*/  F2FP.BF16.F32.PACK_AB R103, R128, R103 ;  /* 0x000000678067723e */ /* 0x000fe200000010ff */
[----:B------:R0:W-:Y:S01]  /*18c90*/  STG.E.128 desc[UR4][R114.64], R92 ;  /* 0x0000005c72007986 */ /* 0x0001e2000c101d04 */
[----:B------:R-:W-:Y:S02]  /*18ca0*/  F2FP.BF16.F32.PACK_AB R101, R152, R101 ;  /* 0x000000659865723e */ /* 0x000fe400000010ff */
[----:B------:R-:W-:Y:S01]  /*18cb0*/  F2FP.BF16.F32.PACK_AB R106, R119, R106 ;  /* 0x0000006a776a723e */ /* 0x000fe200000010ff */
[----:B------:R0:W-:Y:S01]  /*18cc0*/  STG.E.128 desc[UR4][R108.64], R96 ;  /* 0x000000606c007986 */ /* 0x0001e2000c101d04 */
[----:B------:R-:W-:Y:S02]  /*18cd0*/  F2FP.BF16.F32.PACK_AB R105, R132, R105 ;  /* 0x000000698469723e */ /* 0x000fe400000010ff */
[----:B------:R-:W-:Y:S01]  /*18ce0*/  F2FP.BF16.F32.PACK_AB R104, R117, R104 ;  /* 0x000000687568723e */ /* 0x000fe200000010ff */
[----:B------:R0:W-:Y:S01]  /*18cf0*/  STG.E.128 desc[UR4][R112.64], R100 ;  /* 0x0000006470007986 */ /* 0x0001e2000c101d04 */
[----:B------:R-:W-:-:S02]  /*18d00*/  LEA.HI.X R111, R111, UR13, RZ, 0x4, P1 ;  /* 0x0000000d6f6f7c11 */ /* 0x000fc400088f24ff */
[----:B------:R-:W-:-:S03]  /*18d10*/  ISETP.GE.AND P0, PT, R18, R121, PT ;  /* 0x000000791200720c */ /* 0x000fc60003f06270 */
[----:B------:R0:W-:Y:S10]  /*18d20*/  STG.E.128 desc[UR4][R110.64], R104 ;  /* 0x000000686e007986 */ /* 0x0001f4000c101d04 */
[----:B------:R-:W-:Y:S05]  /*18d30*/  @!P0 BRA `(.L_x_8370) ;  /* 0xfffffe7800fc8947 */ /* 0x000fea000383ffff */
[----:B------:R-:W-:Y:S05]  /*18d40*/  BSYNC B0 ;  /* 0x0000000000007941 */ /* 0x000fea0003800000 */
.L_x_7852:
[----:B------:R-:W-:Y:S05]  /*18d50*/  EXIT ;  /* 0x000000000000794d */ /* 0x000fea0003800000 */
.L_x_8369:
        /* <DEDUP_REMOVED lines=8> */
.L_x_8372:
[----:B------:R-:W-:Y:S05]  /*18de0*/  BSYNC B1 ;  /* 0x0000000000017941 */ /* 0x000fea0003800000 */
.L_x_8371:
        /* <DEDUP_REMOVED lines=9> */
.L_x_8373:
[----:B------:R-:W-:Y:S02]  /*18e80*/  IMAD.MOV.U32 R126, RZ, RZ, 0x4 ;  /* 0x00000004ff7e7424 */ /* 0x000fe400078e00ff */
[----:B------:R-:W-:-:S04]  /*18e90*/  IMAD.MOV.U32 R97, RZ, RZ, R113 ;  /* 0x000000ffff617224 */ /* 0x000fc800078e0071 */
[----:B------:R-:W-:-:S05]  /*18ea0*/  FADD.FTZ R99, R98, R97 ;  /* 0x0000006162637221 */ /* 0x000fca0000010000 */
[----:B------:R-:W-:-:S07]  /*18eb0*/  MOV R127, R99 ;  /* 0x00000063007f7202 */ /* 0x000fce0000000f00 */
[----:B------:R-:W-:Y:S05]  /*18ec0*/  WARPSYNC.COLLECTIVE R112, `(.L_x_8374) ;  /* 0x0000000070087348 */ /* 0x000fea0003c00000 */
[----:B------:R0:W1:Y:S02]  /*18ed0*/  SHFL.BFLY P1, R113, R127, R126, R141 ;  /* 0x0c00007e7f717389 */ /* 0x000064000002008d */
[----:B01----:R-:W-:Y:S01]  /*18ee0*/  ENDCOLLECTIVE ;  /* 0x000000000000791b */ /* 0x003fe20003800000 */
.L_x_8374:
[----:B------:R-:W-:Y:S01]  /*18ef0*/  HFMA2.MMA R126, -RZ, RZ, 0, 4.76837158203125e-07 ;  /* 0x00000008ff7e7435 */ /* 0x000fe200000001ff */
[----:B------:R-:W-:-:S05]  /*18f00*/  MOV R96, R113 ;  /* 0x0000007100607202 */ /* 0x000fca0000000f00 */
[----:B------:R-:W-:-:S04]  /*18f10*/  FADD.FTZ R102, R99, R96 ;  /* 0x0000006063667221 */ /* 0x000fc80000010000 */
[----:B------:R-:W-:-:S07]  /*18f20*/  IMAD.MOV.U32 R127, RZ, RZ, R102 ;  /* 0x000000ffff7f7224 */ /* 0x000fce00078e0066 */
[----:B------:R-:W-:Y:S05]  /*18f30*/  WARPSYNC.COLLECTIVE R112, `(.L_x_8375) ;  /* 0x0000000070087348 */ /* 0x000fea0003c00000 */
[----:B------:R0:W1:Y:S02]  /*18f40*/  SHFL.BFLY P1, R113, R127, R126, R141 ;  /* 0x0c00007e7f717389 */ /* 0x000064000002008d */
[----:B01----:R-:W-:Y:S01]  /*18f50*/  ENDCOLLECTIVE ;  /* 0x000000000000791b */ /* 0x003fe20003800000 */
.L_x_8375:
        /* <DEDUP_REMOVED lines=8> */
.L_x_8376:
        /* <DEDUP_REMOVED lines=72> */
.L_x_8377:
[----:B------:R-:W-:Y:S02]  /*19460*/  IMAD.MOV.U32 R126, RZ, RZ, 0x2 ;  /* 0x00000002ff7e7424 */ /* 0x000fe400078e00ff */
[----:B------:R-:W-:-:S04]  /*19470*/  IMAD.MOV.U32 R99, RZ, RZ, R113 ;  /* 0x000000ffff637224 */ /* 0x000fc800078e0071 */
[----:B------:R-:W-:-:S05]  /*19480*/  FADD.FTZ R99, R96, R99 ;  /* 0x0000006360637221 */ /* 0x000fca0000010000 */
[----:B------:R-:W-:-:S07]  /*19490*/  MOV R127, R99 ;  /* 0x00000063007f7202 */ /* 0x000fce0000000f00 */
[----:B------:R-:W-:Y:S05]  /*194a0*/  WARPSYNC.COLLECTIVE R112, `(.L_x_8378) ;  /* 0x0000000070087348 */ /* 0x000fea0003c00000 */
[----:B------:R0:W1:Y:S02]  /*194b0*/  SHFL.BFLY P1, R113, R127, R126, R141 ;  /* 0x0c00007e7f717389 */ /* 0x000064000002008d */
[----:B01----:R-:W-:Y:S01]  /*194c0*/  ENDCOLLECTIVE ;  /* 0x000000000000791b */ /* 0x003fe20003800000 */
.L_x_8378:
[----:B------:R-:W-:Y:S01]  /*194d0*/  HFMA2.MMA R126, -RZ, RZ, 0, 2.384185791015625e-07 ;  /* 0x00000004ff7e7435 */ /* 0x000fe200000001ff */
[----:B------:R-:W-:-:S05]  /*194e0*/  MOV R98, R113 ;  /* 0x0000007100627202 */ /* 0x000fca0000000f00 */
[----:B------:R-:W-:-:S04]  /*194f0*/  FADD.FTZ R98, R99, R98 ;  /* 0x0000006263627221 */ /* 0x000fc80000010000 */
[----:B------:R-:W-:-:S07]  /*19500*/  IMAD.MOV.U32 R127, RZ, RZ, R98 ;  /* 0x000000ffff7f7224 */ /* 0x000fce00078e0062 */
[----:B------:R-:W-:Y:S05]  /*19510*/  WARPSYNC.COLLECTIVE R112, `(.L_x_8379) ;  /* 0x0000000070087348 */ /* 0x000fea0003c00000 */
[----:B------:R0:W1:Y:S02]  /*19520*/  SHFL.BFLY P1, R113, R127, R126, R141 ;  /* 0x0c00007e7f717389 */ /* 0x000064000002008d */
[----:B01----:R-:W-:Y:S01]  /*19530*/  ENDCOLLECTIVE ;  /* 0x000000000000791b */ /* 0x003fe20003800000 */
.L_x_8379:
[----:B------:R-:W-:Y:S02]  /*19540*/  IMAD.MOV.U32 R126, RZ, RZ, 0x8 ;  /* 0x00000008ff7e7424 */ /* 0x000fe400078e00ff */
[----:B------:R-:W-:-:S04]  /*19550*/  IMAD.MOV.U32 R109, RZ, RZ, R113 ;  /* 0x000000ffff6d7224 */ /* 0x000fc800078e0071 */
[----:B------:R-:W-:-:S05]  /*19560*/  FADD.FTZ R109, R98, R109 ;  /* 0x0000006d626d7221 */ /* 0x000fca0000010000 */
[----:B------:R-:W-:-:S07]  /*19570*/  MOV R127, R109 ;  /* 0x0000006d007f7202 */ /* 0x000fce0000000f00 */
[----:B------:R-:W-:Y:S05]  /*19580*/  WARPSYNC.COLLECTIVE R112, `(.L_x_8380) ;  /* 0x0000000070087348 */ /* 0x000fea0003c00000 */
[----:B------:R0:W1:Y:S02]  /*19590*/  SHFL.BFLY P1, R113, R127, R126, R141 ;  /* 0x0c00007e7f717389 */ /* 0x000064000002008d */
[----:B01----:R-:W-:Y:S01]  /*195a0*/  ENDCOLLECTIVE ;  /* 0x000000000000791b */ /* 0x003fe20003800000 */
.L_x_8380:
[----:B------:R-:W-:Y:S01]  /*195b0*/  HFMA2.MMA R126, -RZ, RZ, 0, 9.5367431640625e-07 ;  /* 0x00000010ff7e7435 */ /* 0x000fe200000001ff */
[----:B------:R-:W-:-:S05]  /*195c0*/  MOV R102, R113 ;  /* 0x0000007100667202 */ /* 0x000fca0000000f00 */
[----:B------:R-:W-:-:S04]  /*195d0*/  FADD.FTZ R102, R109, R102 ;  /* 0x000000666d667221 */ /* 0x000fc80000010000 */
[----:B------:R-:W-:-:S07]  /*195e0*/  IMAD.MOV.U32 R127, RZ, RZ, R102 ;  /* 0x000000ffff7f7224 */ /* 0x000fce00078e0066 */
[----:B------:R-:W-:Y:S05]  /*195f0*/  WARPSYNC.COLLECTIVE R112, `(.L_x_8381) ;  /* 0x0000000070087348 */ /* 0x000fea0003c00000 */
[----:B------:R0:W1:Y:S02]  /*19600*/  SHFL.BFLY P1, R113, R127, R126, R141 ;  /* 0x0c00007e7f717389 */ /* 0x000064000002008d */
[----:B01----:R-:W-:Y:S01]  /*19610*/  ENDCOLLECTIVE ;  /* 0x000000000000791b */ /* 0x003fe20003800000 */
.L_x_8381:
[----:B------:R-:W-:Y:S05]  /*19620*/  BRA `(.L_x_8382) ;  /* 0xffffffec008c7947 */ /* 0x000fea000383ffff */
.L_x_8383:
        /* <DEDUP_REMOVED lines=13> */
.L_x_27173:


//--------------------- .text._ZN10layer_norm31ln_parallel_residual_fwd_kernelINS_13Kernel_traitsI13__nv_bfloat16S2_fS2_fjLj1024ELj1ELj4ELj1ELj16ENS_18Kernel_traits_baseILj1024ES2_S2_fS2_fjLj128EEEEELb0ELb0ELb0EEEvNS_9FwdParamsE --------------------------
	.section	.text._ZN10layer_norm31ln_parallel_residual_fwd_kernelINS_13Kernel_traitsI13__nv_bfloat16S2_fS2_fjLj1024ELj1ELj4ELj1ELj16ENS_18Kernel_traits_baseILj1024ES2_S2_fS2_fjLj128EEEEELb0ELb0ELb0EEEvNS_9FwdParamsE,"ax",@progbits
	.align	128
        .global         _ZN10layer_norm31ln_parallel_residual_fwd_kernelINS_13Kernel_traitsI13__nv_bfloat16S2_fS2_fjLj1024ELj1ELj4ELj1ELj16ENS_18Kernel_traits_baseILj1024ES2_S2_fS2_fjLj128EEEEELb0ELb0ELb0EEEvNS_9FwdParamsE
        .type           _ZN10layer_norm31ln_parallel_residual_fwd_kernelINS_13Kernel_traitsI13__nv_bfloat16S2_fS2_fjLj1024ELj1ELj4ELj1ELj16ENS_18Kernel_traits_baseILj1024ES2_S2_fS2_fjLj128EEEEELb0ELb0ELb0EEEvNS_9FwdParamsE,@function
        .size           _ZN10layer_norm31ln_parallel_residual_fwd_kernelINS_13Kernel_traitsI13__nv_bfloat16S2_fS2_fjLj1024ELj1ELj4ELj1ELj16ENS_18Kernel_traits_baseILj1024ES2_S2_fS2_fjLj128EEEEELb0ELb0ELb0EEEvNS_9FwdParamsE,(.L_x_27174 - _ZN10layer_norm31ln_parallel_residual_fwd_kernelINS_13Kernel_traitsI13__nv_bfloat16S2_fS2_fjLj1024ELj1ELj4ELj1ELj16ENS_18Kernel_traits_baseILj1024ES2_S2_fS2_fjLj128EEEEELb0ELb0ELb0EEEvNS_9FwdParamsE)
        .other          _ZN10layer_norm31ln_parallel_residual_fwd_kernelINS_13Kernel_traitsI13__nv_bfloat16S2_fS2_fjLj1024ELj1ELj4ELj1ELj16ENS_18Kernel_traits_baseILj1024ES2_S2_fS2_fjLj128EEEEELb0ELb0ELb0EEEvNS_9FwdParamsE,@"STO_CUDA_ENTRY STV_DEFAULT"
_ZN10layer_norm31ln_parallel_residual_fwd_kernelINS_13Kernel_traitsI13__nv_bfloat16S2_fS2_fjLj1024ELj1ELj4ELj1ELj16ENS_18Kernel_traits_baseILj1024ES2_S2_fS2_fjLj128EEEEELb0ELb0ELb0EEEvNS_9FwdParamsE:
.text._ZN10layer_norm31ln_parallel_residual_fwd_kernelINS_13Kernel_traitsI13__nv_bfloat16S2_fS2_fjLj1024ELj1ELj4ELj1ELj16ENS_18Kernel_traits_baseILj1024ES2_S2_fS2_fjLj128EEEEELb0ELb0ELb0EEEvNS_9FwdParamsE:
[----:B------:R-:W-:Y:S01]  /*0000*/  LDC R1, c[0x0][0x28] ;  /* 0x00000a00ff017b82 */ /* 0x000fe20000000800 */
[----:B------:R-:W0:Y:S07]  /*0010*/  S2R R108, SR_TID.X ;  /* 0x00000000006c7919 */ /* 0x000e2e0000002100 */
[----:B------:R-:W1:Y:S01]  /*0020*/  LDC R5, c[0x0][0x218] ;  /* 0x00008600ff057b82 */ /* 0x000e620000000800 */
[----:B------:R-:W-:Y:S01]  /*0030*/  ULDC.64 UR4, c[0x0][0x208] ;  /* 0x0000820000047ab9 */ /* 0x000fe20000000a00 */
[----:B------:R-:W-:Y:S01]  /*0040*/  BSSY B0, `(.L_x_8384) ;  /* 0x0000033000007945 */ /* 0x000fe20003800000 */
[----:B------:R-:W2:Y:S01]  /*0050*/  S2R R119, SR_CTAID.X ;  /* 0x0000000000777919 */ /* 0x000ea20000002500 */
[----:B-1----:R-:W-:-:S04]  /*0060*/  SHF.R.S32.HI R0, RZ, 0x1f, R5 ;  /* 0x0000001fff007819 */ /* 0x002fc80000011405 */
[----:B------:R-:W-:Y:S02]  /*0070*/  LEA.HI R0, R0, R5, RZ, 0x3 ;  /* 0x0000000500007211 */ /* 0x000fe400078f18ff */
[----:B0-----:R-:W-:-:S04]  /*0080*/  LOP3.LUT R3, R108, 0x1f, RZ, 0xc, !PT ;  /* 0x0000001f6c037812 */ /* 0x001fc800078e0cff */
[----:B------:R-:W-:Y:S02]  /*0090*/  LEA.HI.SX32 R110, R0, R3, 0x1d ;  /* 0x00000003006e7211 */ /* 0x000fe400078feaff */
[----:B------:R-:W-:Y:S02]  /*00a0*/  SHF.R.U32.HI R0, RZ, 0x5, R108 ;  /* 0x00000005ff007819 */ /* 0x000fe4000001166c */
[C---:B------:R-:W-:Y:S02]  /*00b0*/  LOP3.LUT P0, RZ, R110.reuse, 0xffffffe0, RZ, 0xc0, !PT ;  /* 0xffffffe06eff7812 */ /* 0x040fe4000780c0ff */
[C---:B------:R-:W-:Y:S02]  /*00c0*/  ISETP.GE.U32.AND P6, PT, R110.reuse, 0x40, PT ;  /* 0x000000406e00780c */ /* 0x040fe40003fc6070 */
[----:B------:R-:W-:Y:S02]  /*00d0*/  ISETP.GE.U32.AND P5, PT, R110, 0x60, PT ;  /* 0x000000606e00780c */ /* 0x000fe40003fa6070 */
[----:B------:R-:W-:-:S02]  /*00e0*/  LOP3.LUT R108, R108, 0x1f, RZ, 0xc0, !PT ;  /* 0x0000001f6c6c7812 */ /* 0x000fc400078ec0ff */
[----:B------:R-:W-:Y:S02]  /*00f0*/  P2R R2, PR, RZ, 0x40 ;  /* 0x00000040ff027803 */ /* 0x000fe40000000000 */
[----:B------:R-:W-:Y:S02]  /*0100*/  ISETP.GE.U32.AND P1, PT, R110, 0x80, PT ;  /* 0x000000806e00780c */ /* 0x000fe40003f26070 */
[----:B------:R-:W-:Y:S02]  /*0110*/  P2R R2, PR, RZ, 0x20 ;  /* 0x00000020ff027803 */ /* 0x000fe40000000000 */
[----:B--2---:R-:W-:Y:S02]  /*0120*/  LEA R119, R119, R0, 0x2 ;  /* 0x0000000077777211 */ /* 0x004fe400078e10ff */
[----:B------:R-:W-:Y:S01]  /*0130*/  MOV R49, R108 ;  /* 0x0000006c00317202 */ /* 0x000fe20000000f00 */
[----:B------:R-:W-:Y:S06]  /*0140*/  @!P0 BRA `(.L_x_8385) ;  /* 0x0000000000888947 */ /* 0x000fec0003800000 */
        /* <DEDUP_REMOVED lines=34> */
.L_x_8385:
[----:B------:R-:W-:Y:S05]  /*0370*/  BSYNC B0 ;  /* 0x0000000000007941 */ /* 0x000fea0003800000 */
.L_x_8384:
        /* <DEDUP_REMOVED lines=36> */
.L_x_8387:
[----:B------:R-:W-:Y:S05]  /*05c0*/  BSYNC B0 ;  /* 0x0000000000007941 */ /* 0x000fea0003800000 */
.L_x_8386:
        /* <DEDUP_REMOVED lines=23> */
[----:B------:R-:W-:-:S02]  /*0740*/  IADD3 R49, R49, 0x20, RZ ;  /* 0x0000002031317810 */ /* 0x000fc40007ffe0ff */
        /* <DEDUP_REMOVED lines=12> */
.L_x_8389:
[----:B------:R-:W-:Y:S05]  /*0810*/  BSYNC B0 ;  /* 0x0000000000007941 */ /* 0x000fea0003800000 */
.L_x_8388:
        /* <DEDUP_REMOVED lines=27> */
.L_x_8391:
[----:B------:R-:W-:Y:S05]  /*09d0*/  BSYNC B0 ;  /* 0x0000000000007941 */ /* 0x000fea0003800000 */
.L_x_8390:
[----:B------:R-:W-:Y:S02]  /*09e0*/  ULDC UR6, c[0x0][0x214] ;  /* 0x0000850000067ab9 */ /* 0x000fe40000000800 */
[----:B------:R-:W-:-:S13]  /*09f0*/  ISETP.GE.AND P2, PT, R119, UR6, PT ;  /* 0x0000000677007c0c */ /* 0x000fda000bf46270 */
[----:B------:R-:W-:Y:S05]  /*0a00*/  @P2 EXIT ;  /* 0x000000000000294d */ /* 0x000fea0003800000 */
[----:B------:R-:W-:Y:S01]  /*0a10*/  SHF.L.U32 R105, R36, 0x10, RZ ;  /* 0x0000001024697819 */ /* 0x000fe200000006ff */
[----:B------:R-:W-:Y:S01]  /*0a20*/  IMAD.U32 R51, R38, 0x10000, RZ ;  /* 0x0001000026337824 */ /* 0x000fe200078e00ff */
[----:B------:R-:W-:Y:S01]  /*0a30*/  SHF.L.U32 R48, R39, 0x10, RZ ;  /* 0x0000001027307819 */ /* 0x000fe200000006ff */
[----:B------:R-:W-:Y:S01]  /*0a40*/  ULDC.U8 UR6, c[0x0][0x2a0] ;  /* 0x0000a80000067ab9 */ /* 0x000fe20000000000 */
[----:B------:R-:W-:Y:S01]  /*0a50*/  SHF.L.U32 R107, R46, 0x10, RZ ;  /* 0x000000102e6b7819 */ /* 0x000fe200000006ff */
[----:B------:R-:W-:Y:S01]  /*0a60*/  IMAD.U32 R106, R45, 0x10000, RZ ;  /* 0x000100002d6a7824 */ /* 0x000fe200078e00ff */
[----:B------:R-:W-:Y:S01]  /*0a70*/  SHF.L.U32 R39, R34, 0x10, RZ ;  /* 0x0000001022277819 */ /* 0x000fe200000006ff */
[----:B------:R-:W-:Y:S01]  /*0a80*/  IMAD.U32 R34, R25, 0x10000, RZ ;  /* 0x0001000019227824 */ /* 0x000fe200078e00ff */
[----:B------:R-:W-:Y:S01]  /*0a90*/  SHF.L.U32 R36, R35, 0x10, RZ ;  /* 0x0000001023247819 */ /* 0x000fe200000006ff */
[----:B-----5:R-:W-:Y:S01]  /*0aa0*/  IMAD.U32 R25, R19, 0x10000, RZ ;  /* 0x0001000013197824 */ /* 0x020fe200078e00ff */
        /* <DEDUP_REMOVED lines=31> */
[----:B------:R-:W-:Y:S01]  /*0ca0*/  ULDC UR13, c[0x0][0x218] ;  /* 0x00008600000d7ab9 */ /* 0x000fe20000000800 */
[----:B------:R-:W-:Y:S01]  /*0cb0*/  PRMT R155, R23, 0x7632, R155 ;  /* 0x00007632179b7816 */ /* 0x000fe2000000009b */
[----:B------:R-:W-:Y:S01]  /*0cc0*/  ULDC UR12, c[0x0][0x2d8] ;  /* 0x0000b600000c7ab9 */ /* 0x000fe20000000800 */
[----:B------:R-:W-:Y:S01]  /*0cd0*/  PRMT R144, R16, 0x7632, R144 ;  /* 0x0000763210907816 */ /* 0x000fe20000000090 */
[----:B------:R-:W-:Y:S01]  /*0ce0*/  ULDC.64 UR8, c[0x0][0x228] ;  /* 0x00008a0000087ab9 */ /* 0x000fe20000000a00 */
[----:B------:R-:W-:Y:S01]  /*0cf0*/  PRMT R146, R17, 0x7632, R146 ;  /* 0x0000763211927816 */ /* 0x000fe20000000092 */
[----:B------:R-:W-:Y:S01]  /*0d00*/  ULDC.64 UR10, c[0x0][0x238] ;  /* 0x00008e00000a7ab9 */ /* 0x000fe20000000a00 */
        /* <DEDUP_REMOVED lines=29> */
[----:B------:R-:W-:Y:S01]  /*0ee0*/  ISETP.NE.AND P2, PT, RZ, UR6, PT ;  /* 0x00000006ff007c0c */ /* 0x000fe2000bf45270 */
[----:B------:R-:W-:Y:S01]  /*0ef0*/  ULDC.64 UR6, c[0x0][0x230] ;  /* 0x00008c0000067ab9 */ /* 0x000fe20000000a00 */
[----:B------:R-:W-:-:S02]  /*0f00*/  SHF.L.U32 R49, R40, 0x10, RZ ;  /* 0x0000001028317819 */ /* 0x000fc400000006ff */
[----:B------:R-:W-:Y:S02]  /*0f10*/  SHF.L.U32 R47, R42, 0x10, RZ ;  /* 0x000000102a2f7819 */ /* 0x000fe400000006ff */
[----:B------:R-:W-:Y:S01]  /*0f20*/  SHF.L.U32 R32, R20, 0x10, RZ ;  /* 0x0000001014207819 */ /* 0x000fe200000006ff */
[----:B------:R-:W-:Y:S01]  /*0f30*/  IMAD.U32 R20, R12, 0x10000, RZ ;  /* 0x000100000c147824 */ /* 0x000fe200078e00ff */
[----:B------:R-:W-:Y:S02]  /*0f40*/  SHF.L.U32 R28, R16, 0x10, RZ ;  /* 0x00000010101c7819 */ /* 0x000fe400000006ff */
[----:B------:R-:W-:Y:S02]  /*0f50*/  SHF.L.U32 R27, R17, 0x10, RZ ;  /* 0x00000010111b7819 */ /* 0x000fe400000006ff */
[----:B------:R-:W-:Y:S02]  /*0f60*/  SHF.L.U32 R19, R13, 0x10, RZ ;  /* 0x000000100d137819 */ /* 0x000fe400000006ff */
[----:B------:R-:W-:-:S02]  /*0f70*/  SHF.L.U32 R18, R14, 0x10, RZ ;  /* 0x000000100e127819 */ /* 0x000fc400000006ff */
[----:B------:R-:W-:Y:S02]  /*0f80*/  SHF.L.U32 R50, R37, 0x10, RZ ;  /* 0x0000001025327819 */ /* 0x000fe400000006ff */
[----:B------:R-:W-:Y:S02]  /*0f90*/  SHF.L.U32 R42, R29, 0x10, RZ ;  /* 0x000000101d2a7819 */ /* 0x000fe400000006ff */
[----:B------:R-:W-:Y:S01]  /*0fa0*/  SHF.L.U32 R43, R30, 0x10, RZ ;  /* 0x000000101e2b7819 */ /* 0x000fe200000006ff */
[----:B------:R-:W-:Y:S01]  /*0fb0*/  IMAD.U32 R30, R22, 0x10000, RZ ;  /* 0x00010000161e7824 */ /* 0x000fe200078e00ff */
[----:B------:R-:W-:Y:S02]  /*0fc0*/  SHF.L.U32 R40, R31, 0x10, RZ ;  /* 0x000000101f287819 */ /* 0x000fe400000006ff */
[----:B------:R-:W-:Y:S01]  /*0fd0*/  SHF.L.U32 R17, R15, 0x10, RZ ;  /* 0x000000100f117819 */ /* 0x000fe200000006ff */
[----:B------:R-:W-:Y:S01]  /*0fe0*/  IMAD.U32 R15, R9, 0x10000, RZ ;  /* 0x00010000090f7824 */ /* 0x000fe200078e00ff */
[----:B------:R-:W-:-:S02]  /*0ff0*/  SHF.L.U32 R16, R8, 0x10, RZ ;  /* 0x0000001008107819 */ /* 0x000fc400000006ff */
[----:B------:R-:W-:Y:S01]  /*1000*/  SHF.L.U32 R14, R10, 0x10, RZ ;  /* 0x000000100a0e7819 */ /* 0x000fe200000006ff */
[----:B------:R-:W-:Y:S01]  /*1010*/  IMAD.U32 R10, R6, 0x10000, RZ ;  /* 0x00010000060a7824 */ /* 0x000fe200078e00ff */
[----:B------:R-:W-:Y:S02]  /*1020*/  SHF.L.U32 R13, R11, 0x10, RZ ;  /* 0x000000100b0d7819 */ /* 0x000fe400000006ff */
[----:B------:R-:W-:Y:S02]  /*1030*/  SHF.L.U32 R37, R24, 0x10, RZ ;  /* 0x0000001018257819 */ /* 0x000fe400000006ff */
[----:B------:R-:W-:Y:S02]  /*1040*/  SHF.L.U32 R31, R21, 0x10, RZ ;  /* 0x00000010151f7819 */ /* 0x000fe400000006ff */
[----:B------:R-:W-:Y:S02]  /*1050*/  SHF.L.U32 R29, R23, 0x10, RZ ;  /* 0x00000010171d7819 */ /* 0x000fe400000006ff */
        /* <DEDUP_REMOVED lines=75> */
.L_x_8473:
        /* <DEDUP_REMOVED lines=19> */
[----:B------:R0:W5:Y:S04]  /*1640*/  @P2 LDG.E.128 R56, desc[UR4][R96.64] ;  /* 0x0000000460382981 */ /* 0x000168000c1e1d00 */
[----:B------:R0:W5:Y:S01]  /*1650*/  @P2 LDG.E.128 R60, desc[UR4][R96.64+0x10] ;  /* 0x00001004603c2981 */ /* 0x000162000c1e1d00 */
[----:B------:R-:W-:-:S04]  /*1660*/  ISETP.NE.U32.AND P3, PT, RZ, UR8, PT ;  /* 0x00000008ff007c0c */ /* 0x000fc8000bf65070 */
[----:B------:R-:W-:Y:S02]  /*1670*/  ISETP.NE.AND.EX P3, PT, RZ, UR9, PT, P3 ;  /* 0x00000009ff007c0c */ /* 0x000fe4000bf65330 */
[C---:B--2---:R-:W-:Y:S02]  /*1680*/  PRMT R65, R68.reuse, 0x7632, R65 ;  /* 0x0000763244417816 */ /* 0x044fe40000000041 */
[----:B------:R-:W-:-:S09]  /*1690*/  SHF.L.U32 R64, R68, 0x10, RZ ;  /* 0x0000001044407819 */ /* 0x000fd200000006ff */
[----:B0-----:R-:W-:Y:S05]  /*16a0*/  @P3 BRA `(.L_x_8394) ;  /* 0x00000000000c3947 */ /* 0x001fea0003800000 */
[----:B------:R-:W-:Y:S05]  /*16b0*/  @!P2 BRA `(.L_x_8395) ;  /* 0x000000000014a947 */ /* 0x000fea0003800000 */
[----:B-----5:R-:W-:Y:S01]  /*16c0*/  FADD.FTZ R64, R56, R64 ;  /* 0x0000004038407221 */ /* 0x020fe20000010000 */
[----:B------:R-:W-:Y:S06]  /*16d0*/  BRA `(.L_x_8395) ;  /* 0x00000000000c7947 */ /* 0x000fec0003800000 */
.L_x_8394:
[----:B-----5:R-:W-:-:S05]  /*16e0*/  SHF.L.U32 R67, R52, 0x10, RZ ;  /* 0x0000001034437819 */ /* 0x020fca00000006ff */
[----:B------:R-:W-:-:S04]  /*16f0*/  FADD.FTZ R64, R67, R64 ;  /* 0x0000004043407221 */ /* 0x000fc80000010000 */
[----:B------:R-:W-:-:S07]  /*1700*/  @P2 FADD.FTZ R64, R56, R64 ;  /* 0x0000004038402221 */ /* 0x000fce0000010000 */
.L_x_8395:
[----:B------:R-:W-:Y:S01]  /*1710*/  SHF.L.U32 R65, R65, 0x10, RZ ;  /* 0x0000001041417819 */ /* 0x000fe200000006ff */
[----:B------:R-:W-:Y:S06]  /*1720*/  @P3 BRA `(.L_x_8396) ;  /* 0x00000000000c3947 */ /* 0x000fec0003800000 */
[----:B------:R-:W-:Y:S05]  /*1730*/  @!P2 BRA `(.L_x_8397) ;  /* 0x000000000018a947 */ /* 0x000fea0003800000 */
[----:B-----5:R-:W-:Y:S01]  /*1740*/  FADD.FTZ R65, R57, R65 ;  /* 0x0000004139417221 */ /* 0x020fe20000010000 */
[----:B------:R-:W-:Y:S06]  /*1750*/  BRA `(.L_x_8397) ;  /* 0x0000000000107947 */ /* 0x000fec0003800000 */
.L_x_8396:
[----:B-----5:R-:W-:-:S05]  /*1760*/  PRMT R66, R52, 0x7632, R66 ;  /* 0x0000763234427816 */ /* 0x020fca0000000042 */
[----:B------:R-:W-:-:S04]  /*1770*/  IMAD.U32 R66, R66, 0x10000, RZ ;  /* 0x0001000042427824 */ /* 0x000fc800078e00ff */
[----:B------:R-:W-:-:S04]  /*1780*/  FADD.FTZ R65, R66, R65 ;  /* 0x0000004142417221 */ /* 0x000fc80000010000 */
[----:B------:R-:W-:-:S07]  /*1790*/  @P2 FADD.FTZ R65, R57, R65 ;  /* 0x0000004139412221 */ /* 0x000fce0000010000 */
.L_x_8397:
[C---:B------:R-:W-:Y:S02]  /*17a0*/  PRMT R67, R69.reuse, 0x7632, R67 ;  /* 0x0000763245437816 */ /* 0x040fe40000000043 */
[----:B------:R-:W-:Y:S01]  /*17b0*/  SHF.L.U32 R66, R69, 0x10, RZ ;  /* 0x0000001045427819 */ /* 0x000fe200000006ff */
[----:B------:R-:W-:Y:S06]  /*17c0*/  @P3 BRA `(.L_x_8398) ;  /* 0x00000000000c3947 */ /* 0x000fec0003800000 */
[----:B------:R-:W-:Y:S05]  /*17d0*/  @!P2 BRA `(.L_x_8399) ;  /* 0x000000000014a947 */ /* 0x000fea0003800000 */
[----:B-----5:R-:W-:Y:S01]  /*17e0*/  FADD.FTZ R66, R58, R66 ;  /* 0x000000423a427221 */ /* 0x020fe20000010000 */
[----:B------:R-:W-:Y:S06]  /*17f0*/  BRA `(.L_x_8399) ;  /* 0x00000000000c7947 */ /* 0x000fec0003800000 */
.L_x_8398:
[----:B-----5:R-:W-:-:S05]  /*1800*/  SHF.L.U32 R69, R53, 0x10, RZ ;  /* 0x0000001035457819 */ /* 0x020fca00000006ff */
[----:B------:R-:W-:-:S04]  /*1810*/  FADD.FTZ R66, R69, R66 ;  /* 0x0000004245427221 */ /* 0x000fc80000010000 */
[----:B------:R-:W-:-:S07]  /*1820*/  @P2 FADD.FTZ R66, R58, R66 ;  /* 0x000000423a422221 */ /* 0x000fce0000010000 */
.L_x_8399:
[----:B------:R-:W-:Y:S01]  /*1830*/  SHF.L.U32 R67, R67, 0x10, RZ ;  /* 0x0000001043437819 */ /* 0x000fe200000006ff */
[----:B------:R-:W-:Y:S06]  /*1840*/  @P3 BRA `(.L_x_8400) ;  /* 0x00000000000c3947 */ /* 0x000fec0003800000 */
[----:B------:R-:W-:Y:S05]  /*1850*/  @!P2 BRA `(.L_x_8401) ;  /* 0x000000000018a947 */ /* 0x000fea0003800000 */
[----:B-----5:R-:W-:Y:S01]  /*1860*/  FADD.FTZ R67, R59, R67 ;  /* 0x000000433b437221 */ /* 0x020fe20000010000 */
[----:B------:R-:W-:Y:S06]  /*1870*/  BRA `(.L_x_8401) ;  /* 0x0000000000107947 */ /* 0x000fec0003800000 */
.L_x_8400:
[----:B-----5:R-:W-:-:S04]  /*1880*/  PRMT R68, R53, 0x7632, R68 ;  /* 0x0000763235447816 */ /* 0x020fc80000000044 */
[----:B------:R-:W-:-:S05]  /*1890*/  SHF.L.U32 R68, R68, 0x10, RZ ;  /* 0x0000001044447819 */ /* 0x000fca00000006ff */
[----:B------:R-:W-:-:S04]  /*18a0*/  FADD.FTZ R67, R68, R67 ;  /* 0x0000004344437221 */ /* 0x000fc80000010000 */
[----:B------:R-:W-:-:S07]  /*18b0*/  @P2 FADD.FTZ R67, R59, R67 ;  /* 0x000000433b432221 */ /* 0x000fce0000010000 */
.L_x_8401:
[C---:B------:R-:W-:Y:S02]  /*18c0*/  PRMT R69, R70.reuse, 0x7632, R69 ;  /* 0x0000763246457816 */ /* 0x040fe40000000045 */
[----:B------:R-:W-:Y:S01]  /*18d0*/  SHF.L.U32 R68, R70, 0x10, RZ ;  /* 0x0000001046447819 */ /* 0x000fe200000006ff */
[----:B------:R-:W-:Y:S06]  /*18e0*/  @P3 BRA `(.L_x_8402) ;  /* 0x00000000000c3947 */ /* 0x000fec0003800000 */
[----:B------:R-:W-:Y:S05]  /*18f0*/  @!P2 BRA `(.L_x_8403) ;  /* 0x000000000014a947 */ /* 0x000fea0003800000 */
[----:B-----5:R-:W-:Y:S01]  /*1900*/  FADD.FTZ R68, R60, R68 ;  /* 0x000000443c447221 */ /* 0x020fe20000010000 */
[----:B------:R-:W-:Y:S06]  /*1910*/  BRA `(.L_x_8403) ;  /* 0x00000000000c7947 */ /* 0x000fec0003800000 */
.L_x_8402:
[----:B-----5:R-:W-:-:S04]  /*1920*/  IMAD.U32 R97, R54, 0x10000, RZ ;  /* 0x0001000036617824 */ /* 0x020fc800078e00ff */
[----:B------:R-:W-:-:S04]  /*1930*/  FADD.FTZ R68, R97, R68 ;  /* 0x0000004461447221 */ /* 0x000fc80000010000 */
[----:B------:R-:W-:-:S07]  /*1940*/  @P2 FADD.FTZ R68, R60, R68 ;  /* 0x000000443c442221 */ /* 0x000fce0000010000 */
.L_x_8403:
[----:B------:R-:W-:Y:S01]  /*1950*/  SHF.L.U32 R69, R69, 0x10, RZ ;  /* 0x0000001045457819 */ /* 0x000fe200000006ff */
[----:B------:R-:W-:Y:S06]  /*1960*/  @P3 BRA `(.L_x_8404) ;  /* 0x00000000000c3947 */ /* 0x000fec0003800000 */
[----:B------:R-:W-:Y:S05]  /*1970*/  @!P2 BRA `(.L_x_8405) ;  /* 0x000000000018a947 */ /* 0x000fea0003800000 */
[----:B-----5:R-:W-:Y:S01]  /*1980*/  FADD.FTZ R69, R61, R69 ;  /* 0x000000453d457221 */ /* 0x020fe20000010000 */
[----:B------:R-:W-:Y:S06]  /*1990*/  BRA `(.L_x_8405) ;  /* 0x0000000000107947 */ /* 0x000fec0003800000 */
.L_x_8404:
[----:B-----5:R-:W-:-:S04]  /*19a0*/  PRMT R70, R54, 0x7632, R70 ;  /* 0x0000763236467816 */ /* 0x020fc80000000046 */
[----:B------:R-:W-:-:S05]  /*19b0*/  SHF.L.U32 R70, R70, 0x10, RZ ;  /* 0x0000001046467819 */ /* 0x000fca00000006ff */
[----:B------:R-:W-:-:S04]  /*19c0*/  FADD.FTZ R69, R70, R69 ;  /* 0x0000004546457221 */ /* 0x000fc80000010000 */
[----:B------:R-:W-:-:S07]  /*19d0*/  @P2 FADD.FTZ R69, R61, R69 ;  /* 0x000000453d452221 */ /* 0x000fce0000010000 */
.L_x_8405:
[C---:B------:R-:W-:Y:S02]  /*19e0*/  PRMT R96, R71.reuse, 0x7632, R96 ;  /* 0x0000763247607816 */ /* 0x040fe40000000060 */
[----:B------:R-:W-:Y:S01]  /*19f0*/  SHF.L.U32 R70, R71, 0x10, RZ ;  /* 0x0000001047467819 */ /* 0x000fe200000006ff */
[----:B------:R-:W-:Y:S06]  /*1a00*/  @P3 BRA `(.L_x_8406) ;  /* 0x00000000000c3947 */ /* 0x000fec0003800000 */
[----:B------:R-:W-:Y:S05]  /*1a10*/  @!P2 BRA `(.L_x_8407) ;  /* 0x000000000014a947 */ /* 0x000fea0003800000 */
[----:B-----5:R-:W-:Y:S01]  /*1a20*/  FADD.FTZ R70, R62, R70 ;  /* 0x000000463e467221 */ /* 0x020fe20000010000 */
[----:B------:R-:W-:Y:S06]  /*1a30*/  BRA `(.L_x_8407) ;  /* 0x00000000000c7947 */ /* 0x000fec0003800000 */
.L_x_8406:
[----:B-----5:R-:W-:-:S05]  /*1a40*/  SHF.L.U32 R71, R55, 0x10, RZ ;  /* 0x0000001037477819 */ /* 0x020fca00000006ff */
[----:B------:R-:W-:-:S04]  /*1a50*/  FADD.FTZ R70, R71, R70 ;  /* 0x0000004647467221 */ /* 0x000fc80000010000 */
[----:B------:R-:W-:-:S07]  /*1a60*/  @P2 FADD.FTZ R70, R62, R70 ;  /* 0x000000463e462221 */ /* 0x000fce0000010000 */
.L_x_8407:
[----:B------:R-:W-:Y:S01]  /*1a70*/  SHF.L.U32 R71, R96, 0x10, RZ ;  /* 0x0000001060477819 */ /* 0x000fe200000006ff */
[----:B------:R-:W-:Y:S06]  /*1a80*/  @P3 BRA `(.L_x_8408) ;  /* 0x00000000000c3947 */ /* 0x000fec0003800000 */
[----:B------:R-:W-:Y:S05]  /*1a90*/  @!P2 BRA `(.L_x_8409) ;  /* 0x000000000018a947 */ /* 0x000fea0003800000 */
[----:B-----5:R-:W-:Y:S01]  /*1aa0*/  FADD.FTZ R71, R63, R71 ;  /* 0x000000473f477221 */ /* 0x020fe20000010000 */
[----:B------:R-:W-:Y:S06]  /*1ab0*/  BRA `(.L_x_8409) ;  /* 0x0000000000107947 */ /* 0x000fec0003800000 */
.L_x_8408:
[----:B-----5:R-:W-:-:S05]  /*1ac0*/  PRMT R96, R55, 0x7632, R96 ;  /* 0x0000763237607816 */ /* 0x020fca0000000060 */
[----:B------:R-:W-:-:S04]  /*1ad0*/  IMAD.U32 R96, R96, 0x10000, RZ ;  /* 0x0001000060607824 */ /* 0x000fc800078e00ff */
[----:B------:R-:W-:-:S04]  /*1ae0*/  FADD.FTZ R71, R96, R71 ;  /* 0x0000004760477221 */ /* 0x000fc80000010000 */
[----:B------:R-:W-:-:S07]  /*1af0*/  @P2 FADD.FTZ R71, R63, R71 ;  /* 0x000000473f472221 */ /* 0x000fce0000010000 */
.L_x_8409:
[C---:B------:R-:W-:Y:S02]  /*1b00*/  LEA R96, P2, R189.reuse, UR10, 0x5 ;  /* 0x0000000abd607c11 */ /* 0x040fe4000f8428ff */
[C---:B------:R-:W-:Y:S02]  /*1b10*/  IADD3 R99, R189.reuse, 0x20, RZ ;  /* 0x00000020bd637810 */ /* 0x040fe40007ffe0ff */
[----:B------:R-:W-:-:S05]  /*1b20*/  LEA.HI.X R97, R189, UR11, RZ, 0x5, P2 ;  /* 0x0000000bbd617c11 */ /* 0x000fca00090f2cff */
[----:B------:R0:W-:Y:S04]  /*1b30*/  STG.E.128 desc[UR4][R96.64], R64 ;  /* 0x0000004060007986 */ /* 0x0001e8000c101d04 */
[----:B------:R0:W-:Y:S02]  /*1b40*/  STG.E.128 desc[UR4][R96.64+0x10], R68 ;  /* 0x0000104460007986 */ /* 0x0001e4000c101d04 */
.L_x_8393:
[----:B------:R-:W-:Y:S05]  /*1b50*/  BSYNC B0 ;  /* 0x0000000000007941 */ /* 0x000fea0003800000 */
.L_x_8392:
[----:B------:R-:W-:Y:S01]  /*1b60*/  ISETP.GE.U32.AND P2, PT, R110, 0x40, PT ;  /* 0x000000406e00780c */ /* 0x000fe20003f46070 */
[----:B------:R-:W-:-:S12]  /*1b70*/  BSSY B0, `(.L_x_8410) ;  /* 0x000005f000007945 */ /* 0x000fd80003800000 */
[----:B------:R-:W-:Y:S05]  /*1b80*/  @!P2 BRA `(.L_x_8411) ;  /* 0x000000040074a947 */ /* 0x000fea0003800000 */
[----:B------:R-:W-:Y:S01]  /*1b90*/  ISETP.NE.U32.AND P3, PT, RZ, UR8, PT ;  /* 0x00000008ff007c0c */ /* 0x000fe2000bf65070 */
[----:B------:R-:W1:Y:S03]  /*1ba0*/  LDC.64 R72, c[0x0][0x220] ;  /* 0x00008800ff487b82 */ /* 0x000e660000000a00 */
[----:B------:R-:W-:-:S13]  /*1bb0*/  ISETP.NE.AND.EX P3, PT, RZ, UR9, PT, P3 ;  /* 0x00000009ff007c0c */ /* 0x000fda000bf65330 */
[----:B------:R-:W-:-:S04]  /*1bc0*/  @P3 LEA R74, P2, R99, UR8, 0x4 ;  /* 0x00000008634a3c11 */ /* 0x000fc8000f8420ff */
[C---:B------:R-:W-:Y:S02]  /*1bd0*/  @P3 LEA.HI.X R75, R99.reuse, UR9, RZ, 0x4, P2 ;  /* 0x00000009634b3c11 */ /* 0x040fe400090f24ff */
[----:B------:R-:W-:Y:S01]  /*1be0*/  ISETP.NE.U32.AND P2, PT, RZ, UR6, PT ;  /* 0x00000006ff007c0c */ /* 0x000fe2000bf45070 */
[----:B-1----:R-:W-:Y:S02]  /*1bf0*/  IMAD.WIDE.U32 R76, R99, 0x10, R72 ;  /* 0x00000010634c7825 */ /* 0x002fe400078e0048 */
[----:B-----5:R1:W5:Y:S01]  /*1c00*/  @P3 LDG.E.128 R52, desc[UR4][R74.64] ;  /* 0x000000044a343981 */ /* 0x020362000c1e1d00 */
[----:B------:R-:W-:-:S03]  /*1c10*/  ISETP.NE.AND.EX P2, PT, RZ, UR7, PT, P2 ;  /* 0x00000007ff007c0c */ /* 0x000fc6000bf45320 */
[----:B------:R-:W2:Y:S10]  /*1c20*/  LDG.E.128 R76, desc[UR4][R76.64] ;  /* 0x000000044c4c7981 */ /* 0x000eb4000c1e1d00 */
[----:B0-----:R-:W-:-:S04]  /*1c30*/  @P2 LEA R96, P4, R99, UR6, 0x5 ;  /* 0x0000000663602c11 */ /* 0x001fc8000f8828ff */
[----:B------:R-:W-:-:S05]  /*1c40*/  @P2 LEA.HI.X R97, R99, UR7, RZ, 0x5, P4 ;  /* 0x0000000763612c11 */ /* 0x000fca000a0f2cff */
[----:B------:R1:W5:Y:S04]  /*1c50*/  @P2 LDG.E.128 R56, desc[UR4][R96.64] ;  /* 0x0000000460382981 */ /* 0x000368000c1e1d00 */
[----:B------:R1:W5:Y:S01]  /*1c60*/  @P2 LDG.E.128 R60, desc[UR4][R96.64+0x10] ;  /* 0x00001004603c2981 */ /* 0x000362000c1e1d00 */
[----:B------:R-:W-:-:S04]  /*1c70*/  ISETP.NE.U32.AND P3, PT, RZ, UR8, PT ;  /* 0x00000008ff007c0c */ /* 0x000fc8000bf65070 */
[----:B------:R-:W-:Y:S02]  /*1c80*/  ISETP.NE.AND.EX P3, PT, RZ, UR9, PT, P3 ;  /* 0x00000009ff007c0c */ /* 0x000fe4000bf65330 */
[C---:B--2---:R-:W-:Y:S02]  /*1c90*/  PRMT R73, R76.reuse, 0x7632, R73 ;  /* 0x000076324c497816 */ /* 0x044fe40000000049 */
[----:B------:R-:W-:-:S09]  /*1ca0*/  SHF.L.U32 R72, R76, 0x10, RZ ;  /* 0x000000104c487819 */ /* 0x000fd200000006ff */
[----:B-1----:R-:W-:Y:S05]  /*1cb0*/  @P3 BRA `(.L_x_8412) ;  /* 0x00000000000c3947 */ /* 0x002fea0003800000 */
[----:B------:R-:W-:Y:S05]  /*1cc0*/  @!P2 BRA `(.L_x_8413) ;  /* 0x000000000014a947 */ /* 0x000fea0003800000 */
[----:B-----5:R-:W-:Y:S01]  /*1cd0*/  FADD.FTZ R72, R56, R72 ;  /* 0x0000004838487221 */ /* 0x020fe20000010000 */
[----:B------:R-:W-:Y:S06]  /*1ce0*/  BRA `(.L_x_8413) ;  /* 0x00000000000c7947 */ /* 0x000fec0003800000 */
.L_x_8412:
[----:B-----5:R-:W-:-:S05]  /*1cf0*/  SHF.L.U32 R75, R52, 0x10, RZ ;  /* 0x00000010344b7819 */ /* 0x020fca00000006ff */
[----:B------:R-:W-:-:S04]  /*1d00*/  FADD.FTZ R72, R75, R72 ;  /* 0x000000484b487221 */ /* 0x000fc80000010000 */
[----:B------:R-:W-:-:S07]  /*1d10*/  @P2 FADD.FTZ R72, R56, R72 ;  /* 0x0000004838482221 */ /* 0x000fce0000010000 */
.L_x_8413:
[----:B------:R-:W-:Y:S01]  /*1d20*/  SHF.L.U32 R73, R73, 0x10, RZ ;  /* 0x0000001049497819 */ /* 0x000fe200000006ff */
[----:B------:R-:W-:Y:S06]  /*1d30*/  @P3 BRA `(.L_x_8414) ;  /* 0x00000000000c3947 */ /* 0x000fec0003800000 */
[----:B------:R-:W-:Y:S05]  /*1d40*/  @!P2 BRA `(.L_x_8415) ;  /* 0x000000000018a947 */ /* 0x000fea0003800000 */
[----:B-----5:R-:W-:Y:S01]  /*1d50*/  FADD.FTZ R73, R57, R73 ;  /* 0x0000004939497221 */ /* 0x020fe20000010000 */
[----:B------:R-:W-:Y:S06]  /*1d60*/  BRA `(.L_x_8415) ;  /* 0x0000000000107947 */ /* 0x000fec0003800000 */
.L_x_8414:
[----:B-----5:R-:W-:-:S04]  /*1d70*/  PRMT R74, R52, 0x7632, R74 ;  /* 0x00007632344a7816 */ /* 0x020fc8000000004a */
[----:B------:R-:W-:-:S05]  /*1d80*/  SHF.L.U32 R74, R74, 0x10, RZ ;  /* 0x000000104a4a7819 */ /* 0x000fca00000006ff */
[----:B------:R-:W-:-:S04]  /*1d90*/  FADD.FTZ R73, R74, R73 ;  /* 0x000000494a497221 */ /* 0x000fc80000010000 */
[----:B------:R-:W-:-:S07]  /*1da0*/  @P2 FADD.FTZ R73, R57, R73 ;  /* 0x0000004939492221 */ /* 0x000fce0000010000 */
.L_x_8415:
[C---:B------:R-:W-:Y:S01]  /*1db0*/  PRMT R75, R77.reuse, 0x7632, R75 ;  /* 0x000076324d4b7816 */ /* 0x040fe2000000004b */
[----:B------:R-:W-:Y:S01]  /*1dc0*/  IMAD.U32 R74, R77, 0x10000, RZ ;  /* 0x000100004d4a7824 */ /* 0x000fe200078e00ff */
[----:B------:R-:W-:Y:S06]  /*1dd0*/  @P3 BRA `(.L_x_8416) ;  /* 0x00000000000c3947 */ /* 0x000fec0003800000 */
[----:B------:R-:W-:Y:S05]  /*1de0*/  @!P2 BRA `(.L_x_8417) ;  /* 0x000000000014a947 */ /* 0x000fea0003800000 */
[----:B-----5:R-:W-:Y:S01]  /*1df0*/  FADD.FTZ R74, R58, R74 ;  /* 0x0000004a3a4a7221 */ /* 0x020fe20000010000 */
[----:B------:R-:W-:Y:S06]  /*1e00*/  BRA `(.L_x_8417) ;  /* 0x00000000000c7947 */ /* 0x000fec0003800000 */
.L_x_8416:
[----:B-----5:R-:W-:-:S05]  /*1e10*/  SHF.L.U32 R77, R53, 0x10, RZ ;  /* 0x00000010354d7819 */ /* 0x020fca00000006ff */
[----:B------:R-:W-:-:S04]  /*1e20*/  FADD.FTZ R74, R77, R74 ;  /* 0x0000004a4d4a7221 */ /* 0x000fc80000010000 */
[----:B------:R-:W-:-:S07]  /*1e30*/  @P2 FADD.FTZ R74, R58, R74 ;  /* 0x0000004a3a4a2221 */ /* 0x000fce0000010000 */
.L_x_8417:
[----:B------:R-:W-:Y:S01]  /*1e40*/  SHF.L.U32 R75, R75, 0x10, RZ ;  /* 0x000000104b4b7819 */ /* 0x000fe200000006ff */
[----:B------:R-:W-:Y:S06]  /*1e50*/  @P3 BRA `(.L_x_8418) ;  /* 0x00000000000c3947 */ /* 0x000fec0003800000 */
[----:B------:R-:W-:Y:S05]  /*1e60*/  @!P2 BRA `(.L_x_8419) ;  /* 0x000000000018a947 */ /* 0x000fea0003800000 */
[----:B-----5:R-:W-:Y:S01]  /*1e70*/  FADD.FTZ R75, R59, R75 ;  /* 0x0000004b3b4b7221 */ /* 0x020fe20000010000 */
[----:B------:R-:W-:Y:S06]  /*1e80*/  BRA `(.L_x_8419) ;  /* 0x0000000000107947 */ /* 0x000fec0003800000 */
.L_x_8418:
[----:B-----5:R-:W-:-:S04]  /*1e90*/  PRMT R76, R53, 0x7632, R76 ;  /* 0x00007632354c7816 */ /* 0x020fc8000000004c */
[----:B------:R-:W-:-:S05]  /*1ea0*/  SHF.L.U32 R76, R76, 0x10, RZ ;  /* 0x000000104c4c7819 */ /* 0x000fca00000006ff */
[----:B------:R-:W-:-:S04]  /*1eb0*/  FADD.FTZ R75, R76, R75 ;  /* 0x0000004b4c4b7221 */ /* 0x000fc80000010000 */
[----:B------:R-:W-:-:S07]  /*1ec0*/  @P2 FADD.FTZ R75, R59, R75 ;  /* 0x0000004b3b4b2221 */ /* 0x000fce0000010000 */
.L_x_8419:
[C---:B------:R-:W-:Y:S02]  /*1ed0*/  PRMT R77, R78.reuse, 0x7632, R77 ;  /* 0x000076324e4d7816 */ /* 0x040fe4000000004d */
[----:B------:R-:W-:Y:S01]  /*1ee0*/  SHF.L.U32 R76, R78, 0x10, RZ ;  /* 0x000000104e4c7819 */ /* 0x000fe200000006ff */
[----:B------:R-:W-:Y:S06]  /*1ef0*/  @P3 BRA `(.L_x_8420) ;  /* 0x00000000000c3947 */ /* 0x000fec0003800000 */
[----:B------:R-:W-:Y:S05]  /*1f00*/  @!P2 BRA `(.L_x_8421) ;  /* 0x000000000014a947 */ /* 0x000fea0003800000 */
[----:B-----5:R-:W-:Y:S01]  /*1f10*/  FADD.FTZ R76, R60, R76 ;  /* 0x0000004c3c4c7221 */ /* 0x020fe20000010000 */
[----:B------:R-:W-:Y:S06]  /*1f20*/  BRA `(.L_x_8421) ;  /* 0x00000000000c7947 */ /* 0x000fec0003800000 */
.L_x_8420:
[----:B-----5:R-:W-:-:S05]  /*1f30*/  SHF.L.U32 R97, R54, 0x10, RZ ;  /* 0x0000001036617819 */ /* 0x020fca00000006ff */
[----:B------:R-:W-:-:S04]  /*1f40*/  FADD.FTZ R76, R97, R76 ;  /* 0x0000004c614c7221 */ /* 0x000fc80000010000 */
[----:B------:R-:W-:-:S07]  /*1f50*/  @P2 FADD.FTZ R76, R60, R76 ;  /* 0x0000004c3c4c2221 */ /* 0x000fce0000010000 */
.L_x_8421:
[----:B------:R-:W-:Y:S01]  /*1f60*/  IMAD.U32 R77, R77, 0x10000, RZ ;  /* 0x000100004d4d7824 */ /* 0x000fe200078e00ff */
[----:B------:R-:W-:Y:S06]  /*1f70*/  @P3 BRA `(.L_x_8422) ;  /* 0x00000000000c3947 */ /* 0x000fec0003800000 */
[----:B------:R-:W-:Y:S05]  /*1f80*/  @!P2 BRA `(.L_x_8423) ;  /* 0x000000000018a947 */ /* 0x000fea0003800000 */
[----:B-----5:R-:W-:Y:S01]  /*1f90*/  FADD.FTZ R77, R61, R77 ;  /* 0x0000004d3d4d7221 */ /* 0x020fe20000010000 */
[----:B------:R-:W-:Y:S06]  /*1fa0*/  BRA `(.L_x_8423) ;  /* 0x0000000000107947 */ /* 0x000fec0003800000 */
.L_x_8422:
[----:B-----5:R-:W-:-:S04]  /*1fb0*/  PRMT R78, R54, 0x7632, R78 ;  /* 0x00007632364e7816 */ /* 0x020fc8000000004e */
[----:B------:R-:W-:-:S05]  /*1fc0*/  SHF.L.U32 R78, R78, 0x10, RZ ;  /* 0x000000104e4e7819 */ /* 0x000fca00000006ff */
[----:B------:R-:W-:-:S04]  /*1fd0*/  FADD.FTZ R77, R78, R77 ;  /* 0x0000004d4e4d7221 */ /* 0x000fc80000010000 */
[----:B------:R-:W-:-:S07]  /*1fe0*/  @P2 FADD.FTZ R77, R61, R77 ;  /* 0x0000004d3d4d2221 */ /* 0x000fce0000010000 */
.L_x_8423:
[C---:B------:R-:W-:Y:S02]  /*1ff0*/  PRMT R96, R79.reuse, 0x7632, R96 ;  /* 0x000076324f607816 */ /* 0x040fe40000000060 */
[----:B------:R-:W-:Y:S01]  /*2000*/  SHF.L.U32 R78, R79, 0x10, RZ ;  /* 0x000000104f4e7819 */ /* 0x000fe200000006ff */
[----:B------:R-:W-:Y:S06]  /*2010*/  @P3 BRA `(.L_x_8424) ;  /* 0x00000000000c3947 */ /* 0x000fec0003800000 */
[----:B------:R-:W-:Y:S05]  /*2020*/  @!P2 BRA `(.L_x_8425) ;  /* 0x000000000014a947 */ /* 0x000fea0003800000 */
[----:B-----5:R-:W-:Y:S01]  /*2030*/  FADD.FTZ R78, R62, R78 ;  /* 0x0000004e3e4e7221 */ /* 0x020fe20000010000 */
[----:B------:R-:W-:Y:S06]  /*2040*/  BRA `(.L_x_8425) ;  /* 0x00000000000c7947 */ /* 0x000fec0003800000 */
.L_x_8424:
[----:B-----5:R-:W-:-:S05]  /*2050*/  SHF.L.U32 R79, R55, 0x10, RZ ;  /* 0x00000010374f7819 */ /* 0x020fca00000006ff */
[----:B------:R-:W-:-:S04]  /*2060*/  FADD.FTZ R78, R79, R78 ;  /* 0x0000004e4f4e7221 */ /* 0x000fc80000010000 */
[----:B------:R-:W-:-:S07]  /*2070*/  @P2 FADD.FTZ R78, R62, R78 ;  /* 0x0000004e3e4e2221 */ /* 0x000fce0000010000 */
.L_x_8425:
[----:B------:R-:W-:Y:S01]  /*2080*/  SHF.L.U32 R79, R96, 0x10, RZ ;  /* 0x00000010604f7819 */ /* 0x000fe200000006ff */
[----:B------:R-:W-:Y:S06]  /*2090*/  @P3 BRA `(.L_x_8426) ;  /* 0x00000000000c3947 */ /* 0x000fec0003800000 */
[----:B------:R-:W-:Y:S05]  /*20a0*/  @!P2 BRA `(.L_x_8427) ;  /* 0x000000000018a947 */ /* 0x000fea0003800000 */
[----:B-----5:R-:W-:Y:S01]  /*20b0*/  FADD.FTZ R79, R63, R79 ;  /* 0x0000004f3f4f7221 */ /* 0x020fe20000010000 */
[----:B------:R-:W-:Y:S06]  /*20c0*/  BRA `(.L_x_8427) ;  /* 0x0000000000107947 */ /* 0x000fec0003800000 */
.L_x_8426:
[----:B-----5:R-:W-:-:S04]  /*20d0*/  PRMT R96, R55, 0x7632, R96 ;  /* 0x0000763237607816 */ /* 0x020fc80000000060 */
[----:B------:R-:W-:-:S05]  /*20e0*/  SHF.L.U32 R96, R96, 0x10, RZ ;  /* 0x0000001060607819 */ /* 0x000fca00000006ff */
[----:B------:R-:W-:-:S04]  /*20f0*/  FADD.FTZ R79, R96, R79 ;  /* 0x0000004f604f7221 */ /* 0x000fc80000010000 */
[----:B------:R-:W-:-:S07]  /*2100*/  @P2 FADD.FTZ R79, R63, R79 ;  /* 0x0000004f3f4f2221 */ /* 0x000fce0000010000 */
.L_x_8427:
[----:B------:R-:W-:-:S04]  /*2110*/  LEA R96, P2, R99, UR10, 0x5 ;  /* 0x0000000a63607c11 */ /* 0x000fc8000f8428ff */
[C---:B------:R-:W-:Y:S01]  /*2120*/  LEA.HI.X R97, R99.reuse, UR11, RZ, 0x5, P2 ;  /* 0x0000000b63617c11 */ /* 0x040fe200090f2cff */
[----:B------:R-:W-:-:S04]  /*2130*/  VIADD R99, R99, 0x20 ;  /* 0x0000002063637836 */ /* 0x000fc80000000000 */
[----:B------:R1:W-:Y:S04]  /*2140*/  STG.E.128 desc[UR4][R96.64], R72 ;  /* 0x0000004860007986 */ /* 0x0003e8000c101d04 */
[----:B------:R1:W-:Y:S02]  /*2150*/  STG.E.128 desc[UR4][R96.64+0x10], R76 ;  /* 0x0000104c60007986 */ /* 0x0003e4000c101d04 */
.L_x_8411:
[----:B------:R-:W-:Y:S05]  /*2160*/  BSYNC B0 ;  /* 0x0000000000007941 */ /* 0x000fea0003800000 */
.L_x_8410:
[----:B------:R-:W-:Y:S01]  /*2170*/  ISETP.GE.U32.AND P2, PT, R110, 0x60, PT ;  /* 0x000000606e00780c */ /* 0x000fe20003f46070 */
[----:B------:R-:W-:-:S12]  /*2180*/  BSSY B0, `(.L_x_8428) ;  /* 0x000005f000007945 */ /* 0x000fd80003800000 */
[----:B------:R-:W-:Y:S05]  /*2190*/  @!P2 BRA `(.L_x_8429) ;  /* 0x000000040074a947 */ /* 0x000fea0003800000 */
[----:B------:R-:W-:Y:S01]  /*21a0*/  ISETP.NE.U32.AND P3, PT, RZ, UR8, PT ;  /* 0x00000008ff007c0c */ /* 0x000fe2000bf65070 */
[----:B------:R-:W2:Y:S03]  /*21b0*/  LDC.64 R84, c[0x0][0x220] ;  /* 0x00008800ff547b82 */ /* 0x000ea60000000a00 */
[----:B------:R-:W-:-:S13]  /*21c0*/  ISETP.NE.AND.EX P3, PT, RZ, UR9, PT, P3 ;  /* 0x00000009ff007c0c */ /* 0x000fda000bf65330 */
[----:B------:R-:W-:-:S04]  /*21d0*/  @P3 LEA R82, P2, R99, UR8, 0x4 ;  /* 0x0000000863523c11 */ /* 0x000fc8000f8420ff */
[C---:B------:R-:W-:Y:S02]  /*21e0*/  @P3 LEA.HI.X R83, R99.reuse, UR9, RZ, 0x4, P2 ;  /* 0x0000000963533c11 */ /* 0x040fe400090f24ff */
[----:B------:R-:W-:Y:S01]  /*21f0*/  ISETP.NE.U32.AND P2, PT, RZ, UR6, PT ;  /* 0x00000006ff007c0c */ /* 0x000fe2000bf45070 */
[----:B--2---:R-:W-:Y:S02]  /*2200*/  IMAD.WIDE.U32 R84, R99, 0x10, R84 ;  /* 0x0000001063547825 */ /* 0x004fe400078e0054 */
[----:B-----5:R2:W5:Y:S01]  /*2210*/  @P3 LDG.E.128 R52, desc[UR4][R82.64] ;  /* 0x0000000452343981 */ /* 0x020562000c1e1d00 */
[----:B------:R-:W-:-:S03]  /*2220*/  ISETP.NE.AND.EX P2, PT, RZ, UR7, PT, P2 ;  /* 0x00000007ff007c0c */ /* 0x000fc6000bf45320 */
[----:B------:R-:W3:Y:S10]  /*2230*/  LDG.E.128 R84, desc[UR4][R84.64] ;  /* 0x0000000454547981 */ /* 0x000ef4000c1e1d00 */
[----:B01----:R-:W-:-:S04]  /*2240*/  @P2 LEA R96, P4, R99, UR6, 0x5 ;  /* 0x0000000663602c11 */ /* 0x003fc8000f8828ff */
[----:B------:R-:W-:-:S05]  /*2250*/  @P2 LEA.HI.X R97, R99, UR7, RZ, 0x5, P4 ;  /* 0x0000000763612c11 */ /* 0x000fca000a0f2cff */
[----:B------:R2:W5:Y:S04]  /*2260*/  @P2 LDG.E.128 R56, desc[UR4][R96.64] ;  /* 0x0000000460382981 */ /* 0x000568000c1e1d00 */
[----:B------:R2:W5:Y:S01]  /*2270*/  @P2 LDG.E.128 R60, desc[UR4][R96.64+0x10] ;  /* 0x00001004603c2981 */ /* 0x000562000c1e1d00 */
[----:B------:R-:W-:-:S04]  /*2280*/  ISETP.NE.U32.AND P3, PT, RZ, UR8, PT ;  /* 0x00000008ff007c0c */ /* 0x000fc8000bf65070 */
[----:B------:R-:W-:Y:S02]  /*2290*/  ISETP.NE.AND.EX P3, PT, RZ, UR9, PT, P3 ;  /* 0x00000009ff007c0c */ /* 0x000fe4000bf65330 */
[C---:B---3--:R-:W-:Y:S02]  /*22a0*/  PRMT R81, R84.reuse, 0x7632, R81 ;  /* 0x0000763254517816 */ /* 0x048fe40000000051 */
[----:B------:R-:W-:-:S09]  /*22b0*/  SHF.L.U32 R80, R84, 0x10, RZ ;  /* 0x0000001054507819 */ /* 0x000fd200000006ff */
[----:B--2---:R-:W-:Y:S05]  /*22c0*/  @P3 BRA `(.L_x_8430) ;  /* 0x00000000000c3947 */ /* 0x004fea0003800000 */
[----:B------:R-:W-:Y:S05]  /*22d0*/  @!P2 BRA `(.L_x_8431) ;  /* 0x000000000014a947 */ /* 0x000fea0003800000 */
[----:B-----5:R-:W-:Y:S01]  /*22e0*/  FADD.FTZ R80, R56, R80 ;  /* 0x0000005038507221 */ /* 0x020fe20000010000 */
[----:B------:R-:W-:Y:S06]  /*22f0*/  BRA `(.L_x_8431) ;  /* 0x00000000000c7947 */ /* 0x000fec0003800000 */
.L_x_8430:
[----:B-----5:R-:W-:-:S05]  /*2300*/  SHF.L.U32 R83, R52, 0x10, RZ ;  /* 0x0000001034537819 */ /* 0x020fca00000006ff */
[----:B------:R-:W-:-:S04]  /*2310*/  FADD.FTZ R80, R83, R80 ;  /* 0x0000005053507221 */ /* 0x000fc80000010000 */
[----:B------:R-:W-:-:S07]  /*2320*/  @P2 FADD.FTZ R80, R56, R80 ;  /* 0x0000005038502221 */ /* 0x000fce0000010000 */
.L_x_8431:
[----:B------:R-:W-:Y:S01]  /*2330*/  SHF.L.U32 R81, R81, 0x10, RZ ;  /* 0x0000001051517819 */ /* 0x000fe200000006ff */
[----:B------:R-:W-:Y:S06]  /*2340*/  @P3 BRA `(.L_x_8432) ;  /* 0x00000000000c3947 */ /* 0x000fec0003800000 */
[----:B------:R-:W-:Y:S05]  /*2350*/  @!P2 BRA `(.L_x_8433) ;  /* 0x000000000018a947 */ /* 0x000fea0003800000 */
[----:B-----5:R-:W-:Y:S01]  /*2360*/  FADD.FTZ R81, R57, R81 ;  /* 0x0000005139517221 */ /* 0x020fe20000010000 */
[----:B------:R-:W-:Y:S06]  /*2370*/  BRA `(.L_x_8433) ;  /* 0x0000000000107947 */ /* 0x000fec0003800000 */
.L_x_8432:
[----:B-----5:R-:W-:-:S04]  /*2380*/  PRMT R82, R52, 0x7632, R82 ;  /* 0x0000763234527816 */ /* 0x020fc80000000052 */
[----:B------:R-:W-:-:S05]  /*2390*/  SHF.L.U32 R82, R82, 0x10, RZ ;  /* 0x0000001052527819 */ /* 0x000fca00000006ff */
[----:B------:R-:W-:-:S04]  /*23a0*/  FADD.FTZ R81, R82, R81 ;  /* 0x0000005152517221 */ /* 0x000fc80000010000 */
[----:B------:R-:W-:-:S07]  /*23b0*/  @P2 FADD.FTZ R81, R57, R81 ;  /* 0x0000005139512221 */ /* 0x000fce0000010000 */
.L_x_8433:
[C---:B------:R-:W-:Y:S02]  /*23c0*/  PRMT R83, R85.reuse, 0x7632, R83 ;  /* 0x0000763255537816 */ /* 0x040fe40000000053 */
[----:B------:R-:W-:Y:S01]  /*23d0*/  SHF.L.U32 R82, R85, 0x10, RZ ;  /* 0x0000001055527819 */ /* 0x000fe200000006ff */
[----:B------:R-:W-:Y:S06]  /*23e0*/  @P3 BRA `(.L_x_8434) ;  /* 0x00000000000c3947 */ /* 0x000fec0003800000 */
[----:B------:R-:W-:Y:S05]  /*23f0*/  @!P2 BRA `(.L_x_8435) ;  /* 0x000000000014a947 */ /* 0x000fea0003800000 */
[----:B-----5:R-:W-:Y:S01]  /*2400*/  FADD.FTZ R82, R58, R82 ;  /* 0x000000523a527221 */ /* 0x020fe20000010000 */
[----:B------:R-:W-:Y:S06]  /*2410*/  BRA `(.L_x_8435) ;  /* 0x00000000000c7947 */ /* 0x000fec0003800000 */
.L_x_8434:
[----:B-----5:R-:W-:-:S04]  /*2420*/  IMAD.U32 R85, R53, 0x10000, RZ ;  /* 0x0001000035557824 */ /* 0x020fc800078e00ff */
[----:B------:R-:W-:-:S04]  /*2430*/  FADD.FTZ R82, R85, R82 ;  /* 0x0000005255527221 */ /* 0x000fc80000010000 */
[----:B------:R-:W-:-:S07]  /*2440*/  @P2 FADD.FTZ R82, R58, R82 ;  /* 0x000000523a522221 */ /* 0x000fce0000010000 */
.L_x_8435:
[----:B------:R-:W-:Y:S01]  /*2450*/  SHF.L.U32 R83, R83, 0x10, RZ ;  /* 0x0000001053537819 */ /* 0x000fe200000006ff */
[----:B------:R-:W-:Y:S06]  /*2460*/  @P3 BRA `(.L_x_8436) ;  /* 0x00000000000c3947 */ /* 0x000fec0003800000 */
[----:B------:R-:W-:Y:S05]  /*2470*/  @!P2 BRA `(.L_x_8437) ;  /* 0x000000000018a947 */ /* 0x000fea0003800000 */
[----:B-----5:R-:W-:Y:S01]  /*2480*/  FADD.FTZ R83, R59, R83 ;  /* 0x000000533b537221 */ /* 0x020fe20000010000 */
[----:B------:R-:W-:Y:S06]  /*2490*/  BRA `(.L_x_8437) ;  /* 0x0000000000107947 */ /* 0x000fec0003800000 */
.L_x_8436:
[----:B-----5:R-:W-:-:S04]  /*24a0*/  PRMT R84, R53, 0x7632, R84 ;  /* 0x0000763235547816 */ /* 0x020fc80000000054 */
[----:B------:R-:W-:-:S05]  /*24b0*/  SHF.L.U32 R84, R84, 0x10, RZ ;  /* 0x0000001054547819 */ /* 0x000fca00000006ff */
[----:B------:R-:W-:-:S04]  /*24c0*/  FADD.FTZ R83, R84, R83 ;  /* 0x0000005354537221 */ /* 0x000fc80000010000 */
[----:B------:R-:W-:-:S07]  /*24d0*/  @P2 FADD.FTZ R83, R59, R83 ;  /* 0x000000533b532221 */ /* 0x000fce0000010000 */
.L_x_8437:
[C---:B------:R-:W-:Y:S02]  /*24e0*/  PRMT R85, R86.reuse, 0x7632, R85 ;  /* 0x0000763256557816 */ /* 0x040fe40000000055 */
[----:B------:R-:W-:Y:S01]  /*24f0*/  SHF.L.U32 R84, R86, 0x10, RZ ;  /* 0x0000001056547819 */ /* 0x000fe200000006ff */
[----:B------:R-:W-:Y:S06]  /*2500*/  @P3 BRA `(.L_x_8438) ;  /* 0x00000000000c3947 */ /* 0x000fec0003800000 */
[----:B------:R-:W-:Y:S05]  /*2510*/  @!P2 BRA `(.L_x_8439) ;  /* 0x000000000014a947 */ /* 0x000fea0003800000 */
[----:B-----5:R-:W-:Y:S01]  /*2520*/  FADD.FTZ R84, R60, R84 ;  /* 0x000000543c547221 */ /* 0x020fe20000010000 */
[----:B------:R-:W-:Y:S06]  /*2530*/  BRA `(.L_x_8439) ;  /* 0x00000000000c7947 */ /* 0x000fec0003800000 */
.L_x_8438:
[----:B-----5:R-:W-:-:S05]  /*2540*/  SHF.L.U32 R97, R54, 0x10, RZ ;  /* 0x0000001036617819 */ /* 0x020fca00000006ff */
[----:B------:R-:W-:-:S04]  /*2550*/  FADD.FTZ R84, R97, R84 ;  /* 0x0000005461547221 */ /* 0x000fc80000010000 */
[----:B------:R-:W-:-:S07]  /*2560*/  @P2 FADD.FTZ R84, R60, R84 ;  /* 0x000000543c542221 */ /* 0x000fce0000010000 */
.L_x_8439:
[----:B------:R-:W-:Y:S01]  /*2570*/  SHF.L.U32 R85, R85, 0x10, RZ ;  /* 0x0000001055557819 */ /* 0x000fe200000006ff */
[----:B------:R-:W-:Y:S06]  /*2580*/  @P3 BRA `(.L_x_8440) ;  /* 0x00000000000c3947 */ /* 0x000fec0003800000 */
[----:B------:R-:W-:Y:S05]  /*2590*/  @!P2 BRA `(.L_x_8441) ;  /* 0x000000000018a947 */ /* 0x000fea0003800000 */
[----:B-----5:R-:W-:Y:S01]  /*25a0*/  FADD.FTZ R85, R61, R85 ;  /* 0x000000553d557221 */ /* 0x020fe20000010000 */
[----:B------:R-:W-:Y:S06]  /*25b0*/  BRA `(.L_x_8441) ;  /* 0x0000000000107947 */ /* 0x000fec0003800000 */
.L_x_8440:
[----:B-----5:R-:W-:-:S05]  /*25c0*/  PRMT R86, R54, 0x7632, R86 ;  /* 0x0000763236567816 */ /* 0x020fca0000000056 */
[----:B------:R-:W-:-:S04]  /*25d0*/  IMAD.U32 R86, R86, 0x10000, RZ ;  /* 0x0001000056567824 */ /* 0x000fc800078e00ff */
[----:B------:R-:W-:-:S04]  /*25e0*/  FADD.FTZ R85, R86, R85 ;  /* 0x0000005556557221 */ /* 0x000fc80000010000 */
[----:B------:R-:W-:-:S07]  /*25f0*/  @P2 FADD.FTZ R85, R61, R85 ;  /* 0x000000553d552221 */ /* 0x000fce0000010000 */
.L_x_8441:
[C---:B------:R-:W-:Y:S02]  /*2600*/  PRMT R96, R87.reuse, 0x7632, R96 ;  /* 0x0000763257607816 */ /* 0x040fe40000000060 */
[----:B------:R-:W-:Y:S01]  /*2610*/  SHF.L.U32 R86, R87, 0x10, RZ ;  /* 0x0000001057567819 */ /* 0x000fe200000006ff */
[----:B------:R-:W-:Y:S06]  /*2620*/  @P3 BRA `(.L_x_8442) ;  /* 0x00000000000c3947 */ /* 0x000fec0003800000 */
[----:B------:R-:W-:Y:S05]  /*2630*/  @!P2 BRA `(.L_x_8443) ;  /* 0x000000000014a947 */ /* 0x000fea0003800000 */
[----:B-----5:R-:W-:Y:S01]  /*2640*/  FADD.FTZ R86, R62, R86 ;  /* 0x000000563e567221 */ /* 0x020fe20000010000 */
[----:B------:R-:W-:Y:S06]  /*2650*/  BRA `(.L_x_8443) ;  /* 0x00000000000c7947 */ /* 0x000fec0003800000 */
.L_x_8442:
[----:B-----5:R-:W-:-:S05]  /*2660*/  SHF.L.U32 R87, R55, 0x10, RZ ;  /* 0x0000001037577819 */ /* 0x020fca00000006ff */
[----:B------:R-:W-:-:S04]  /*2670*/  FADD.FTZ R86, R87, R86 ;  /* 0x0000005657567221 */ /* 0x000fc80000010000 */
[----:B------:R-:W-:-:S07]  /*2680*/  @P2 FADD.FTZ R86, R62, R86 ;  /* 0x000000563e562221 */ /* 0x000fce0000010000 */
.L_x_8443:
[----:B------:R-:W-:Y:S01]  /*2690*/  SHF.L.U32 R87, R96, 0x10, RZ ;  /* 0x0000001060577819 */ /* 0x000fe200000006ff */
[----:B------:R-:W-:Y:S06]  /*26a0*/  @P3 BRA `(.L_x_8444) ;  /* 0x00000000000c3947 */ /* 0x000fec0003800000 */
[----:B------:R-:W-:Y:S05]  /*26b0*/  @!P2 BRA `(.L_x_8445) ;  /* 0x000000000018a947 */ /* 0x000fea0003800000 */
[----:B-----5:R-:W-:Y:S01]  /*26c0*/  FADD.FTZ R87, R63, R87 ;  /* 0x000000573f577221 */ /* 0x020fe20000010000 */
[----:B------:R-:W-:Y:S06]  /*26d0*/  BRA `(.L_x_8445) ;  /* 0x0000000000107947 */ /* 0x000fec0003800000 */
.L_x_8444:
[----:B-----5:R-:W-:-:S04]  /*26e0*/  PRMT R96, R55, 0x7632, R96 ;  /* 0x0000763237607816 */ /* 0x020fc80000000060 */
[----:B------:R-:W-:-:S05]  /*26f0*/  SHF.L.U32 R96, R96, 0x10, RZ ;  /* 0x0000001060607819 */ /* 0x000fca00000006ff */
[----:B------:R-:W-:-:S04]  /*2700*/  FADD.FTZ R87, R96, R87 ;  /* 0x0000005760577221 */ /* 0x000fc80000010000 */
[----:B------:R-:W-:-:S07]  /*2710*/  @P2 FADD.FTZ R87, R63, R87 ;  /* 0x000000573f572221 */ /* 0x000fce0000010000 */
.L_x_8445:
[----:B------:R-:W-:-:S04]  /*2720*/  LEA R96, P2, R99, UR10, 0x5 ;  /* 0x0000000a63607c11 */ /* 0x000fc8000f8428ff */
[C---:B------:R-:W-:Y:S02]  /*2730*/  LEA.HI.X R97, R99.reuse, UR11, RZ, 0x5, P2 ;  /* 0x0000000b63617c11 */ /* 0x040fe400090f2cff */
[----:B------:R-:W-:-:S03]  /*2740*/  IADD3 R99, R99, 0x20, RZ ;  /* 0x0000002063637810 */ /* 0x000fc60007ffe0ff */
[----:B------:R2:W-:Y:S04]  /*2750*/  STG.E.128 desc[UR4][R96.64], R80 ;  /* 0x0000005060007986 */ /* 0x0005e8000c101d04 */
[----:B------:R2:W-:Y:S02]  /*2760*/  STG.E.128 desc[UR4][R96.64+0x10], R84 ;  /* 0x0000105460007986 */ /* 0x0005e4000c101d04 */
.L_x_8429:
[----:B------:R-:W-:Y:S05]  /*2770*/  BSYNC B0 ;  /* 0x0000000000007941 */ /* 0x000fea0003800000 */
.L_x_8428:
[----:B------:R-:W-:Y:S04]  /*2780*/  BSSY B0, `(.L_x_8446) ;  /* 0x000005e000007945 */ /* 0x000fe80003800000 */
[----:B------:R-:W-:Y:S05]  /*2790*/  @!P1 BRA `(.L_x_8447) ;  /* 0x0000000400709947 */ /* 0x000fea0003800000 */
[----:B------:R-:W-:Y:S01]  /*27a0*/  ISETP.NE.U32.AND P3, PT, RZ, UR8, PT ;  /* 0x00000008ff007c0c */ /* 0x000fe2000bf65070 */
[----:B------:R-:W3:Y:S03]  /*27b0*/  LDC.64 R88, c[0x0][0x220] ;  /* 0x00008800ff587b82 */ /* 0x000ee60000000a00 */
[----:B------:R-:W-:-:S13]  /*27c0*/  ISETP.NE.AND.EX P3, PT, RZ, UR9, PT, P3 ;  /* 0x00000009ff007c0c */ /* 0x000fda000bf65330 */
[----:B------:R-:W-:-:S04]  /*27d0*/  @P3 LEA R90, P2, R99, UR8, 0x4 ;  /* 0x00000008635a3c11 */ /* 0x000fc8000f8420ff */
[C---:B------:R-:W-:Y:S02]  /*27e0*/  @P3 LEA.HI.X R91, R99.reuse, UR9, RZ, 0x4, P2 ;  /* 0x00000009635b3c11 */ /* 0x040fe400090f24ff */
[----:B------:R-:W-:Y:S01]  /*27f0*/  ISETP.NE.U32.AND P2, PT, RZ, UR6, PT ;  /* 0x00000006ff007c0c */ /* 0x000fe2000bf45070 */
[----:B---3--:R-:W-:Y:S02]  /*2800*/  IMAD.WIDE.U32 R92, R99, 0x10, R88 ;  /* 0x00000010635c7825 */ /* 0x008fe400078e0058 */
[----:B-----5:R3:W5:Y:S01]  /*2810*/  @P3 LDG.E.128 R52, desc[UR4][R90.64] ;  /* 0x000000045a343981 */ /* 0x020762000c1e1d00 */
[----:B------:R-:W-:-:S03]  /*2820*/  ISETP.NE.AND.EX P2, PT, RZ, UR7, PT, P2 ;  /* 0x00000007ff007c0c */ /* 0x000fc6000bf45320 */
[----:B------:R-:W4:Y:S10]  /*2830*/  LDG.E.128 R92, desc[UR4][R92.64] ;  /* 0x000000045c5c7981 */ /* 0x000f34000c1e1d00 */
[----:B012---:R-:W-:-:S04]  /*2840*/  @P2 LEA R96, P4, R99, UR6, 0x5 ;  /* 0x0000000663602c11 */ /* 0x007fc8000f8828ff */
[----:B------:R-:W-:-:S05]  /*2850*/  @P2 LEA.HI.X R97, R99, UR7, RZ, 0x5, P4 ;  /* 0x0000000763612c11 */ /* 0x000fca000a0f2cff */
[----:B------:R3:W5:Y:S04]  /*2860*/  @P2 LDG.E.128 R56, desc[UR4][R96.64] ;  /* 0x0000000460382981 */ /* 0x000768000c1e1d00 */
[----:B------:R3:W5:Y:S01]  /*2870*/  @P2 LDG.E.128 R60, desc[UR4][R96.64+0x10] ;  /* 0x00001004603c2981 */ /* 0x000762000c1e1d00 */
[----:B------:R-:W-:-:S04]  /*2880*/  ISETP.NE.U32.AND P3, PT, RZ, UR8, PT ;  /* 0x00000008ff007c0c */ /* 0x000fc8000bf65070 */
[----:B------:R-:W-:Y:S02]  /*2890*/  ISETP.NE.AND.EX P3, PT, RZ, UR9, PT, P3 ;  /* 0x00000009ff007c0c */ /* 0x000fe4000bf65330 */
[C---:B----4-:R-:W-:Y:S01]  /*28a0*/  PRMT R89, R92.reuse, 0x7632, R89 ;  /* 0x000076325c597816 */ /* 0x050fe20000000059 */
[----:B------:R-:W-:-:S10]  /*28b0*/  IMAD.U32 R88, R92, 0x10000, RZ ;  /* 0x000100005c587824 */ /* 0x000fd400078e00ff */
[----:B---3--:R-:W-:Y:S05]  /*28c0*/  @P3 BRA `(.L_x_8448) ;  /* 0x00000000000c3947 */ /* 0x008fea0003800000 */
[----:B------:R-:W-:Y:S05]  /*28d0*/  @!P2 BRA `(.L_x_8449) ;  /* 0x000000000014a947 */ /* 0x000fea0003800000 */
[----:B-----5:R-:W-:Y:S01]  /*28e0*/  FADD.FTZ R88, R56, R88 ;  /* 0x0000005838587221 */ /* 0x020fe20000010000 */
[----:B------:R-:W-:Y:S06]  /*28f0*/  BRA `(.L_x_8449) ;  /* 0x00000000000c7947 */ /* 0x000fec0003800000 */
.L_x_8448:
[----:B-----5:R-:W-:-:S05]  /*2900*/  SHF.L.U32 R91, R52, 0x10, RZ ;  /* 0x00000010345b7819 */ /* 0x020fca00000006ff */
[----:B------:R-:W-:-:S04]  /*2910*/  FADD.FTZ R88, R91, R88 ;  /* 0x000000585b587221 */ /* 0x000fc80000010000 */
[----:B------:R-:W-:-:S07]  /*2920*/  @P2 FADD.FTZ R88, R56, R88 ;  /* 0x0000005838582221 */ /* 0x000fce0000010000 */
.L_x_8449:
[----:B------:R-:W-:Y:S01]  /*2930*/  SHF.L.U32 R89, R89, 0x10, RZ ;  /* 0x0000001059597819 */ /* 0x000fe200000006ff */
[----:B------:R-:W-:Y:S06]  /*2940*/  @P3 BRA `(.L_x_8450) ;  /* 0x00000000000c3947 */ /* 0x000fec0003800000 */
[----:B------:R-:W-:Y:S05]  /*2950*/  @!P2 BRA `(.L_x_8451) ;  /* 0x000000000018a947 */ /* 0x000fea0003800000 */
[----:B-----5:R-:W-:Y:S01]  /*2960*/  FADD.FTZ R89, R57, R89 ;  /* 0x0000005939597221 */ /* 0x020fe20000010000 */
[----:B------:R-:W-:Y:S06]  /*2970*/  BRA `(.L_x_8451) ;  /* 0x0000000000107947 */ /* 0x000fec0003800000 */
.L_x_8450:
[----:B-----5:R-:W-:-:S04]  /*2980*/  PRMT R90, R52, 0x7632, R90 ;  /* 0x00007632345a7816 */ /* 0x020fc8000000005a */
[----:B------:R-:W-:-:S05]  /*2990*/  SHF.L.U32 R90, R90, 0x10, RZ ;  /* 0x000000105a5a7819 */ /* 0x000fca00000006ff */
[----:B------:R-:W-:-:S04]  /*29a0*/  FADD.FTZ R89, R90, R89 ;  /* 0x000000595a597221 */ /* 0x000fc80000010000 */
[----:B------:R-:W-:-:S07]  /*29b0*/  @P2 FADD.FTZ R89, R57, R89 ;  /* 0x0000005939592221 */ /* 0x000fce0000010000 */
.L_x_8451:
[C---:B------:R-:W-:Y:S02]  /*29c0*/  PRMT R91, R93.reuse, 0x7632, R91 ;  /* 0x000076325d5b7816 */ /* 0x040fe4000000005b */
[----:B------:R-:W-:Y:S01]  /*29d0*/  SHF.L.U32 R90, R93, 0x10, RZ ;  /* 0x000000105d5a7819 */ /* 0x000fe200000006ff */
[----:B------:R-:W-:Y:S06]  /*29e0*/  @P3 BRA `(.L_x_8452) ;  /* 0x00000000000c3947 */ /* 0x000fec0003800000 */
[----:B------:R-:W-:Y:S05]  /*29f0*/  @!P2 BRA `(.L_x_8453) ;  /* 0x000000000014a947 */ /* 0x000fea0003800000 */
[----:B-----5:R-:W-:Y:S01]  /*2a00*/  FADD.FTZ R90, R58, R90 ;  /* 0x0000005a3a5a7221 */ /* 0x020fe20000010000 */
[----:B------:R-:W-:Y:S06]  /*2a10*/  BRA `(.L_x_8453) ;  /* 0x00000000000c7947 */ /* 0x000fec0003800000 */
.L_x_8452:
[----:B-----5:R-:W-:-:S05]  /*2a20*/  SHF.L.U32 R93, R53, 0x10, RZ ;  /* 0x00000010355d7819 */ /* 0x020fca00000006ff */
[----:B------:R-:W-:-:S04]  /*2a30*/  FADD.FTZ R90, R93, R90 ;  /* 0x0000005a5d5a7221 */ /* 0x000fc80000010000 */
[----:B------:R-:W-:-:S07]  /*2a40*/  @P2 FADD.FTZ R90, R58, R90 ;  /* 0x0000005a3a5a2221 */ /* 0x000fce0000010000 */
.L_x_8453:
[----:B------:R-:W-:Y:S01]  /*2a50*/  IMAD.U32 R91, R91, 0x10000, RZ ;  /* 0x000100005b5b7824 */ /* 0x000fe200078e00ff */
[----:B------:R-:W-:Y:S06]  /*2a60*/  @P3 BRA `(.L_x_8454) ;  /* 0x00000000000c3947 */ /* 0x000fec0003800000 */
[----:B------:R-:W-:Y:S05]  /*2a70*/  @!P2 BRA `(.L_x_8455) ;  /* 0x000000000018a947 */ /* 0x000fea0003800000 */
[----:B-----5:R-:W-:Y:S01]  /*2a80*/  FADD.FTZ R91, R59, R91 ;  /* 0x0000005b3b5b7221 */ /* 0x020fe20000010000 */
[----:B------:R-:W-:Y:S06]  /*2a90*/  BRA `(.L_x_8455) ;  /* 0x0000000000107947 */ /* 0x000fec0003800000 */
.L_x_8454:
[----:B-----5:R-:W-:-:S04]  /*2aa0*/  PRMT R92, R53, 0x7632, R92 ;  /* 0x00007632355c7816 */ /* 0x020fc8000000005c */
[----:B------:R-:W-:-:S05]  /*2ab0*/  SHF.L.U32 R92, R92, 0x10, RZ ;  /* 0x000000105c5c7819 */ /* 0x000fca00000006ff */
[----:B------:R-:W-:-:S04]  /*2ac0*/  FADD.FTZ R91, R92, R91 ;  /* 0x0000005b5c5b7221 */ /* 0x000fc80000010000 */
[----:B------:R-:W-:-:S07]  /*2ad0*/  @P2 FADD.FTZ R91, R59, R91 ;  /* 0x0000005b3b5b2221 */ /* 0x000fce0000010000 */
.L_x_8455:
[C---:B------:R-:W-:Y:S02]  /*2ae0*/  PRMT R93, R94.reuse, 0x7632, R93 ;  /* 0x000076325e5d7816 */ /* 0x040fe4000000005d */
[----:B------:R-:W-:Y:S01]  /*2af0*/  SHF.L.U32 R92, R94, 0x10, RZ ;  /* 0x000000105e5c7819 */ /* 0x000fe200000006ff */
[----:B------:R-:W-:Y:S06]  /*2b00*/  @P3 BRA `(.L_x_8456) ;  /* 0x00000000000c3947 */ /* 0x000fec0003800000 */
[----:B------:R-:W-:Y:S05]  /*2b10*/  @!P2 BRA `(.L_x_8457) ;  /* 0x000000000014a947 */ /* 0x000fea0003800000 */
[----:B-----5:R-:W-:Y:S01]  /*2b20*/  FADD.FTZ R92, R60, R92 ;  /* 0x0000005c3c5c7221 */ /* 0x020fe20000010000 */
[----:B------:R-:W-:Y:S06]  /*2b30*/  BRA `(.L_x_8457) ;  /* 0x00000000000c7947 */ /* 0x000fec0003800000 */
.L_x_8456:
[----:B-----5:R-:W-:-:S05]  /*2b40*/  SHF.L.U32 R97, R54, 0x10, RZ ;  /* 0x0000001036617819 */ /* 0x020fca00000006ff */
[----:B------:R-:W-:-:S04]  /*2b50*/  FADD.FTZ R92, R97, R92 ;  /* 0x0000005c615c7221 */ /* 0x000fc80000010000 */
[----:B------:R-:W-:-:S07]  /*2b60*/  @P2 FADD.FTZ R92, R60, R92 ;  /* 0x0000005c3c5c2221 */ /* 0x000fce0000010000 */
.L_x_8457:
[----:B------:R-:W-:Y:S01]  /*2b70*/  SHF.L.U32 R93, R93, 0x10, RZ ;  /* 0x000000105d5d7819 */ /* 0x000fe200000006ff */
[----:B------:R-:W-:Y:S06]  /*2b80*/  @P3 BRA `(.L_x_8458) ;  /* 0x00000000000c3947 */ /* 0x000fec0003800000 */
[----:B------:R-:W-:Y:S05]  /*2b90*/  @!P2 BRA `(.L_x_8459) ;  /* 0x000000000018a947 */ /* 0x000fea0003800000 */
[----:B-----5:R-:W-:Y:S01]  /*2ba0*/  FADD.FTZ R93, R61, R93 ;  /* 0x0000005d3d5d7221 */ /* 0x020fe20000010000 */
[----:B------:R-:W-:Y:S06]  /*2bb0*/  BRA `(.L_x_8459) ;  /* 0x0000000000107947 */ /* 0x000fec0003800000 */
.L_x_8458:
[----:B-----5:R-:W-:-:S04]  /*2bc0*/  PRMT R94, R54, 0x7632, R94 ;  /* 0x00007632365e7816 */ /* 0x020fc8000000005e */
[----:B------:R-:W-:-:S05]  /*2bd0*/  SHF.L.U32 R94, R94, 0x10, RZ ;  /* 0x000000105e5e7819 */ /* 0x000fca00000006ff */
[----:B------:R-:W-:-:S04]  /*2be0*/  FADD.FTZ R93, R94, R93 ;  /* 0x0000005d5e5d7221 */ /* 0x000fc80000010000 */
[----:B------:R-:W-:-:S07]  /*2bf0*/  @P2 FADD.FTZ R93, R61, R93 ;  /* 0x0000005d3d5d2221 */ /* 0x000fce0000010000 */
.L_x_8459:
[C---:B------:R-:W-:Y:S01]  /*2c00*/  PRMT R96, R95.reuse, 0x7632, R96 ;  /* 0x000076325f607816 */ /* 0x040fe20000000060 */
[----:B------:R-:W-:Y:S01]  /*2c10*/  IMAD.U32 R94, R95, 0x10000, RZ ;  /* 0x000100005f5e7824 */ /* 0x000fe200078e00ff */
[----:B------:R-:W-:Y:S06]  /*2c20*/  @P3 BRA `(.L_x_8460) ;  /* 0x00000000000c3947 */ /* 0x000fec0003800000 */
[----:B------:R-:W-:Y:S05]  /*2c30*/  @!P2 BRA `(.L_x_8461) ;  /* 0x000000000014a947 */ /* 0x000fea0003800000 */
[----:B-----5:R-:W-:Y:S01]  /*2c40*/  FADD.FTZ R94, R62, R94 ;  /* 0x0000005e3e5e7221 */ /* 0x020fe20000010000 */
[----:B------:R-:W-:Y:S06]  /*2c50*/  BRA `(.L_x_8461) ;  /* 0x00000000000c7947 */ /* 0x000fec0003800000 */
.L_x_8460:
[----:B-----5:R-:W-:-:S05]  /*2c60*/  SHF.L.U32 R95, R55, 0x10, RZ ;  /* 0x00000010375f7819 */ /* 0x020fca00000006ff */
[----:B------:R-:W-:-:S04]  /*2c70*/  FADD.FTZ R94, R95, R94 ;  /* 0x0000005e5f5e7221 */ /* 0x000fc80000010000 */
[----:B------:R-:W-:-:S07]  /*2c80*/  @P2 FADD.FTZ R94, R62, R94 ;  /* 0x0000005e3e5e2221 */ /* 0x000fce0000010000 */
.L_x_8461:
[----:B------:R-:W-:Y:S01]  /*2c90*/  SHF.L.U32 R95, R96, 0x10, RZ ;  /* 0x00000010605f7819 */ /* 0x000fe200000006ff */
[----:B------:R-:W-:Y:S06]  /*2ca0*/  @P3 BRA `(.L_x_8462) ;  /* 0x00000000000c3947 */ /* 0x000fec0003800000 */
[----:B------:R-:W-:Y:S05]  /*2cb0*/  @!P2 BRA `(.L_x_8463) ;  /* 0x000000000018a947 */ /* 0x000fea0003800000 */
[----:B-----5:R-:W-:Y:S01]  /*2cc0*/  FADD.FTZ R95, R63, R95 ;  /* 0x0000005f3f5f7221 */ /* 0x020fe20000010000 */
[----:B------:R-:W-:Y:S06]  /*2cd0*/  BRA `(.L_x_8463) ;  /* 0x0000000000107947 */ /* 0x000fec0003800000 */
.L_x_8462:
[----:B-----5:R-:W-:-:S04]  /*2ce0*/  PRMT R96, R55, 0x7632, R96 ;  /* 0x0000763237607816 */ /* 0x020fc80000000060 */
[----:B------:R-:W-:-:S05]  /*2cf0*/  SHF.L.U32 R96, R96, 0x10, RZ ;  /* 0x0000001060607819 */ /* 0x000fca00000006ff */
[----:B------:R-:W-:-:S04]  /*2d00*/  FADD.FTZ R95, R96, R95 ;  /* 0x0000005f605f7221 */ /* 0x000fc80000010000 */
[----:B------:R-:W-:-:S07]  /*2d10*/  @P2 FADD.FTZ R95, R63, R95 ;  /* 0x0000005f3f5f2221 */ /* 0x000fce0000010000 */
.L_x_8463:
[----:B------:R-:W-:-:S04]  /*2d20*/  LEA R96, P2, R99, UR10, 0x5 ;  /* 0x0000000a63607c11 */ /* 0x000fc8000f8428ff */
[----:B------:R-:W-:-:S05]  /*2d30*/  LEA.HI.X R97, R99, UR11, RZ, 0x5, P2 ;  /* 0x0000000b63617c11 */ /* 0x000fca00090f2cff */
[----:B------:R3:W-:Y:S04]  /*2d40*/  STG.E.128 desc[UR4][R96.64], R88 ;  /* 0x0000005860007986 */ /* 0x0007e8000c101d04 */
[----:B------:R3:W-:Y:S02]  /*2d50*/  STG.E.128 desc[UR4][R96.64+0x10], R92 ;  /* 0x0000105c60007986 */ /* 0x0007e4000c101d04 */
.L_x_8447:
[----:B------:R-:W-:Y:S05]  /*2d60*/  BSYNC B0 ;  /* 0x0000000000007941 */ /* 0x000fea0003800000 */
.L_x_8446:
        /* <DEDUP_REMOVED lines=125> */
.L_x_8485:
        /* <DEDUP_REMOVED lines=63> */
.L_x_8466:
[----:B------:R-:W-:Y:S05]  /*3930*/  BSYNC B0 ;  /* 0x0000000000007941 */ /* 0x000fea0003800000 */
.L_x_8465:
        /* <DEDUP_REMOVED lines=50> */
.L_x_8468:
[----:B------:R-:W-:Y:S05]  /*3c60*/  BSYNC B0 ;  /* 0x0000000000007941 */ /* 0x000fea0003800000 */
.L_x_8467:
        /* <DEDUP_REMOVED lines=50> */
.L_x_8470:
[----:B------:R-:W-:Y:S05]  /*3f90*/  BSYNC B0 ;  /* 0x0000000000007941 */ /* 0x000fea0003800000 */
.L_x_8469:
[----:B------:R-:W-:Y:S04]  /*3fa0*/  BSSY B0, `(.L_x_8471) ;  /* 0x0000030000007945 */ /* 0x000fe80003800000 */
        /* <DEDUP_REMOVED lines=11> */
[----:B------:R-:W-:Y:S01]  /*4060*/  FMUL.FTZ R101, R191, R98 ;  /* 0x00000062bf657220 */ /* 0x000fe20000410000 */
        /* <DEDUP_REMOVED lines=35> */
.L_x_8472:
[----:B------:R-:W-:Y:S05]  /*42a0*/  BSYNC B0 ;  /* 0x0000000000007941 */ /* 0x000fea0003800000 */
.L_x_8471:
[----:B01234-:R-:W0:Y:S02]  /*42b0*/  LDC.64 R96, c[0x0][0x210] ;  /* 0x00008400ff607b82 */ /* 0x01fe240000000a00 */
[----:B0-----:R-:W-:-:S04]  /*42c0*/  LEA R119, R96, R119, 0x2 ;  /* 0x0000007760777211 */ /* 0x001fc800078e10ff */
[----:B------:R-:W-:-:S13]  /*42d0*/  ISETP.GE.AND P2, PT, R119, R97, PT ;  /* 0x000000617700720c */ /* 0x000fda0003f46270 */
[----:B------:R-:W-:Y:S05]  /*42e0*/  @!P2 BRA `(.L_x_8473) ;  /* 0xffffffd00088a947 */ /* 0x000fea000383ffff */
[----:B------:R-:W-:Y:S05]  /*42f0*/  EXIT ;  /* 0x000000000000794d */ /* 0x000fea0003800000 */
.L_x_8464:
        /* <DEDUP_REMOVED lines=8> */
.L_x_8475:
[----:B------:R-:W-:Y:S05]  /*4380*/  BSYNC B0 ;  /* 0x0000000000007941 */ /* 0x000fea0003800000 */
.L_x_8474:
[----:B------:R-:W-:Y:S01]  /*4390*/  IMAD.MOV.U32 R96, RZ, RZ, R151 ;  /* 0x000000ffff607224 */ /* 0x000fe200078e0097 */
[----:B------:R-:W-:Y:S01]  /*43a0*/  HFMA2.MMA R152, -RZ, RZ, 0, 1.1920928955078125e-07 ;  /* 0x00000002ff987435 */ /* 0x000fe200000001ff */
[----:B------:R-:W-:Y:S01]  /*43b0*/  MOV R191, 0x1f ;  /* 0x0000001f00bf7802 */ /* 0x000fe20000000f00 */
[----:B------:R-:W0:Y:S01]  /*43c0*/  LDC R100, c[0x0][0x290] ;  /* 0x0000a400ff647b82 */ /* 0x000e220000000800 */
[----:B------:R-:W-:Y:S01]  /*43d0*/  FADD.FTZ R98, R97, R96 ;  /* 0x0000006061627221 */ /* 0x000fe20000010000 */
[----:B------:R-:W-:-:S04]  /*43e0*/  MOV R150, 0xffffffff ;  /* 0xffffffff00967802 */ /* 0x000fc80000000f00 */
[----:B------:R-:W-:-:S07]  /*43f0*/  MOV R153, R98 ;  /* 0x0000006200997202 */ /* 0x000fce0000000f00 */
[----:B0-----:R-:W-:Y:S05]  /*4400*/  WARPSYNC.COLLECTIVE R150, `(.L_x_8476) ;  /* 0x0000000096087348 */ /* 0x001fea0003c00000 */
[----:B------:R1:W2:Y:S02]  /*4410*/  SHFL.BFLY P6, R151, R153, R152, R191 ;  /* 0x0c00009899977389 */ /* 0x0002a400000c00bf */
[----:B012---:R-:W-:Y:S01]  /*4420*/  ENDCOLLECTIVE ;  /* 0x000000000000791b */ /* 0x007fe20003800000 */
.L_x_8476:
[----:B------:R-:W-:Y:S01]  /*4430*/  HFMA2.MMA R152, -RZ, RZ, 0, 2.384185791015625e-07 ;  /* 0x00000004ff987435 */ /* 0x000fe200000001ff */
[----:B------:R-:W-:-:S05]  /*4440*/  MOV R99, R151 ;  /* 0x0000009700637202 */ /* 0x000fca0000000f00 */
[----:B------:R-:W-:-:S04]  /*4450*/  FADD.FTZ R99, R98, R99 ;  /* 0x0000006362637221 */ /* 0x000fc80000010000 */
[----:B------:R-:W-:-:S07]  /*4460*/  IMAD.MOV.U32 R153, RZ, RZ, R99 ;  /* 0x000000ffff997224 */ /* 0x000fce00078e0063 */
[----:B------:R-:W-:Y:S05]  /*4470*/  WARPSYNC.COLLECTIVE R150, `(.L_x_8477) ;  /* 0x0000000096087348 */ /* 0x000fea0003c00000 */
[----:B------:R0:W1:Y:S02]  /*4480*/  SHFL.BFLY P6, R151, R153, R152, R191 ;  /* 0x0c00009899977389 */ /* 0x00006400000c00bf */
[----:B01----:R-:W-:Y:S01]  /*4490*/  ENDCOLLECTIVE ;  /* 0x000000000000791b */ /* 0x003fe20003800000 */
.L_x_8477:
[----:B------:R-:W-:Y:S01]  /*44a0*/  HFMA2.MMA R152, -RZ, RZ, 0, 4.76837158203125e-07 ;  /* 0x00000008ff987435 */ /* 0x000fe200000001ff */
[----:B------:R-:W-:-:S05]  /*44b0*/  MOV R96, R151 ;  /* 0x0000009700607202 */ /* 0x000fca0000000f00 */
[----:B------:R-:W-:-:S05]  /*44c0*/  FADD.FTZ R102, R99, R96 ;  /* 0x0000006063667221 */ /* 0x000fca0000010000 */
[----:B------:R-:W-:-:S07]  /*44d0*/  MOV R153, R102 ;  /* 0x0000006600997202 */ /* 0x000fce0000000f00 */
[----:B------:R-:W-:Y:S05]  /*44e0*/  WARPSYNC.COLLECTIVE R150, `(.L_x_8478) ;  /* 0x0000000096087348 */ /* 0x000fea0003c00000 */
[----:B------:R0:W1:Y:S02]  /*44f0*/  SHFL.BFLY P6, R151, R153, R152, R191 ;  /* 0x0c00009899977389 */ /* 0x00006400000c00bf */
[----:B01----:R-:W-:Y:S01]  /*4500*/  ENDCOLLECTIVE ;  /* 0x000000000000791b */ /* 0x003fe20003800000 */
.L_x_8478:
[----:B------:R-:W-:Y:S01]  /*4510*/  HFMA2.MMA R152, -RZ, RZ, 0, 9.5367431640625e-07 ;  /* 0x00000010ff987435 */ /* 0x000fe200000001ff */
[----:B------:R-:W-:-:S05]  /*4520*/  MOV R101, R151 ;  /* 0x0000009700657202 */ /* 0x000fca0000000f00 */
[----:B------:R-:W-:-:S04]  /*4530*/  FADD.FTZ R103, R102, R101 ;  /* 0x0000006566677221 */ /* 0x000fc80000010000 */
[----:B------:R-:W-:-:S07]  /*4540*/  IMAD.MOV.U32 R153, RZ, RZ, R103 ;  /* 0x000000ffff997224 */ /* 0x000fce00078e0067 */
[----:B------:R-:W-:Y:S05]  /*4550*/  WARPSYNC.COLLECTIVE R150, `(.L_x_8479) ;  /* 0x0000000096087348 */ /* 0x000fea0003c00000 */
[----:B------:R0:W1:Y:S02]  /*4560*/  SHFL.BFLY P6, R151, R153, R152, R191 ;  /* 0x0c00009899977389 */ /* 0x00006400000c00bf */
[----:B01----:R-:W-:Y:S01]  /*4570*/  ENDCOLLECTIVE ;  /* 0x000000000000791b */ /* 0x003fe20003800000 */
.L_x_8479:
        /* <DEDUP_REMOVED lines=73> */
.L_x_8480:
[----:B------:R-:W-:Y:S01]  /*4a10*/  HFMA2.MMA R152, -RZ, RZ, 0, 1.1920928955078125e-07 ;  /* 0x00000002ff987435 */ /* 0x000fe200000001ff */
[----:B------:R-:W-:-:S05]  /*4a20*/  MOV R97, R151 ;  /* 0x0000009700617202 */ /* 0x000fca0000000f00 */
[----:B------:R-:W-:-:S04]  /*4a30*/  FADD.FTZ R97, R96, R97 ;  /* 0x0000006160617221 */ /* 0x000fc80000010000 */
[----:B------:R-:W-:-:S07]  /*4a40*/  IMAD.MOV.U32 R153, RZ, RZ, R97 ;  /* 0x000000ffff997224 */ /* 0x000fce00078e0061 */
[----:B------:R-:W-:Y:S05]  /*4a50*/  WARPSYNC.COLLECTIVE R150, `(.L_x_8481) ;  /* 0x0000000096087348 */ /* 0x000fea0003c00000 */
[----:B------:R0:W1:Y:S02]  /*4a60*/  SHFL.BFLY P6, R151, R153, R152, R191 ;  /* 0x0c00009899977389 */ /* 0x00006400000c00bf */
[----:B01----:R-:W-:Y:S01]  /*4a70*/  ENDCOLLECTIVE ;  /* 0x000000000000791b */ /* 0x003fe20003800000 */
.L_x_8481:
[----:B------:R-:W-:Y:S01]  /*4a80*/  HFMA2.MMA R152, -RZ, RZ, 0, 2.384185791015625e-07 ;  /* 0x00000004ff987435 */ /* 0x000fe200000001ff */
[----:B------:R-:W-:-:S05]  /*4a90*/  MOV R98, R151 ;  /* 0x0000009700627202 */ /* 0x000fca0000000f00 */
[----:B------:R-:W-:-:S05]  /*4aa0*/  FADD.FTZ R98, R97, R98 ;  /* 0x0000006261627221 */ /* 0x000fca0000010000 */
[----:B------:R-:W-:-:S07]  /*4ab0*/  MOV R153, R98 ;  /* 0x0000006200997202 */ /* 0x000fce0000000f00 */
[----:B------:R-:W-:Y:S05]  /*4ac0*/  WARPSYNC.COLLECTIVE R150, `(.L_x_8482) ;  /* 0x0000000096087348 */ /* 0x000fea0003c00000 */
[----:B------:R0:W1:Y:S02]  /*4ad0*/  SHFL.BFLY P6, R151, R153, R152, R191 ;  /* 0x0c00009899977389 */ /* 0x00006400000c00bf */
[----:B01----:R-:W-:Y:S01]  /*4ae0*/  ENDCOLLECTIVE ;  /* 0x000000000000791b */ /* 0x003fe20003800000 */
.L_x_8482:
[----:B------:R-:W-:Y:S01]  /*4af0*/  HFMA2.MMA R152, -RZ, RZ, 0, 4.76837158203125e-07 ;  /* 0x00000008ff987435 */ /* 0x000fe200000001ff */
[----:B------:R-:W-:-:S05]  /*4b00*/  MOV R99, R151 ;  /* 0x0000009700637202 */ /* 0x000fca0000000f00 */
[----:B------:R-:W-:-:S04]  /*4b10*/  FADD.FTZ R99, R98, R99 ;  /* 0x0000006362637221 */ /* 0x000fc80000010000 */
[----:B------:R-:W-:-:S07]  /*4b20*/  IMAD.MOV.U32 R153, RZ, RZ, R99 ;  /* 0x000000ffff997224 */ /* 0x000fce00078e0063 */
[----:B------:R-:W-:Y:S05]  /*4b30*/  WARPSYNC.COLLECTIVE R150, `(.L_x_8483) ;  /* 0x0000000096087348 */ /* 0x000fea0003c00000 */
[----:B------:R0:W1:Y:S02]  /*4b40*/  SHFL.BFLY P6, R151, R153, R152, R191 ;  /* 0x0c00009899977389 */ /* 0x00006400000c00bf */
[----:B01----:R-:W-:Y:S01]  /*4b50*/  ENDCOLLECTIVE ;  /* 0x000000000000791b */ /* 0x003fe20003800000 */
.L_x_8483:
[----:B------:R-:W-:Y:S01]  /*4b60*/  HFMA2.MMA R152, -RZ, RZ, 0, 9.5367431640625e-07 ;  /* 0x00000010ff987435 */ /* 0x000fe200000001ff */
[----:B------:R-:W-:-:S05]  /*4b70*/  MOV R102, R151 ;  /* 0x0000009700667202 */ /* 0x000fca0000000f00 */
[----:B------:R-:W-:-:S05]  /*4b80*/  FADD.FTZ R102, R99, R102 ;  /* 0x0000006663667221 */ /* 0x000fca0000010000 */
[----:B------:R-:W-:-:S07]  /*4b90*/  MOV R153, R102 ;  /* 0x0000006600997202 */ /* 0x000fce0000000f00 */
[----:B------:R-:W-:Y:S05]  /*4ba0*/  WARPSYNC.COLLECTIVE R150, `(.L_x_8484) ;  /* 0x0000000096087348 */ /* 0x000fea0003c00000 */
[----:B------:R0:W1:Y:S02]  /*4bb0*/  SHFL.BFLY P6, R151, R153, R152, R191 ;  /* 0x0c00009899977389 */ /* 0x00006400000c00bf */
[----:B01----:R-:W-:Y:S01]  /*4bc0*/  ENDCOLLECTIVE ;  /* 0x000000000000791b */ /* 0x003fe20003800000 */
.L_x_8484:
[----:B------:R-:W-:Y:S01]  /*4bd0*/  MOV R103, R151 ;  /* 0x0000009700677202 */ /* 0x000fe20000000f00 */
[----:B------:R-:W-:Y:S06]  /*4be0*/  BRA `(.L_x_8485) ;  /* 0xffffffe800547947 */ /* 0x000fec000383ffff */
.L_x_8486:
        /* <DEDUP_REMOVED lines=9> */
.L_x_27174:


//--------------------- .text._ZN10layer_norm31ln_parallel_residual_fwd_kernelINS_13Kernel_traitsI13__nv_bfloat16S2_fS2_fjLj1024ELj1ELj4ELj1ELj16ENS_18Kernel_traits_baseILj1024ES2_S2_fS2_fjLj128EEEEELb0ELb0ELb1EEEvNS_9FwdParamsE --------------------------
	.section	.text._ZN10layer_norm31ln_parallel_residual_fwd_kernelINS_13Kernel_traitsI13__nv_bfloat16S2_fS2_fjLj1024ELj1ELj4ELj1ELj16ENS_18Kernel_traits_baseILj1024ES2_S2_fS2_fjLj128EEEEELb0ELb0ELb1EEEvNS_9FwdParamsE,"ax",@progbits
	.align	128
        .global         _ZN10layer_norm31ln_parallel_residual_fwd_kernelINS_13Kernel_traitsI13__nv_bfloat16S2_fS2_fjLj1024ELj1ELj4ELj1ELj16ENS_18Kernel_traits_baseILj1024ES2_S2_fS2_fjLj128EEEEELb0ELb0ELb1EEEvNS_9FwdParamsE
        .type           _ZN10layer_norm31ln_parallel_residual_fwd_kernelINS_13Kernel_traitsI13__nv_bfloat16S2_fS2_fjLj1024ELj1ELj4ELj1ELj16ENS_18Kernel_traits_baseILj1024ES2_S2_fS2_fjLj128EEEEELb0ELb0ELb1EEEvNS_9FwdParamsE,@function
        .size           _ZN10layer_norm31ln_parallel_residual_fwd_kernelINS_13Kernel_traitsI13__nv_bfloat16S2_fS2_fjLj1024ELj1ELj4ELj1ELj16ENS_18Kernel_traits_baseILj1024ES2_S2_fS2_fjLj128EEEEELb0ELb0ELb1EEEvNS_9FwdParamsE,(.L_x_27175 - _ZN10layer_norm31ln_parallel_residual_fwd_kernelINS_13Kernel_traitsI13__nv_bfloat16S2_fS2_fjLj1024ELj1ELj4ELj1ELj16ENS_18Kernel_traits_baseILj1024ES2_S2_fS2_fjLj128EEEEELb0ELb0ELb1EEEvNS_9FwdParamsE)
        .other          _ZN10layer_norm31ln_parallel_residual_fwd_kernelINS_13Kernel_traitsI13__nv_bfloat16S2_fS2_fjLj1024ELj1ELj4ELj1ELj16ENS_18Kernel_traits_baseILj1024ES2_S2_fS2_fjLj128EEEEELb0ELb0ELb1EEEvNS_9FwdParamsE,@"STO_CUDA_ENTRY STV_DEFAULT"
_ZN10layer_norm31ln_parallel_residual_fwd_kernelINS_13Kernel_traitsI13__nv_bfloat16S2_fS2_fjLj1024ELj1ELj4ELj1ELj16ENS_18Kernel_traits_baseILj1024ES2_S2_fS2_fjLj128EEEEELb0ELb0ELb1EEEvNS_9FwdParamsE:
.text._ZN10layer_norm31ln_parallel_residual_fwd_kernelINS_13Kernel_traitsI13__nv_bfloat16S2_fS2_fjLj1024ELj1ELj4ELj1ELj16ENS_18Kernel_traits_baseILj1024ES2_S2_fS2_fjLj128EEEEELb0ELb0ELb1EEEvNS_9FwdParamsE:
[----:B------:R-:W-:Y:S01]  /*0000*/  LDC R1, c[0x0][0x28] ;  /* 0x00000a00ff017b82 */ /* 0x000fe20000000800 */
[----:B------:R-:W0:Y:S01]  /*0010*/  S2R R2, SR_TID.X ;  /* 0x0000000000027919 */ /* 0x000e220000002100 */
[----:B------:R-:W-:Y:S01]  /*0020*/  ULDC.64 UR4, c[0x0][0x2c8] ;  /* 0x0000b20000047ab9 */ /* 0x000fe20000000a00 */
[----:B------:R-:W-:Y:S01]  /*0030*/  ULDC.64 UR6, c[0x0][0x2d0] ;  /* 0x0000b40000067ab9 */ /* 0x000fe20000000a00 */
[----:B------:R-:W-:Y:S01]  /*0040*/  ISETP.NE.U32.AND P0, PT, RZ, UR4, PT ;  /* 0x00000004ff007c0c */ /* 0x000fe2000bf05070 */
[----:B------:R-:W1:Y:S01]  /*0050*/  S2R R179, SR_CTAID.X ;  /* 0x0000000000b37919 */ /* 0x000e620000002500 */
[----:B------:R-:W-:Y:S02]  /*0060*/  ULDC.64 UR8, c[0x0][0x268] ;  /* 0x00009a0000087ab9 */ /* 0x000fe40000000a00 */
[----:B------:R-:W-:Y:S02]  /*0070*/  ISETP.NE.AND.EX P0, PT, RZ, UR5, PT, P0 ;  /* 0x00000005ff007c0c */ /* 0x000fe4000bf05300 */
[----:B0-----:R-:W-:-:S04]  /*0080*/  SHF.L.U32 R0, R2, 0x4, RZ ;  /* 0x0000000402007819 */ /* 0x001fc800000006ff */
[----:B------:R-:W-:-:S04]  /*0090*/  LOP3.LUT R3, R0, 0x1f0, RZ, 0xc0, !PT ;  /* 0x000001f000037812 */ /* 0x000fc800078ec0ff */
[----:B------:R-:W-:Y:S02]  /*00a0*/  IADD3 R4, P1, R3, UR4, RZ ;  /* 0x0000000403047c10 */ /* 0x000fe4000ff3e0ff */
[----:B------:R-:W-:Y:S02]  /*00b0*/  LOP3.LUT R104, R2, 0x1f, RZ, 0xc0, !PT ;  /* 0x0000001f02687812 */ /* 0x000fe400078ec0ff */
[----:B------:R-:W-:Y:S01]  /*00c0*/  IADD3.X R5, RZ, UR5, RZ, P1, !PT ;  /* 0x00000005ff057c10 */ /* 0x000fe20008ffe4ff */
[----:B------:R-:W-:Y:S01]  /*00d0*/  ULDC.64 UR4, c[0x0][0x208] ;  /* 0x0000820000047ab9 */ /* 0x000fe20000000a00 */
[----:B------:R-:W-:Y:S02]  /*00e0*/  ISETP.NE.U32.AND P1, PT, RZ, UR6, PT ;  /* 0x00000006ff007c0c */ /* 0x000fe4000bf25070 */
[----:B------:R-:W-:Y:S01]  /*00f0*/  SHF.L.U32 R40, R104, 0x4, RZ ;  /* 0x0000000468287819 */ /* 0x000fe200000006ff */
[----:B------:R0:W5:Y:S01]  /*0100*/  @P0 LDG.E.128 R44, desc[UR4][R4.64] ;  /* 0x00000004042c0981 */ /* 0x000162000c1e1d00 */
[----:B------:R-:W-:-:S02]  /*0110*/  ISETP.NE.AND.EX P1, PT, RZ, UR7, PT, P1 ;  /* 0x00000007ff007c0c */ /* 0x000fc4000bf25310 */
[----:B------:R-:W-:Y:S01]  /*0120*/  IADD3 R6, P2, R40, UR6, RZ ;  /* 0x0000000628067c10 */ /* 0x000fe2000ff5e0ff */
[----:B------:R0:W5:Y:S03]  /*0130*/  @P0 LDG.E.128 R48, desc[UR4][R4.64+0x200] ;  /* 0x0002000404300981 */ /* 0x000166000c1e1d00 */
[----:B------:R-:W-:Y:S01]  /*0140*/  IADD3.X R7, RZ, UR7, RZ, P2, !PT ;  /* 0x00000007ff077c10 */ /* 0x000fe200097fe4ff */
[----:B------:R0:W5:Y:S01]  /*0150*/  @P0 LDG.E.128 R64, desc[UR4][R4.64+0x400] ;  /* 0x0004000404400981 */ /* 0x000162000c1e1d00 */
[----:B------:R-:W-:Y:S01]  /*0160*/  SHF.R.U32.HI R0, RZ, 0x5, R2 ;  /* 0x00000005ff007819 */ /* 0x000fe20000011602 */
[----:B------:R-:W-:Y:S02]  /*0170*/  ULDC.64 UR6, c[0x0][0x260] ;  /* 0x0000980000067ab9 */ /* 0x000fe40000000a00 */
[----:B------:R0:W5:Y:S04]  /*0180*/  @P0 LDG.E.128 R68, desc[UR4][R4.64+0x600] ;  /* 0x0006000404440981 */ /* 0x000168000c1e1d00 */
[----:B------:R0:W5:Y:S04]  /*0190*/  @P1 LDG.E.128 R36, desc[UR4][R6.64] ;  /* 0x0000000406241981 */ /* 0x000168000c1e1d00 */
[----:B------:R0:W5:Y:S04]  /*01a0*/  @P1 LDG.E.128 R32, desc[UR4][R6.64+0x200] ;  /* 0x0002000406201981 */ /* 0x000168000c1e1d00 */
[----:B------:R0:W5:Y:S01]  /*01b0*/  @P1 LDG.E.128 R28, desc[UR4][R6.64+0x400] ;  /* 0x00040004061c1981 */ /* 0x000162000c1e1d00 */
[----:B-1----:R-:W-:-:S02]  /*01c0*/  LEA R179, R179, R0, 0x2 ;  /* 0x00000000b3b37211 */ /* 0x002fc400078e10ff */
[----:B------:R-:W-:Y:S01]  /*01d0*/  IADD3 R2, P3, R3, UR6, RZ ;  /* 0x0000000603027c10 */ /* 0x000fe2000ff7e0ff */
[----:B------:R0:W5:Y:S01]  /*01e0*/  @P1 LDG.E.128 R24, desc[UR4][R6.64+0x600] ;  /* 0x0006000406181981 */ /* 0x000162000c1e1d00 */
[----:B------:R-:W-:Y:S02]  /*01f0*/  ULDC UR6, c[0x0][0x214] ;  /* 0x0000850000067ab9 */ /* 0x000fe40000000800 */
[----:B------:R-:W-:Y:S02]  /*0200*/  ISETP.GE.AND P2, PT, R179, UR6, PT ;  /* 0x00000006b3007c0c */ /* 0x000fe4000bf46270 */
[----:B------:R-:W-:Y:S02]  /*0210*/  IADD3.X R3, RZ, UR7, RZ, P3, !PT ;  /* 0x00000007ff037c10 */ /* 0x000fe40009ffe4ff */
[----:B------:R-:W-:-:S04]  /*0220*/  IADD3 R40, P3, R40, UR8, RZ ;  /* 0x0000000828287c10 */ /* 0x000fc8000ff7e0ff */
[----:B------:R-:W-:-:S05]  /*0230*/  IADD3.X R41, RZ, UR9, RZ, P3, !PT ;  /* 0x00000009ff297c10 */ /* 0x000fca0009ffe4ff */
[----:B0-----:R-:W-:Y:S05]  /*0240*/  @P2 EXIT ;  /* 0x000000000000294d */ /* 0x001fea0003800000 */
[----:B------:R-:W2:Y:S04]  /*0250*/  LDG.E.128 R20, desc[UR4][R2.64] ;  /* 0x0000000402147981 */ /* 0x000ea8000c1e1d00 */
[----:B------:R-:W3:Y:S04]  /*0260*/  LDG.E.128 R16, desc[UR4][R40.64] ;  /* 0x0000000428107981 */ /* 0x000ee8000c1e1d00 */
[----:B------:R-:W4:Y:S04]  /*0270*/  LDG.E.128 R4, desc[UR4][R2.64+0x400] ;  /* 0x0004000402047981 */ /* 0x000f28000c1e1d00 */
[----:B------:R-:W4:Y:S04]  /*0280*/  LDG.E.128 R52, desc[UR4][R40.64+0x600] ;  /* 0x0006000428347981 */ /* 0x000f28000c1e1d00 */
[----:B------:R-:W4:Y:S04]  /*0290*/  LDG.E.128 R12, desc[UR4][R2.64+0x200] ;  /* 0x00020004020c7981 */ /* 0x000f28000c1e1d00 */
[----:B------:R-:W4:Y:S04]  /*02a0*/  LDG.E.128 R8, desc[UR4][R40.64+0x200] ;  /* 0x0002000428087981 */ /* 0x000f28000c1e1d00 */
[----:B------:R0:W4:Y:S04]  /*02b0*/  LDG.E.128 R60, desc[UR4][R40.64+0x400] ;  /* 0x00040004283c7981 */ /* 0x000128000c1e1d00 */
        /* <DEDUP_REMOVED lines=13> */
[----:B------:R-:W-:-:S02]  /*0390*/  PRMT R110, R44, 0x7632, R110 ;  /* 0x000076322c6e7816 */ /* 0x000fc4000000006e */
[----:B------:R-:W-:Y:S02]  /*03a0*/  @!P0 CS2R R48, SRZ ;  /* 0x0000000000308805 */ /* 0x000fe4000001ff00 */
[----:B------:R-:W-:Y:S02]  /*03b0*/  SHF.L.U32 R105, R44, 0x10, RZ ;  /* 0x000000102c697819 */ /* 0x000fe400000006ff */
[----:B------:R-:W-:Y:S02]  /*03c0*/  @!P0 CS2R R64, SRZ ;  /* 0x0000000000408805 */ /* 0x000fe4000001ff00 */
[----:B------:R-:W-:Y:S02]  /*03d0*/  @!P0 CS2R R66, SRZ ;  /* 0x0000000000428805 */ /* 0x000fe4000001ff00 */
[----:B------:R-:W-:Y:S02]  /*03e0*/  @!P0 CS2R R70, SRZ ;  /* 0x0000000000468805 */ /* 0x000fe4000001ff00 */
[C---:B------:R-:W-:Y:S01]  /*03f0*/  PRMT R113, R37.reuse, 0x7632, R113 ;  /* 0x0000763225717816 */ /* 0x040fe20000000071 */
[C---:B------:R-:W-:Y:S01]  /*0400*/  IMAD.U32 R43, R36.reuse, 0x10000, RZ ;  /* 0x00010000242b7824 */ /* 0x040fe200078e00ff */
[----:B------:R-:W-:Y:S01]  /*0410*/  SHF.L.U32 R44, R37, 0x10, RZ ;  /* 0x00000010252c7819 */ /* 0x000fe200000006ff */
[----:B------:R-:W-:Y:S01]  /*0420*/  ULDC.64 UR6, c[0x0][0x228] ;  /* 0x00008a0000067ab9 */ /* 0x000fe20000000a00 */
[----:B------:R-:W-:Y:S01]  /*0430*/  PRMT R111, R36, 0x7632, R111 ;  /* 0x00007632246f7816 */ /* 0x000fe2000000006f */
[----:B------:R-:W-:Y:S01]  /*0440*/  ULDC UR12, c[0x0][0x2d8] ;  /* 0x0000b600000c7ab9 */ /* 0x000fe20000000800 */
[C---:B------:R-:W-:Y:S01]  /*0450*/  PRMT R121, R33.reuse, 0x7632, R121 ;  /* 0x0000763221797816 */ /* 0x040fe20000000079 */
[----:B------:R-:W-:Y:S01]  /*0460*/  ULDC.64 UR18, c[0x0][0x228] ;  /* 0x00008a0000127ab9 */ /* 0x000fe20000000a00 */
[----:B0-----:R-:W-:Y:S01]  /*0470*/  SHF.L.U32 R40, R33, 0x10, RZ ;  /* 0x0000001021287819 */ /* 0x001fe200000006ff */
[----:B------:R-:W-:Y:S01]  /*0480*/  ULDC.64 UR8, c[0x0][0x230] ;  /* 0x00008c0000087ab9 */ /* 0x000fe20000000a00 */
[C---:B------:R-:W-:Y:S01]  /*0490*/  PRMT R123, R34.reuse, 0x7632, R123 ;  /* 0x00007632227b7816 */ /* 0x040fe2000000007b */
[----:B------:R-:W-:Y:S01]  /*04a0*/  ULDC.64 UR10, c[0x0][0x238] ;  /* 0x00008e00000a7ab9 */ /* 0x000fe20000000a00 */
[----:B------:R-:W-:Y:S01]  /*04b0*/  SHF.L.U32 R37, R34, 0x10, RZ ;  /* 0x0000001022257819 */ /* 0x000fe200000006ff */
[----:B------:R-:W-:Y:S01]  /*04c0*/  ULDC.64 UR14, c[0x0][0x2b8] ;  /* 0x0000ae00000e7ab9 */ /* 0x000fe20000000a00 */
[C---:B------:R-:W-:Y:S01]  /*04d0*/  PRMT R129, R29.reuse, 0x7632, R129 ;  /* 0x000076321d817816 */ /* 0x040fe20000000081 */
[----:B------:R-:W-:Y:S01]  /*04e0*/  ULDC.64 UR16, c[0x0][0x2c0] ;  /* 0x0000b00000107ab9 */ /* 0x000fe20000000a00 */
[----:B------:R-:W-:-:S02]  /*04f0*/  SHF.L.U32 R36, R29, 0x10, RZ ;  /* 0x000000101d247819 */ /* 0x000fc400000006ff */
[C---:B------:R-:W-:Y:S02]  /*0500*/  PRMT R131, R30.reuse, 0x7632, R131 ;  /* 0x000076321e837816 */ /* 0x040fe40000000083 */
[----:B------:R-:W-:Y:S02]  /*0510*/  SHF.L.U32 R33, R30, 0x10, RZ ;  /* 0x000000101e217819 */ /* 0x000fe400000006ff */
[C---:B------:R-:W-:Y:S02]  /*0520*/  PRMT R133, R31.reuse, 0x7632, R133 ;  /* 0x000076321f857816 */ /* 0x040fe40000000085 */
[----:B------:R-:W-:Y:S02]  /*0530*/  SHF.L.U32 R34, R31, 0x10, RZ ;  /* 0x000000101f227819 */ /* 0x000fe400000006ff */
[C---:B------:R-:W-:Y:S02]  /*0540*/  PRMT R115, R38.reuse, 0x7632, R115 ;  /* 0x0000763226737816 */ /* 0x040fe40000000073 */
[----:B------:R-:W-:-:S02]  /*0550*/  SHF.L.U32 R41, R38, 0x10, RZ ;  /* 0x0000001026297819 */ /* 0x000fc400000006ff */
[C---:B------:R-:W-:Y:S02]  /*0560*/  PRMT R137, R25.reuse, 0x7632, R137 ;  /* 0x0000763219897816 */ /* 0x040fe40000000089 */
[----:B------:R-:W-:Y:S02]  /*0570*/  SHF.L.U32 R31, R25, 0x10, RZ ;  /* 0x00000010191f7819 */ /* 0x000fe400000006ff */
[C---:B------:R-:W-:Y:S02]  /*0580*/  PRMT R139, R26.reuse, 0x7632, R139 ;  /* 0x000076321a8b7816 */ /* 0x040fe4000000008b */
[----:B------:R-:W-:Y:S02]  /*0590*/  SHF.L.U32 R30, R26, 0x10, RZ ;  /* 0x000000101a1e7819 */ /* 0x000fe400000006ff */
[C---:B------:R-:W-:Y:S02]  /*05a0*/  PRMT R141, R27.reuse, 0x7632, R141 ;  /* 0x000076321b8d7816 */ /* 0x040fe4000000008d */
[----:B------:R-:W-:-:S02]  /*05b0*/  SHF.L.U32 R29, R27, 0x10, RZ ;  /* 0x000000101b1d7819 */ /* 0x000fc400000006ff */
[----:B------:R-:W-:Y:S02]  /*05c0*/  PRMT R122, R50, 0x7632, R122 ;  /* 0x00007632327a7816 */ /* 0x000fe4000000007a */
[----:B------:R-:W-:Y:S02]  /*05d0*/  PRMT R134, R68, 0x7632, R134 ;  /* 0x0000763244867816 */ /* 0x000fe40000000086 */
[C---:B------:R-:W-:Y:S02]  /*05e0*/  PRMT R117, R39.reuse, 0x7632, R117 ;  /* 0x0000763227757816 */ /* 0x040fe40000000075 */
[----:B------:R-:W-:Y:S02]  /*05f0*/  SHF.L.U32 R42, R39, 0x10, RZ ;  /* 0x00000010272a7819 */ /* 0x000fe400000006ff */
[C---:B------:R-:W-:Y:S02]  /*0600*/  PRMT R125, R35.reuse, 0x7632, R125 ;  /* 0x00007632237d7816 */ /* 0x040fe4000000007d */
[----:B------:R-:W-:-:S02]  /*0610*/  SHF.L.U32 R38, R35, 0x10, RZ ;  /* 0x0000001023267819 */ /* 0x000fc400000006ff */
        /* <DEDUP_REMOVED lines=13> */
[C---:B------:R-:W-:Y:S02]  /*06f0*/  PRMT R119, R32.reuse, 0x7632, R119 ;  /* 0x0000763220777816 */ /* 0x040fe40000000077 */
[----:B------:R-:W-:Y:S01]  /*0700*/  SHF.L.U32 R39, R32, 0x10, RZ ;  /* 0x0000001020277819 */ /* 0x000fe200000006ff */
[----:B------:R-:W-:Y:S01]  /*0710*/  IMAD.U32 R32, R24, 0x10000, RZ ;  /* 0x0001000018207824 */ /* 0x000fe200078e00ff */
[C---:B------:R-:W-:Y:S02]  /*0720*/  PRMT R127, R28.reuse, 0x7632, R127 ;  /* 0x000076321c7f7816 */ /* 0x040fe4000000007f */
[----:B------:R-:W-:Y:S02]  /*0730*/  SHF.L.U32 R35, R28, 0x10, RZ ;  /* 0x000000101c237819 */ /* 0x000fe400000006ff */
[----:B------:R-:W-:Y:S01]  /*0740*/  PRMT R135, R24, 0x7632, R135 ;  /* 0x0000763218877816 */ /* 0x000fe20000000087 */
[----:B------:R-:W-:Y:S01]  /*0750*/  BSSY B0, `(.L_x_8487) ;  /* 0x000033e000007945 */ /* 0x000fe20003800000 */
[----:B------:R-:W-:Y:S01]  /*0760*/  ISETP.NE.U32.AND P0, PT, RZ, UR6, PT ;  /* 0x00000006ff007c0c */ /* 0x000fe2000bf05070 */
[----:B------:R-:W-:Y:S01]  /*0770*/  ULDC.U8 UR6, c[0x0][0x2a0] ;  /* 0x0000a80000067ab9 */ /* 0x000fe20000000000 */
        /* <DEDUP_REMOVED lines=48> */
[----:B------:R-:W-:Y:S01]  /*0a80*/  ISETP.NE.AND.EX P0, PT, RZ, UR7, PT, P0 ;  /* 0x00000007ff007c0c */ /* 0x000fe2000bf05300 */
[----:B------:R-:W-:Y:S01]  /*0a90*/  ULDC UR7, c[0x0][0x218] ;  /* 0x0000860000077ab9 */ /* 0x000fe20000000800 */
[C---:B--2---:R-:W-:Y:S02]  /*0aa0*/  PRMT R145, R21.reuse, 0x7632, R145 ;  /* 0x0000763215917816 */ /* 0x044fe40000000091 */
[----:B------:R-:W-:-:S02]  /*0ab0*/  SHF.L.U32 R27, R21, 0x10, RZ ;  /* 0x00000010151b7819 */ /* 0x000fc400000006ff */
[C---:B------:R-:W-:Y:S02]  /*0ac0*/  PRMT R147, R22.reuse, 0x7632, R147 ;  /* 0x0000763216937816 */ /* 0x040fe40000000093 */
[----:B------:R-:W-:Y:S02]  /*0ad0*/  SHF.L.U32 R26, R22, 0x10, RZ ;  /* 0x00000010161a7819 */ /* 0x000fe400000006ff */
[C---:B------:R-:W-:Y:S02]  /*0ae0*/  PRMT R149, R23.reuse, 0x7632, R149 ;  /* 0x0000763217957816 */ /* 0x040fe40000000095 */
[----:B------:R-:W-:Y:S02]  /*0af0*/  SHF.L.U32 R25, R23, 0x10, RZ ;  /* 0x0000001017197819 */ /* 0x000fe400000006ff */
[----:B---3--:R-:W-:Y:S02]  /*0b00*/  PRMT R142, R16, 0x7632, R142 ;  /* 0x00007632108e7816 */ /* 0x008fe4000000008e */
[----:B----4-:R-:W-:-:S02]  /*0b10*/  PRMT R163, R4, 0x7632, R163 ;  /* 0x0000763204a37816 */ /* 0x010fc400000000a3 */
[----:B------:R-:W-:Y:S02]  /*0b20*/  PRMT R170, R52, 0x7632, R170 ;  /* 0x0000763234aa7816 */ /* 0x000fe400000000aa */
[----:B------:R-:W-:Y:S02]  /*0b30*/  PRMT R143, R20, 0x7632, R143 ;  /* 0x00007632148f7816 */ /* 0x000fe4000000008f */
[C---:B------:R-:W-:Y:S02]  /*0b40*/  PRMT R144, R17.reuse, 0x7632, R144 ;  /* 0x0000763211907816 */ /* 0x040fe40000000090 */
[----:B------:R-:W-:Y:S02]  /*0b50*/  SHF.L.U32 R23, R17, 0x10, RZ ;  /* 0x0000001011177819 */ /* 0x000fe400000006ff */
[C---:B------:R-:W-:Y:S02]  /*0b60*/  PRMT R146, R18.reuse, 0x7632, R146 ;  /* 0x0000763212927816 */ /* 0x040fe40000000092 */
[----:B------:R-:W-:-:S02]  /*0b70*/  SHF.L.U32 R22, R18, 0x10, RZ ;  /* 0x0000001012167819 */ /* 0x000fc400000006ff */
[C---:B------:R-:W-:Y:S02]  /*0b80*/  PRMT R148, R19.reuse, 0x7632, R148 ;  /* 0x0000763213947816 */ /* 0x040fe40000000094 */
[----:B------:R-:W-:Y:S02]  /*0b90*/  SHF.L.U32 R21, R19, 0x10, RZ ;  /* 0x0000001013157819 */ /* 0x000fe400000006ff */
        /* <DEDUP_REMOVED lines=79> */
[----:B------:R-:W-:-:S07]  /*1090*/  SHF.L.U32 R176, R176, 0x10, RZ ;  /* 0x00000010b0b07819 */ /* 0x000fce00000006ff */
.L_x_8553:
        /* <DEDUP_REMOVED lines=24> */
.L_x_8488:
[----:B-----5:R-:W-:-:S05]  /*1220*/  SHF.L.U32 R71, R64, 0x10, RZ ;  /* 0x0000001040477819 */ /* 0x020fca00000006ff */
[----:B------:R-:W-:-:S04]  /*1230*/  FADD.FTZ R68, R68, R71 ;  /* 0x0000004744447221 */ /* 0x000fc80000010000 */
[----:B------:R-:W-:-:S07]  /*1240*/  @P1 FADD.FTZ R68, R60, R68 ;  /* 0x000000443c441221 */ /* 0x000fce0000010000 */
.L_x_8489:
[----:B------:R-:W-:Y:S01]  /*1250*/  SHF.L.U32 R69, R69, 0x10, RZ ;  /* 0x0000001045457819 */ /* 0x000fe200000006ff */
[----:B------:R-:W-:Y:S06]  /*1260*/  @P2 BRA `(.L_x_8490) ;  /* 0x00000000000c2947 */ /* 0x000fec0003800000 */
[----:B------:R-:W-:Y:S05]  /*1270*/  @!P1 BRA `(.L_x_8491) ;  /* 0x0000000000189947 */ /* 0x000fea0003800000 */
[----:B-----5:R-:W-:Y:S01]  /*1280*/  FADD.FTZ R69, R61, R69 ;  /* 0x000000453d457221 */ /* 0x020fe20000010000 */
[----:B------:R-:W-:Y:S06]  /*1290*/  BRA `(.L_x_8491) ;  /* 0x0000000000107947 */ /* 0x000fec0003800000 */
.L_x_8490:
[----:B-----5:R-:W-:-:S04]  /*12a0*/  PRMT R52, R64, 0x7632, R52 ;  /* 0x0000763240347816 */ /* 0x020fc80000000034 */
[----:B------:R-:W-:-:S05]  /*12b0*/  SHF.L.U32 R52, R52, 0x10, RZ ;  /* 0x0000001034347819 */ /* 0x000fca00000006ff */
[----:B------:R-:W-:-:S04]  /*12c0*/  FADD.FTZ R69, R69, R52 ;  /* 0x0000003445457221 */ /* 0x000fc80000010000 */
[----:B------:R-:W-:-:S07]  /*12d0*/  @P1 FADD.FTZ R69, R61, R69 ;  /* 0x000000453d451221 */ /* 0x000fce0000010000 */
.L_x_8491:
[C---:B------:R-:W-:Y:S02]  /*12e0*/  PRMT R71, R53.reuse, 0x7632, R71 ;  /* 0x0000763235477816 */ /* 0x040fe40000000047 */
[----:B------:R-:W-:Y:S01]  /*12f0*/  SHF.L.U32 R70, R53, 0x10, RZ ;  /* 0x0000001035467819 */ /* 0x000fe200000006ff */
[----:B------:R-:W-:Y:S06]  /*1300*/  @P2 BRA `(.L_x_8492) ;  /* 0x00000000000c2947 */ /* 0x000fec0003800000 */
[----:B------:R-:W-:Y:S05]  /*1310*/  @!P1 BRA `(.L_x_8493) ;  /* 0x0000000000149947 */ /* 0x000fea0003800000 */
[----:B-----5:R-:W-:Y:S01]  /*1320*/  FADD.FTZ R70, R62, R70 ;  /* 0x000000463e467221 */ /* 0x020fe20000010000 */
[----:B------:R-:W-:Y:S06]  /*1330*/  BRA `(.L_x_8493) ;  /* 0x00000000000c7947 */ /* 0x000fec0003800000 */
.L_x_8492:
[----:B-----5:R-:W-:-:S05]  /*1340*/  SHF.L.U32 R53, R65, 0x10, RZ ;  /* 0x0000001041357819 */ /* 0x020fca00000006ff */
[----:B------:R-:W-:-:S04]  /*1350*/  FADD.FTZ R70, R70, R53 ;  /* 0x0000003546467221 */ /* 0x000fc80000010000 */
[----:B------:R-:W-:-:S07]  /*1360*/  @P1 FADD.FTZ R70, R62, R70 ;  /* 0x000000463e461221 */ /* 0x000fce0000010000 */
.L_x_8493:
[----:B------:R-:W-:Y:S01]  /*1370*/  SHF.L.U32 R71, R71, 0x10, RZ ;  /* 0x0000001047477819 */ /* 0x000fe200000006ff */
[----:B------:R-:W-:Y:S06]  /*1380*/  @P2 BRA `(.L_x_8494) ;  /* 0x00000000000c2947 */ /* 0x000fec0003800000 */
[----:B------:R-:W-:Y:S05]  /*1390*/  @!P1 BRA `(.L_x_8495) ;  /* 0x0000000000189947 */ /* 0x000fea0003800000 */
[----:B-----5:R-:W-:Y:S01]  /*13a0*/  FADD.FTZ R71, R63, R71 ;  /* 0x000000473f477221 */ /* 0x020fe20000010000 */
[----:B------:R-:W-:Y:S06]  /*13b0*/  BRA `(.L_x_8495) ;  /* 0x0000000000107947 */ /* 0x000fec0003800000 */
.L_x_8494:
[----:B-----5:R-:W-:-:S04]  /*13c0*/  PRMT R52, R65, 0x7632, R52 ;  /* 0x0000763241347816 */ /* 0x020fc80000000034 */
[----:B------:R-:W-:-:S05]  /*13d0*/  SHF.L.U32 R52, R52, 0x10, RZ ;  /* 0x0000001034347819 */ /* 0x000fca00000006ff */
[----:B------:R-:W-:-:S04]  /*13e0*/  FADD.FTZ R71, R71, R52 ;  /* 0x0000003447477221 */ /* 0x000fc80000010000 */
[----:B------:R-:W-:-:S07]  /*13f0*/  @P1 FADD.FTZ R71, R63, R71 ;  /* 0x000000473f471221 */ /* 0x000fce0000010000 */
.L_x_8495:
[C---:B------:R-:W-:Y:S01]  /*1400*/  PRMT R73, R54.reuse, 0x7632, R73 ;  /* 0x0000763236497816 */ /* 0x040fe20000000049 */
[----:B------:R-:W-:Y:S01]  /*1410*/  IMAD.U32 R72, R54, 0x10000, RZ ;  /* 0x0001000036487824 */ /* 0x000fe200078e00ff */
[----:B------:R-:W-:Y:S06]  /*1420*/  @P2 BRA `(.L_x_8496) ;  /* 0x00000000000c2947 */ /* 0x000fec0003800000 */
[----:B------:R-:W-:Y:S05]  /*1430*/  @!P1 BRA `(.L_x_8497) ;  /* 0x0000000000149947 */ /* 0x000fea0003800000 */
[----:B-----5:R-:W-:Y:S01]  /*1440*/  FADD.FTZ R72, R56, R72 ;  /* 0x0000004838487221 */ /* 0x020fe20000010000 */
[----:B------:R-:W-:Y:S06]  /*1450*/  BRA `(.L_x_8497) ;  /* 0x00000000000c7947 */ /* 0x000fec0003800000 */
.L_x_8496:
[----:B-----5:R-:W-:-:S05]  /*1460*/  SHF.L.U32 R53, R66, 0x10, RZ ;  /* 0x0000001042357819 */ /* 0x020fca00000006ff */
[----:B------:R-:W-:-:S04]  /*1470*/  FADD.FTZ R72, R72, R53 ;  /* 0x0000003548487221 */ /* 0x000fc80000010000 */
[----:B------:R-:W-:-:S07]  /*1480*/  @P1 FADD.FTZ R72, R56, R72 ;  /* 0x0000004838481221 */ /* 0x000fce0000010000 */
.L_x_8497:
[----:B------:R-:W-:Y:S01]  /*1490*/  SHF.L.U32 R73, R73, 0x10, RZ ;  /* 0x0000001049497819 */ /* 0x000fe200000006ff */
[----:B------:R-:W-:Y:S06]  /*14a0*/  @P2 BRA `(.L_x_8498) ;  /* 0x00000000000c2947 */ /* 0x000fec0003800000 */
[----:B------:R-:W-:Y:S05]  /*14b0*/  @!P1 BRA `(.L_x_8499) ;  /* 0x0000000000189947 */ /* 0x000fea0003800000 */
[----:B-----5:R-:W-:Y:S01]  /*14c0*/  FADD.FTZ R73, R57, R73 ;  /* 0x0000004939497221 */ /* 0x020fe20000010000 */
[----:B------:R-:W-:Y:S06]  /*14d0*/  BRA `(.L_x_8499) ;  /* 0x0000000000107947 */ /* 0x000fec0003800000 */
.L_x_8498:
[----:B-----5:R-:W-:-:S04]  /*14e0*/  PRMT R52, R66, 0x7632, R52 ;  /* 0x0000763242347816 */ /* 0x020fc80000000034 */
[----:B------:R-:W-:-:S05]  /*14f0*/  SHF.L.U32 R52, R52, 0x10, RZ ;  /* 0x0000001034347819 */ /* 0x000fca00000006ff */
[----:B------:R-:W-:-:S04]  /*1500*/  FADD.FTZ R73, R73, R52 ;  /* 0x0000003449497221 */ /* 0x000fc80000010000 */
[----:B------:R-:W-:-:S07]  /*1510*/  @P1 FADD.FTZ R73, R57, R73 ;  /* 0x0000004939491221 */ /* 0x000fce0000010000 */
.L_x_8499:
[C---:B------:R-:W-:Y:S02]  /*1520*/  PRMT R75, R55.reuse, 0x7632, R75 ;  /* 0x00007632374b7816 */ /* 0x040fe4000000004b */
[----:B------:R-:W-:Y:S01]  /*1530*/  SHF.L.U32 R74, R55, 0x10, RZ ;  /* 0x00000010374a7819 */ /* 0x000fe200000006ff */
[----:B------:R-:W-:Y:S06]  /*1540*/  @P2 BRA `(.L_x_8500) ;  /* 0x00000000000c2947 */ /* 0x000fec0003800000 */
[----:B------:R-:W-:Y:S05]  /*1550*/  @!P1 BRA `(.L_x_8501) ;  /* 0x0000000000149947 */ /* 0x000fea0003800000 */
[----:B-----5:R-:W-:Y:S01]  /*1560*/  FADD.FTZ R74, R58, R74 ;  /* 0x0000004a3a4a7221 */ /* 0x020fe20000010000 */
[----:B------:R-:W-:Y:S06]  /*1570*/  BRA `(.L_x_8501) ;  /* 0x00000000000c7947 */ /* 0x000fec0003800000 */
.L_x_8500:
[----:B-----5:R-:W-:-:S05]  /*1580*/  SHF.L.U32 R53, R67, 0x10, RZ ;  /* 0x0000001043357819 */ /* 0x020fca00000006ff */
[----:B------:R-:W-:-:S04]  /*1590*/  FADD.FTZ R74, R74, R53 ;  /* 0x000000354a4a7221 */ /* 0x000fc80000010000 */
[----:B------:R-:W-:-:S07]  /*15a0*/  @P1 FADD.FTZ R74, R58, R74 ;  /* 0x0000004a3a4a1221 */ /* 0x000fce0000010000 */
.L_x_8501:
[----:B------:R-:W-:Y:S01]  /*15b0*/  SHF.L.U32 R75, R75, 0x10, RZ ;  /* 0x000000104b4b7819 */ /* 0x000fe200000006ff */
[----:B------:R-:W-:Y:S06]  /*15c0*/  @P2 BRA `(.L_x_8502) ;  /* 0x00000000000c2947 */ /* 0x000fec0003800000 */
[----:B------:R-:W-:Y:S05]  /*15d0*/  @!P1 BRA `(.L_x_8503) ;  /* 0x0000000000189947 */ /* 0x000fea0003800000 */
[----:B-----5:R-:W-:Y:S01]  /*15e0*/  FADD.FTZ R75, R59, R75 ;  /* 0x0000004b3b4b7221 */ /* 0x020fe20000010000 */
[----:B------:R-:W-:Y:S06]  /*15f0*/  BRA `(.L_x_8503) ;  /* 0x0000000000107947 */ /* 0x000fec0003800000 */
.L_x_8502:
[----:B-----5:R-:W-:-:S04]  /*1600*/  PRMT R52, R67, 0x7632, R52 ;  /* 0x0000763243347816 */ /* 0x020fc80000000034 */
[----:B------:R-:W-:-:S05]  /*1610*/  SHF.L.U32 R52, R52, 0x10, RZ ;  /* 0x0000001034347819 */ /* 0x000fca00000006ff */
[----:B------:R-:W-:-:S04]  /*1620*/  FADD.FTZ R75, R75, R52 ;  /* 0x000000344b4b7221 */ /* 0x000fc80000010000 */
[----:B------:R-:W-:-:S07]  /*1630*/  @P1 FADD.FTZ R75, R59, R75 ;  /* 0x0000004b3b4b1221 */ /* 0x000fce0000010000 */
.L_x_8503:
[C---:B------:R-:W-:Y:S02]  /*1640*/  IADD3 R181, R185.reuse, 0x20, RZ ;  /* 0x00000020b9b57810 */ /* 0x040fe40007ffe0ff */
[----:B------:R-:W-:Y:S02]  /*1650*/  LEA R82, P4, R185, UR10, 0x5 ;  /* 0x0000000ab9527c11 */ /* 0x000fe4000f8828ff */
[C---:B------:R-:W-:Y:S01]  /*1660*/  @P1 LEA R80, P5, R181.reuse, UR8, 0x5 ;  /* 0x00000008b5501c11 */ /* 0x040fe2000f8a28ff */
[----:B------:R-:W-:Y:S01]  /*1670*/  IMAD.WIDE.U32 R52, R181, 0x10, R92 ;  /* 0x00000010b5347825 */ /* 0x000fe200078e005c */
[----:B------:R-:W-:Y:S02]  /*1680*/  LEA.HI.X R83, R185, UR11, RZ, 0x5, P4 ;  /* 0x0000000bb9537c11 */ /* 0x000fe4000a0f2cff */
[C---:B------:R-:W-:Y:S02]  /*1690*/  @P0 LEA R78, P4, R181.reuse, UR18, 0x4 ;  /* 0x00000012b54e0c11 */ /* 0x040fe4000f8820ff */
[C---:B------:R-:W-:Y:S01]  /*16a0*/  @P1 LEA.HI.X R81, R181.reuse, UR9, RZ, 0x5, P5 ;  /* 0x00000009b5511c11 */ /* 0x040fe2000a8f2cff */
[----:B------:R0:W-:Y:S01]  /*16b0*/  STG.E.128 desc[UR4][R82.64], R68 ;  /* 0x0000004452007986 */ /* 0x0001e2000c101d04 */
[----:B------:R-:W-:-:S03]  /*16c0*/  @P0 LEA.HI.X R79, R181, UR19, RZ, 0x4, P4 ;  /* 0x00000013b54f0c11 */ /* 0x000fc6000a0f24ff */
[----:B------:R0:W-:Y:S04]  /*16d0*/  STG.E.128 desc[UR4][R82.64+0x10], R72 ;  /* 0x0000104852007986 */ /* 0x0001e8000c101d04 */
[----:B------:R-:W2:Y:S04]  /*16e0*/  LDG.E.128 R52, desc[UR4][R52.64] ;  /* 0x0000000434347981 */ /* 0x000ea8000c1e1d00 */
[----:B-----5:R0:W5:Y:S04]  /*16f0*/  @P0 LDG.E.128 R64, desc[UR4][R78.64] ;  /* 0x000000044e400981 */ /* 0x020168000c1e1d00 */
[----:B------:R0:W5:Y:S04]  /*1700*/  @P1 LDG.E.128 R60, desc[UR4][R80.64] ;  /* 0x00000004503c1981 */ /* 0x000168000c1e1d00 */
[----:B------:R0:W5:Y:S01]  /*1710*/  @P1 LDG.E.128 R56, desc[UR4][R80.64+0x10] ;  /* 0x0000100450381981 */ /* 0x000162000c1e1d00 */
[----:B--2---:R-:W-:-:S02]  /*1720*/  PRMT R77, R52, 0x7632, R77 ;  /* 0x00007632344d7816 */ /* 0x004fc4000000004d */
[----:B------:R-:W-:Y:S01]  /*1730*/  SHF.L.U32 R76, R52, 0x10, RZ ;  /* 0x00000010344c7819 */ /* 0x000fe200000006ff */
[----:B0-----:R-:W-:Y:S06]  /*1740*/  @P2 BRA `(.L_x_8504) ;  /* 0x00000000000c2947 */ /* 0x001fec0003800000 */
[----:B------:R-:W-:Y:S05]  /*1750*/  @!P1 BRA `(.L_x_8505) ;  /* 0x0000000000149947 */ /* 0x000fea0003800000 */
[----:B-----5:R-:W-:Y:S01]  /*1760*/  FADD.FTZ R76, R60, R76 ;  /* 0x0000004c3c4c7221 */ /* 0x020fe20000010000 */
[----:B------:R-:W-:Y:S06]  /*1770*/  BRA `(.L_x_8505) ;  /* 0x00000000000c7947 */ /* 0x000fec0003800000 */
.L_x_8504:
[----:B-----5:R-:W-:-:S05]  /*1780*/  SHF.L.U32 R79, R64, 0x10, RZ ;  /* 0x00000010404f7819 */ /* 0x020fca00000006ff */
[----:B------:R-:W-:-:S04]  /*1790*/  FADD.FTZ R76, R79, R76 ;  /* 0x0000004c4f4c7221 */ /* 0x000fc80000010000 */
[----:B------:R-:W-:-:S07]  /*17a0*/  @P1 FADD.FTZ R76, R60, R76 ;  /* 0x0000004c3c4c1221 */ /* 0x000fce0000010000 */
.L_x_8505:
[----:B------:R-:W-:Y:S01]  /*17b0*/  SHF.L.U32 R77, R77, 0x10, RZ ;  /* 0x000000104d4d7819 */ /* 0x000fe200000006ff */
[----:B------:R-:W-:Y:S06]  /*17c0*/  @P2 BRA `(.L_x_8506) ;  /* 0x00000000000c2947 */ /* 0x000fec0003800000 */
[----:B------:R-:W-:Y:S05]  /*17d0*/  @!P1 BRA `(.L_x_8507) ;  /* 0x0000000000189947 */ /* 0x000fea0003800000 */
[----:B-----5:R-:W-:Y:S01]  /*17e0*/  FADD.FTZ R77, R61, R77 ;  /* 0x0000004d3d4d7221 */ /* 0x020fe20000010000 */
[----:B------:R-:W-:Y:S06]  /*17f0*/  BRA `(.L_x_8507) ;  /* 0x0000000000107947 */ /* 0x000fec0003800000 */
.L_x_8506:
[----:B-----5:R-:W-:-:S05]  /*1800*/  PRMT R52, R64, 0x7632, R52 ;  /* 0x0000763240347816 */ /* 0x020fca0000000034 */
[----:B------:R-:W-:-:S04]  /*1810*/  IMAD.U32 R52, R52, 0x10000, RZ ;  /* 0x0001000034347824 */ /* 0x000fc800078e00ff */
[----:B------:R-:W-:-:S04]  /*1820*/  FADD.FTZ R77, R77, R52 ;  /* 0x000000344d4d7221 */ /* 0x000fc80000010000 */
[----:B------:R-:W-:-:S07]  /*1830*/  @P1 FADD.FTZ R77, R61, R77 ;  /* 0x0000004d3d4d1221 */ /* 0x000fce0000010000 */
.L_x_8507:
[C---:B------:R-:W-:Y:S02]  /*1840*/  PRMT R79, R53.reuse, 0x7632, R79 ;  /* 0x00007632354f7816 */ /* 0x040fe4000000004f */
[----:B------:R-:W-:Y:S01]  /*1850*/  SHF.L.U32 R78, R53, 0x10, RZ ;  /* 0x00000010354e7819 */ /* 0x000fe200000006ff */
[----:B------:R-:W-:Y:S06]  /*1860*/  @P2 BRA `(.L_x_8508) ;  /* 0x00000000000c2947 */ /* 0x000fec0003800000 */
[----:B------:R-:W-:Y:S05]  /*1870*/  @!P1 BRA `(.L_x_8509) ;  /* 0x0000000000149947 */ /* 0x000fea0003800000 */
[----:B-----5:R-:W-:Y:S01]  /*1880*/  FADD.FTZ R78, R62, R78 ;  /* 0x0000004e3e4e7221 */ /* 0x020fe20000010000 */
[----:B------:R-:W-:Y:S06]  /*1890*/  BRA `(.L_x_8509) ;  /* 0x00000000000c7947 */ /* 0x000fec0003800000 */
.L_x_8508:
[----:B-----5:R-:W-:-:S05]  /*18a0*/  SHF.L.U32 R53, R65, 0x10, RZ ;  /* 0x0000001041357819 */ /* 0x020fca00000006ff */
[----:B------:R-:W-:-:S04]  /*18b0*/  FADD.FTZ R78, R53, R78 ;  /* 0x0000004e354e7221 */ /* 0x000fc80000010000 */
[----:B------:R-:W-:-:S07]  /*18c0*/  @P1 FADD.FTZ R78, R62, R78 ;  /* 0x0000004e3e4e1221 */ /* 0x000fce0000010000 */
.L_x_8509:
[----:B------:R-:W-:Y:S01]  /*18d0*/  SHF.L.U32 R79, R79, 0x10, RZ ;  /* 0x000000104f4f7819 */ /* 0x000fe200000006ff */
[----:B------:R-:W-:Y:S06]  /*18e0*/  @P2 BRA `(.L_x_8510) ;  /* 0x00000000000c2947 */ /* 0x000fec0003800000 */
[----:B------:R-:W-:Y:S05]  /*18f0*/  @!P1 BRA `(.L_x_8511) ;  /* 0x0000000000189947 */ /* 0x000fea0003800000 */
[----:B-----5:R-:W-:Y:S01]  /*1900*/  FADD.FTZ R79, R63, R79 ;  /* 0x0000004f3f4f7221 */ /* 0x020fe20000010000 */
[----:B------:R-:W-:Y:S06]  /*1910*/  BRA `(.L_x_8511) ;  /* 0x0000000000107947 */ /* 0x000fec0003800000 */
.L_x_8510:
[----:B-----5:R-:W-:-:S04]  /*1920*/  PRMT R52, R65, 0x7632, R52 ;  /* 0x0000763241347816 */ /* 0x020fc80000000034 */
[----:B------:R-:W-:-:S05]  /*1930*/  SHF.L.U32 R52, R52, 0x10, RZ ;  /* 0x0000001034347819 */ /* 0x000fca00000006ff */
[----:B------:R-:W-:-:S04]  /*1940*/  FADD.FTZ R79, R79, R52 ;  /* 0x000000344f4f7221 */ /* 0x000fc80000010000 */
[----:B------:R-:W-:-:S07]  /*1950*/  @P1 FADD.FTZ R79, R63, R79 ;  /* 0x0000004f3f4f1221 */ /* 0x000fce0000010000 */
.L_x_8511:
[C---:B------:R-:W-:Y:S02]  /*1960*/  PRMT R81, R54.reuse, 0x7632, R81 ;  /* 0x0000763236517816 */ /* 0x040fe40000000051 */
[----:B------:R-:W-:Y:S01]  /*1970*/  SHF.L.U32 R80, R54, 0x10, RZ ;  /* 0x0000001036507819 */ /* 0x000fe200000006ff */
[----:B------:R-:W-:Y:S06]  /*1980*/  @P2 BRA `(.L_x_8512) ;  /* 0x00000000000c2947 */ /* 0x000fec0003800000 */
[----:B------:R-:W-:Y:S05]  /*1990*/  @!P1 BRA `(.L_x_8513) ;  /* 0x0000000000149947 */ /* 0x000fea0003800000 */
[----:B-----5:R-:W-:Y:S01]  /*19a0*/  FADD.FTZ R80, R56, R80 ;  /* 0x0000005038507221 */ /* 0x020fe20000010000 */
[----:B------:R-:W-:Y:S06]  /*19b0*/  BRA `(.L_x_8513) ;  /* 0x00000000000c7947 */ /* 0x000fec0003800000 */
.L_x_8512:
[----:B-----5:R-:W-:-:S05]  /*19c0*/  SHF.L.U32 R53, R66, 0x10, RZ ;  /* 0x0000001042357819 */ /* 0x020fca00000006ff */
[----:B------:R-:W-:-:S04]  /*19d0*/  FADD.FTZ R80, R53, R80 ;  /* 0x0000005035507221 */ /* 0x000fc80000010000 */
[----:B------:R-:W-:-:S07]  /*19e0*/  @P1 FADD.FTZ R80, R56, R80 ;  /* 0x0000005038501221 */ /* 0x000fce0000010000 */
.L_x_8513:
[----:B------:R-:W-:Y:S01]  /*19f0*/  SHF.L.U32 R81, R81, 0x10, RZ ;  /* 0x0000001051517819 */ /* 0x000fe200000006ff */
[----:B------:R-:W-:Y:S06]  /*1a00*/  @P2 BRA `(.L_x_8514) ;  /* 0x00000000000c2947 */ /* 0x000fec0003800000 */
[----:B------:R-:W-:Y:S05]  /*1a10*/  @!P1 BRA `(.L_x_8515) ;  /* 0x0000000000189947 */ /* 0x000fea0003800000 */
[----:B-----5:R-:W-:Y:S01]  /*1a20*/  FADD.FTZ R81, R57, R81 ;  /* 0x0000005139517221 */ /* 0x020fe20000010000 */
[----:B------:R-:W-:Y:S06]  /*1a30*/  BRA `(.L_x_8515) ;  /* 0x0000000000107947 */ /* 0x000fec0003800000 */
.L_x_8514:
[----:B-----5:R-:W-:-:S04]  /*1a40*/  PRMT R52, R66, 0x7632, R52 ;  /* 0x0000763242347816 */ /* 0x020fc80000000034 */
[----:B------:R-:W-:-:S05]  /*1a50*/  SHF.L.U32 R52, R52, 0x10, RZ ;  /* 0x0000001034347819 */ /* 0x000fca00000006ff */
[----:B------:R-:W-:-:S04]  /*1a60*/  FADD.FTZ R81, R81, R52 ;  /* 0x0000003451517221 */ /* 0x000fc80000010000 */
[----:B------:R-:W-:-:S07]  /*1a70*/  @P1 FADD.FTZ R81, R57, R81 ;  /* 0x0000005139511221 */ /* 0x000fce0000010000 */
.L_x_8515:
[C---:B------:R-:W-:Y:S02]  /*1a80*/  PRMT R83, R55.reuse, 0x7632, R83 ;  /* 0x0000763237537816 */ /* 0x040fe40000000053 */
[----:B------:R-:W-:Y:S01]  /*1a90*/  SHF.L.U32 R82, R55, 0x10, RZ ;  /* 0x0000001037527819 */ /* 0x000fe200000006ff */
[----:B------:R-:W-:Y:S06]  /*1aa0*/  @P2 BRA `(.L_x_8516) ;  /* 0x00000000000c2947 */ /* 0x000fec0003800000 */
[----:B------:R-:W-:Y:S05]  /*1ab0*/  @!P1 BRA `(.L_x_8517) ;  /* 0x0000000000149947 */ /* 0x000fea0003800000 */
[----:B-----5:R-:W-:Y:S01]  /*1ac0*/  FADD.FTZ R82, R58, R82 ;  /* 0x000000523a527221 */ /* 0x020fe20000010000 */
[----:B------:R-:W-:Y:S06]  /*1ad0*/  BRA `(.L_x_8517) ;  /* 0x00000000000c7947 */ /* 0x000fec0003800000 */
.L_x_8516:
[----:B-----5:R-:W-:-:S05]  /*1ae0*/  SHF.L.U32 R53, R67, 0x10, RZ ;  /* 0x0000001043357819 */ /* 0x020fca00000006ff */
[----:B------:R-:W-:-:S04]  /*1af0*/  FADD.FTZ R82, R53, R82 ;  /* 0x0000005235527221 */ /* 0x000fc80000010000 */
[----:B------:R-:W-:-:S07]  /*1b00*/  @P1 FADD.FTZ R82, R58, R82 ;  /* 0x000000523a521221 */ /* 0x000fce0000010000 */
.L_x_8517:
[----:B------:R-:W-:Y:S01]  /*1b10*/  SHF.L.U32 R83, R83, 0x10, RZ ;  /* 0x0000001053537819 */ /* 0x000fe200000006ff */
[----:B------:R-:W-:Y:S06]  /*1b20*/  @P2 BRA `(.L_x_8518) ;  /* 0x00000000000c2947 */ /* 0x000fec0003800000 */
[----:B------:R-:W-:Y:S05]  /*1b30*/  @!P1 BRA `(.L_x_8519) ;  /* 0x0000000000189947 */ /* 0x000fea0003800000 */
[----:B-----5:R-:W-:Y:S01]  /*1b40*/  FADD.FTZ R83, R59, R83 ;  /* 0x000000533b537221 */ /* 0x020fe20000010000 */
[----:B------:R-:W-:Y:S06]  /*1b50*/  BRA `(.L_x_8519) ;  /* 0x0000000000107947 */ /* 0x000fec0003800000 */
.L_x_8518:
[----:B-----5:R-:W-:-:S05]  /*1b60*/  PRMT R52, R67, 0x7632, R52 ;  /* 0x0000763243347816 */ /* 0x020fca0000000034 */
[----:B------:R-:W-:-:S04]  /*1b70*/  IMAD.U32 R52, R52, 0x10000, RZ ;  /* 0x0001000034347824 */ /* 0x000fc800078e00ff */
[----:B------:R-:W-:-:S04]  /*1b80*/  FADD.FTZ R83, R83, R52 ;  /* 0x0000003453537221 */ /* 0x000fc80000010000 */
[----:B------:R-:W-:-:S07]  /*1b90*/  @P1 FADD.FTZ R83, R59, R83 ;  /* 0x000000533b531221 */ /* 0x000fce0000010000 */
.L_x_8519:
[----:B------:R-:W-:Y:S02]  /*1ba0*/  IADD3 R187, R185, 0x40, RZ ;  /* 0x00000040b9bb7810 */ /* 0x000fe40007ffe0ff */
        /* <DEDUP_REMOVED lines=19> */
.L_x_8520:
[----:B-----5:R-:W-:-:S05]  /*1ce0*/  SHF.L.U32 R87, R64, 0x10, RZ ;  /* 0x0000001040577819 */ /* 0x020fca00000006ff */
[----:B------:R-:W-:-:S04]  /*1cf0*/  FADD.FTZ R84, R87, R84 ;  /* 0x0000005457547221 */ /* 0x000fc80000010000 */
[----:B------:R-:W-:-:S07]  /*1d00*/  @P1 FADD.FTZ R84, R60, R84 ;  /* 0x000000543c541221 */ /* 0x000fce0000010000 */
.L_x_8521:
[----:B------:R-:W-:Y:S01]  /*1d10*/  SHF.L.U32 R85, R85, 0x10, RZ ;  /* 0x0000001055557819 */ /* 0x000fe200000006ff */
[----:B------:R-:W-:Y:S06]  /*1d20*/  @P2 BRA `(.L_x_8522) ;  /* 0x00000000000c2947 */ /* 0x000fec0003800000 */
[----:B------:R-:W-:Y:S05]  /*1d30*/  @!P1 BRA `(.L_x_8523) ;  /* 0x0000000000189947 */ /* 0x000fea0003800000 */
[----:B-----5:R-:W-:Y:S01]  /*1d40*/  FADD.FTZ R85, R61, R85 ;  /* 0x000000553d557221 */ /* 0x020fe20000010000 */
[----:B------:R-:W-:Y:S06]  /*1d50*/  BRA `(.L_x_8523) ;  /* 0x0000000000107947 */ /* 0x000fec0003800000 */
.L_x_8522:
[----:B-----5:R-:W-:-:S04]  /*1d60*/  PRMT R52, R64, 0x7632, R52 ;  /* 0x0000763240347816 */ /* 0x020fc80000000034 */
[----:B------:R-:W-:-:S05]  /*1d70*/  SHF.L.U32 R52, R52, 0x10, RZ ;  /* 0x0000001034347819 */ /* 0x000fca00000006ff */
[----:B------:R-:W-:-:S04]  /*1d80*/  FADD.FTZ R85, R85, R52 ;  /* 0x0000003455557221 */ /* 0x000fc80000010000 */
[----:B------:R-:W-:-:S07]  /*1d90*/  @P1 FADD.FTZ R85, R61, R85 ;  /* 0x000000553d551221 */ /* 0x000fce0000010000 */
.L_x_8523:
[C---:B------:R-:W-:Y:S02]  /*1da0*/  PRMT R87, R53.reuse, 0x7632, R87 ;  /* 0x0000763235577816 */ /* 0x040fe40000000057 */
[----:B------:R-:W-:Y:S01]  /*1db0*/  SHF.L.U32 R86, R53, 0x10, RZ ;  /* 0x0000001035567819 */ /* 0x000fe200000006ff */
[----:B------:R-:W-:Y:S06]  /*1dc0*/  @P2 BRA `(.L_x_8524) ;  /* 0x00000000000c2947 */ /* 0x000fec0003800000 */
[----:B------:R-:W-:Y:S05]  /*1dd0*/  @!P1 BRA `(.L_x_8525) ;  /* 0x0000000000149947 */ /* 0x000fea0003800000 */
[----:B-----5:R-:W-:Y:S01]  /*1de0*/  FADD.FTZ R86, R62, R86 ;  /* 0x000000563e567221 */ /* 0x020fe20000010000 */
[----:B------:R-:W-:Y:S06]  /*1df0*/  BRA `(.L_x_8525) ;  /* 0x00000000000c7947 */ /* 0x000fec0003800000 */
.L_x_8524:
[----:B-----5:R-:W-:-:S05]  /*1e00*/  SHF.L.U32 R53, R65, 0x10, RZ ;  /* 0x0000001041357819 */ /* 0x020fca00000006ff */
[----:B------:R-:W-:-:S04]  /*1e10*/  FADD.FTZ R86, R53, R86 ;  /* 0x0000005635567221 */ /* 0x000fc80000010000 */
[----:B------:R-:W-:-:S07]  /*1e20*/  @P1 FADD.FTZ R86, R62, R86 ;  /* 0x000000563e561221 */ /* 0x000fce0000010000 */
.L_x_8525:
[----:B------:R-:W-:Y:S01]  /*1e30*/  SHF.L.U32 R87, R87, 0x10, RZ ;  /* 0x0000001057577819 */ /* 0x000fe200000006ff */
[----:B------:R-:W-:Y:S06]  /*1e40*/  @P2 BRA `(.L_x_8526) ;  /* 0x00000000000c2947 */ /* 0x000fec0003800000 */
[----:B------:R-:W-:Y:S05]  /*1e50*/  @!P1 BRA `(.L_x_8527) ;  /* 0x0000000000189947 */ /* 0x000fea0003800000 */
[----:B-----5:R-:W-:Y:S01]  /*1e60*/  FADD.FTZ R87, R63, R87 ;  /* 0x000000573f577221 */ /* 0x020fe20000010000 */
[----:B------:R-:W-:Y:S06]  /*1e70*/  BRA `(.L_x_8527) ;  /* 0x0000000000107947 */ /* 0x000fec0003800000 */
.L_x_8526:
[----:B-----5:R-:W-:-:S04]  /*1e80*/  PRMT R52, R65, 0x7632, R52 ;  /* 0x0000763241347816 */ /* 0x020fc80000000034 */
[----:B------:R-:W-:-:S05]  /*1e90*/  SHF.L.U32 R52, R52, 0x10, RZ ;  /* 0x0000001034347819 */ /* 0x000fca00000006ff */
[----:B------:R-:W-:-:S04]  /*1ea0*/  FADD.FTZ R87, R87, R52 ;  /* 0x0000003457577221 */ /* 0x000fc80000010000 */
[----:B------:R-:W-:-:S07]  /*1eb0*/  @P1 FADD.FTZ R87, R63, R87 ;  /* 0x000000573f571221 */ /* 0x000fce0000010000 */
.L_x_8527:
[C---:B------:R-:W-:Y:S02]  /*1ec0*/  PRMT R89, R54.reuse, 0x7632, R89 ;  /* 0x0000763236597816 */ /* 0x040fe40000000059 */
[----:B------:R-:W-:Y:S01]  /*1ed0*/  SHF.L.U32 R88, R54, 0x10, RZ ;  /* 0x0000001036587819 */ /* 0x000fe200000006ff */
[----:B------:R-:W-:Y:S06]  /*1ee0*/  @P2 BRA `(.L_x_8528) ;  /* 0x00000000000c2947 */ /* 0x000fec0003800000 */
[----:B------:R-:W-:Y:S05]  /*1ef0*/  @!P1 BRA `(.L_x_8529) ;  /* 0x0000000000149947 */ /* 0x000fea0003800000 */
[----:B-----5:R-:W-:Y:S01]  /*1f00*/  FADD.FTZ R88, R56, R88 ;  /* 0x0000005838587221 */ /* 0x020fe20000010000 */
[----:B------:R-:W-:Y:S06]  /*1f10*/  BRA `(.L_x_8529) ;  /* 0x00000000000c7947 */ /* 0x000fec0003800000 */
.L_x_8528:
[----:B-----5:R-:W-:-:S05]  /*1f20*/  SHF.L.U32 R53, R66, 0x10, RZ ;  /* 0x0000001042357819 */ /* 0x020fca00000006ff */
[----:B------:R-:W-:-:S04]  /*1f30*/  FADD.FTZ R88, R53, R88 ;  /* 0x0000005835587221 */ /* 0x000fc80000010000 */
[----:B------:R-:W-:-:S07]  /*1f40*/  @P1 FADD.FTZ R88, R56, R88 ;  /* 0x0000005838581221 */ /* 0x000fce0000010000 */
.L_x_8529:
[----:B------:R-:W-:Y:S01]  /*1f50*/  IMAD.U32 R89, R89, 0x10000, RZ ;  /* 0x0001000059597824 */ /* 0x000fe200078e00ff */
[----:B------:R-:W-:Y:S06]  /*1f60*/  @P2 BRA `(.L_x_8530) ;  /* 0x00000000000c2947 */ /* 0x000fec0003800000 */
[----:B------:R-:W-:Y:S05]  /*1f70*/  @!P1 BRA `(.L_x_8531) ;  /* 0x0000000000189947 */ /* 0x000fea0003800000 */
[----:B-----5:R-:W-:Y:S01]  /*1f80*/  FADD.FTZ R89, R57, R89 ;  /* 0x0000005939597221 */ /* 0x020fe20000010000 */
[----:B------:R-:W-:Y:S06]  /*1f90*/  BRA `(.L_x_8531) ;  /* 0x0000000000107947 */ /* 0x000fec0003800000 */
.L_x_8530:
[----:B-----5:R-:W-:-:S04]  /*1fa0*/  PRMT R52, R66, 0x7632, R52 ;  /* 0x0000763242347816 */ /* 0x020fc80000000034 */
[----:B------:R-:W-:-:S05]  /*1fb0*/  SHF.L.U32 R52, R52, 0x10, RZ ;  /* 0x0000001034347819 */ /* 0x000fca00000006ff */
[----:B------:R-:W-:-:S04]  /*1fc0*/  FADD.FTZ R89, R89, R52 ;  /* 0x0000003459597221 */ /* 0x000fc80000010000 */
[----:B------:R-:W-:-:S07]  /*1fd0*/  @P1 FADD.FTZ R89, R57, R89 ;  /* 0x0000005939591221 */ /* 0x000fce0000010000 */
.L_x_8531:
[C---:B------:R-:W-:Y:S02]  /*1fe0*/  PRMT R91, R55.reuse, 0x7632, R91 ;  /* 0x00007632375b7816 */ /* 0x040fe4000000005b */
[----:B------:R-:W-:Y:S01]  /*1ff0*/  SHF.L.U32 R90, R55, 0x10, RZ ;  /* 0x00000010375a7819 */ /* 0x000fe200000006ff */
[----:B------:R-:W-:Y:S06]  /*2000*/  @P2 BRA `(.L_x_8532) ;  /* 0x00000000000c2947 */ /* 0x000fec0003800000 */
[----:B------:R-:W-:Y:S05]  /*2010*/  @!P1 BRA `(.L_x_8533) ;  /* 0x0000000000149947 */ /* 0x000fea0003800000 */
[----:B-----5:R-:W-:Y:S01]  /*2020*/  FADD.FTZ R90, R58, R90 ;  /* 0x0000005a3a5a7221 */ /* 0x020fe20000010000 */
[----:B------:R-:W-:Y:S06]  /*2030*/  BRA `(.L_x_8533) ;  /* 0x00000000000c7947 */ /* 0x000fec0003800000 */
.L_x_8532:
[----:B-----5:R-:W-:-:S05]  /*2040*/  SHF.L.U32 R53, R67, 0x10, RZ ;  /* 0x0000001043357819 */ /* 0x020fca00000006ff */
[----:B------:R-:W-:-:S04]  /*2050*/  FADD.FTZ R90, R53, R90 ;  /* 0x0000005a355a7221 */ /* 0x000fc80000010000 */
[----:B------:R-:W-:-:S07]  /*2060*/  @P1 FADD.FTZ R90, R58, R90 ;  /* 0x0000005a3a5a1221 */ /* 0x000fce0000010000 */
.L_x_8533:
[----:B------:R-:W-:Y:S01]  /*2070*/  SHF.L.U32 R91, R91, 0x10, RZ ;  /* 0x000000105b5b7819 */ /* 0x000fe200000006ff */
[----:B------:R-:W-:Y:S06]  /*2080*/  @P2 BRA `(.L_x_8534) ;  /* 0x00000000000c2947 */ /* 0x000fec0003800000 */
[----:B------:R-:W-:Y:S05]  /*2090*/  @!P1 BRA `(.L_x_8535) ;  /* 0x0000000000189947 */ /* 0x000fea0003800000 */
[----:B-----5:R-:W-:Y:S01]  /*20a0*/  FADD.FTZ R91, R59, R91 ;  /* 0x0000005b3b5b7221 */ /* 0x020fe20000010000 */
[----:B------:R-:W-:Y:S06]  /*20b0*/  BRA `(.L_x_8535) ;  /* 0x0000000000107947 */ /* 0x000fec0003800000 */
.L_x_8534:
[----:B-----5:R-:W-:-:S04]  /*20c0*/  PRMT R52, R67, 0x7632, R52 ;  /* 0x0000763243347816 */ /* 0x020fc80000000034 */
[----:B------:R-:W-:-:S05]  /*20d0*/  SHF.L.U32 R52, R52, 0x10, RZ ;  /* 0x0000001034347819 */ /* 0x000fca00000006ff */
[----:B------:R-:W-:-:S04]  /*20e0*/  FADD.FTZ R91, R91, R52 ;  /* 0x000000345b5b7221 */ /* 0x000fc80000010000 */
[----:B------:R-:W-:-:S07]  /*20f0*/  @P1 FADD.FTZ R91, R59, R91 ;  /* 0x0000005b3b5b1221 */ /* 0x000fce0000010000 */
.L_x_8535:
        /* <DEDUP_REMOVED lines=20> */
.L_x_8536:
[----:B-----5:R-:W-:-:S05]  /*2240*/  SHF.L.U32 R55, R64, 0x10, RZ ;  /* 0x0000001040377819 */ /* 0x020fca00000006ff */
[----:B------:R-:W-:-:S04]  /*2250*/  FADD.FTZ R52, R55, R52 ;  /* 0x0000003437347221 */ /* 0x000fc80000010000 */
[----:B------:R-:W-:-:S07]  /*2260*/  @P1 FADD.FTZ R52, R60, R52 ;  /* 0x000000343c341221 */ /* 0x000fce0000010000 */
.L_x_8537:
[----:B------:R-:W-:Y:S01]  /*2270*/  SHF.L.U32 R53, R53, 0x10, RZ ;  /* 0x0000001035357819 */ /* 0x000fe200000006ff */
[----:B------:R-:W-:Y:S06]  /*2280*/  @P2 BRA `(.L_x_8538) ;  /* 0x00000000000c2947 */ /* 0x000fec0003800000 */
[----:B------:R-:W-:Y:S05]  /*2290*/  @!P1 BRA `(.L_x_8539) ;  /* 0x0000000000189947 */ /* 0x000fea0003800000 */
[----:B-----5:R-:W-:Y:S01]  /*22a0*/  FADD.FTZ R53, R61, R53 ;  /* 0x000000353d357221 */ /* 0x020fe20000010000 */
[----:B------:R-:W-:Y:S06]  /*22b0*/  BRA `(.L_x_8539) ;  /* 0x0000000000107947 */ /* 0x000fec0003800000 */
.L_x_8538:
[----:B-----5:R-:W-:-:S04]  /*22c0*/  PRMT R54, R64, 0x7632, R54 ;  /* 0x0000763240367816 */ /* 0x020fc80000000036 */
[----:B------:R-:W-:-:S05]  /*22d0*/  SHF.L.U32 R54, R54, 0x10, RZ ;  /* 0x0000001036367819 */ /* 0x000fca00000006ff */
[----:B------:R-:W-:-:S04]  /*22e0*/  FADD.FTZ R53, R53, R54 ;  /* 0x0000003635357221 */ /* 0x000fc80000010000 */
[----:B------:R-:W-:-:S07]  /*22f0*/  @P1 FADD.FTZ R53, R61, R53 ;  /* 0x000000353d351221 */ /* 0x000fce0000010000 */
.L_x_8539:
[C---:B------:R-:W-:Y:S02]  /*2300*/  PRMT R55, R93.reuse, 0x7632, R55 ;  /* 0x000076325d377816 */ /* 0x040fe40000000037 */
[----:B------:R-:W-:Y:S01]  /*2310*/  SHF.L.U32 R54, R93, 0x10, RZ ;  /* 0x000000105d367819 */ /* 0x000fe200000006ff */
[----:B------:R-:W-:Y:S06]  /*2320*/  @P2 BRA `(.L_x_8540) ;  /* 0x00000000000c2947 */ /* 0x000fec0003800000 */
[----:B------:R-:W-:Y:S05]  /*2330*/  @!P1 BRA `(.L_x_8541) ;  /* 0x0000000000149947 */ /* 0x000fea0003800000 */
[----:B-----5:R-:W-:Y:S01]  /*2340*/  FADD.FTZ R54, R62, R54 ;  /* 0x000000363e367221 */ /* 0x020fe20000010000 */
[----:B------:R-:W-:Y:S06]  /*2350*/  BRA `(.L_x_8541) ;  /* 0x00000000000c7947 */ /* 0x000fec0003800000 */
.L_x_8540:
[----:B-----5:R-:W-:-:S04]  /*2360*/  IMAD.U32 R93, R65, 0x10000, RZ ;  /* 0x00010000415d7824 */ /* 0x020fc800078e00ff */
[----:B------:R-:W-:-:S04]  /*2370*/  FADD.FTZ R54, R93, R54 ;  /* 0x000000365d367221 */ /* 0x000fc80000010000 */
[----:B------:R-:W-:-:S07]  /*2380*/  @P1 FADD.FTZ R54, R62, R54 ;  /* 0x000000363e361221 */ /* 0x000fce0000010000 */
.L_x_8541:
[----:B------:R-:W-:Y:S01]  /*2390*/  SHF.L.U32 R55, R55, 0x10, RZ ;  /* 0x0000001037377819 */ /* 0x000fe200000006ff */
[----:B------:R-:W-:Y:S06]  /*23a0*/  @P2 BRA `(.L_x_8542) ;  /* 0x00000000000c2947 */ /* 0x000fec0003800000 */
[----:B------:R-:W-:Y:S05]  /*23b0*/  @!P1 BRA `(.L_x_8543) ;  /* 0x0000000000189947 */ /* 0x000fea0003800000 */
[----:B-----5:R-:W-:Y:S01]  /*23c0*/  FADD.FTZ R55, R63, R55 ;  /* 0x000000373f377221 */ /* 0x020fe20000010000 */
[----:B------:R-:W-:Y:S06]  /*23d0*/  BRA `(.L_x_8543) ;  /* 0x0000000000107947 */ /* 0x000fec0003800000 */
.L_x_8542:
[----:B-----5:R-:W-:-:S04]  /*23e0*/  PRMT R92, R65, 0x7632, R92 ;  /* 0x00007632415c7816 */ /* 0x020fc8000000005c */
[----:B------:R-:W-:-:S05]  /*23f0*/  SHF.L.U32 R92, R92, 0x10, RZ ;  /* 0x000000105c5c7819 */ /* 0x000fca00000006ff */
[----:B------:R-:W-:-:S04]  /*2400*/  FADD.FTZ R55, R55, R92 ;  /* 0x0000005c37377221 */ /* 0x000fc80000010000 */
[----:B------:R-:W-:-:S07]  /*2410*/  @P1 FADD.FTZ R55, R63, R55 ;  /* 0x000000373f371221 */ /* 0x000fce0000010000 */
.L_x_8543:
[C---:B------:R-:W-:Y:S02]  /*2420*/  PRMT R93, R94.reuse, 0x7632, R93 ;  /* 0x000076325e5d7816 */ /* 0x040fe4000000005d */
[----:B------:R-:W-:Y:S01]  /*2430*/  SHF.L.U32 R92, R94, 0x10, RZ ;  /* 0x000000105e5c7819 */ /* 0x000fe200000006ff */
[----:B------:R-:W-:Y:S06]  /*2440*/  @P2 BRA `(.L_x_8544) ;  /* 0x00000000000c2947 */ /* 0x000fec0003800000 */
[----:B------:R-:W-:Y:S05]  /*2450*/  @!P1 BRA `(.L_x_8545) ;  /* 0x0000000000149947 */ /* 0x000fea0003800000 */
[----:B-----5:R-:W-:Y:S01]  /*2460*/  FADD.FTZ R92, R56, R92 ;  /* 0x0000005c385c7221 */ /* 0x020fe20000010000 */
[----:B------:R-:W-:Y:S06]  /*2470*/  BRA `(.L_x_8545) ;  /* 0x00000000000c7947 */ /* 0x000fec0003800000 */
.L_x_8544:
[----:B-----5:R-:W-:-:S05]  /*2480*/  SHF.L.U32 R151, R66, 0x10, RZ ;  /* 0x0000001042977819 */ /* 0x020fca00000006ff */
[----:B------:R-:W-:-:S04]  /*2490*/  FADD.FTZ R92, R151, R92 ;  /* 0x0000005c975c7221 */ /* 0x000fc80000010000 */
[----:B------:R-:W-:-:S07]  /*24a0*/  @P1 FADD.FTZ R92, R56, R92 ;  /* 0x0000005c385c1221 */ /* 0x000fce0000010000 */
.L_x_8545:
[----:B------:R-:W-:Y:S01]  /*24b0*/  SHF.L.U32 R93, R93, 0x10, RZ ;  /* 0x000000105d5d7819 */ /* 0x000fe200000006ff */
[----:B------:R-:W-:Y:S06]  /*24c0*/  @P2 BRA `(.L_x_8546) ;  /* 0x00000000000c2947 */ /* 0x000fec0003800000 */
[----:B------:R-:W-:Y:S05]  /*24d0*/  @!P1 BRA `(.L_x_8547) ;  /* 0x0000000000189947 */ /* 0x000fea0003800000 */
[----:B-----5:R-:W-:Y:S01]  /*24e0*/  FADD.FTZ R93, R57, R93 ;  /* 0x0000005d395d7221 */ /* 0x020fe20000010000 */
[----:B------:R-:W-:Y:S06]  /*24f0*/  BRA `(.L_x_8547) ;  /* 0x0000000000107947 */ /* 0x000fec0003800000 */
.L_x_8546:
[----:B-----5:R-:W-:-:S04]  /*2500*/  PRMT R94, R66, 0x7632, R94 ;  /* 0x00007632425e7816 */ /* 0x020fc8000000005e */
[----:B------:R-:W-:-:S05]  /*2510*/  SHF.L.U32 R94, R94, 0x10, RZ ;  /* 0x000000105e5e7819 */ /* 0x000fca00000006ff */
[----:B------:R-:W-:-:S04]  /*2520*/  FADD.FTZ R93, R93, R94 ;  /* 0x0000005e5d5d7221 */ /* 0x000fc80000010000 */
[----:B------:R-:W-:-:S07]  /*2530*/  @P1 FADD.FTZ R93, R57, R93 ;  /* 0x0000005d395d1221 */ /* 0x000fce0000010000 */
.L_x_8547:
[C---:B------:R-:W-:Y:S02]  /*2540*/  PRMT R150, R95.reuse, 0x7632, R150 ;  /* 0x000076325f967816 */ /* 0x040fe40000000096 */
[----:B------:R-:W-:Y:S01]  /*2550*/  SHF.L.U32 R94, R95, 0x10, RZ ;  /* 0x000000105f5e7819 */ /* 0x000fe200000006ff */
[----:B------:R-:W-:Y:S06]  /*2560*/  @P2 BRA `(.L_x_8548) ;  /* 0x00000000000c2947 */ /* 0x000fec0003800000 */
[----:B------:R-:W-:Y:S05]  /*2570*/  @!P1 BRA `(.L_x_8549) ;  /* 0x0000000000149947 */ /* 0x000fea0003800000 */
[----:B-----5:R-:W-:Y:S01]  /*2580*/  FADD.FTZ R94, R58, R94 ;  /* 0x0000005e3a5e7221 */ /* 0x020fe20000010000 */
[----:B------:R-:W-:Y:S06]  /*2590*/  BRA `(.L_x_8549) ;  /* 0x00000000000c7947 */ /* 0x000fec0003800000 */
.L_x_8548:
[----:B-----5:R-:W-:-:S05]  /*25a0*/  SHF.L.U32 R95, R67, 0x10, RZ ;  /* 0x00000010435f7819 */ /* 0x020fca00000006ff */
[----:B------:R-:W-:-:S04]  /*25b0*/  FADD.FTZ R94, R95, R94 ;  /* 0x0000005e5f5e7221 */ /* 0x000fc80000010000 */
[----:B------:R-:W-:-:S07]  /*25c0*/  @P1 FADD.FTZ R94, R58, R94 ;  /* 0x0000005e3a5e1221 */ /* 0x000fce0000010000 */
.L_x_8549:
[----:B------:R-:W-:Y:S01]  /*25d0*/  SHF.L.U32 R95, R150, 0x10, RZ ;  /* 0x00000010965f7819 */ /* 0x000fe200000006ff */
[----:B------:R-:W-:Y:S06]  /*25e0*/  @P2 BRA `(.L_x_8550) ;  /* 0x00000000000c2947 */ /* 0x000fec0003800000 */
[----:B------:R-:W-:Y:S05]  /*25f0*/  @!P1 BRA `(.L_x_8551) ;  /* 0x0000000000189947 */ /* 0x000fea0003800000 */
[----:B-----5:R-:W-:Y:S01]  /*2600*/  FADD.FTZ R95, R59, R95 ;  /* 0x0000005f3b5f7221 */ /* 0x020fe20000010000 */
[----:B------:R-:W-:Y:S06]  /*2610*/  BRA `(.L_x_8551) ;  /* 0x0000000000107947 */ /* 0x000fec0003800000 */
.L_x_8550:
[----:B-----5:R-:W-:-:S04]  /*2620*/  PRMT R150, R67, 0x7632, R150 ;  /* 0x0000763243967816 */ /* 0x020fc80000000096 */
[----:B------:R-:W-:-:S05]  /*2630*/  SHF.L.U32 R150, R150, 0x10, RZ ;  /* 0x0000001096967819 */ /* 0x000fca00000006ff */
[----:B------:R-:W-:-:S04]  /*2640*/  FADD.FTZ R95, R95, R150 ;  /* 0x000000965f5f7221 */ /* 0x000fc80000010000 */
[----:B------:R-:W-:-:S07]  /*2650*/  @P1 FADD.FTZ R95, R59, R95 ;  /* 0x0000005f3b5f1221 */ /* 0x000fce0000010000 */
.L_x_8551:
[----:B------:R-:W-:Y:S01]  /*2660*/  FADD.FTZ R150, RZ, R68 ;  /* 0x00000044ff967221 */ /* 0x000fe20000010000 */
[----:B------:R-:W-:-:S03]  /*2670*/  UMOV UR6, 0xffffffff ;  /* 0xffffffff00067882 */ /* 0x000fc60000000000 */
        /* <DEDUP_REMOVED lines=23> */
[----:B------:R-:W-:-:S03]  /*27f0*/  LEA R150, P1, R183, UR10, 0x5 ;  /* 0x0000000ab7967c11 */ /* 0x000fc6000f8228ff */
[----:B------:R-:W-:Y:S01]  /*2800*/  FADD.FTZ R152, R151, R52 ;  /* 0x0000003497987221 */ /* 0x000fe20000010000 */
[----:B------:R-:W-:Y:S02]  /*2810*/  LEA.HI.X R151, R183, UR11, RZ, 0x5, P1 ;  /* 0x0000000bb7977c11 */ /* 0x000fe400088f2cff */
[----:B------:R-:W-:Y:S01]  /*2820*/  ISETP.NE.AND P1, PT, R104, RZ, PT ;  /* 0x000000ff6800720c */ /* 0x000fe20003f25270 */
[----:B------:R-:W-:Y:S02]  /*2830*/  FADD.FTZ R153, R152, R53 ;  /* 0x0000003598997221 */ /* 0x000fe40000010000 */
[----:B------:R0:W-:Y:S02]  /*2840*/  STG.E.128 desc[UR4][R150.64], R52 ;  /* 0x0000003496007986 */ /* 0x0001e4000c101d04 */
[----:B------:R-:W-:Y:S02]  /*2850*/  FADD.FTZ R152, R153, R54 ;  /* 0x0000003699987221 */ /* 0x000fe40000010000 */
[----:B------:R0:W-:Y:S02]  /*2860*/  STG.E.128 desc[UR4][R150.64+0x10], R92 ;  /* 0x0000105c96007986 */ /* 0x0001e4000c101d04 */
[----:B------:R-:W-:-:S04]  /*2870*/  FADD.FTZ R153, R152, R55 ;  /* 0x0000003798997221 */ /* 0x000fc80000010000 */
[----:B------:R-:W-:-:S04]  /*2880*/  FADD.FTZ R152, R153, R92 ;  /* 0x0000005c99987221 */ /* 0x000fc80000010000 */
[----:B------:R-:W-:-:S04]  /*2890*/  FADD.FTZ R153, R152, R93 ;  /* 0x0000005d98997221 */ /* 0x000fc80000010000 */
[----:B------:R-:W-:-:S04]  /*28a0*/  FADD.FTZ R152, R153, R94 ;  /* 0x0000005e99987221 */ /* 0x000fc80000010000 */
[----:B------:R-:W-:Y:S01]  /*28b0*/  FADD.FTZ R153, R152, R95 ;  /* 0x0000005f98997221 */ /* 0x000fe20000010000 */
[----:B0-----:R-:W-:Y:S06]  /*28c0*/  BRA.DIV UR6, `(.L_x_8552) ;  /* 0x0000001206a07947 */ /* 0x001fec000b800000 */
        /* <DEDUP_REMOVED lines=85> */
.L_x_8565:
[----:B-1----:R-:W-:Y:S01]  /*2e20*/  FADD.FTZ R153, R180, R191 ;  /* 0x000000bfb4997221 */ /* 0x002fe20000010000 */
[----:B0-----:R-:W-:-:S03]  /*2e30*/  FSEL R180, R151, RZ, !P3 ;  /* 0x000000ff97b47208 */ /* 0x001fc60005800000 */
[----:B------:R-:W-:Y:S02]  /*2e40*/  FFMA.FTZ R153, R153, R152, UR12 ;  /* 0x0000000c99997e23 */ /* 0x000fe40008010098 */
[C---:B------:R-:W-:Y:S01]  /*2e50*/  FADD.FTZ R186, -R180.reuse, R70 ;  /* 0x00000046b4ba7221 */ /* 0x040fe20000010100 */
[----:B------:R-:W-:Y:S01]  /*2e60*/  FMUL.FTZ R70, R151, R151 ;  /* 0x0000009797467220 */ /* 0x000fe20000410000 */
[C---:B------:R-:W-:Y:S01]  /*2e70*/  FADD.FTZ R182, -R180.reuse, R68 ;  /* 0x00000044b4b67221 */ /* 0x040fe20000010100 */
[C---:B------:R-:W-:Y:S01]  /*2e80*/  FADD.FTZ R184, -R180.reuse, R69 ;  /* 0x00000045b4b87221 */ /* 0x040fe20000010100 */
[----:B------:R-:W-:Y:S01]  /*2e90*/  FADD.FTZ R152, -R180, R79 ;  /* 0x0000004fb4987221 */ /* 0x000fe20000010100 */
[----:B------:R-:W0:Y:S01]  /*2ea0*/  @!P1 LDC.64 R68, c[0x0][0x250] ;  /* 0x00009400ff449b82 */ /* 0x000e220000000a00 */
[----:B------:R-:W-:Y:S01]  /*2eb0*/  FSEL R70, R70, RZ, P3 ;  /* 0x000000ff46467208 */ /* 0x000fe20001800000 */
[C---:B------:R-:W-:Y:S01]  /*2ec0*/  FADD.FTZ R188, -R180.reuse, R71 ;  /* 0x00000047b4bc7221 */ /* 0x040fe20000010100 */
[C---:B------:R-:W-:Y:S01]  /*2ed0*/  FADD.FTZ R190, -R180.reuse, R72 ;  /* 0x00000048b4be7221 */ /* 0x040fe20000010100 */
[C---:B------:R-:W-:Y:S01]  /*2ee0*/  FADD.FTZ R192, -R180.reuse, R73 ;  /* 0x00000049b4c07221 */ /* 0x040fe20000010100 */
[C---:B------:R-:W-:Y:S01]  /*2ef0*/  FADD.FTZ R210, -R180.reuse, R52 ;  /* 0x00000034b4d27221 */ /* 0x040fe20000010100 */
[----:B------:R-:W-:Y:S01]  /*2f00*/  FADD.FTZ R70, R153, R70 ;  /* 0x0000004699467221 */ /* 0x000fe20000010000 */
[C---:B------:R-:W-:Y:S01]  /*2f10*/  FADD.FTZ R212, -R180.reuse, R53 ;  /* 0x00000035b4d47221 */ /* 0x040fe20000010100 */
[----:B------:R-:W1:Y:S01]  /*2f20*/  @!P1 LDC.64 R72, c[0x0][0x258] ;  /* 0x00009600ff489b82 */ /* 0x000e620000000a00 */
        /* <DEDUP_REMOVED lines=28> */
[C---:B------:R-:W-:Y:S01]  /*30f0*/  FMUL.FTZ R71, R79.reuse, R74 ;  /* 0x0000004a4f477220 */ /* 0x040fe20000410000 */
[----:B------:R-:W-:Y:S01]  /*3100*/  FMUL.FTZ R75, R79, R194 ;  /* 0x000000c24f4b7220 */ /* 0x000fe20000410000 */
[----:B------:R-:W-:Y:S01]  /*3110*/  F2FP.BF16.F32.PACK_AB R52, R53, R52 ;  /* 0x000000343534723e */ /* 0x000fe200000010ff */
[----:B------:R0:W-:Y:S01]  /*3120*/  @!P1 STG.E desc[UR4][R68.64], R151 ;  /* 0x0000009744009986 */ /* 0x0001e2000c101904 */
[----:B------:R-:W-:Y:S01]  /*3130*/  F2FP.BF16.F32.PACK_AB R53, R55, R54 ;  /* 0x000000363735723e */ /* 0x000fe200000010ff */
[----:B------:R-:W-:Y:S01]  /*3140*/  FFMA.FTZ R54, R26, R190, R103 ;  /* 0x000000be1a367223 */ /* 0x000fe20000010067 */
[----:B------:R-:W-:Y:S01]  /*3150*/  FFMA.FTZ R55, R147, R192, R114 ;  /* 0x000000c093377223 */ /* 0x000fe20000010072 */
[C---:B------:R-:W-:Y:S01]  /*3160*/  FFMA.FTZ R74, R71.reuse, R25, R100 ;  /* 0x00000019474a7223 */ /* 0x040fe20000010064 */
[----:B------:R-:W-:Y:S01]  /*3170*/  FFMA.FTZ R71, R71, R21, R42 ;  /* 0x0000001547477223 */ /* 0x000fe2000001002a */
[----:B------:R-:W-:Y:S01]  /*3180*/  FFMA.FTZ R70, R22, R190, R41 ;  /* 0x000000be16467223 */ /* 0x000fe20000010029 */
[----:B------:R-:W-:Y:S01]  /*3190*/  FMUL.FTZ R81, R79, R82 ;  /* 0x000000524f517220 */ /* 0x000fe20000410000 */
[----:B------:R-:W-:Y:S01]  /*31a0*/  F2FP.BF16.F32.PACK_AB R54, R55, R54 ;  /* 0x000000363736723e */ /* 0x000fe200000010ff */
[C---:B------:R-:W-:Y:S01]  /*31b0*/  FMUL.FTZ R178, R79.reuse, R178 ;  /* 0x000000b24fb27220 */ /* 0x040fe20000410000 */
[----:B------:R-:W-:Y:S01]  /*31c0*/  FMUL.FTZ R150, R79, R150 ;  /* 0x000000964f967220 */ /* 0x000fe20000410000 */
[----:B------:R-:W-:Y:S01]  /*31d0*/  FADD.FTZ R88, -R180, R88 ;  /* 0x00000058b4587221 */ /* 0x000fe20000010100 */
[C---:B0-----:R-:W-:Y:S01]  /*31e0*/  FFMA.FTZ R69, R75.reuse, R149, R116 ;  /* 0x000000954b457223 */ /* 0x041fe20000010074 */
[----:B------:R-:W-:Y:S01]  /*31f0*/  FFMA.FTZ R68, R75, R148, R117 ;  /* 0x000000944b447223 */ /* 0x000fe20000010075 */
[----:B------:R-:W-:Y:S01]  /*3200*/  FFMA.FTZ R75, R146, R192, R115 ;  /* 0x000000c0924b7223 */ /* 0x000fe20000010073 */
[C---:B------:R-:W-:Y:S01]  /*3210*/  FADD.FTZ R206, -R180.reuse, R89 ;  /* 0x00000059b4ce7221 */ /* 0x040fe20000010100 */
[C---:B------:R-:W-:Y:S01]  /*3220*/  FADD.FTZ R90, -R180.reuse, R90 ;  /* 0x0000005ab45a7221 */ /* 0x040fe20000010100 */
[----:B------:R-:W-:Y:S01]  /*3230*/  F2FP.BF16.F32.PACK_AB R55, R69, R74 ;  /* 0x0000004a4537723e */ /* 0x000fe200000010ff */
[C---:B------:R-:W-:Y:S01]  /*3240*/  FADD.FTZ R208, -R180.reuse, R91 ;  /* 0x0000005bb4d07221 */ /* 0x040fe20000010100 */
[----:B------:R-:W-:Y:S01]  /*3250*/  SHF.L.U32 R74, R185, 0x4, RZ ;  /* 0x00000004b94a7819 */ /* 0x000fe200000006ff */
[C---:B------:R-:W-:Y:S01]  /*3260*/  FADD.FTZ R218, -R180.reuse, R93 ;  /* 0x0000005db4da7221 */ /* 0x040fe20000010100 */
[----:B------:R-:W-:Y:S01]  /*3270*/  SHF.R.U32.HI R185, RZ, 0x1c, R185 ;  /* 0x0000001cffb97819 */ /* 0x000fe200000116b9 */
[----:B------:R-:W-:Y:S01]  /*3280*/  FADD.FTZ R220, -R180, R94 ;  /* 0x0000005eb4dc7221 */ /* 0x000fe20000010100 */
[----:B------:R-:W-:Y:S01]  /*3290*/  IADD3 R76, P2, R74, UR14, RZ ;  /* 0x0000000e4a4c7c10 */ /* 0x000fe2000ff5e0ff */
[----:B------:R-:W-:Y:S01]  /*32a0*/  FADD.FTZ R222, -R180, R95 ;  /* 0x0000005fb4de7221 */ /* 0x000fe20000010100 */
[----:B------:R-:W-:Y:S01]  /*32b0*/  F2FP.BF16.F32.PACK_AB R71, R68, R71 ;  /* 0x000000474447723e */ /* 0x000fe200000010ff */
[----:B------:R-:W-:Y:S01]  /*32c0*/  FFMA.FTZ R68, R24, R182, R43 ;  /* 0x000000b618447223 */ /* 0x000fe2000001002b */
[----:B------:R-:W-:Y:S01]  /*32d0*/  F2FP.BF16.F32.PACK_AB R70, R75, R70 ;  /* 0x000000464b46723e */ /* 0x000fe200000010ff */
[----:B------:R-:W-:Y:S01]  /*32e0*/  FFMA.FTZ R75, R142, R184, R111 ;  /* 0x000000b88e4b7223 */ /* 0x000fe2000001006f */
[----:B-1----:R-:W-:-:S04]  /*32f0*/  @!P1 IMAD.WIDE R72, R179, 0x4, R72 ;  /* 0x00000004b3489825 */ /* 0x002fc800078e0248 */
[----:B------:R-:W-:Y:S01]  /*3300*/  FFMA.FTZ R69, R23, R186, R44 ;  /* 0x000000ba17457223 */ /* 0x000fe2000001002c */
[----:B------:R-:W-:Y:S01]  /*3310*/  FFMA.FTZ R188, R144, R188, R113 ;  /* 0x000000bc90bc7223 */ /* 0x000fe20000010071 */
[C---:B------:R-:W-:Y:S01]  /*3320*/  FMUL.FTZ R180, R79.reuse, R92 ;  /* 0x0000005c4fb47220 */ /* 0x040fe20000410000 */
[----:B------:R-:W-:Y:S01]  /*3330*/  IADD3 R74, P4, R74, UR16, RZ ;  /* 0x000000104a4a7c10 */ /* 0x000fe2000ff9e0ff */
[----:B------:R-:W-:Y:S01]  /*3340*/  FMUL.FTZ R80, R79, R78 ;  /* 0x0000004e4f507220 */ /* 0x000fe20000410000 */
[----:B------:R-:W-:Y:S01]  /*3350*/  IADD3.X R77, R185, UR15, RZ, P2, !PT ;  /* 0x0000000fb94d7c10 */ /* 0x000fe200097fe4ff */
[----:B------:R-:W-:Y:S01]  /*3360*/  FMUL.FTZ R95, R79, R200 ;  /* 0x000000c84f5f7220 */ /* 0x000fe20000410000 */
[C---:B------:R-:W-:Y:S01]  /*3370*/  FFMA.FTZ R92, R81.reuse, R17, R96 ;  /* 0x00000011515c7223 */ /* 0x040fe20000010060 */
[----:B------:R-:W-:Y:S01]  /*3380*/  FFMA.FTZ R93, R81, R13, R38 ;  /* 0x0000000d515d7223 */ /* 0x000fe20000010026 */
[----:B------:R-:W-:Y:S01]  /*3390*/  FFMA.FTZ R78, R20, R178, R101 ;  /* 0x000000b2144e7223 */ /* 0x000fe20000010065 */
[----:B------:R-:W-:Y:S01]  /*33a0*/  FFMA.FTZ R81, R155, R150, R118 ;  /* 0x000000969b517223 */ /* 0x000fe20000010076 */
[----:B------:R-:W-:Y:S01]  /*33b0*/  F2FP.BF16.F32.PACK_AB R68, R75, R68 ;  /* 0x000000444b44723e */ /* 0x000fe200000010ff */
[----:B------:R0:W-:Y:S01]  /*33c0*/  @!P1 STG.E desc[UR4][R72.64], R79 ;  /* 0x0000004f48009986 */ /* 0x0001e2000c101904 */
[----:B------:R-:W-:Y:S01]  /*33d0*/  F2FP.BF16.F32.PACK_AB R69, R188, R69 ;  /* 0x00000045bc45723e */ /* 0x000fe200000010ff */
[----:B------:R-:W-:Y:S01]  /*33e0*/  FMUL.FTZ R196, R79, R196 ;  /* 0x000000c44fc47220 */ /* 0x000fe20000410000 */
[----:B------:R-:W-:Y:S01]  /*33f0*/  IADD3.X R75, R185, UR17, RZ, P4, !PT ;  /* 0x00000011b94b7c10 */ /* 0x000fe2000a7fe4ff */
[----:B------:R1:W-:Y:S01]  /*3400*/  STG.E.128 desc[UR4][R76.64], R52 ;  /* 0x000000344c007986 */ /* 0x0003e2000c101d04 */
[C---:B------:R-:W-:Y:S01]  /*3410*/  FMUL.FTZ R198, R79.reuse, R198 ;  /* 0x000000c64fc67220 */ /* 0x040fe20000410000 */
[C---:B------:R-:W-:Y:S01]  /*3420*/  FMUL.FTZ R152, R79.reuse, R152 ;  /* 0x000000984f987220 */ /* 0x040fe20000410000 */
[C---:B------:R-:W-:Y:S01]  /*3430*/  FMUL.FTZ R151, R79.reuse, R86 ;  /* 0x000000564f977220 */ /* 0x040fe20000410000 */
[C---:B------:R-:W-:Y:S01]  /*3440*/  FMUL.FTZ R204, R79.reuse, R204 ;  /* 0x000000cc4fcc7220 */ /* 0x040fe20000410000 */
[C---:B------:R-:W-:Y:S01]  /*3450*/  FMUL.FTZ R94, R79.reuse, R84 ;  /* 0x000000544f5e7220 */ /* 0x040fe20000410000 */
[C---:B------:R-:W-:Y:S01]  /*3460*/  FMUL.FTZ R202, R79.reuse, R202 ;  /* 0x000000ca4fca7220 */ /* 0x040fe20000410000 */
[----:B------:R-:W-:Y:S01]  /*3470*/  FMUL.FTZ R185, R79, R90 ;  /* 0x0000005a4fb97220 */ /* 0x000fe20000410000 */
[C---:B0-----:R-:W-:Y:S01]  /*3480*/  FFMA.FTZ R73, R95.reuse, R161, R124 ;  /* 0x000000a15f497223 */ /* 0x041fe2000001007c */
[----:B------:R-:W-:Y:S01]  /*3490*/  FFMA.FTZ R72, R95, R160, R125 ;  /* 0x000000a05f487223 */ /* 0x000fe2000001007d */
        /* <DEDUP_REMOVED lines=8> */
[----:B-1----:R-:W-:Y:S01]  /*3520*/  F2FP.BF16.F32.PACK_AB R52, R81, R78 ;  /* 0x0000004e5134723e */ /* 0x002fe200000010ff */
[----:B------:R-:W-:Y:S01]  /*3530*/  IMAD.SHL.U32 R78, R181, 0x10, RZ ;  /* 0x00000010b54e7824 */ /* 0x000fe200078e00ff */
[----:B------:R-:W-:Y:S01]  /*3540*/  F2FP.BF16.F32.PACK_AB R55, R73, R92 ;  /* 0x0000005c4937723e */ /* 0x000fe200000010ff */
[C---:B------:R-:W-:Y:S01]  /*3550*/  FMUL.FTZ R86, R79.reuse, R218 ;  /* 0x000000da4f567220 */ /* 0x040fe20000410000 */
[C---:B------:R-:W-:Y:S01]  /*3560*/  FMUL.FTZ R220, R79.reuse, R220 ;  /* 0x000000dc4fdc7220 */ /* 0x040fe20000410000 */
[----:B------:R-:W-:Y:S01]  /*3570*/  FMUL.FTZ R87, R79, R222 ;  /* 0x000000de4f577220 */ /* 0x000fe20000410000 */
[----:B------:R-:W-:Y:S01]  /*3580*/  FFMA.FTZ R90, R18, R196, R99 ;  /* 0x000000c4125a7223 */ /* 0x000fe20000010063 */
[----:B------:R-:W-:Y:S01]  /*3590*/  FFMA.FTZ R91, R159, R198, R122 ;  /* 0x000000c69f5b7223 */ /* 0x000fe2000001007a */
[----:B------:R-:W-:Y:S01]  /*35a0*/  FFMA.FTZ R73, R154, R150, R119 ;  /* 0x000000969a497223 */ /* 0x000fe20000010077 */
[----:B------:R-:W-:Y:S01]  /*35b0*/  FFMA.FTZ R88, R19, R80, R98 ;  /* 0x0000005013587223 */ /* 0x000fe20000010062 */
[----:B0-----:R-:W-:Y:S01]  /*35c0*/  FFMA.FTZ R68, R16, R178, R39 ;  /* 0x000000b210447223 */ /* 0x001fe20000010027 */
[----:B------:R-:W-:Y:S01]  /*35d0*/  FFMA.FTZ R89, R157, R152, R120 ;  /* 0x000000989d597223 */ /* 0x000fe20000010078 */
        /* <DEDUP_REMOVED lines=9> */
[----:B------:R-:W-:Y:S01]  /*3670*/  SHF.R.U32.HI R181, RZ, 0x1c, R181 ;  /* 0x0000001cffb57819 */ /* 0x000fe200000116b5 */
[----:B------:R-:W-:Y:S01]  /*3680*/  FFMA.FTZ R94, R8, R94, R35 ;  /* 0x0000005e085e7223 */ /* 0x000fe20000010023 */
[C---:B------:R-:W-:Y:S01]  /*3690*/  IADD3 R80, P1, R78.reuse, UR14, RZ ;  /* 0x0000000e4e507c10 */ /* 0x040fe2000ff3e0ff */
[----:B------:R-:W-:Y:S01]  /*36a0*/  FFMA.FTZ R151, R7, R151, R36 ;  /* 0x0000009707977223 */ /* 0x000fe20000010024 */
[----:B------:R-:W-:Y:S01]  /*36b0*/  IADD3 R78, P2, R78, UR16, RZ ;  /* 0x000000104e4e7c10 */ /* 0x000fe2000ff5e0ff */
[----:B------:R-:W-:Y:S01]  /*36c0*/  FFMA.FTZ R204, R164, R204, R129 ;  /* 0x000000cca4cc7223 */ /* 0x000fe20000010081 */
[----:B------:R-:W-:-:S02]  /*36d0*/  F2FP.BF16.F32.PACK_AB R54, R91, R90 ;  /* 0x0000005a5b36723e */ /* 0x000fc400000010ff */
[----:B------:R-:W-:Y:S02]  /*36e0*/  F2FP.BF16.F32.PACK_AB R68, R73, R68 ;  /* 0x000000444944723e */ /* 0x000fe400000010ff */
[----:B------:R-:W-:Y:S01]  /*36f0*/  F2FP.BF16.F32.PACK_AB R53, R89, R88 ;  /* 0x000000585935723e */ /* 0x000fe200000010ff */
[----:B------:R-:W-:Y:S01]  /*3700*/  FFMA.FTZ R88, R208, R169, R132 ;  /* 0x000000a9d0587223 */ /* 0x000fe20000010084 */
[----:B------:R-:W-:Y:S01]  /*3710*/  F2FP.BF16.F32.PACK_AB R70, R75, R70 ;  /* 0x000000464b46723e */ /* 0x000fe200000010ff */
[----:B------:R-:W-:Y:S01]  /*3720*/  FFMA.FTZ R75, R167, R206, R130 ;  /* 0x000000cea74b7223 */ /* 0x000fe20000010082 */
[----:B------:R-:W-:Y:S01]  /*3730*/  F2FP.BF16.F32.PACK_AB R73, R79, R74 ;  /* 0x0000004a4f49723e */ /* 0x000fe200000010ff */
[-C--:B------:R-:W-:Y:S01]  /*3740*/  FFMA.FTZ R74, R10, R153.reuse, R51 ;  /* 0x000000990a4a7223 */ /* 0x080fe20000010033 */
[----:B------:R-:W-:Y:S01]  /*3750*/  SHF.L.U32 R90, R187, 0x4, RZ ;  /* 0x00000004bb5a7819 */ /* 0x000fe200000006ff */
[----:B------:R-:W-:Y:S01]  /*3760*/  FFMA.FTZ R89, R162, R202, R127 ;  /* 0x000000caa2597223 */ /* 0x000fe2000001007f */
[----:B------:R-:W-:Y:S01]  /*3770*/  IADD3.X R81, R181, UR15, RZ, P1, !PT ;  /* 0x0000000fb5517c10 */ /* 0x000fe20008ffe4ff */
[----:B------:R-:W-:Y:S01]  /*3780*/  FFMA.FTZ R153, R6, R153, R33 ;  /* 0x0000009906997223 */ /* 0x000fe20000010021 */
[----:B------:R-:W-:Y:S01]  /*3790*/  F2FP.BF16.F32.PACK_AB R69, R152, R69 ;  /* 0x000000459845723e */ /* 0x000fe200000010ff */
[----:B------:R-:W-:Y:S01]  /*37a0*/  FFMA.FTZ R208, R208, R168, R133 ;  /* 0x000000a8d0d07223 */ /* 0x000fe20000010085 */
[----:B------:R-:W-:Y:S01]  /*37b0*/  F2FP.BF16.F32.PACK_AB R72, R77, R72 ;  /* 0x000000484d48723e */ /* 0x000fe200000010ff */
[----:B------:R-:W-:Y:S01]  /*37c0*/  FFMA.FTZ R77, R185, R9, R48 ;  /* 0x00000009b94d7223 */ /* 0x000fe20000010030 */
[----:B------:R-:W-:Y:S01]  /*37d0*/  IADD3.X R79, R181, UR17, RZ, P2, !PT ;  /* 0x00000011b54f7c10 */ /* 0x000fe200097fe4ff */
[----:B------:R0:W-:Y:S01]  /*37e0*/  STG.E.128 desc[UR4][R80.64], R52 ;  /* 0x0000003450007986 */ /* 0x0001e2000c101d04 */
[----:B------:R-:W-:Y:S01]  /*37f0*/  SHF.R.U32.HI R187, RZ, 0x1c, R187 ;  /* 0x0000001cffbb7819 */ /* 0x000fe200000116bb */
[----:B------:R-:W-:Y:S01]  /*3800*/  FFMA.FTZ R185, R185, R5, R34 ;  /* 0x00000005b9b97223 */ /* 0x000fe20000010022 */
[----:B------:R-:W-:Y:S01]  /*3810*/  IADD3 R76, P4, R90, UR14, RZ ;  /* 0x0000000e5a4c7c10 */ /* 0x000fe2000ff9e0ff */
[----:B------:R1:W-:Y:S01]  /*3820*/  STG.E.128 desc[UR4][R78.64], R68 ;  /* 0x000000444e007986 */ /* 0x0003e2000c101d04 */
[----:B------:R-:W-:Y:S01]  /*3830*/  F2FP.BF16.F32.PACK_AB R74, R75, R74 ;  /* 0x0000004a4b4a723e */ /* 0x000fe200000010ff */
[----:B------:R-:W-:Y:S01]  /*3840*/  FFMA.FTZ R206, R166, R206, R131 ;  /* 0x000000cea6ce7223 */ /* 0x000fe20000010083 */
[----:B------:R-:W-:-:S02]  /*3850*/  F2FP.BF16.F32.PACK_AB R75, R88, R77 ;  /* 0x0000004d584b723e */ /* 0x000fc400000010ff */
[----:B------:R-:W-:-:S05]  /*3860*/  IADD3.X R77, R187, UR15, RZ, P4, !PT ;  /* 0x0000000fbb4d7c10 */ /* 0x000fca000a7fe4ff */
[----:B------:R2:W-:Y:S01]  /*3870*/  STG.E.128 desc[UR4][R76.64], R72 ;  /* 0x000000484c007986 */ /* 0x0005e2000c101d04 */
[----:B0-----:R-:W-:Y:S01]  /*3880*/  FFMA.FTZ R80, R4, R83, R49 ;  /* 0x0000005304507223 */ /* 0x001fe20000010031 */
[----:B------:R-:W-:Y:S02]  /*3890*/  F2FP.BF16.F32.PACK_AB R55, R208, R185 ;  /* 0x000000b9d037723e */ /* 0x000fe400000010ff */
[----:B------:R-:W-:Y:S01]  /*38a0*/  F2FP.BF16.F32.PACK_AB R54, R206, R153 ;  /* 0x00000099ce36723e */ /* 0x000fe200000010ff */
[----:B-1----:R-:W-:Y:S01]  /*38b0*/  FFMA.FTZ R69, R171, R82, R134 ;  /* 0x00000052ab457223 */ /* 0x002fe20000010086 */
[----:B------:R-:W-:Y:S01]  /*38c0*/  FFMA.FTZ R70, R173, R84, R136 ;  /* 0x00000054ad467223 */ /* 0x000fe20000010088 */
[----:B------:R-:W-:Y:S01]  /*38d0*/  FFMA.FTZ R71, R2, R180, R47 ;  /* 0x000000b402477223 */ /* 0x000fe2000001002f */
[----:B------:R-:W-:Y:S01]  /*38e0*/  SHF.L.U32 R79, R183, 0x4, RZ ;  /* 0x00000004b74f7819 */ /* 0x000fe200000006ff */
[----:B------:R-:W-:Y:S01]  /*38f0*/  FFMA.FTZ R84, R172, R84, R137 ;  /* 0x00000054ac547223 */ /* 0x000fe20000010089 */
[----:B------:R-:W-:Y:S01]  /*3900*/  F2FP.BF16.F32.PACK_AB R68, R69, R80 ;  /* 0x000000504544723e */ /* 0x000fe200000010ff */
[----:B------:R-:W-:Y:S01]  /*3910*/  FFMA.FTZ R69, R3, R85, R46 ;  /* 0x0000005503457223 */ /* 0x000fe2000001002e */
[----:B------:R-:W-:-:S02]  /*3920*/  IADD3 R78, P1, R90, UR16, RZ ;  /* 0x000000105a4e7c10 */ /* 0x000fc4000ff3e0ff */
[----:B------:R-:W-:Y:S01]  /*3930*/  SHF.R.U32.HI R183, RZ, 0x1c, R183 ;  /* 0x0000001cffb77819 */ /* 0x000fe200000116b7 */
[----:B--2---:R-:W-:Y:S01]  /*3940*/  FFMA.FTZ R72, R175, R86, R138 ;  /* 0x00000056af487223 */ /* 0x004fe2000001008a */
        /* <DEDUP_REMOVED lines=8> */
[----:B------:R-:W0:Y:S01]  /*39d0*/  LDC.64 R76, c[0x0][0x210] ;  /* 0x00008400ff4c7b82 */ /* 0x000e220000000a00 */
[----:B------:R-:W-:Y:S01]  /*39e0*/  FFMA.FTZ R83, R170, R82, R135 ;  /* 0x00000052aa537223 */ /* 0x000fe20000010087 */
[----:B------:R-:W-:Y:S01]  /*39f0*/  F2FP.BF16.F32.PACK_AB R74, R73, R74 ;  /* 0x0000004a494a723e */ /* 0x000fe200000010ff */
[----:B------:R-:W-:Y:S01]  /*3a00*/  FFMA.FTZ R220, R108, R220, R29 ;  /* 0x000000dc6cdc7223 */ /* 0x000fe2000001001d */
[----:B------:R-:W-:Y:S01]  /*3a10*/  FFMA.FTZ R87, R176, R87, R141 ;  /* 0x00000057b0577223 */ /* 0x000fe2000001008d */
[C---:B------:R-:W-:Y:S01]  /*3a20*/  IADD3 R80, P2, R79.reuse, UR14, RZ ;  /* 0x0000000e4f507c10 */ /* 0x040fe2000ff5e0ff */
[----:B------:R-:W-:Y:S01]  /*3a30*/  FFMA.FTZ R73, R106, R85, R31 ;  /* 0x000000556a497223 */ /* 0x000fe2000001001f */
[----:B------:R-:W-:-:S02]  /*3a40*/  IADD3 R82, P4, R79, UR16, RZ ;  /* 0x000000104f527c10 */ /* 0x000fc4000ff9e0ff */
[----:B------:R-:W-:Y:S02]  /*3a50*/  F2FP.BF16.F32.PACK_AB R53, R204, R151 ;  /* 0x00000097cc35723e */ /* 0x000fe400000010ff */
[----:B------:R-:W-:Y:S02]  /*3a60*/  F2FP.BF16.F32.PACK_AB R52, R89, R94 ;  /* 0x0000005e5934723e */ /* 0x000fe400000010ff */
[----:B------:R-:W-:Y:S02]  /*3a70*/  IADD3.X R79, R187, UR17, RZ, P1, !PT ;  /* 0x00000011bb4f7c10 */ /* 0x000fe40008ffe4ff */
[----:B------:R-:W-:Y:S02]  /*3a80*/  IADD3.X R81, R183, UR15, RZ, P2, !PT ;  /* 0x0000000fb7517c10 */ /* 0x000fe400097fe4ff */
[----:B------:R-:W-:Y:S01]  /*3a90*/  F2FP.BF16.F32.PACK_AB R72, R83, R72 ;  /* 0x000000485348723e */ /* 0x000fe200000010ff */
[----:B------:R1:W-:Y:S01]  /*3aa0*/  STG.E.128 desc[UR4][R78.64], R52 ;  /* 0x000000344e007986 */ /* 0x0003e2000c101d04 */
[----:B------:R-:W-:-:S02]  /*3ab0*/  F2FP.BF16.F32.PACK_AB R75, R87, R220 ;  /* 0x000000dc574b723e */ /* 0x000fc400000010ff */
[----:B------:R-:W-:Y:S01]  /*3ac0*/  F2FP.BF16.F32.PACK_AB R73, R84, R73 ;  /* 0x000000495449723e */ /* 0x000fe200000010ff */
[----:B------:R1:W-:Y:S01]  /*3ad0*/  STG.E.128 desc[UR4][R80.64], R68 ;  /* 0x0000004450007986 */ /* 0x0003e2000c101d04 */
[----:B------:R-:W-:Y:S02]  /*3ae0*/  IADD3.X R83, R183, UR17, RZ, P4, !PT ;  /* 0x00000011b7537c10 */ /* 0x000fe4000a7fe4ff */
[----:B0-----:R-:W-:-:S03]  /*3af0*/  LEA R179, R76, R179, 0x2 ;  /* 0x000000b34cb37211 */ /* 0x001fc600078e10ff */
[----:B------:R1:W-:Y:S01]  /*3b00*/  STG.E.128 desc[UR4][R82.64], R72 ;  /* 0x0000004852007986 */ /* 0x0003e2000c101d04 */
[----:B------:R-:W-:-:S13]  /*3b10*/  ISETP.GE.AND P1, PT, R179, R77, PT ;  /* 0x0000004db300720c */ /* 0x000fda0003f26270 */
[----:B------:R-:W-:Y:S05]  /*3b20*/  @!P1 BRA `(.L_x_8553) ;  /* 0xffffffd4005c9947 */ /* 0x000fea000383ffff */
[----:B------:R-:W-:Y:S05]  /*3b30*/  BSYNC B0 ;  /* 0x0000000000007941 */ /* 0x000fea0003800000 */
.L_x_8487:
[----:B------:R-:W-:Y:S05]  /*3b40*/  EXIT ;  /* 0x000000000000794d */ /* 0x000fea0003800000 */
.L_x_8552:
        /* <DEDUP_REMOVED lines=8> */
.L_x_8555:
[----:B------:R-:W-:Y:S05]  /*3bd0*/  BSYNC B1 ;  /* 0x0000000000017941 */ /* 0x000fea0003800000 */
.L_x_8554:
[----:B------:R-:W-:Y:S01]  /*3be0*/  MOV R150, R191 ;  /* 0x000000bf00967202 */ /* 0x000fe20000000f00 */
[----:B------:R-:W-:Y:S01]  /*3bf0*/  HFMA2.MMA R188, -RZ, RZ, 0, 1.1920928955078125e-07 ;  /* 0x00000002ffbc7435 */ /* 0x000fe200000001ff */
[----:B------:R-:W-:Y:S01]  /*3c00*/  MOV R195, 0x1f ;  /* 0x0000001f00c37802 */ /* 0x000fe20000000f00 */
[----:B------:R-:W-:Y:S01]  /*3c10*/  IMAD.MOV.U32 R186, RZ, RZ, -0x1 ;  /* 0xffffffffffba7424 */ /* 0x000fe200078e00ff */
[----:B------:R-:W0:Y:S01]  /*3c20*/  LDC R152, c[0x0][0x290] ;  /* 0x0000a400ff987b82 */ /* 0x000e220000000800 */
[----:B------:R-:W-:-:S05]  /*3c30*/  FADD.FTZ R178, R153, R150 ;  /* 0x0000009699b27221 */ /* 0x000fca0000010000 */
[----:B------:R-:W-:-:S07]  /*3c40*/  MOV R193, R178 ;  /* 0x000000b200c17202 */ /* 0x000fce0000000f00 */
[----:B0-----:R-:W-:Y:S05]  /*3c50*/  WARPSYNC.COLLECTIVE R186, `(.L_x_8556) ;  /* 0x00000000ba087348 */ /* 0x001fea0003c00000 */
[----:B------:R1:W2:Y:S02]  /*3c60*/  SHFL.BFLY P2, R191, R193, R188, R195 ;  /* 0x0c0000bcc1bf7389 */ /* 0x0002a400000400c3 */
[----:B012---:R-:W-:Y:S01]  /*3c70*/  ENDCOLLECTIVE ;  /* 0x000000000000791b */ /* 0x007fe20003800000 */
.L_x_8556:
[----:B------:R-:W-:Y:S01]  /*3c80*/  HFMA2.MMA R188, -RZ, RZ, 0, 2.384185791015625e-07 ;  /* 0x00000004ffbc7435 */ /* 0x000fe200000001ff */
[----:B------:R-:W-:-:S05]  /*3c90*/  MOV R151, R191 ;  /* 0x000000bf00977202 */ /* 0x000fca0000000f00 */
[----:B------:R-:W-:-:S05]  /*3ca0*/  FADD.FTZ R180, R178, R151 ;  /* 0x00000097b2b47221 */ /* 0x000fca0000010000 */
[----:B------:R-:W-:-:S07]  /*3cb0*/  MOV R193, R180 ;  /* 0x000000b400c17202 */ /* 0x000fce0000000f00 */
[----:B------:R-:W-:Y:S05]  /*3cc0*/  WARPSYNC.COLLECTIVE R186, `(.L_x_8557) ;  /* 0x00000000ba087348 */ /* 0x000fea0003c00000 */
[----:B------:R0:W1:Y:S02]  /*3cd0*/  SHFL.BFLY P2, R191, R193, R188, R195 ;  /* 0x0c0000bcc1bf7389 */ /* 0x00006400000400c3 */
[----:B01----:R-:W-:Y:S01]  /*3ce0*/  ENDCOLLECTIVE ;  /* 0x000000000000791b */ /* 0x003fe20003800000 */
.L_x_8557:
[----:B------:R-:W-:Y:S01]  /*3cf0*/  HFMA2.MMA R188, -RZ, RZ, 0, 4.76837158203125e-07 ;  /* 0x00000008ffbc7435 */ /* 0x000fe200000001ff */
[----:B------:R-:W-:-:S05]  /*3d00*/  MOV R151, R191 ;  /* 0x000000bf00977202 */ /* 0x000fca0000000f00 */
[----:B------:R-:W-:-:S05]  /*3d10*/  FADD.FTZ R182, R180, R151 ;  /* 0x00000097b4b67221 */ /* 0x000fca0000010000 */
[----:B------:R-:W-:-:S07]  /*3d20*/  MOV R193, R182 ;  /* 0x000000b600c17202 */ /* 0x000fce0000000f00 */
[----:B------:R-:W-:Y:S05]  /*3d30*/  WARPSYNC.COLLECTIVE R186, `(.L_x_8558) ;  /* 0x00000000ba087348 */ /* 0x000fea0003c00000 */
[----:B------:R0:W1:Y:S02]  /*3d40*/  SHFL.BFLY P2, R191, R193, R188, R195 ;  /* 0x0c0000bcc1bf7389 */ /* 0x00006400000400c3 */
[----:B01----:R-:W-:Y:S01]  /*3d50*/  ENDCOLLECTIVE ;  /* 0x000000000000791b */ /* 0x003fe20003800000 */
.L_x_8558:
[----:B------:R-:W-:Y:S01]  /*3d60*/  HFMA2.MMA R188, -RZ, RZ, 0, 9.5367431640625e-07 ;  /* 0x00000010ffbc7435 */ /* 0x000fe200000001ff */
[----:B------:R-:W-:-:S05]  /*3d70*/  MOV R151, R191 ;  /* 0x000000bf00977202 */ /* 0x000fca0000000f00 */
[----:B------:R-:W-:-:S05]  /*3d80*/  FADD.FTZ R184, R182, R151 ;  /* 0x00000097b6b87221 */ /* 0x000fca0000010000 */
[----:B------:R-:W-:-:S07]  /*3d90*/  MOV R193, R184 ;  /* 0x000000b800c17202 */ /* 0x000fce0000000f00 */
[----:B------:R-:W-:Y:S05]  /*3da0*/  WARPSYNC.COLLECTIVE R186, `(.L_x_8559) ;  /* 0x00000000ba087348 */ /* 0x000fea0003c00000 */
[----:B------:R0:W1:Y:S02]  /*3db0*/  SHFL.BFLY P2, R191, R193, R188, R195 ;  /* 0x0c0000bcc1bf7389 */ /* 0x00006400000400c3 */
[----:B01----:R-:W-:Y:S01]  /*3dc0*/  ENDCOLLECTIVE ;  /* 0x000000000000791b */ /* 0x003fe20003800000 */
.L_x_8559:
[----:B------:R-:W-:Y:S01]  /*3dd0*/  IMAD.MOV.U32 R188, RZ, RZ, 0x1 ;  /* 0x00000001ffbc7424 */ /* 0x000fe200078e00ff */
        /* <DEDUP_REMOVED lines=71> */
.L_x_8560:
[----:B------:R-:W-:Y:S01]  /*4250*/  HFMA2.MMA R188, -RZ, RZ, 0, 1.1920928955078125e-07 ;  /* 0x00000002ffbc7435 */ /* 0x000fe200000001ff */
[----:B------:R-:W-:-:S05]  /*4260*/  MOV R153, R191 ;  /* 0x000000bf00997202 */ /* 0x000fca0000000f00 */
[----:B------:R-:W-:-:S05]  /*4270*/  FADD.FTZ R153, R150, R153 ;  /* 0x0000009996997221 */ /* 0x000fca0000010000 */
[----:B------:R-:W-:-:S07]  /*4280*/  MOV R193, R153 ;  /* 0x0000009900c17202 */ /* 0x000fce0000000f00 */
[----:B------:R-:W-:Y:S05]  /*4290*/  WARPSYNC.COLLECTIVE R186, `(.L_x_8561) ;  /* 0x00000000ba087348 */ /* 0x000fea0003c00000 */
[----:B------:R0:W1:Y:S02]  /*42a0*/  SHFL.BFLY P2, R191, R193, R188, R195 ;  /* 0x0c0000bcc1bf7389 */ /* 0x00006400000400c3 */
[----:B01----:R-:W-:Y:S01]  /*42b0*/  ENDCOLLECTIVE ;  /* 0x000000000000791b */ /* 0x003fe20003800000 */
.L_x_8561:
[----:B------:R-:W-:Y:S01]  /*42c0*/  HFMA2.MMA R188, -RZ, RZ, 0, 2.384185791015625e-07 ;  /* 0x00000004ffbc7435 */ /* 0x000fe200000001ff */
[----:B------:R-:W-:-:S05]  /*42d0*/  MOV R178, R191 ;  /* 0x000000bf00b27202 */ /* 0x000fca0000000f00 */
[----:B------:R-:W-:-:S05]  /*42e0*/  FADD.FTZ R178, R153, R178 ;  /* 0x000000b299b27221 */ /* 0x000fca0000010000 */
[----:B------:R-:W-:-:S07]  /*42f0*/  MOV R193, R178 ;  /* 0x000000b200c17202 */ /* 0x000fce0000000f00 */
[----:B------:R-:W-:Y:S05]  /*4300*/  WARPSYNC.COLLECTIVE R186, `(.L_x_8562) ;  /* 0x00000000ba087348 */ /* 0x000fea0003c00000 */
[----:B------:R0:W1:Y:S02]  /*4310*/  SHFL.BFLY P2, R191, R193, R188, R195 ;  /* 0x0c0000bcc1bf7389 */ /* 0x00006400000400c3 */
[----:B01----:R-:W-:Y:S01]  /*4320*/  ENDCOLLECTIVE ;  /* 0x000000000000791b */ /* 0x003fe20003800000 */
.L_x_8562:
[----:B------:R-:W-:Y:S01]  /*4330*/  HFMA2.MMA R188, -RZ, RZ, 0, 4.76837158203125e-07 ;  /* 0x00000008ffbc7435 */ /* 0x000fe200000001ff */
[----:B------:R-:W-:-:S05]  /*4340*/  MOV R189, R191 ;  /* 0x000000bf00bd7202 */ /* 0x000fca0000000f00 */
[----:B------:R-:W-:-:S05]  /*4350*/  FADD.FTZ R189, R178, R189 ;  /* 0x000000bdb2bd7221 */ /* 0x000fca0000010000 */
[----:B------:R-:W-:-:S07]  /*4360*/  MOV R193, R189 ;  /* 0x000000bd00c17202 */ /* 0x000fce0000000f00 */
[----:B------:R-:W-:Y:S05]  /*4370*/  WARPSYNC.COLLECTIVE R186, `(.L_x_8563) ;  /* 0x00000000ba087348 */ /* 0x000fea0003c00000 */
[----:B------:R0:W1:Y:S02]  /*4380*/  SHFL.BFLY P2, R191, R193, R188, R195 ;  /* 0x0c0000bcc1bf7389 */ /* 0x00006400000400c3 */
[----:B01----:R-:W-:Y:S01]  /*4390*/  ENDCOLLECTIVE ;  /* 0x000000000000791b */ /* 0x003fe20003800000 */
.L_x_8563:
[----:B------:R-:W-:Y:S01]  /*43a0*/  HFMA2.MMA R188, -RZ, RZ, 0, 9.5367431640625e-07 ;  /* 0x00000010ffbc7435 */ /* 0x000fe200000001ff */
[----:B------:R-:W-:-:S05]  /*43b0*/  MOV R180, R191 ;  /* 0x000000bf00b47202 */ /* 0x000fca0000000f00 */
[----:B------:R-:W-:-:S05]  /*43c0*/  FADD.FTZ R180, R189, R180 ;  /* 0x000000b4bdb47221 */ /* 0x000fca0000010000 */
[----:B------:R-:W-:-:S07]  /*43d0*/  MOV R193, R180 ;  /* 0x000000b400c17202 */ /* 0x000fce0000000f00 */
[----:B------:R-:W-:Y:S05]  /*43e0*/  WARPSYNC.COLLECTIVE R186, `(.L_x_8564) ;  /* 0x00000000ba087348 */ /* 0x000fea0003c00000 */
[----:B------:R0:W1:Y:S02]  /*43f0*/  SHFL.BFLY P2, R191, R193, R188, R195 ;  /* 0x0c0000bcc1bf7389 */ /* 0x00006400000400c3 */
[----:B01----:R-:W-:Y:S01]  /*4400*/  ENDCOLLECTIVE ;  /* 0x000000000000791b */ /* 0x003fe20003800000 */
.L_x_8564:
[----:B------:R-:W-:Y:S05]  /*4410*/  BRA `(.L_x_8565) ;  /* 0xffffffe800807947 */ /* 0x000fea000383ffff */
.L_x_8566:
        /* <DEDUP_REMOVED lines=14> */
.L_x_27175:


//--------------------- .text._ZN10layer_norm31ln_parallel_residual_fwd_kernelINS_13Kernel_traitsI13__nv_bfloat16S2_fS2_fjLj1024ELj1ELj4ELj1ELj16ENS_18Kernel_traits_baseILj1024ES2_S2_fS2_fjLj128EEEEELb0ELb1ELb0EEEvNS_9FwdParamsE --------------------------
	.section	.text._ZN10layer_norm31ln_parallel_residual_fwd_kernelINS_13Kernel_traitsI13__nv_bfloat16S2_fS2_fjLj1024ELj1ELj4ELj1ELj16ENS_18Kernel_traits_baseILj1024ES2_S2_fS2_fjLj128EEEEELb0ELb1ELb0EEEvNS_9FwdParamsE,"ax",@progbits
	.align	128
        .global         _ZN10layer_norm31ln_parallel_residual_fwd_kernelINS_13Kernel_traitsI13__nv_bfloat16S2_fS2_fjLj1024ELj1ELj4ELj1ELj16ENS_18Kernel_traits_baseILj1024ES2_S2_fS2_fjLj128EEEEELb0ELb1ELb0EEEvNS_9FwdParamsE
        .type           _ZN10layer_norm31ln_parallel_residual_fwd_kernelINS_13Kernel_traitsI13__nv_bfloat16S2_fS2_fjLj1024ELj1ELj4ELj1ELj16ENS_18Kernel_traits_baseILj1024ES2_S2_fS2_fjLj128EEEEELb0ELb1ELb0EEEvNS_9FwdParamsE,@function
        .size           _ZN10layer_norm31ln_parallel_residual_fwd_kernelINS_13Kernel_traitsI13__nv_bfloat16S2_fS2_fjLj1024ELj1ELj4ELj1ELj16ENS_18Kernel_traits_baseILj1024ES2_S2_fS2_fjLj128EEEEELb0ELb1ELb0EEEvNS_9FwdParamsE,(.L_x_27176 - _ZN10layer_norm31ln_parallel_residual_fwd_kernelINS_13Kernel_traitsI13__nv_bfloat16S2_fS2_fjLj1024ELj1ELj4ELj1ELj16ENS_18Kernel_traits_baseILj1024ES2_S2_fS2_fjLj128EEEEELb0ELb1ELb0EEEvNS_9FwdParamsE)
        .other          _ZN10layer_norm31ln_parallel_residual_fwd_kernelINS_13Kernel_traitsI13__nv_bfloat16S2_fS2_fjLj1024ELj1ELj4ELj1ELj16ENS_18Kernel_traits_baseILj1024ES2_S2_fS2_fjLj128EEEEELb0ELb1ELb0EEEvNS_9FwdParamsE,@"STO_CUDA_ENTRY STV_DEFAULT"
_ZN10layer_norm31ln_parallel_residual_fwd_kernelINS_13Kernel_traitsI13__nv_bfloat16S2_fS2_fjLj1024ELj1ELj4ELj1ELj16ENS_18Kernel_traits_baseILj1024ES2_S2_fS2_fjLj128EEEEELb0ELb1ELb0EEEvNS_9FwdParamsE:
.text._ZN10layer_norm31ln_parallel_residual_fwd_kernelINS_13Kernel_traitsI13__nv_bfloat16S2_fS2_fjLj1024ELj1ELj4ELj1ELj16ENS_18Kernel_traits_baseILj1024ES2_S2_fS2_fjLj128EEEEELb0ELb1ELb0EEEvNS_9FwdParamsE:
        /* <DEDUP_REMOVED lines=37> */
.L_x_8568:
[----:B------:R-:W-:Y:S05]  /*0250*/  BSYNC B0 ;  /* 0x0000000000007941 */ /* 0x000fea0003800000 */
.L_x_8567:
        /* <DEDUP_REMOVED lines=18> */
.L_x_8570:
[----:B------:R-:W-:Y:S05]  /*0380*/  BSYNC B0 ;  /* 0x0000000000007941 */ /* 0x000fea0003800000 */
.L_x_8569:
        /* <DEDUP_REMOVED lines=18> */
.L_x_8572:
[----:B------:R-:W-:Y:S05]  /*04b0*/  BSYNC B0 ;  /* 0x0000000000007941 */ /* 0x000fea0003800000 */
.L_x_8571:
        /* <DEDUP_REMOVED lines=13> */
.L_x_8574:
[----:B------:R-:W-:Y:S05]  /*0590*/  BSYNC B0 ;  /* 0x0000000000007941 */ /* 0x000fea0003800000 */
.L_x_8573:
[----:B------:R-:W-:Y:S02]  /*05a0*/  ULDC UR6, c[0x0][0x214] ;  /* 0x0000850000067ab9 */ /* 0x000fe40000000800 */
[----:B------:R-:W-:-:S13]  /*05b0*/  ISETP.GE.AND P2, PT, R115, UR6, PT ;  /* 0x0000000673007c0c */ /* 0x000fda000bf46270 */
[----:B------:R-:W-:Y:S05]  /*05c0*/  @P2 EXIT ;  /* 0x000000000000294d */ /* 0x000fea0003800000 */
[----:B------:R-:W-:Y:S01]  /*05d0*/  SHF.L.U32 R73, R16, 0x10, RZ ;  /* 0x0000001010497819 */ /* 0x000fe200000006ff */
[----:B------:R-:W-:Y:S01]  /*05e0*/  ULDC.U8 UR6, c[0x0][0x2a0] ;  /* 0x0000a80000067ab9 */ /* 0x000fe20000000000 */
[----:B------:R-:W-:Y:S01]  /*05f0*/  SHF.L.U32 R71, R18, 0x10, RZ ;  /* 0x0000001012477819 */ /* 0x000fe200000006ff */
[----:B------:R-:W-:Y:S01]  /*0600*/  UISETP.NE.AND UP0, UPT, UR6, URZ, UPT ;  /* 0x0000003f0600728c */ /* 0x000fe2000bf05270 */
[----:B------:R-:W-:Y:S01]  /*0610*/  SHF.L.U32 R68, R19, 0x10, RZ ;  /* 0x0000001013447819 */ /* 0x000fe200000006ff */
[----:B------:R-:W-:Y:S01]  /*0620*/  ULDC UR13, c[0x0][0x218] ;  /* 0x00008600000d7ab9 */ /* 0x000fe20000000800 */
[----:B-----5:R-:W-:Y:S01]  /*0630*/  PRMT R113, R4, 0x7632, R113 ;  /* 0x0000763204717816 */ /* 0x020fe20000000071 */
[----:B------:R-:W-:Y:S01]  /*0640*/  ULDC UR12, c[0x0][0x2d8] ;  /* 0x0000b600000c7ab9 */ /* 0x000fe20000000800 */
[----:B------:R-:W-:Y:S01]  /*0650*/  PRMT R111, R5, 0x7632, R111 ;  /* 0x00007632056f7816 */ /* 0x000fe2000000006f */
[----:B------:R-:W-:Y:S01]  /*0660*/  ULDC.64 UR8, c[0x0][0x228] ;  /* 0x00008a0000087ab9 */ /* 0x000fe20000000a00 */
[----:B------:R-:W-:Y:S01]  /*0670*/  PRMT R109, R6, 0x7632, R109 ;  /* 0x00007632066d7816 */ /* 0x000fe2000000006d */
[----:B------:R-:W-:Y:S01]  /*0680*/  ULDC.64 UR6, c[0x0][0x230] ;  /* 0x00008c0000067ab9 */ /* 0x000fe20000000a00 */
[----:B------:R-:W-:Y:S01]  /*0690*/  PRMT R107, R7, 0x7632, R107 ;  /* 0x00007632076b7816 */ /* 0x000fe2000000006b */
[----:B------:R-:W-:Y:S01]  /*06a0*/  ULDC.64 UR10, c[0x0][0x238] ;  /* 0x00008e00000a7ab9 */ /* 0x000fe20000000a00 */
        /* <DEDUP_REMOVED lines=76> */
[----:B------:R-:W-:-:S07]  /*0b70*/  SHF.L.U32 R95, R95, 0x10, RZ ;  /* 0x000000105f5f7819 */ /* 0x000fce00000006ff */
.L_x_8656:
[----:B------:R-:W-:Y:S01]  /*0b80*/  IMAD R64, R115, UR13, RZ ;  /* 0x0000000d73407c24 */ /* 0x000fe2000f8e02ff */
[----:B------:R-:W-:Y:S04]  /*0b90*/  BSSY B0, `(.L_x_8575) ;  /* 0x0000063000007945 */ /* 0x000fe80003800000 */
[----:B------:R-:W-:-:S04]  /*0ba0*/  SHF.R.S32.HI R65, RZ, 0x1f, R64 ;  /* 0x0000001fff417819 */ /* 0x000fc80000011440 */
[----:B------:R-:W-:-:S04]  /*0bb0*/  LEA.HI R65, R65, R64, RZ, 0x3 ;  /* 0x0000004041417211 */ /* 0x000fc800078f18ff */
[----:B------:R-:W-:-:S04]  /*0bc0*/  LEA.HI.SX32 R116, R65, R72, 0x1d ;  /* 0x0000004841747211 */ /* 0x000fc800078feaff */
[----:B------:R-:W-:Y:S01]  /*0bd0*/  MOV R64, R116 ;  /* 0x0000007400407202 */ /* 0x000fe20000000f00 */
[----:B-----5:R-:W-:Y:S06]  /*0be0*/  @!P0 BRA `(.L_x_8576) ;  /* 0x0000000400748947 */ /* 0x020fec0003800000 */
[----:B------:R-:W0:Y:S01]  /*0bf0*/  LDC.64 R36, c[0x0][0x220] ;  /* 0x00008800ff247b82 */ /* 0x000e220000000a00 */
[----:B------:R-:W-:Y:S02]  /*0c00*/  ISETP.NE.U32.AND P3, PT, RZ, UR8, PT ;  /* 0x00000008ff007c0c */ /* 0x000fe4000bf65070 */
[----:B------:R-:W-:Y:S02]  /*0c10*/  ISETP.NE.U32.AND P2, PT, RZ, UR6, PT ;  /* 0x00000006ff007c0c */ /* 0x000fe4000bf45070 */
[----:B------:R-:W-:Y:S02]  /*0c20*/  ISETP.NE.AND.EX P3, PT, RZ, UR9, PT, P3 ;  /* 0x00000009ff007c0c */ /* 0x000fe4000bf65330 */
[----:B------:R-:W-:-:S11]  /*0c30*/  ISETP.NE.AND.EX P2, PT, RZ, UR7, PT, P2 ;  /* 0x00000007ff007c0c */ /* 0x000fd6000bf45320 */
[----:B------:R-:W-:-:S04]  /*0c40*/  @P3 LEA R34, P4, R116, UR8, 0x4 ;  /* 0x0000000874223c11 */ /* 0x000fc8000f8820ff */
[C---:B------:R-:W-:Y:S01]  /*0c50*/  @P3 LEA.HI.X R35, R116.reuse, UR9, RZ, 0x4, P4 ;  /* 0x0000000974233c11 */ /* 0x040fe2000a0f24ff */
[C---:B0-----:R-:W-:Y:S01]  /*0c60*/  IMAD.WIDE.U32 R36, R116.reuse, 0x10, R36 ;  /* 0x0000001074247825 */ /* 0x041fe200078e0024 */
[----:B------:R-:W-:-:S03]  /*0c70*/  @P2 LEA R64, P4, R116, UR6, 0x5 ;  /* 0x0000000674402c11 */ /* 0x000fc6000f8828ff */
[----:B------:R0:W5:Y:S01]  /*0c80*/  @P3 LDG.E.128 R20, desc[UR4][R34.64] ;  /* 0x0000000422143981 */ /* 0x000162000c1e1d00 */
[----:B------:R-:W-:-:S03]  /*0c90*/  @P2 LEA.HI.X R65, R116, UR7, RZ, 0x5, P4 ;  /* 0x0000000774412c11 */ /* 0x000fc6000a0f2cff */
        /* <DEDUP_REMOVED lines=11> */
.L_x_8577:
[----:B-----5:R-:W-:-:S05]  /*0d50*/  SHF.L.U32 R35, R20, 0x10, RZ ;  /* 0x0000001014237819 */ /* 0x020fca00000006ff */
[----:B------:R-:W-:-:S04]  /*0d60*/  FADD.FTZ R32, R35, R32 ;  /* 0x0000002023207221 */ /* 0x000fc80000010000 */
[----:B------:R-:W-:-:S07]  /*0d70*/  @P2 FADD.FTZ R32, R24, R32 ;  /* 0x0000002018202221 */ /* 0x000fce0000010000 */
.L_x_8578:
[----:B------:R-:W-:Y:S01]  /*0d80*/  SHF.L.U32 R33, R33, 0x10, RZ ;  /* 0x0000001021217819 */ /* 0x000fe200000006ff */
[----:B------:R-:W-:Y:S06]  /*0d90*/  @P3 BRA `(.L_x_8579) ;  /* 0x00000000000c3947 */ /* 0x000fec0003800000 */
[----:B------:R-:W-:Y:S05]  /*0da0*/  @!P2 BRA `(.L_x_8580) ;  /* 0x000000000018a947 */ /* 0x000fea0003800000 */
[----:B-----5:R-:W-:Y:S01]  /*0db0*/  FADD.FTZ R33, R25, R33 ;  /* 0x0000002119217221 */ /* 0x020fe20000010000 */
[----:B------:R-:W-:Y:S06]  /*0dc0*/  BRA `(.L_x_8580) ;  /* 0x0000000000107947 */ /* 0x000fec0003800000 */
.L_x_8579:
[----:B-----5:R-:W-:-:S04]  /*0dd0*/  PRMT R34, R20, 0x7632, R34 ;  /* 0x0000763214227816 */ /* 0x020fc80000000022 */
[----:B------:R-:W-:-:S05]  /*0de0*/  SHF.L.U32 R34, R34, 0x10, RZ ;  /* 0x0000001022227819 */ /* 0x000fca00000006ff */
[----:B------:R-:W-:-:S04]  /*0df0*/  FADD.FTZ R33, R34, R33 ;  /* 0x0000002122217221 */ /* 0x000fc80000010000 */
[----:B------:R-:W-:-:S07]  /*0e00*/  @P2 FADD.FTZ R33, R25, R33 ;  /* 0x0000002119212221 */ /* 0x000fce0000010000 */
.L_x_8580:
[C---:B------:R-:W-:Y:S02]  /*0e10*/  PRMT R35, R37.reuse, 0x7632, R35 ;  /* 0x0000763225237816 */ /* 0x040fe40000000023 */
[----:B------:R-:W-:Y:S01]  /*0e20*/  SHF.L.U32 R34, R37, 0x10, RZ ;  /* 0x0000001025227819 */ /* 0x000fe200000006ff */
[----:B------:R-:W-:Y:S06]  /*0e30*/  @P3 BRA `(.L_x_8581) ;  /* 0x00000000000c3947 */ /* 0x000fec0003800000 */
[----:B------:R-:W-:Y:S05]  /*0e40*/  @!P2 BRA `(.L_x_8582) ;  /* 0x000000000014a947 */ /* 0x000fea0003800000 */
[----:B-----5:R-:W-:Y:S01]  /*0e50*/  FADD.FTZ R34, R26, R34 ;  /* 0x000000221a227221 */ /* 0x020fe20000010000 */
[----:B------:R-:W-:Y:S06]  /*0e60*/  BRA `(.L_x_8582) ;  /* 0x00000000000c7947 */ /* 0x000fec0003800000 */
.L_x_8581:
[----:B-----5:R-:W-:-:S05]  /*0e70*/  SHF.L.U32 R37, R21, 0x10, RZ ;  /* 0x0000001015257819 */ /* 0x020fca00000006ff */
[----:B------:R-:W-:-:S04]  /*0e80*/  FADD.FTZ R34, R37, R34 ;  /* 0x0000002225227221 */ /* 0x000fc80000010000 */
[----:B------:R-:W-:-:S07]  /*0e90*/  @P2 FADD.FTZ R34, R26, R34 ;  /* 0x000000221a222221 */ /* 0x000fce0000010000 */
.L_x_8582:
[----:B------:R-:W-:Y:S01]  /*0ea0*/  SHF.L.U32 R35, R35, 0x10, RZ ;  /* 0x0000001023237819 */ /* 0x000fe200000006ff */
[----:B------:R-:W-:Y:S06]  /*0eb0*/  @P3 BRA `(.L_x_8583) ;  /* 0x00000000000c3947 */ /* 0x000fec0003800000 */
[----:B------:R-:W-:Y:S05]  /*0ec0*/  @!P2 BRA `(.L_x_8584) ;  /* 0x000000000018a947 */ /* 0x000fea0003800000 */
[----:B-----5:R-:W-:Y:S01]  /*0ed0*/  FADD.FTZ R35, R27, R35 ;  /* 0x000000231b237221 */ /* 0x020fe20000010000 */
[----:B------:R-:W-:Y:S06]  /*0ee0*/  BRA `(.L_x_8584) ;  /* 0x0000000000107947 */ /* 0x000fec0003800000 */
.L_x_8583:
[----:B-----5:R-:W-:-:S04]  /*0ef0*/  PRMT R36, R21, 0x7632, R36 ;  /* 0x0000763215247816 */ /* 0x020fc80000000024 */
[----:B------:R-:W-:-:S05]  /*0f00*/  SHF.L.U32 R36, R36, 0x10, RZ ;  /* 0x0000001024247819 */ /* 0x000fca00000006ff */
[----:B------:R-:W-:-:S04]  /*0f10*/  FADD.FTZ R35, R36, R35 ;  /* 0x0000002324237221 */ /* 0x000fc80000010000 */
[----:B------:R-:W-:-:S07]  /*0f20*/  @P2 FADD.FTZ R35, R27, R35 ;  /* 0x000000231b232221 */ /* 0x000fce0000010000 */
.L_x_8584:
[C---:B------:R-:W-:Y:S02]  /*0f30*/  PRMT R37, R38.reuse, 0x7632, R37 ;  /* 0x0000763226257816 */ /* 0x040fe40000000025 */
[----:B------:R-:W-:Y:S01]  /*0f40*/  SHF.L.U32 R36, R38, 0x10, RZ ;  /* 0x0000001026247819 */ /* 0x000fe200000006ff */
[----:B------:R-:W-:Y:S06]  /*0f50*/  @P3 BRA `(.L_x_8585) ;  /* 0x00000000000c3947 */ /* 0x000fec0003800000 */
[----:B------:R-:W-:Y:S05]  /*0f60*/  @!P2 BRA `(.L_x_8586) ;  /* 0x000000000014a947 */ /* 0x000fea0003800000 */
[----:B-----5:R-:W-:Y:S01]  /*0f70*/  FADD.FTZ R36, R28, R36 ;  /* 0x000000241c247221 */ /* 0x020fe20000010000 */
[----:B------:R-:W-:Y:S06]  /*0f80*/  BRA `(.L_x_8586) ;  /* 0x00000000000c7947 */ /* 0x000fec0003800000 */
.L_x_8585:
[----:B-----5:R-:W-:-:S05]  /*0f90*/  SHF.L.U32 R65, R22, 0x10, RZ ;  /* 0x0000001016417819 */ /* 0x020fca00000006ff */
[----:B------:R-:W-:-:S04]  /*0fa0*/  FADD.FTZ R36, R65, R36 ;  /* 0x0000002441247221 */ /* 0x000fc80000010000 */
[----:B------:R-:W-:-:S07]  /*0fb0*/  @P2 FADD.FTZ R36, R28, R36 ;  /* 0x000000241c242221 */ /* 0x000fce0000010000 */
.L_x_8586:
[----:B------:R-:W-:Y:S01]  /*0fc0*/  SHF.L.U32 R37, R37, 0x10, RZ ;  /* 0x0000001025257819 */ /* 0x000fe200000006ff */
[----:B------:R-:W-:Y:S06]  /*0fd0*/  @P3 BRA `(.L_x_8587) ;  /* 0x00000000000c3947 */ /* 0x000fec0003800000 */
[----:B------:R-:W-:Y:S05]  /*0fe0*/  @!P2 BRA `(.L_x_8588) ;  /* 0x000000000018a947 */ /* 0x000fea0003800000 */
[----:B-----5:R-:W-:Y:S01]  /*0ff0*/  FADD.FTZ R37, R29, R37 ;  /* 0x000000251d257221 */ /* 0x020fe20000010000 */
[----:B------:R-:W-:Y:S06]  /*1000*/  BRA `(.L_x_8588) ;  /* 0x0000000000107947 */ /* 0x000fec0003800000 */
.L_x_8587:
[----:B-----5:R-:W-:-:S04]  /*1010*/  PRMT R38, R22, 0x7632, R38 ;  /* 0x0000763216267816 */ /* 0x020fc80000000026 */
[----:B------:R-:W-:-:S05]  /*1020*/  SHF.L.U32 R38, R38, 0x10, RZ ;  /* 0x0000001026267819 */ /* 0x000fca00000006ff */
[----:B------:R-:W-:-:S04]  /*1030*/  FADD.FTZ R37, R38, R37 ;  /* 0x0000002526257221 */ /* 0x000fc80000010000 */
[----:B------:R-:W-:-:S07]  /*1040*/  @P2 FADD.FTZ R37, R29, R37 ;  /* 0x000000251d252221 */ /* 0x000fce0000010000 */
.L_x_8588:
[C---:B------:R-:W-:Y:S02]  /*1050*/  PRMT R64, R39.reuse, 0x7632, R64 ;  /* 0x0000763227407816 */ /* 0x040fe40000000040 */
[----:B------:R-:W-:Y:S01]  /*1060*/  SHF.L.U32 R38, R39, 0x10, RZ ;  /* 0x0000001027267819 */ /* 0x000fe200000006ff */
[----:B------:R-:W-:Y:S06]  /*1070*/  @P3 BRA `(.L_x_8589) ;  /* 0x00000000000c3947 */ /* 0x000fec0003800000 */
[----:B------:R-:W-:Y:S05]  /*1080*/  @!P2 BRA `(.L_x_8590) ;  /* 0x000000000014a947 */ /* 0x000fea0003800000 */
[----:B-----5:R-:W-:Y:S01]  /*1090*/  FADD.FTZ R38, R30, R38 ;  /* 0x000000261e267221 */ /* 0x020fe20000010000 */
[----:B------:R-:W-:Y:S06]  /*10a0*/  BRA `(.L_x_8590) ;  /* 0x00000000000c7947 */ /* 0x000fec0003800000 */
.L_x_8589:
[----:B-----5:R-:W-:-:S05]  /*10b0*/  SHF.L.U32 R39, R23, 0x10, RZ ;  /* 0x0000001017277819 */ /* 0x020fca00000006ff */
[----:B------:R-:W-:-:S04]  /*10c0*/  FADD.FTZ R38, R39, R38 ;  /* 0x0000002627267221 */ /* 0x000fc80000010000 */
[----:B------:R-:W-:-:S07]  /*10d0*/  @P2 FADD.FTZ R38, R30, R38 ;  /* 0x000000261e262221 */ /* 0x000fce0000010000 */
.L_x_8590:
[----:B------:R-:W-:Y:S01]  /*10e0*/  SHF.L.U32 R39, R64, 0x10, RZ ;  /* 0x0000001040277819 */ /* 0x000fe200000006ff */
[----:B------:R-:W-:Y:S06]  /*10f0*/  @P3 BRA `(.L_x_8591) ;  /* 0x00000000000c3947 */ /* 0x000fec0003800000 */
[----:B------:R-:W-:Y:S05]  /*1100*/  @!P2 BRA `(.L_x_8592) ;  /* 0x000000000018a947 */ /* 0x000fea0003800000 */
[----:B-----5:R-:W-:Y:S01]  /*1110*/  FADD.FTZ R39, R31, R39 ;  /* 0x000000271f277221 */ /* 0x020fe20000010000 */
[----:B------:R-:W-:Y:S06]  /*1120*/  BRA `(.L_x_8592) ;  /* 0x0000000000107947 */ /* 0x000fec0003800000 */
.L_x_8591:
[----:B-----5:R-:W-:-:S04]  /*1130*/  PRMT R64, R23, 0x7632, R64 ;  /* 0x0000763217407816 */ /* 0x020fc80000000040 */
[----:B------:R-:W-:-:S05]  /*1140*/  SHF.L.U32 R64, R64, 0x10, RZ ;  /* 0x0000001040407819 */ /* 0x000fca00000006ff */
[----:B------:R-:W-:-:S04]  /*1150*/  FADD.FTZ R39, R64, R39 ;  /* 0x0000002740277221 */ /* 0x000fc80000010000 */
[----:B------:R-:W-:-:S07]  /*1160*/  @P2 FADD.FTZ R39, R31, R39 ;  /* 0x000000271f272221 */ /* 0x000fce0000010000 */
.L_x_8592:
[C---:B------:R-:W-:Y:S02]  /*1170*/  LEA R66, P2, R116.reuse, UR10, 0x5 ;  /* 0x0000000a74427c11 */ /* 0x040fe4000f8428ff */
[C---:B------:R-:W-:Y:S02]  /*1180*/  IADD3 R64, R116.reuse, 0x20, RZ ;  /* 0x0000002074407810 */ /* 0x040fe40007ffe0ff */
[----:B------:R-:W-:-:S05]  /*1190*/  LEA.HI.X R67, R116, UR11, RZ, 0x5, P2 ;  /* 0x0000000b74437c11 */ /* 0x000fca00090f2cff */
[----:B------:R0:W-:Y:S04]  /*11a0*/  STG.E.128 desc[UR4][R66.64], R32 ;  /* 0x0000002042007986 */ /* 0x0001e8000c101d04 */
[----:B------:R0:W-:Y:S02]  /*11b0*/  STG.E.128 desc[UR4][R66.64+0x10], R36 ;  /* 0x0000102442007986 */ /* 0x0001e4000c101d04 */
.L_x_8576:
[----:B------:R-:W-:Y:S05]  /*11c0*/  BSYNC B0 ;  /* 0x0000000000007941 */ /* 0x000fea0003800000 */
.L_x_8575:
[----:B------:R-:W-:Y:S01]  /*11d0*/  ISETP.GE.U32.AND P2, PT, R74, 0x40, PT ;  /* 0x000000404a00780c */ /* 0x000fe20003f46070 */
[----:B------:R-:W-:-:S12]  /*11e0*/  BSSY B0, `(.L_x_8593) ;  /* 0x000005f000007945 */ /* 0x000fd80003800000 */
[----:B------:R-:W-:Y:S05]  /*11f0*/  @!P2 BRA `(.L_x_8594) ;  /* 0x000000040074a947 */ /* 0x000fea0003800000 */
[----:B------:R-:W1:Y:S01]  /*1200*/  LDC.64 R44, c[0x0][0x220] ;  /* 0x00008800ff2c7b82 */ /* 0x000e620000000a00 */
[----:B------:R-:W-:Y:S02]  /*1210*/  ISETP.NE.U32.AND P3, PT, RZ, UR8, PT ;  /* 0x00000008ff007c0c */ /* 0x000fe4000bf65070 */
[----:B------:R-:W-:Y:S02]  /*1220*/  ISETP.NE.U32.AND P2, PT, RZ, UR6, PT ;  /* 0x00000006ff007c0c */ /* 0x000fe4000bf45070 */
[----:B------:R-:W-:Y:S02]  /*1230*/  ISETP.NE.AND.EX P3, PT, RZ, UR9, PT, P3 ;  /* 0x00000009ff007c0c */ /* 0x000fe4000bf65330 */
[----:B------:R-:W-:-:S11]  /*1240*/  ISETP.NE.AND.EX P2, PT, RZ, UR7, PT, P2 ;  /* 0x00000007ff007c0c */ /* 0x000fd6000bf45320 */
[----:B------:R-:W-:-:S04]  /*1250*/  @P3 LEA R42, P4, R64, UR8, 0x4 ;  /* 0x00000008402a3c11 */ /* 0x000fc8000f8820ff */
[C---:B------:R-:W-:Y:S01]  /*1260*/  @P3 LEA.HI.X R43, R64.reuse, UR9, RZ, 0x4, P4 ;  /* 0x00000009402b3c11 */ /* 0x040fe2000a0f24ff */
[C---:B-1----:R-:W-:Y:S01]  /*1270*/  IMAD.WIDE.U32 R44, R64.reuse, 0x10, R44 ;  /* 0x00000010402c7825 */ /* 0x042fe200078e002c */
[----:B0-----:R-:W-:-:S03]  /*1280*/  @P2 LEA R66, P4, R64, UR6, 0x5 ;  /* 0x0000000640422c11 */ /* 0x001fc6000f8828ff */
[----:B-----5:R0:W5:Y:S01]  /*1290*/  @P3 LDG.E.128 R20, desc[UR4][R42.64] ;  /* 0x000000042a143981 */ /* 0x020162000c1e1d00 */
        /* <DEDUP_REMOVED lines=12> */
.L_x_8595:
[----:B-----5:R-:W-:-:S05]  /*1360*/  SHF.L.U32 R43, R20, 0x10, RZ ;  /* 0x00000010142b7819 */ /* 0x020fca00000006ff */
[----:B------:R-:W-:-:S04]  /*1370*/  FADD.FTZ R40, R43, R40 ;  /* 0x000000282b287221 */ /* 0x000fc80000010000 */
[----:B------:R-:W-:-:S07]  /*1380*/  @P2 FADD.FTZ R40, R24, R40 ;  /* 0x0000002818282221 */ /* 0x000fce0000010000 */
.L_x_8596:
[----:B------:R-:W-:Y:S01]  /*1390*/  SHF.L.U32 R41, R41, 0x10, RZ ;  /* 0x0000001029297819 */ /* 0x000fe200000006ff */
[----:B------:R-:W-:Y:S06]  /*13a0*/  @P3 BRA `(.L_x_8597) ;  /* 0x00000000000c3947 */ /* 0x000fec0003800000 */
[----:B------:R-:W-:Y:S05]  /*13b0*/  @!P2 BRA `(.L_x_8598) ;  /* 0x000000000018a947 */ /* 0x000fea0003800000 */
[----:B-----5:R-:W-:Y:S01]  /*13c0*/  FADD.FTZ R41, R25, R41 ;  /* 0x0000002919297221 */ /* 0x020fe20000010000 */
[----:B------:R-:W-:Y:S06]  /*13d0*/  BRA `(.L_x_8598) ;  /* 0x0000000000107947 */ /* 0x000fec0003800000 */
.L_x_8597:
[----:B-----5:R-:W-:-:S04]  /*13e0*/  PRMT R42, R20, 0x7632, R42 ;  /* 0x00007632142a7816 */ /* 0x020fc8000000002a */
[----:B------:R-:W-:-:S05]  /*13f0*/  SHF.L.U32 R42, R42, 0x10, RZ ;  /* 0x000000102a2a7819 */ /* 0x000fca00000006ff */
[----:B------:R-:W-:-:S04]  /*1400*/  FADD.FTZ R41, R42, R41 ;  /* 0x000000292a297221 */ /* 0x000fc80000010000 */
[----:B------:R-:W-:-:S07]  /*1410*/  @P2 FADD.FTZ R41, R25, R41 ;  /* 0x0000002919292221 */ /* 0x000fce0000010000 */
.L_x_8598:
[C---:B------:R-:W-:Y:S02]  /*1420*/  PRMT R43, R45.reuse, 0x7632, R43 ;  /* 0x000076322d2b7816 */ /* 0x040fe4000000002b */
[----:B------:R-:W-:Y:S01]  /*1430*/  SHF.L.U32 R42, R45, 0x10, RZ ;  /* 0x000000102d2a7819 */ /* 0x000fe200000006ff */
[----:B------:R-:W-:Y:S06]  /*1440*/  @P3 BRA `(.L_x_8599) ;  /* 0x00000000000c3947 */ /* 0x000fec0003800000 */
[----:B------:R-:W-:Y:S05]  /*1450*/  @!P2 BRA `(.L_x_8600) ;  /* 0x000000000014a947 */ /* 0x000fea0003800000 */
[----:B-----5:R-:W-:Y:S01]  /*1460*/  FADD.FTZ R42, R26, R42 ;  /* 0x0000002a1a2a7221 */ /* 0x020fe20000010000 */
[----:B------:R-:W-:Y:S06]  /*1470*/  BRA `(.L_x_8600) ;  /* 0x00000000000c7947 */ /* 0x000fec0003800000 */
.L_x_8599:
[----:B-----5:R-:W-:-:S05]  /*1480*/  SHF.L.U32 R45, R21, 0x10, RZ ;  /* 0x00000010152d7819 */ /* 0x020fca00000006ff */
[----:B------:R-:W-:-:S04]  /*1490*/  FADD.FTZ R42, R45, R42 ;  /* 0x0000002a2d2a7221 */ /* 0x000fc80000010000 */
[----:B------:R-:W-:-:S07]  /*14a0*/  @P2 FADD.FTZ R42, R26, R42 ;  /* 0x0000002a1a2a2221 */ /* 0x000fce0000010000 */
.L_x_8600:
[----:B------:R-:W-:Y:S01]  /*14b0*/  SHF.L.U32 R43, R43, 0x10, RZ ;  /* 0x000000102b2b7819 */ /* 0x000fe200000006ff */
[----:B------:R-:W-:Y:S06]  /*14c0*/  @P3 BRA `(.L_x_8601) ;  /* 0x00000000000c3947 */ /* 0x000fec0003800000 */
[----:B------:R-:W-:Y:S05]  /*14d0*/  @!P2 BRA `(.L_x_8602) ;  /* 0x000000000018a947 */ /* 0x000fea0003800000 */
[----:B-----5:R-:W-:Y:S01]  /*14e0*/  FADD.FTZ R43, R27, R43 ;  /* 0x0000002b1b2b7221 */ /* 0x020fe20000010000 */
[----:B------:R-:W-:Y:S06]  /*14f0*/  BRA `(.L_x_8602) ;  /* 0x0000000000107947 */ /* 0x000fec0003800000 */
.L_x_8601:
[----:B-----5:R-:W-:-:S04]  /*1500*/  PRMT R44, R21, 0x7632, R44 ;  /* 0x00007632152c7816 */ /* 0x020fc8000000002c */
[----:B------:R-:W-:-:S05]  /*1510*/  SHF.L.U32 R44, R44, 0x10, RZ ;  /* 0x000000102c2c7819 */ /* 0x000fca00000006ff */
[----:B------:R-:W-:-:S04]  /*1520*/  FADD.FTZ R43, R44, R43 ;  /* 0x0000002b2c2b7221 */ /* 0x000fc80000010000 */
[----:B------:R-:W-:-:S07]  /*1530*/  @P2 FADD.FTZ R43, R27, R43 ;  /* 0x0000002b1b2b2221 */ /* 0x000fce0000010000 */
.L_x_8602:
[C---:B------:R-:W-:Y:S02]  /*1540*/  PRMT R45, R46.reuse, 0x7632, R45 ;  /* 0x000076322e2d7816 */ /* 0x040fe4000000002d */
[----:B------:R-:W-:Y:S01]  /*1550*/  SHF.L.U32 R44, R46, 0x10, RZ ;  /* 0x000000102e2c7819 */ /* 0x000fe200000006ff */
[----:B------:R-:W-:Y:S06]  /*1560*/  @P3 BRA `(.L_x_8603) ;  /* 0x00000000000c3947 */ /* 0x000fec0003800000 */
[----:B------:R-:W-:Y:S05]  /*1570*/  @!P2 BRA `(.L_x_8604) ;  /* 0x000000000014a947 */ /* 0x000fea0003800000 */
[----:B-----5:R-:W-:Y:S01]  /*1580*/  FADD.FTZ R44, R28, R44 ;  /* 0x0000002c1c2c7221 */ /* 0x020fe20000010000 */
[----:B------:R-:W-:Y:S06]  /*1590*/  BRA `(.L_x_8604) ;  /* 0x00000000000c7947 */ /* 0x000fec0003800000 */
.L_x_8603:
[----:B-----5:R-:W-:-:S05]  /*15a0*/  SHF.L.U32 R65, R22, 0x10, RZ ;  /* 0x0000001016417819 */ /* 0x020fca00000006ff */
[----:B------:R-:W-:-:S04]  /*15b0*/  FADD.FTZ R44, R65, R44 ;  /* 0x0000002c412c7221 */ /* 0x000fc80000010000 */
[----:B------:R-:W-:-:S07]  /*15c0*/  @P2 FADD.FTZ R44, R28, R44 ;  /* 0x0000002c1c2c2221 */ /* 0x000fce0000010000 */
.L_x_8604:
[----:B------:R-:W-:Y:S01]  /*15d0*/  SHF.L.U32 R45, R45, 0x10, RZ ;  /* 0x000000102d2d7819 */ /* 0x000fe200000006ff */
[----:B------:R-:W-:Y:S06]  /*15e0*/  @P3 BRA `(.L_x_8605) ;  /* 0x00000000000c3947 */ /* 0x000fec0003800000 */
[----:B------:R-:W-:Y:S05]  /*15f0*/  @!P2 BRA `(.L_x_8606) ;  /* 0x000000000018a947 */ /* 0x000fea0003800000 */
[----:B-----5:R-:W-:Y:S01]  /*1600*/  FADD.FTZ R45, R29, R45 ;  /* 0x0000002d1d2d7221 */ /* 0x020fe20000010000 */
[----:B------:R-:W-:Y:S06]  /*1610*/  BRA `(.L_x_8606) ;  /* 0x0000000000107947 */ /* 0x000fec0003800000 */
.L_x_8605:
[----:B-----5:R-:W-:-:S04]  /*1620*/  PRMT R46, R22, 0x7632, R46 ;  /* 0x00007632162e7816 */ /* 0x020fc8000000002e */
[----:B------:R-:W-:-:S05]  /*1630*/  SHF.L.U32 R46, R46, 0x10, RZ ;  /* 0x000000102e2e7819 */ /* 0x000fca00000006ff */
[----:B------:R-:W-:-:S04]  /*1640*/  FADD.FTZ R45, R46, R45 ;  /* 0x0000002d2e2d7221 */ /* 0x000fc80000010000 */
[----:B------:R-:W-:-:S07]  /*1650*/  @P2 FADD.FTZ R45, R29, R45 ;  /* 0x0000002d1d2d2221 */ /* 0x000fce0000010000 */
.L_x_8606:
[C---:B------:R-:W-:Y:S02]  /*1660*/  PRMT R65, R47.reuse, 0x7632, R65 ;  /* 0x000076322f417816 */ /* 0x040fe40000000041 */
[----:B------:R-:W-:Y:S01]  /*1670*/  SHF.L.U32 R46, R47, 0x10, RZ ;  /* 0x000000102f2e7819 */ /* 0x000fe200000006ff */
[----:B------:R-:W-:Y:S06]  /*1680*/  @P3 BRA `(.L_x_8607) ;  /* 0x00000000000c3947 */ /* 0x000fec0003800000 */
[----:B------:R-:W-:Y:S05]  /*1690*/  @!P2 BRA `(.L_x_8608) ;  /* 0x000000000014a947 */ /* 0x000fea0003800000 */
[----:B-----5:R-:W-:Y:S01]  /*16a0*/  FADD.FTZ R46, R30, R46 ;  /* 0x0000002e1e2e7221 */ /* 0x020fe20000010000 */
[----:B------:R-:W-:Y:S06]  /*16b0*/  BRA `(.L_x_8608) ;  /* 0x00000000000c7947 */ /* 0x000fec0003800000 */
.L_x_8607:
[----:B-----5:R-:W-:-:S05]  /*16c0*/  SHF.L.U32 R47, R23, 0x10, RZ ;  /* 0x00000010172f7819 */ /* 0x020fca00000006ff */
[----:B------:R-:W-:-:S04]  /*16d0*/  FADD.FTZ R46, R47, R46 ;  /* 0x0000002e2f2e7221 */ /* 0x000fc80000010000 */
[----:B------:R-:W-:-:S07]  /*16e0*/  @P2 FADD.FTZ R46, R30, R46 ;  /* 0x0000002e1e2e2221 */ /* 0x000fce0000010000 */
.L_x_8608:
[----:B------:R-:W-:Y:S01]  /*16f0*/  SHF.L.U32 R47, R65, 0x10, RZ ;  /* 0x00000010412f7819 */ /* 0x000fe200000006ff */
[----:B------:R-:W-:Y:S06]  /*1700*/  @P3 BRA `(.L_x_8609) ;  /* 0x00000000000c3947 */ /* 0x000fec0003800000 */
[----:B------:R-:W-:Y:S05]  /*1710*/  @!P2 BRA `(.L_x_8610) ;  /* 0x000000000018a947 */ /* 0x000fea0003800000 */
[----:B-----5:R-:W-:Y:S01]  /*1720*/  FADD.FTZ R47, R31, R47 ;  /* 0x0000002f1f2f7221 */ /* 0x020fe20000010000 */
[----:B------:R-:W-:Y:S06]  /*1730*/  BRA `(.L_x_8610) ;  /* 0x0000000000107947 */ /* 0x000fec0003800000 */
.L_x_8609:
[----:B-----5:R-:W-:-:S04]  /*1740*/  PRMT R65, R23, 0x7632, R65 ;  /* 0x0000763217417816 */ /* 0x020fc80000000041 */
[----:B------:R-:W-:-:S05]  /*1750*/  SHF.L.U32 R66, R65, 0x10, RZ ;  /* 0x0000001041427819 */ /* 0x000fca00000006ff */
[----:B------:R-:W-:-:S04]  /*1760*/  FADD.FTZ R47, R66, R47 ;  /* 0x0000002f422f7221 */ /* 0x000fc80000010000 */
[----:B------:R-:W-:-:S07]  /*1770*/  @P2 FADD.FTZ R47, R31, R47 ;  /* 0x0000002f1f2f2221 */ /* 0x000fce0000010000 */
.L_x_8610:
[----:B------:R-:W-:-:S04]  /*1780*/  LEA R66, P2, R64, UR10, 0x5 ;  /* 0x0000000a40427c11 */ /* 0x000fc8000f8428ff */
[C---:B------:R-:W-:Y:S02]  /*1790*/  LEA.HI.X R67, R64.reuse, UR11, RZ, 0x5, P2 ;  /* 0x0000000b40437c11 */ /* 0x040fe400090f2cff */
[----:B------:R-:W-:-:S03]  /*17a0*/  IADD3 R64, R64, 0x20, RZ ;  /* 0x0000002040407810 */ /* 0x000fc60007ffe0ff */
[----:B------:R1:W-:Y:S04]  /*17b0*/  STG.E.128 desc[UR4][R66.64], R40 ;  /* 0x0000002842007986 */ /* 0x0003e8000c101d04 */
[----:B------:R1:W-:Y:S02]  /*17c0*/  STG.E.128 desc[UR4][R66.64+0x10], R44 ;  /* 0x0000102c42007986 */ /* 0x0003e4000c101d04 */
.L_x_8594:
[----:B------:R-:W-:Y:S05]  /*17d0*/  BSYNC B0 ;  /* 0x0000000000007941 */ /* 0x000fea0003800000 */
.L_x_8593:
[----:B------:R-:W-:Y:S01]  /*17e0*/  ISETP.GE.U32.AND P2, PT, R74, 0x60, PT ;  /* 0x000000604a00780c */ /* 0x000fe20003f46070 */
[----:B------:R-:W-:-:S12]  /*17f0*/  BSSY B0, `(.L_x_8611) ;  /* 0x000005f000007945 */ /* 0x000fd80003800000 */
[----:B------:R-:W-:Y:S05]  /*1800*/  @!P2 BRA `(.L_x_8612) ;  /* 0x000000040074a947 */ /* 0x000fea0003800000 */
[----:B------:R-:W2:Y:S01]  /*1810*/  LDC.64 R52, c[0x0][0x220] ;  /* 0x00008800ff347b82 */ /* 0x000ea20000000a00 */
[----:B------:R-:W-:Y:S02]  /*1820*/  ISETP.NE.U32.AND P3, PT, RZ, UR8, PT ;  /* 0x00000008ff007c0c */ /* 0x000fe4000bf65070 */
[----:B------:R-:W-:Y:S02]  /*1830*/  ISETP.NE.U32.AND P2, PT, RZ, UR6, PT ;  /* 0x00000006ff007c0c */ /* 0x000fe4000bf45070 */
[----:B------:R-:W-:Y:S02]  /*1840*/  ISETP.NE.AND.EX P3, PT, RZ, UR9, PT, P3 ;  /* 0x00000009ff007c0c */ /* 0x000fe4000bf65330 */
[----:B------:R-:W-:-:S11]  /*1850*/  ISETP.NE.AND.EX P2, PT, RZ, UR7, PT, P2 ;  /* 0x00000007ff007c0c */ /* 0x000fd6000bf45320 */
[----:B------:R-:W-:-:S04]  /*1860*/  @P3 LEA R50, P4, R64, UR8, 0x4 ;  /* 0x0000000840323c11 */ /* 0x000fc8000f8820ff */
[C---:B------:R-:W-:Y:S01]  /*1870*/  @P3 LEA.HI.X R51, R64.reuse, UR9, RZ, 0x4, P4 ;  /* 0x0000000940333c11 */ /* 0x040fe2000a0f24ff */
[C---:B--2---:R-:W-:Y:S01]  /*1880*/  IMAD.WIDE.U32 R52, R64.reuse, 0x10, R52 ;  /* 0x0000001040347825 */ /* 0x044fe200078e0034 */
[----:B01----:R-:W-:-:S03]  /*1890*/  @P2 LEA R66, P4, R64, UR6, 0x5 ;  /* 0x0000000640422c11 */ /* 0x003fc6000f8828ff */
        /* <DEDUP_REMOVED lines=13> */
.L_x_8613:
[----:B-----5:R-:W-:-:S05]  /*1970*/  SHF.L.U32 R51, R20, 0x10, RZ ;  /* 0x0000001014337819 */ /* 0x020fca00000006ff */
[----:B------:R-:W-:-:S04]  /*1980*/  FADD.FTZ R48, R51, R48 ;  /* 0x0000003033307221 */ /* 0x000fc80000010000 */
[----:B------:R-:W-:-:S07]  /*1990*/  @P2 FADD.FTZ R48, R24, R48 ;  /* 0x0000003018302221 */ /* 0x000fce0000010000 */
.L_x_8614:
[----:B------:R-:W-:Y:S01]  /*19a0*/  SHF.L.U32 R49, R49, 0x10, RZ ;  /* 0x0000001031317819 */ /* 0x000fe200000006ff */
[----:B------:R-:W-:Y:S06]  /*19b0*/  @P3 BRA `(.L_x_8615) ;  /* 0x00000000000c3947 */ /* 0x000fec0003800000 */
[----:B------:R-:W-:Y:S05]  /*19c0*/  @!P2 BRA `(.L_x_8616) ;  /* 0x000000000018a947 */ /* 0x000fea0003800000 */
[----:B-----5:R-:W-:Y:S01]  /*19d0*/  FADD.FTZ R49, R25, R49 ;  /* 0x0000003119317221 */ /* 0x020fe20000010000 */
[----:B------:R-:W-:Y:S06]  /*19e0*/  BRA `(.L_x_8616) ;  /* 0x0000000000107947 */ /* 0x000fec0003800000 */
.L_x_8615:
[----:B-----5:R-:W-:-:S04]  /*19f0*/  PRMT R50, R20, 0x7632, R50 ;  /* 0x0000763214327816 */ /* 0x020fc80000000032 */
[----:B------:R-:W-:-:S05]  /*1a00*/  SHF.L.U32 R50, R50, 0x10, RZ ;  /* 0x0000001032327819 */ /* 0x000fca00000006ff */
[----:B------:R-:W-:-:S04]  /*1a10*/  FADD.FTZ R49, R50, R49 ;  /* 0x0000003132317221 */ /* 0x000fc80000010000 */
[----:B------:R-:W-:-:S07]  /*1a20*/  @P2 FADD.FTZ R49, R25, R49 ;  /* 0x0000003119312221 */ /* 0x000fce0000010000 */
.L_x_8616:
[C---:B------:R-:W-:Y:S02]  /*1a30*/  PRMT R51, R53.reuse, 0x7632, R51 ;  /* 0x0000763235337816 */ /* 0x040fe40000000033 */
[----:B------:R-:W-:Y:S01]  /*1a40*/  SHF.L.U32 R50, R53, 0x10, RZ ;  /* 0x0000001035327819 */ /* 0x000fe200000006ff */
[----:B------:R-:W-:Y:S06]  /*1a50*/  @P3 BRA `(.L_x_8617) ;  /* 0x00000000000c3947 */ /* 0x000fec0003800000 */
[----:B------:R-:W-:Y:S05]  /*1a60*/  @!P2 BRA `(.L_x_8618) ;  /* 0x000000000014a947 */ /* 0x000fea0003800000 */
[----:B-----5:R-:W-:Y:S01]  /*1a70*/  FADD.FTZ R50, R26, R50 ;  /* 0x000000321a327221 */ /* 0x020fe20000010000 */
[----:B------:R-:W-:Y:S06]  /*1a80*/  BRA `(.L_x_8618) ;  /* 0x00000000000c7947 */ /* 0x000fec0003800000 */
.L_x_8617:
[----:B-----5:R-:W-:-:S05]  /*1a90*/  SHF.L.U32 R53, R21, 0x10, RZ ;  /* 0x0000001015357819 */ /* 0x020fca00000006ff */
[----:B------:R-:W-:-:S04]  /*1aa0*/  FADD.FTZ R50, R53, R50 ;  /* 0x0000003235327221 */ /* 0x000fc80000010000 */
[----:B------:R-:W-:-:S07]  /*1ab0*/  @P2 FADD.FTZ R50, R26, R50 ;  /* 0x000000321a322221 */ /* 0x000fce0000010000 */
.L_x_8618:
[----:B------:R-:W-:Y:S01]  /*1ac0*/  SHF.L.U32 R51, R51, 0x10, RZ ;  /* 0x0000001033337819 */ /* 0x000fe200000006ff */
[----:B------:R-:W-:Y:S06]  /*1ad0*/  @P3 BRA `(.L_x_8619) ;  /* 0x00000000000c3947 */ /* 0x000fec0003800000 */
[----:B------:R-:W-:Y:S05]  /*1ae0*/  @!P2 BRA `(.L_x_8620) ;  /* 0x000000000018a947 */ /* 0x000fea0003800000 */
[----:B-----5:R-:W-:Y:S01]  /*1af0*/  FADD.FTZ R51, R27, R51 ;  /* 0x000000331b337221 */ /* 0x020fe20000010000 */
[----:B------:R-:W-:Y:S06]  /*1b00*/  BRA `(.L_x_8620) ;  /* 0x0000000000107947 */ /* 0x000fec0003800000 */
.L_x_8619:
[----:B-----5:R-:W-:-:S04]  /*1b10*/  PRMT R52, R21, 0x7632, R52 ;  /* 0x0000763215347816 */ /* 0x020fc80000000034 */
[----:B------:R-:W-:-:S05]  /*1b20*/  SHF.L.U32 R52, R52, 0x10, RZ ;  /* 0x0000001034347819 */ /* 0x000fca00000006ff */
[----:B------:R-:W-:-:S04]  /*1b30*/  FADD.FTZ R51, R52, R51 ;  /* 0x0000003334337221 */ /* 0x000fc80000010000 */
[----:B------:R-:W-:-:S07]  /*1b40*/  @P2 FADD.FTZ R51, R27, R51 ;  /* 0x000000331b332221 */ /* 0x000fce0000010000 */
.L_x_8620:
[C---:B------:R-:W-:Y:S02]  /*1b50*/  PRMT R53, R54.reuse, 0x7632, R53 ;  /* 0x0000763236357816 */ /* 0x040fe40000000035 */
[----:B------:R-:W-:Y:S01]  /*1b60*/  SHF.L.U32 R52, R54, 0x10, RZ ;  /* 0x0000001036347819 */ /* 0x000fe200000006ff */
[----:B------:R-:W-:Y:S06]  /*1b70*/  @P3 BRA `(.L_x_8621) ;  /* 0x00000000000c3947 */ /* 0x000fec0003800000 */
[----:B------:R-:W-:Y:S05]  /*1b80*/  @!P2 BRA `(.L_x_8622) ;  /* 0x000000000014a947 */ /* 0x000fea0003800000 */
[----:B-----5:R-:W-:Y:S01]  /*1b90*/  FADD.FTZ R52, R28, R52 ;  /* 0x000000341c347221 */ /* 0x020fe20000010000 */
[----:B------:R-:W-:Y:S06]  /*1ba0*/  BRA `(.L_x_8622) ;  /* 0x00000000000c7947 */ /* 0x000fec0003800000 */
.L_x_8621:
[----:B-----5:R-:W-:-:S05]  /*1bb0*/  SHF.L.U32 R65, R22, 0x10, RZ ;  /* 0x0000001016417819 */ /* 0x020fca00000006ff */
[----:B------:R-:W-:-:S04]  /*1bc0*/  FADD.FTZ R52, R65, R52 ;  /* 0x0000003441347221 */ /* 0x000fc80000010000 */
[----:B------:R-:W-:-:S07]  /*1bd0*/  @P2 FADD.FTZ R52, R28, R52 ;  /* 0x000000341c342221 */ /* 0x000fce0000010000 */
.L_x_8622:
[----:B------:R-:W-:Y:S01]  /*1be0*/  SHF.L.U32 R53, R53, 0x10, RZ ;  /* 0x0000001035357819 */ /* 0x000fe200000006ff */
[----:B------:R-:W-:Y:S06]  /*1bf0*/  @P3 BRA `(.L_x_8623) ;  /* 0x00000000000c3947 */ /* 0x000fec0003800000 */
[----:B------:R-:W-:Y:S05]  /*1c00*/  @!P2 BRA `(.L_x_8624) ;  /* 0x000000000018a947 */ /* 0x000fea0003800000 */
[----:B-----5:R-:W-:Y:S01]  /*1c10*/  FADD.FTZ R53, R29, R53 ;  /* 0x000000351d357221 */ /* 0x020fe20000010000 */
[----:B------:R-:W-:Y:S06]  /*1c20*/  BRA `(.L_x_8624) ;  /* 0x0000000000107947 */ /* 0x000fec0003800000 */
.L_x_8623:
[----:B-----5:R-:W-:-:S04]  /*1c30*/  PRMT R54, R22, 0x7632, R54 ;  /* 0x0000763216367816 */ /* 0x020fc80000000036 */
[----:B------:R-:W-:-:S05]  /*1c40*/  SHF.L.U32 R54, R54, 0x10, RZ ;  /* 0x0000001036367819 */ /* 0x000fca00000006ff */
[----:B------:R-:W-:-:S04]  /*1c50*/  FADD.FTZ R53, R54, R53 ;  /* 0x0000003536357221 */ /* 0x000fc80000010000 */
[----:B------:R-:W-:-:S07]  /*1c60*/  @P2 FADD.FTZ R53, R29, R53 ;  /* 0x000000351d352221 */ /* 0x000fce0000010000 */
.L_x_8624:
[C---:B------:R-:W-:Y:S02]  /*1c70*/  PRMT R65, R55.reuse, 0x7632, R65 ;  /* 0x0000763237417816 */ /* 0x040fe40000000041 */
[----:B------:R-:W-:Y:S01]  /*1c80*/  SHF.L.U32 R54, R55, 0x10, RZ ;  /* 0x0000001037367819 */ /* 0x000fe200000006ff */
[----:B------:R-:W-:Y:S06]  /*1c90*/  @P3 BRA `(.L_x_8625) ;  /* 0x00000000000c3947 */ /* 0x000fec0003800000 */
[----:B------:R-:W-:Y:S05]  /*1ca0*/  @!P2 BRA `(.L_x_8626) ;  /* 0x000000000014a947 */ /* 0x000fea0003800000 */
[----:B-----5:R-:W-:Y:S01]  /*1cb0*/  FADD.FTZ R54, R30, R54 ;  /* 0x000000361e367221 */ /* 0x020fe20000010000 */
[----:B------:R-:W-:Y:S06]  /*1cc0*/  BRA `(.L_x_8626) ;  /* 0x00000000000c7947 */ /* 0x000fec0003800000 */
.L_x_8625:
[----:B-----5:R-:W-:-:S05]  /*1cd0*/  SHF.L.U32 R55, R23, 0x10, RZ ;  /* 0x0000001017377819 */ /* 0x020fca00000006ff */
[----:B------:R-:W-:-:S04]  /*1ce0*/  FADD.FTZ R54, R55, R54 ;  /* 0x0000003637367221 */ /* 0x000fc80000010000 */
[----:B------:R-:W-:-:S07]  /*1cf0*/  @P2 FADD.FTZ R54, R30, R54 ;  /* 0x000000361e362221 */ /* 0x000fce0000010000 */
.L_x_8626:
[----:B------:R-:W-:Y:S01]  /*1d00*/  SHF.L.U32 R55, R65, 0x10, RZ ;  /* 0x0000001041377819 */ /* 0x000fe200000006ff */
[----:B------:R-:W-:Y:S06]  /*1d10*/  @P3 BRA `(.L_x_8627) ;  /* 0x00000000000c3947 */ /* 0x000fec0003800000 */
[----:B------:R-:W-:Y:S05]  /*1d20*/  @!P2 BRA `(.L_x_8628) ;  /* 0x000000000018a947 */ /* 0x000fea0003800000 */
[----:B-----5:R-:W-:Y:S01]  /*1d30*/  FADD.FTZ R55, R31, R55 ;  /* 0x000000371f377221 */ /* 0x020fe20000010000 */
[----:B------:R-:W-:Y:S06]  /*1d40*/  BRA `(.L_x_8628) ;  /* 0x0000000000107947 */ /* 0x000fec0003800000 */
.L_x_8627:
[----:B-----5:R-:W-:-:S04]  /*1d50*/  PRMT R65, R23, 0x7632, R65 ;  /* 0x0000763217417816 */ /* 0x020fc80000000041 */
[----:B------:R-:W-:-:S05]  /*1d60*/  SHF.L.U32 R66, R65, 0x10, RZ ;  /* 0x0000001041427819 */ /* 0x000fca00000006ff */
[----:B------:R-:W-:-:S04]  /*1d70*/  FADD.FTZ R55, R66, R55 ;  /* 0x0000003742377221 */ /* 0x000fc80000010000 */
[----:B------:R-:W-:-:S07]  /*1d80*/  @P2 FADD.FTZ R55, R31, R55 ;  /* 0x000000371f372221 */ /* 0x000fce0000010000 */
.L_x_8628:
[----:B------:R-:W-:-:S04]  /*1d90*/  LEA R66, P2, R64, UR10, 0x5 ;  /* 0x0000000a40427c11 */ /* 0x000fc8000f8428ff */
[C---:B------:R-:W-:Y:S02]  /*1da0*/  LEA.HI.X R67, R64.reuse, UR11, RZ, 0x5, P2 ;  /* 0x0000000b40437c11 */ /* 0x040fe400090f2cff */
[----:B------:R-:W-:-:S03]  /*1db0*/  IADD3 R64, R64, 0x20, RZ ;  /* 0x0000002040407810 */ /* 0x000fc60007ffe0ff */
[----:B------:R2:W-:Y:S04]  /*1dc0*/  STG.E.128 desc[UR4][R66.64], R48 ;  /* 0x0000003042007986 */ /* 0x0005e8000c101d04 */
[----:B------:R2:W-:Y:S02]  /*1dd0*/  STG.E.128 desc[UR4][R66.64+0x10], R52 ;  /* 0x0000103442007986 */ /* 0x0005e4000c101d04 */
.L_x_8612:
[----:B------:R-:W-:Y:S05]  /*1de0*/  BSYNC B0 ;  /* 0x0000000000007941 */ /* 0x000fea0003800000 */
.L_x_8611:
[----:B------:R-:W-:Y:S04]  /*1df0*/  BSSY B0, `(.L_x_8629) ;  /* 0x000005e000007945 */ /* 0x000fe80003800000 */
[----:B------:R-:W-:Y:S05]  /*1e00*/  @!P1 BRA `(.L_x_8630) ;  /* 0x0000000400709947 */ /* 0x000fea0003800000 */
[----:B------:R-:W3:Y:S01]  /*1e10*/  LDC.64 R60, c[0x0][0x220] ;  /* 0x00008800ff3c7b82 */ /* 0x000ee20000000a00 */
[----:B------:R-:W-:Y:S02]  /*1e20*/  ISETP.NE.U32.AND P3, PT, RZ, UR8, PT ;  /* 0x00000008ff007c0c */ /* 0x000fe4000bf65070 */
[----:B------:R-:W-:Y:S02]  /*1e30*/  ISETP.NE.U32.AND P2, PT, RZ, UR6, PT ;  /* 0x00000006ff007c0c */ /* 0x000fe4000bf45070 */
[----:B------:R-:W-:Y:S02]  /*1e40*/  ISETP.NE.AND.EX P3, PT, RZ, UR9, PT, P3 ;  /* 0x00000009ff007c0c */ /* 0x000fe4000bf65330 */
[----:B------:R-:W-:-:S11]  /*1e50*/  ISETP.NE.AND.EX P2, PT, RZ, UR7, PT, P2 ;  /* 0x00000007ff007c0c */ /* 0x000fd6000bf45320 */
[----:B------:R-:W-:-:S04]  /*1e60*/  @P3 LEA R58, P4, R64, UR8, 0x4 ;  /* 0x00000008403a3c11 */ /* 0x000fc8000f8820ff */
[C---:B------:R-:W-:Y:S01]  /*1e70*/  @P3 LEA.HI.X R59, R64.reuse, UR9, RZ, 0x4, P4 ;  /* 0x00000009403b3c11 */ /* 0x040fe2000a0f24ff */
[C---:B---3--:R-:W-:Y:S01]  /*1e80*/  IMAD.WIDE.U32 R60, R64.reuse, 0x10, R60 ;  /* 0x00000010403c7825 */ /* 0x048fe200078e003c */
[----:B012---:R-:W-:-:S03]  /*1e90*/  @P2 LEA R66, P4, R64, UR6, 0x5 ;  /* 0x0000000640422c11 */ /* 0x007fc6000f8828ff */
        /* <DEDUP_REMOVED lines=13> */
.L_x_8631:
[----:B-----5:R-:W-:-:S05]  /*1f70*/  SHF.L.U32 R59, R20, 0x10, RZ ;  /* 0x00000010143b7819 */ /* 0x020fca00000006ff */
[----:B------:R-:W-:-:S04]  /*1f80*/  FADD.FTZ R56, R59, R56 ;  /* 0x000000383b387221 */ /* 0x000fc80000010000 */
[----:B------:R-:W-:-:S07]  /*1f90*/  @P2 FADD.FTZ R56, R24, R56 ;  /* 0x0000003818382221 */ /* 0x000fce0000010000 */
.L_x_8632:
[----:B------:R-:W-:Y:S01]  /*1fa0*/  SHF.L.U32 R57, R57, 0x10, RZ ;  /* 0x0000001039397819 */ /* 0x000fe200000006ff */
[----:B------:R-:W-:Y:S06]  /*1fb0*/  @P3 BRA `(.L_x_8633) ;  /* 0x00000000000c3947 */ /* 0x000fec0003800000 */
[----:B------:R-:W-:Y:S05]  /*1fc0*/  @!P2 BRA `(.L_x_8634) ;  /* 0x000000000018a947 */ /* 0x000fea0003800000 */
[----:B-----5:R-:W-:Y:S01]  /*1fd0*/  FADD.FTZ R57, R25, R57 ;  /* 0x0000003919397221 */ /* 0x020fe20000010000 */
[----:B------:R-:W-:Y:S06]  /*1fe0*/  BRA `(.L_x_8634) ;  /* 0x0000000000107947 */ /* 0x000fec0003800000 */
.L_x_8633:
[----:B-----5:R-:W-:-:S04]  /*1ff0*/  PRMT R58, R20, 0x7632, R58 ;  /* 0x00007632143a7816 */ /* 0x020fc8000000003a */
[----:B------:R-:W-:-:S05]  /*2000*/  SHF.L.U32 R58, R58, 0x10, RZ ;  /* 0x000000103a3a7819 */ /* 0x000fca00000006ff */
[----:B------:R-:W-:-:S04]  /*2010*/  FADD.FTZ R57, R58, R57 ;  /* 0x000000393a397221 */ /* 0x000fc80000010000 */
[----:B------:R-:W-:-:S07]  /*2020*/  @P2 FADD.FTZ R57, R25, R57 ;  /* 0x0000003919392221 */ /* 0x000fce0000010000 */
.L_x_8634:
[C---:B------:R-:W-:Y:S02]  /*2030*/  PRMT R59, R61.reuse, 0x7632, R59 ;  /* 0x000076323d3b7816 */ /* 0x040fe4000000003b */
[----:B------:R-:W-:Y:S01]  /*2040*/  SHF.L.U32 R58, R61, 0x10, RZ ;  /* 0x000000103d3a7819 */ /* 0x000fe200000006ff */
[----:B------:R-:W-:Y:S06]  /*2050*/  @P3 BRA `(.L_x_8635) ;  /* 0x00000000000c3947 */ /* 0x000fec0003800000 */
[----:B------:R-:W-:Y:S05]  /*2060*/  @!P2 BRA `(.L_x_8636) ;  /* 0x000000000014a947 */ /* 0x000fea0003800000 */
[----:B-----5:R-:W-:Y:S01]  /*2070*/  FADD.FTZ R58, R26, R58 ;  /* 0x0000003a1a3a7221 */ /* 0x020fe20000010000 */
[----:B------:R-:W-:Y:S06]  /*2080*/  BRA `(.L_x_8636) ;  /* 0x00000000000c7947 */ /* 0x000fec0003800000 */
.L_x_8635:
[----:B-----5:R-:W-:-:S05]  /*2090*/  SHF.L.U32 R61, R21, 0x10, RZ ;  /* 0x00000010153d7819 */ /* 0x020fca00000006ff */
[----:B------:R-:W-:-:S04]  /*20a0*/  FADD.FTZ R58, R61, R58 ;  /* 0x0000003a3d3a7221 */ /* 0x000fc80000010000 */
[----:B------:R-:W-:-:S07]  /*20b0*/  @P2 FADD.FTZ R58, R26, R58 ;  /* 0x0000003a1a3a2221 */ /* 0x000fce0000010000 */
.L_x_8636:
[----:B------:R-:W-:Y:S01]  /*20c0*/  SHF.L.U32 R59, R59, 0x10, RZ ;  /* 0x000000103b3b7819 */ /* 0x000fe200000006ff */
[----:B------:R-:W-:Y:S06]  /*20d0*/  @P3 BRA `(.L_x_8637) ;  /* 0x00000000000c3947 */ /* 0x000fec0003800000 */
[----:B------:R-:W-:Y:S05]  /*20e0*/  @!P2 BRA `(.L_x_8638) ;  /* 0x000000000018a947 */ /* 0x000fea0003800000 */
[----:B-----5:R-:W-:Y:S01]  /*20f0*/  FADD.FTZ R59, R27, R59 ;  /* 0x0000003b1b3b7221 */ /* 0x020fe20000010000 */
[----:B------:R-:W-:Y:S06]  /*2100*/  BRA `(.L_x_8638) ;  /* 0x0000000000107947 */ /* 0x000fec0003800000 */
.L_x_8637:
[----:B-----5:R-:W-:-:S04]  /*2110*/  PRMT R60, R21, 0x7632, R60 ;  /* 0x00007632153c7816 */ /* 0x020fc8000000003c */
[----:B------:R-:W-:-:S05]  /*2120*/  SHF.L.U32 R60, R60, 0x10, RZ ;  /* 0x000000103c3c7819 */ /* 0x000fca00000006ff */
[----:B------:R-:W-:-:S04]  /*2130*/  FADD.FTZ R59, R60, R59 ;  /* 0x0000003b3c3b7221 */ /* 0x000fc80000010000 */
[----:B------:R-:W-:-:S07]  /*2140*/  @P2 FADD.FTZ R59, R27, R59 ;  /* 0x0000003b1b3b2221 */ /* 0x000fce0000010000 */
.L_x_8638:
[C---:B------:R-:W-:Y:S02]  /*2150*/  PRMT R61, R62.reuse, 0x7632, R61 ;  /* 0x000076323e3d7816 */ /* 0x040fe4000000003d */
[----:B------:R-:W-:Y:S01]  /*2160*/  SHF.L.U32 R60, R62, 0x10, RZ ;  /* 0x000000103e3c7819 */ /* 0x000fe200000006ff */
[----:B------:R-:W-:Y:S06]  /*2170*/  @P3 BRA `(.L_x_8639) ;  /* 0x00000000000c3947 */ /* 0x000fec0003800000 */
[----:B------:R-:W-:Y:S05]  /*2180*/  @!P2 BRA `(.L_x_8640) ;  /* 0x000000000014a947 */ /* 0x000fea0003800000 */
[----:B-----5:R-:W-:Y:S01]  /*2190*/  FADD.FTZ R60, R28, R60 ;  /* 0x0000003c1c3c7221 */ /* 0x020fe20000010000 */
[----:B------:R-:W-:Y:S06]  /*21a0*/  BRA `(.L_x_8640) ;  /* 0x00000000000c7947 */ /* 0x000fec0003800000 */
.L_x_8639:
[----:B-----5:R-:W-:-:S05]  /*21b0*/  SHF.L.U32 R65, R22, 0x10, RZ ;  /* 0x0000001016417819 */ /* 0x020fca00000006ff */
[----:B------:R-:W-:-:S04]  /*21c0*/  FADD.FTZ R60, R65, R60 ;  /* 0x0000003c413c7221 */ /* 0x000fc80000010000 */
[----:B------:R-:W-:-:S07]  /*21d0*/  @P2 FADD.FTZ R60, R28, R60 ;  /* 0x0000003c1c3c2221 */ /* 0x000fce0000010000 */
.L_x_8640:
[----:B------:R-:W-:Y:S01]  /*21e0*/  SHF.L.U32 R61, R61, 0x10, RZ ;  /* 0x000000103d3d7819 */ /* 0x000fe200000006ff */
[----:B------:R-:W-:Y:S06]  /*21f0*/  @P3 BRA `(.L_x_8641) ;  /* 0x00000000000c3947 */ /* 0x000fec0003800000 */
[----:B------:R-:W-:Y:S05]  /*2200*/  @!P2 BRA `(.L_x_8642) ;  /* 0x000000000018a947 */ /* 0x000fea0003800000 */
[----:B-----5:R-:W-:Y:S01]  /*2210*/  FADD.FTZ R61, R29, R61 ;  /* 0x0000003d1d3d7221 */ /* 0x020fe20000010000 */
[----:B------:R-:W-:Y:S06]  /*2220*/  BRA `(.L_x_8642) ;  /* 0x0000000000107947 */ /* 0x000fec0003800000 */
.L_x_8641:
[----:B-----5:R-:W-:-:S04]  /*2230*/  PRMT R62, R22, 0x7632, R62 ;  /* 0x00007632163e7816 */ /* 0x020fc8000000003e */
[----:B------:R-:W-:-:S05]  /*2240*/  SHF.L.U32 R62, R62, 0x10, RZ ;  /* 0x000000103e3e7819 */ /* 0x000fca00000006ff */
[----:B------:R-:W-:-:S04]  /*2250*/  FADD.FTZ R61, R62, R61 ;  /* 0x0000003d3e3d7221 */ /* 0x000fc80000010000 */
[----:B------:R-:W-:-:S07]  /*2260*/  @P2 FADD.FTZ R61, R29, R61 ;  /* 0x0000003d1d3d2221 */ /* 0x000fce0000010000 */
.L_x_8642:
[C---:B------:R-:W-:Y:S02]  /*2270*/  PRMT R65, R63.reuse, 0x7632, R65 ;  /* 0x000076323f417816 */ /* 0x040fe40000000041 */
[----:B------:R-:W-:Y:S01]  /*2280*/  SHF.L.U32 R62, R63, 0x10, RZ ;  /* 0x000000103f3e7819 */ /* 0x000fe200000006ff */
[----:B------:R-:W-:Y:S06]  /*2290*/  @P3 BRA `(.L_x_8643) ;  /* 0x00000000000c3947 */ /* 0x000fec0003800000 */
[----:B------:R-:W-:Y:S05]  /*22a0*/  @!P2 BRA `(.L_x_8644) ;  /* 0x000000000014a947 */ /* 0x000fea0003800000 */
[----:B-----5:R-:W-:Y:S01]  /*22b0*/  FADD.FTZ R62, R30, R62 ;  /* 0x0000003e1e3e7221 */ /* 0x020fe20000010000 */
[----:B------:R-:W-:Y:S06]  /*22c0*/  BRA `(.L_x_8644) ;  /* 0x00000000000c7947 */ /* 0x000fec0003800000 */
.L_x_8643:
[----:B-----5:R-:W-:-:S05]  /*22d0*/  SHF.L.U32 R63, R23, 0x10, RZ ;  /* 0x00000010173f7819 */ /* 0x020fca00000006ff */
[----:B------:R-:W-:-:S04]  /*22e0*/  FADD.FTZ R62, R63, R62 ;  /* 0x0000003e3f3e7221 */ /* 0x000fc80000010000 */
[----:B------:R-:W-:-:S07]  /*22f0*/  @P2 FADD.FTZ R62, R30, R62 ;  /* 0x0000003e1e3e2221 */ /* 0x000fce0000010000 */
.L_x_8644:
[----:B------:R-:W-:Y:S01]  /*2300*/  SHF.L.U32 R63, R65, 0x10, RZ ;  /* 0x00000010413f7819 */ /* 0x000fe200000006ff */
[----:B------:R-:W-:Y:S06]  /*2310*/  @P3 BRA `(.L_x_8645) ;  /* 0x00000000000c3947 */ /* 0x000fec0003800000 */
[----:B------:R-:W-:Y:S05]  /*2320*/  @!P2 BRA `(.L_x_8646) ;  /* 0x000000000018a947 */ /* 0x000fea0003800000 */
[----:B-----5:R-:W-:Y:S01]  /*2330*/  FADD.FTZ R63, R31, R63 ;  /* 0x0000003f1f3f7221 */ /* 0x020fe20000010000 */
[----:B------:R-:W-:Y:S06]  /*2340*/  BRA `(.L_x_8646) ;  /* 0x0000000000107947 */ /* 0x000fec0003800000 */
.L_x_8645:
[----:B-----5:R-:W-:-:S04]  /*2350*/  PRMT R65, R23, 0x7632, R65 ;  /* 0x0000763217417816 */ /* 0x020fc80000000041 */
[----:B------:R-:W-:-:S05]  /*2360*/  SHF.L.U32 R66, R65, 0x10, RZ ;  /* 0x0000001041427819 */ /* 0x000fca00000006ff */
[----:B------:R-:W-:-:S04]  /*2370*/  FADD.FTZ R63, R66, R63 ;  /* 0x0000003f423f7221 */ /* 0x000fc80000010000 */
[----:B------:R-:W-:-:S07]  /*2380*/  @P2 FADD.FTZ R63, R31, R63 ;  /* 0x0000003f1f3f2221 */ /* 0x000fce0000010000 */
.L_x_8646:
[----:B------:R-:W-:-:S04]  /*2390*/  LEA R66, P2, R64, UR10, 0x5 ;  /* 0x0000000a40427c11 */ /* 0x000fc8000f8428ff */
[----:B------:R-:W-:-:S05]  /*23a0*/  LEA.HI.X R67, R64, UR11, RZ, 0x5, P2 ;  /* 0x0000000b40437c11 */ /* 0x000fca00090f2cff */
[----:B------:R3:W-:Y:S04]  /*23b0*/  STG.E.128 desc[UR4][R66.64], R56 ;  /* 0x0000003842007986 */ /* 0x0007e8000c101d04 */
[----:B------:R3:W-:Y:S02]  /*23c0*/  STG.E.128 desc[UR4][R66.64+0x10], R60 ;  /* 0x0000103c42007986 */ /* 0x0007e4000c101d04 */
.L_x_8630:
[----:B------:R-:W-:Y:S05]  /*23d0*/  BSYNC B0 ;  /* 0x0000000000007941 */ /* 0x000fea0003800000 */
.L_x_8629:
[----:B------:R-:W-:Y:S01]  /*23e0*/  FADD.FTZ R64, RZ, R32 ;  /* 0x00000020ff407221 */ /* 0x000fe20000010000 */
        /* <DEDUP_REMOVED lines=14> */
[----:B0123--:R-:W-:-:S04]  /*24d0*/  FADD.FTZ R67, R41, R64 ;  /* 0x0000004029437221 */ /* 0x00ffc80000010000 */
        /* <DEDUP_REMOVED lines=109> */
.L_x_8668:
        /* <DEDUP_REMOVED lines=49> */
.L_x_8649:
[----:B------:R-:W-:Y:S05]  /*2ec0*/  BSYNC B0 ;  /* 0x0000000000007941 */ /* 0x000fea0003800000 */
.L_x_8648:
[----:B------:R-:W-:Y:S01]  /*2ed0*/  ISETP.GE.U32.AND P2, PT, R74, 0x40, PT ;  /* 0x000000404a00780c */ /* 0x000fe20003f46070 */
[----:B------:R-:W-:-:S12]  /*2ee0*/  BSSY B0, `(.L_x_8650) ;  /* 0x0000022000007945 */ /* 0x000fd80003800000 */
[----:B------:R-:W-:Y:S05]  /*2ef0*/  @!P2 BRA `(.L_x_8651) ;  /* 0x000000000080a947 */ /* 0x000fea0003800000 */
[--C-:B-12---:R-:W-:Y:S01]  /*2f00*/  FADD.FTZ R65, R40, -R117.reuse ;  /* 0x8000007528417221 */ /* 0x106fe20000010000 */
        /* <DEDUP_REMOVED lines=31> */
.L_x_8651:
[----:B------:R-:W-:Y:S05]  /*3100*/  BSYNC B0 ;  /* 0x0000000000007941 */ /* 0x000fea0003800000 */
.L_x_8650:
[----:B------:R-:W-:Y:S01]  /*3110*/  ISETP.GE.U32.AND P2, PT, R74, 0x60, PT ;  /* 0x000000604a00780c */ /* 0x000fe20003f46070 */
[----:B------:R-:W-:-:S12]  /*3120*/  BSSY B0, `(.L_x_8652) ;  /* 0x0000022000007945 */ /* 0x000fd80003800000 */
[----:B------:R-:W-:Y:S05]  /*3130*/  @!P2 BRA `(.L_x_8653) ;  /* 0x000000000080a947 */ /* 0x000fea0003800000 */
[--C-:B-123--:R-:W-:Y:S01]  /*3140*/  FADD.FTZ R65, R48, -R117.reuse ;  /* 0x8000007530417221 */ /* 0x10efe20000010000 */
        /* <DEDUP_REMOVED lines=31> */
.L_x_8653:
[----:B------:R-:W-:Y:S05]  /*3340*/  BSYNC B0 ;  /* 0x0000000000007941 */ /* 0x000fea0003800000 */
.L_x_8652:
[----:B------:R-:W-:Y:S04]  /*3350*/  BSSY B0, `(.L_x_8654) ;  /* 0x0000021000007945 */ /* 0x000fe80003800000 */
        /* <DEDUP_REMOVED lines=32> */
.L_x_8655:
[----:B------:R-:W-:Y:S05]  /*3560*/  BSYNC B0 ;  /* 0x0000000000007941 */ /* 0x000fea0003800000 */
.L_x_8654:
[----:B01234-:R-:W0:Y:S02]  /*3570*/  LDC.64 R64, c[0x0][0x210] ;  /* 0x00008400ff407b82 */ /* 0x01fe240000000a00 */
[----:B0-----:R-:W-:-:S04]  /*3580*/  LEA R115, R64, R115, 0x2 ;  /* 0x0000007340737211 */ /* 0x001fc800078e10ff */
[----:B------:R-:W-:-:S13]  /*3590*/  ISETP.GE.AND P2, PT, R115, R65, PT ;  /* 0x000000417300720c */ /* 0x000fda0003f46270 */
[----:B------:R-:W-:Y:S05]  /*35a0*/  @!P2 BRA `(.L_x_8656) ;  /* 0xffffffd40074a947 */ /* 0x000fea000383ffff */
[----:B------:R-:W-:Y:S05]  /*35b0*/  EXIT ;  /* 0x000000000000794d */ /* 0x000fea0003800000 */
.L_x_8647:
        /* <DEDUP_REMOVED lines=8> */
.L_x_8658:
[----:B------:R-:W-:Y:S05]  /*3640*/  BSYNC B0 ;  /* 0x0000000000007941 */ /* 0x000fea0003800000 */
.L_x_8657:
        /* <DEDUP_REMOVED lines=10> */
.L_x_8659:
[----:B------:R-:W-:Y:S01]  /*36f0*/  HFMA2.MMA R117, -RZ, RZ, 0, 2.384185791015625e-07 ;  /* 0x00000004ff757435 */ /* 0x000fe200000001ff */
[----:B------:R-:W-:-:S05]  /*3700*/  MOV R119, R124 ;  /* 0x0000007c00777202 */ /* 0x000fca0000000f00 */
[----:B------:R-:W-:-:S05]  /*3710*/  FADD.FTZ R121, R120, R119 ;  /* 0x0000007778797221 */ /* 0x000fca0000010000 */
[----:B------:R-:W-:-:S07]  /*3720*/  MOV R125, R121 ;  /* 0x00000079007d7202 */ /* 0x000fce0000000f00 */
[----:B------:R-:W-:Y:S05]  /*3730*/  WARPSYNC.COLLECTIVE R67, `(.L_x_8660) ;  /* 0x0000000043087348 */ /* 0x000fea0003c00000 */
[----:B------:R0:W1:Y:S02]  /*3740*/  SHFL.BFLY P6, R124, R125, R117, R118 ;  /* 0x0c0000757d7c7389 */ /* 0x00006400000c0076 */
[----:B01----:R-:W-:Y:S01]  /*3750*/  ENDCOLLECTIVE ;  /* 0x000000000000791b */ /* 0x003fe20003800000 */
.L_x_8660:
[----:B------:R-:W-:Y:S01]  /*3760*/  HFMA2.MMA R117, -RZ, RZ, 0, 4.76837158203125e-07 ;  /* 0x00000008ff757435 */ /* 0x000fe200000001ff */
[----:B------:R-:W-:-:S05]  /*3770*/  MOV R64, R124 ;  /* 0x0000007c00407202 */ /* 0x000fca0000000f00 */
[----:B------:R-:W-:-:S05]  /*3780*/  FADD.FTZ R122, R121, R64 ;  /* 0x00000040797a7221 */ /* 0x000fca0000010000 */
[----:B------:R-:W-:-:S07]  /*3790*/  MOV R125, R122 ;  /* 0x0000007a007d7202 */ /* 0x000fce0000000f00 */
[----:B------:R-:W-:Y:S05]  /*37a0*/  WARPSYNC.COLLECTIVE R67, `(.L_x_8661) ;  /* 0x0000000043087348 */ /* 0x000fea0003c00000 */
[----:B------:R0:W1:Y:S02]  /*37b0*/  SHFL.BFLY P6, R124, R125, R117, R118 ;  /* 0x0c0000757d7c7389 */ /* 0x00006400000c0076 */
[----:B01----:R-:W-:Y:S01]  /*37c0*/  ENDCOLLECTIVE ;  /* 0x000000000000791b */ /* 0x003fe20003800000 */
.L_x_8661:
[----:B------:R-:W-:Y:S01]  /*37d0*/  HFMA2.MMA R117, -RZ, RZ, 0, 9.5367431640625e-07 ;  /* 0x00000010ff757435 */ /* 0x000fe200000001ff */
[----:B------:R-:W-:-:S05]  /*37e0*/  MOV R119, R124 ;  /* 0x0000007c00777202 */ /* 0x000fca0000000f00 */
[----:B------:R-:W-:-:S05]  /*37f0*/  FADD.FTZ R123, R122, R119 ;  /* 0x000000777a7b7221 */ /* 0x000fca0000010000 */
[----:B------:R-:W-:-:S07]  /*3800*/  MOV R125, R123 ;  /* 0x0000007b007d7202 */ /* 0x000fce0000000f00 */
[----:B------:R-:W-:Y:S05]  /*3810*/  WARPSYNC.COLLECTIVE R67, `(.L_x_8662) ;  /* 0x0000000043087348 */ /* 0x000fea0003c00000 */
[----:B------:R0:W1:Y:S02]  /*3820*/  SHFL.BFLY P6, R124, R125, R117, R118 ;  /* 0x0c0000757d7c7389 */ /* 0x00006400000c0076 */
[----:B01----:R-:W-:Y:S01]  /*3830*/  ENDCOLLECTIVE ;  /* 0x000000000000791b */ /* 0x003fe20003800000 */
.L_x_8662:
        /* <DEDUP_REMOVED lines=69> */
[----:B------:R-:W-:-:S04]  /*3c90*/  MOV R118, 0x1f ;  /* 0x0000001f00767802 */ /* 0x000fc80000000f00 */
[----:B------:R-:W-:-:S07]  /*3ca0*/  MOV R125, R64 ;  /* 0x00000040007d7202 */ /* 0x000fce0000000f00 */
[----:B------:R-:W-:Y:S05]  /*3cb0*/  WARPSYNC.COLLECTIVE R67, `(.L_x_8663) ;  /* 0x0000000043087348 */ /* 0x000fea0003c00000 */
[----:B------:R0:W1:Y:S02]  /*3cc0*/  SHFL.BFLY P6, R124, R125, R117, R118 ;  /* 0x0c0000757d7c7389 */ /* 0x00006400000c0076 */
[----:B01----:R-:W-:Y:S01]  /*3cd0*/  ENDCOLLECTIVE ;  /* 0x000000000000791b */ /* 0x003fe20003800000 */
.L_x_8663:
[----:B------:R-:W-:Y:S01]  /*3ce0*/  HFMA2.MMA R117, -RZ, RZ, 0, 1.1920928955078125e-07 ;  /* 0x00000002ff757435 */ /* 0x000fe200000001ff */
[----:B------:R-:W-:-:S05]  /*3cf0*/  MOV R65, R124 ;  /* 0x0000007c00417202 */ /* 0x000fca0000000f00 */
[----:B------:R-:W-:-:S05]  /*3d00*/  FADD.FTZ R65, R64, R65 ;  /* 0x0000004140417221 */ /* 0x000fca0000010000 */
[----:B------:R-:W-:-:S07]  /*3d10*/  MOV R125, R65 ;  /* 0x00000041007d7202 */ /* 0x000fce0000000f00 */
[----:B------:R-:W-:Y:S05]  /*3d20*/  WARPSYNC.COLLECTIVE R67, `(.L_x_8664) ;  /* 0x0000000043087348 */ /* 0x000fea0003c00000 */
[----:B------:R0:W1:Y:S02]  /*3d30*/  SHFL.BFLY P6, R124, R125, R117, R118 ;  /* 0x0c0000757d7c7389 */ /* 0x00006400000c0076 */
[----:B01----:R-:W-:Y:S01]  /*3d40*/  ENDCOLLECTIVE ;  /* 0x000000000000791b */ /* 0x003fe20003800000 */
.L_x_8664:
[----:B------:R-:W-:Y:S01]  /*3d50*/  HFMA2.MMA R117, -RZ, RZ, 0, 2.384185791015625e-07 ;  /* 0x00000004ff757435 */ /* 0x000fe200000001ff */
[----:B------:R-:W-:-:S05]  /*3d60*/  MOV R120, R124 ;  /* 0x0000007c00787202 */ /* 0x000fca0000000f00 */
[----:B------:R-:W-:-:S05]  /*3d70*/  FADD.FTZ R120, R65, R120 ;  /* 0x0000007841787221 */ /* 0x000fca0000010000 */
[----:B------:R-:W-:-:S07]  /*3d80*/  MOV R125, R120 ;  /* 0x00000078007d7202 */ /* 0x000fce0000000f00 */
[----:B------:R-:W-:Y:S05]  /*3d90*/  WARPSYNC.COLLECTIVE R67, `(.L_x_8665) ;  /* 0x0000000043087348 */ /* 0x000fea0003c00000 */
[----:B------:R0:W1:Y:S02]  /*3da0*/  SHFL.BFLY P6, R124, R125, R117, R118 ;  /* 0x0c0000757d7c7389 */ /* 0x00006400000c0076 */
[----:B01----:R-:W-:Y:S01]  /*3db0*/  ENDCOLLECTIVE ;  /* 0x000000000000791b */ /* 0x003fe20003800000 */
.L_x_8665:
[----:B------:R-:W-:Y:S01]  /*3dc0*/  HFMA2.MMA R117, -RZ, RZ, 0, 4.76837158203125e-07 ;  /* 0x00000008ff757435 */ /* 0x000fe200000001ff */
[----:B------:R-:W-:-:S05]  /*3dd0*/  MOV R121, R124 ;  /* 0x0000007c00797202 */ /* 0x000fca0000000f00 */
[----:B------:R-:W-:-:S05]  /*3de0*/  FADD.FTZ R121, R120, R121 ;  /* 0x0000007978797221 */ /* 0x000fca0000010000 */
[----:B------:R-:W-:-:S07]  /*3df0*/  MOV R125, R121 ;  /* 0x00000079007d7202 */ /* 0x000fce0000000f00 */
[----:B------:R-:W-:Y:S05]  /*3e00*/  WARPSYNC.COLLECTIVE R67, `(.L_x_8666) ;  /* 0x0000000043087348 */ /* 0x000fea0003c00000 */
[----:B------:R0:W1:Y:S02]  /*3e10*/  SHFL.BFLY P6, R124, R125, R117, R118 ;  /* 0x0c0000757d7c7389 */ /* 0x00006400000c0076 */
[----:B01----:R-:W-:Y:S01]  /*3e20*/  ENDCOLLECTIVE ;  /* 0x000000000000791b */ /* 0x003fe20003800000 */
.L_x_8666:
[----:B------:R-:W-:Y:S01]  /*3e30*/  HFMA2.MMA R117, -RZ, RZ, 0, 9.5367431640625e-07 ;  /* 0x00000010ff757435 */ /* 0x000fe200000001ff */
[----:B------:R-:W-:-:S05]  /*3e40*/  MOV R122, R124 ;  /* 0x0000007c007a7202 */ /* 0x000fca0000000f00 */
[----:B------:R-:W-:-:S05]  /*3e50*/  FADD.FTZ R122, R121, R122 ;  /* 0x0000007a797a7221 */ /* 0x000fca0000010000 */
[----:B------:R-:W-:-:S07]  /*3e60*/  MOV R125, R122 ;  /* 0x0000007a007d7202 */ /* 0x000fce0000000f00 */
[----:B------:R-:W-:Y:S05]  /*3e70*/  WARPSYNC.COLLECTIVE R67, `(.L_x_8667) ;  /* 0x0000000043087348 */ /* 0x000fea0003c00000 */
[----:B------:R0:W1:Y:S02]  /*3e80*/  SHFL.BFLY P6, R124, R125, R117, R118 ;  /* 0x0c0000757d7c7389 */ /* 0x00006400000c0076 */
[----:B01----:R-:W-:Y:S01]  /*3e90*/  ENDCOLLECTIVE ;  /* 0x000000000000791b */ /* 0x003fe20003800000 */
.L_x_8667:
[----:B------:R-:W-:Y:S01]  /*3ea0*/  MOV R123, R124 ;  /* 0x0000007c007b7202 */ /* 0x000fe20000000f00 */
[----:B------:R-:W-:Y:S06]  /*3eb0*/  BRA `(.L_x_8668) ;  /* 0xffffffec003c7947 */ /* 0x000fec000383ffff */
.L_x_8669:
        /* <DEDUP_REMOVED lines=12> */
.L_x_27176:


//--------------------- .text._ZN10layer_norm31ln_parallel_residual_fwd_kernelINS_13Kernel_traitsI13__nv_bfloat16S2_fS2_fjLj1024ELj1ELj4ELj1ELj16ENS_18Kernel_traits_baseILj1024ES2_S2_fS2_fjLj128EEEEELb0ELb1ELb1EEEvNS_9FwdParamsE --------------------------
	.section	.text._ZN10layer_norm31ln_parallel_residual_fwd_kernelINS_13Kernel_traitsI13__nv_bfloat16S2_fS2_fjLj1024ELj1ELj4ELj1ELj16ENS_18Kernel_traits_baseILj1024ES2_S2_fS2_fjLj128EEEEELb0ELb1ELb1EEEvNS_9FwdParamsE,"ax",@progbits
	.align	128
        .global         _ZN10layer_norm31ln_parallel_residual_fwd_kernelINS_13Kernel_traitsI13__nv_bfloat16S2_fS2_fjLj1024ELj1ELj4ELj1ELj16ENS_18Kernel_traits_baseILj1024ES2_S2_fS2_fjLj128EEEEELb0ELb1ELb1EEEvNS_9FwdParamsE
        .type           _ZN10layer_norm31ln_parallel_residual_fwd_kernelINS_13Kernel_traitsI13__nv_bfloat16S2_fS2_fjLj1024ELj1ELj4ELj1ELj16ENS_18Kernel_traits_baseILj1024ES2_S2_fS2_fjLj128EEEEELb0ELb1ELb1EEEvNS_9FwdParamsE,@function
        .size           _ZN10layer_norm31ln_parallel_residual_fwd_kernelINS_13Kernel_traitsI13__nv_bfloat16S2_fS2_fjLj1024ELj1ELj4ELj1ELj16ENS_18Kernel_traits_baseILj1024ES2_S2_fS2_fjLj128EEEEELb0ELb1ELb1EEEvNS_9FwdParamsE,(.L_x_27177 - _ZN10layer_norm31ln_parallel_residual_fwd_kernelINS_13Kernel_traitsI13__nv_bfloat16S2_fS2_fjLj1024ELj1ELj4ELj1ELj16ENS_18Kernel_traits_baseILj1024ES2_S2_fS2_fjLj128EEEEELb0ELb1ELb1EEEvNS_9FwdParamsE)
        .other          _ZN10layer_norm31ln_parallel_residual_fwd_kernelINS_13Kernel_traitsI13__nv_bfloat16S2_fS2_fjLj1024ELj1ELj4ELj1ELj16ENS_18Kernel_traits_baseILj1024ES2_S2_fS2_fjLj128EEEEELb0ELb1ELb1EEEvNS_9FwdParamsE,@"STO_CUDA_ENTRY STV_DEFAULT"
_ZN10layer_norm31ln_parallel_residual_fwd_kernelINS_13Kernel_traitsI13__nv_bfloat16S2_fS2_fjLj1024ELj1ELj4ELj1ELj16ENS_18Kernel_traits_baseILj1024ES2_S2_fS2_fjLj128EEEEELb0ELb1ELb1EEEvNS_9FwdParamsE:
.text._ZN10layer_norm31ln_parallel_residual_fwd_kernelINS_13Kernel_traitsI13__nv_bfloat16S2_fS2_fjLj1024ELj1ELj4ELj1ELj16ENS_18Kernel_traits_baseILj1024ES2_S2_fS2_fjLj128EEEEELb0ELb1ELb1EEEvNS_9FwdParamsE:
[----:B------:R-:W-:Y:S01]  /*0000*/  LDC R1, c[0x0][0x28] ;  /* 0x00000a00ff017b82 */ /* 0x000fe20000000800 */
[----:B------:R-:W0:Y:S01]  /*0010*/  S2R R110, SR_TID.X ;  /* 0x00000000006e7919 */ /* 0x000e220000002100 */
[----:B------:R-:W-:Y:S01]  /*0020*/  ULDC.64 UR4, c[0x0][0x2c8] ;  /* 0x0000b20000047ab9 */ /* 0x000fe20000000a00 */
[----:B------:R-:W-:Y:S01]  /*0030*/  ULDC UR8, c[0x0][0x214] ;  /* 0x0000850000087ab9 */ /* 0x000fe20000000800 */
[----:B------:R-:W-:Y:S01]  /*0040*/  ISETP.NE.U32.AND P0, PT, RZ, UR4, PT ;  /* 0x00000004ff007c0c */ /* 0x000fe2000bf05070 */
[----:B------:R-:W1:Y:S01]  /*0050*/  S2R R3, SR_CTAID.X ;  /* 0x0000000000037919 */ /* 0x000e620000002500 */
        /* <DEDUP_REMOVED lines=8> */
[----:B------:R0:W5:Y:S01]  /*00e0*/  @P0 LDG.E.128 R32, desc[UR4][R4.64+0x200] ;  /* 0x0002000404200981 */ /* 0x000162000c1e1d00 */
[----:B------:R-:W-:-:S03]  /*00f0*/  SHF.R.U32.HI R0, RZ, 0x5, R110 ;  /* 0x00000005ff007819 */ /* 0x000fc6000001166e */
[----:B------:R0:W5:Y:S01]  /*0100*/  @P0 LDG.E.128 R12, desc[UR4][R4.64+0x400] ;  /* 0x00040004040c0981 */ /* 0x000162000c1e1d00 */
[----:B-1----:R-:W-:Y:S02]  /*0110*/  LEA R108, R3, R0, 0x2 ;  /* 0x00000000036c7211 */ /* 0x002fe400078e10ff */
[----:B------:R-:W-:Y:S01]  /*0120*/  IADD3 R2, P2, R2, UR6, RZ ;  /* 0x0000000602027c10 */ /* 0x000fe2000ff5e0ff */
[----:B------:R0:W5:Y:S01]  /*0130*/  @P0 LDG.E.128 R8, desc[UR4][R4.64+0x600] ;  /* 0x0006000404080981 */ /* 0x000162000c1e1d00 */
[----:B------:R-:W-:Y:S02]  /*0140*/  ISETP.GE.AND P1, PT, R108, UR8, PT ;  /* 0x000000086c007c0c */ /* 0x000fe4000bf26270 */
[----:B------:R-:W-:-:S11]  /*0150*/  IADD3.X R3, RZ, UR7, RZ, P2, !PT ;  /* 0x00000007ff037c10 */ /* 0x000fd600097fe4ff */
[----:B0-----:R-:W-:Y:S05]  /*0160*/  @P1 EXIT ;  /* 0x000000000000194d */ /* 0x001fea0003800000 */
        /* <DEDUP_REMOVED lines=12> */
[----:B------:R-:W-:Y:S01]  /*0230*/  ULDC.64 UR6, c[0x0][0x228] ;  /* 0x00008a0000067ab9 */ /* 0x000fe20000000a00 */
[----:B------:R-:W-:Y:S01]  /*0240*/  PRMT R74, R16, 0x7632, R74 ;  /* 0x00007632104a7816 */ /* 0x000fe2000000004a */
[----:B------:R-:W-:Y:S01]  /*0250*/  BSSY B0, `(.L_x_8670) ;  /* 0x00002d0000007945 */ /* 0x000fe20003800000 */
[C---:B------:R-:W-:Y:S01]  /*0260*/  PRMT R76, R17.reuse, 0x7632, R76 ;  /* 0x00007632114c7816 */ /* 0x040fe2000000004c */
[----:B------:R-:W-:Y:S01]  /*0270*/  ULDC UR12, c[0x0][0x2d8] ;  /* 0x0000b600000c7ab9 */ /* 0x000fe20000000800 */
[----:B------:R-:W-:Y:S01]  /*0280*/  SHF.L.U32 R70, R17, 0x10, RZ ;  /* 0x0000001011467819 */ /* 0x000fe200000006ff */
[----:B------:R-:W-:Y:S01]  /*0290*/  ULDC.64 UR16, c[0x0][0x228] ;  /* 0x00008a0000107ab9 */ /* 0x000fe20000000a00 */
[----:B------:R-:W-:Y:S01]  /*02a0*/  PRMT R78, R18, 0x7632, R78 ;  /* 0x00007632124e7816 */ /* 0x000fe2000000004e */
[----:B------:R-:W-:Y:S01]  /*02b0*/  ULDC.64 UR8, c[0x0][0x230] ;  /* 0x00008c0000087ab9 */ /* 0x000fe20000000a00 */
[C---:B------:R-:W-:Y:S01]  /*02c0*/  PRMT R79, R19.reuse, 0x7632, R79 ;  /* 0x00007632134f7816 */ /* 0x040fe2000000004f */
[----:B------:R-:W-:Y:S01]  /*02d0*/  ULDC.64 UR10, c[0x0][0x238] ;  /* 0x00008e00000a7ab9 */ /* 0x000fe20000000a00 */
[----:B------:R-:W-:Y:S01]  /*02e0*/  SHF.L.U32 R69, R19, 0x10, RZ ;  /* 0x0000001013457819 */ /* 0x000fe200000006ff */
        /* <DEDUP_REMOVED lines=13> */
[----:B------:R-:W-:-:S02]  /*03c0*/  SHF.L.U32 R73, R16, 0x10, RZ ;  /* 0x0000001010497819 */ /* 0x000fc400000006ff */
[----:B------:R-:W-:Y:S02]  /*03d0*/  SHF.L.U32 R71, R18, 0x10, RZ ;  /* 0x0000001012477819 */ /* 0x000fe400000006ff */
[----:B------:R-:W-:Y:S02]  /*03e0*/  SHF.L.U32 R19, R13, 0x10, RZ ;  /* 0x000000100d137819 */ /* 0x000fe400000006ff */
[----:B------:R-:W-:Y:S02]  /*03f0*/  SHF.L.U32 R17, R14, 0x10, RZ ;  /* 0x000000100e117819 */ /* 0x000fe400000006ff */
[----:B------:R-:W-:Y:S01]  /*0400*/  ISETP.NE.U32.AND P0, PT, RZ, UR6, PT ;  /* 0x00000006ff007c0c */ /* 0x000fe2000bf05070 */
[----:B------:R-:W-:Y:S01]  /*0410*/  ULDC.U8 UR6, c[0x0][0x2a0] ;  /* 0x0000a80000067ab9 */ /* 0x000fe20000000000 */
        /* <DEDUP_REMOVED lines=28> */
[----:B------:R-:W-:Y:S01]  /*05e0*/  ISETP.NE.AND.EX P0, PT, RZ, UR7, PT, P0 ;  /* 0x00000007ff007c0c */ /* 0x000fe2000bf05300 */
[----:B------:R-:W-:Y:S01]  /*05f0*/  ULDC UR7, c[0x0][0x218] ;  /* 0x0000860000077ab9 */ /* 0x000fe20000000800 */
[----:B--2---:R-:W-:Y:S02]  /*0600*/  PRMT R109, R6, 0x7632, R109 ;  /* 0x00007632066d7816 */ /* 0x004fe4000000006d */
[----:B------:R-:W-:Y:S02]  /*0610*/  PRMT R93, R4, 0x7632, R93 ;  /* 0x00007632045d7816 */ /* 0x000fe4000000005d */
[----:B------:R-:W-:-:S02]  /*0620*/  PRMT R96, R5, 0x7632, R96 ;  /* 0x0000763205607816 */ /* 0x000fc40000000060 */
[----:B------:R-:W-:Y:S02]  /*0630*/  PRMT R92, R7, 0x7632, R92 ;  /* 0x00007632075c7816 */ /* 0x000fe4000000005c */
[----:B---3--:R-:W-:Y:S02]  /*0640*/  PRMT R107, R28, 0x7632, R107 ;  /* 0x000076321c6b7816 */ /* 0x008fe4000000006b */
[----:B------:R-:W-:Y:S02]  /*0650*/  PRMT R106, R29, 0x7632, R106 ;  /* 0x000076321d6a7816 */ /* 0x000fe4000000006a */
[----:B------:R-:W-:Y:S02]  /*0660*/  PRMT R105, R30, 0x7632, R105 ;  /* 0x000076321e697816 */ /* 0x000fe40000000069 */
[----:B------:R-:W-:Y:S02]  /*0670*/  PRMT R94, R31, 0x7632, R94 ;  /* 0x000076321f5e7816 */ /* 0x000fe4000000005e */
[----:B----4-:R-:W-:-:S02]  /*0680*/  PRMT R103, R24, 0x7632, R103 ;  /* 0x0000763218677816 */ /* 0x010fc40000000067 */
[----:B------:R-:W-:Y:S02]  /*0690*/  PRMT R101, R25, 0x7632, R101 ;  /* 0x0000763219657816 */ /* 0x000fe40000000065 */
[----:B------:R-:W-:Y:S02]  /*06a0*/  PRMT R99, R26, 0x7632, R99 ;  /* 0x000076321a637816 */ /* 0x000fe40000000063 */
[----:B------:R-:W-:Y:S02]  /*06b0*/  PRMT R104, R27, 0x7632, R104 ;  /* 0x000076321b687816 */ /* 0x000fe40000000068 */
[----:B------:R-:W-:Y:S02]  /*06c0*/  PRMT R97, R20, 0x7632, R97 ;  /* 0x0000763214617816 */ /* 0x000fe40000000061 */
[----:B------:R-:W-:Y:S02]  /*06d0*/  PRMT R102, R21, 0x7632, R102 ;  /* 0x0000763215667816 */ /* 0x000fe40000000066 */
[----:B------:R-:W-:-:S02]  /*06e0*/  PRMT R95, R22, 0x7632, R95 ;  /* 0x00007632165f7816 */ /* 0x000fc4000000005f */
[----:B------:R-:W-:Y:S02]  /*06f0*/  PRMT R98, R23, 0x7632, R98 ;  /* 0x0000763217627816 */ /* 0x000fe40000000062 */
        /* <DEDUP_REMOVED lines=31> */
[----:B------:R-:W-:-:S07]  /*08f0*/  SHF.L.U32 R98, R98, 0x10, RZ ;  /* 0x0000001062627819 */ /* 0x000fce00000006ff */
.L_x_8736:
[----:B0-----:R-:W0:Y:S01]  /*0900*/  LDC.64 R60, c[0x0][0x220] ;  /* 0x00008800ff3c7b82 */ /* 0x001e220000000a00 */
[----:B--2---:R-:W-:Y:S01]  /*0910*/  IMAD R20, R108, UR7, RZ ;  /* 0x000000076c147c24 */ /* 0x004fe2000f8e02ff */
        /* <DEDUP_REMOVED lines=22> */
.L_x_8671:
[----:B-----5:R-:W-:-:S05]  /*0a80*/  SHF.L.U32 R39, R32, 0x10, RZ ;  /* 0x0000001020277819 */ /* 0x020fca00000006ff */
[----:B------:R-:W-:-:S04]  /*0a90*/  FADD.FTZ R36, R36, R39 ;  /* 0x0000002724247221 */ /* 0x000fc80000010000 */
[----:B------:R-:W-:-:S07]  /*0aa0*/  @P1 FADD.FTZ R36, R28, R36 ;  /* 0x000000241c241221 */ /* 0x000fce0000010000 */
.L_x_8672:
[----:B------:R-:W-:Y:S01]  /*0ab0*/  SHF.L.U32 R37, R37, 0x10, RZ ;  /* 0x0000001025257819 */ /* 0x000fe200000006ff */
[----:B------:R-:W-:Y:S06]  /*0ac0*/  @P2 BRA `(.L_x_8673) ;  /* 0x00000000000c2947 */ /* 0x000fec0003800000 */
[----:B------:R-:W-:Y:S05]  /*0ad0*/  @!P1 BRA `(.L_x_8674) ;  /* 0x0000000000189947 */ /* 0x000fea0003800000 */
[----:B-----5:R-:W-:Y:S01]  /*0ae0*/  FADD.FTZ R37, R29, R37 ;  /* 0x000000251d257221 */ /* 0x020fe20000010000 */
[----:B------:R-:W-:Y:S06]  /*0af0*/  BRA `(.L_x_8674) ;  /* 0x0000000000107947 */ /* 0x000fec0003800000 */
.L_x_8673:
[----:B-----5:R-:W-:-:S04]  /*0b00*/  PRMT R20, R32, 0x7632, R20 ;  /* 0x0000763220147816 */ /* 0x020fc80000000014 */
[----:B------:R-:W-:-:S05]  /*0b10*/  SHF.L.U32 R20, R20, 0x10, RZ ;  /* 0x0000001014147819 */ /* 0x000fca00000006ff */
[----:B------:R-:W-:-:S04]  /*0b20*/  FADD.FTZ R37, R37, R20 ;  /* 0x0000001425257221 */ /* 0x000fc80000010000 */
[----:B------:R-:W-:-:S07]  /*0b30*/  @P1 FADD.FTZ R37, R29, R37 ;  /* 0x000000251d251221 */ /* 0x000fce0000010000 */
.L_x_8674:
[C---:B------:R-:W-:Y:S02]  /*0b40*/  PRMT R39, R21.reuse, 0x7632, R39 ;  /* 0x0000763215277816 */ /* 0x040fe40000000027 */
[----:B------:R-:W-:Y:S01]  /*0b50*/  SHF.L.U32 R38, R21, 0x10, RZ ;  /* 0x0000001015267819 */ /* 0x000fe200000006ff */
[----:B------:R-:W-:Y:S06]  /*0b60*/  @P2 BRA `(.L_x_8675) ;  /* 0x00000000000c2947 */ /* 0x000fec0003800000 */
[----:B------:R-:W-:Y:S05]  /*0b70*/  @!P1 BRA `(.L_x_8676) ;  /* 0x0000000000149947 */ /* 0x000fea0003800000 */
[----:B-----5:R-:W-:Y:S01]  /*0b80*/  FADD.FTZ R38, R30, R38 ;  /* 0x000000261e267221 */ /* 0x020fe20000010000 */
[----:B------:R-:W-:Y:S06]  /*0b90*/  BRA `(.L_x_8676) ;  /* 0x00000000000c7947 */ /* 0x000fec0003800000 */
.L_x_8675:
[----:B-----5:R-:W-:-:S05]  /*0ba0*/  SHF.L.U32 R21, R33, 0x10, RZ ;  /* 0x0000001021157819 */ /* 0x020fca00000006ff */
[----:B------:R-:W-:-:S04]  /*0bb0*/  FADD.FTZ R38, R38, R21 ;  /* 0x0000001526267221 */ /* 0x000fc80000010000 */
[----:B------:R-:W-:-:S07]  /*0bc0*/  @P1 FADD.FTZ R38, R30, R38 ;  /* 0x000000261e261221 */ /* 0x000fce0000010000 */
.L_x_8676:
[----:B------:R-:W-:Y:S01]  /*0bd0*/  SHF.L.U32 R39, R39, 0x10, RZ ;  /* 0x0000001027277819 */ /* 0x000fe200000006ff */
[----:B------:R-:W-:Y:S06]  /*0be0*/  @P2 BRA `(.L_x_8677) ;  /* 0x00000000000c2947 */ /* 0x000fec0003800000 */
[----:B------:R-:W-:Y:S05]  /*0bf0*/  @!P1 BRA `(.L_x_8678) ;  /* 0x0000000000189947 */ /* 0x000fea0003800000 */
[----:B-----5:R-:W-:Y:S01]  /*0c00*/  FADD.FTZ R39, R31, R39 ;  /* 0x000000271f277221 */ /* 0x020fe20000010000 */
[----:B------:R-:W-:Y:S06]  /*0c10*/  BRA `(.L_x_8678) ;  /* 0x0000000000107947 */ /* 0x000fec0003800000 */
.L_x_8677:
[----:B-----5:R-:W-:-:S04]  /*0c20*/  PRMT R20, R33, 0x7632, R20 ;  /* 0x0000763221147816 */ /* 0x020fc80000000014 */
[----:B------:R-:W-:-:S05]  /*0c30*/  SHF.L.U32 R20, R20, 0x10, RZ ;  /* 0x0000001014147819 */ /* 0x000fca00000006ff */
[----:B------:R-:W-:-:S04]  /*0c40*/  FADD.FTZ R39, R39, R20 ;  /* 0x0000001427277221 */ /* 0x000fc80000010000 */
[----:B------:R-:W-:-:S07]  /*0c50*/  @P1 FADD.FTZ R39, R31, R39 ;  /* 0x000000271f271221 */ /* 0x000fce0000010000 */
.L_x_8678:
[C---:B------:R-:W-:Y:S02]  /*0c60*/  PRMT R41, R22.reuse, 0x7632, R41 ;  /* 0x0000763216297816 */ /* 0x040fe40000000029 */
[----:B------:R-:W-:Y:S01]  /*0c70*/  SHF.L.U32 R40, R22, 0x10, RZ ;  /* 0x0000001016287819 */ /* 0x000fe200000006ff */
[----:B------:R-:W-:Y:S06]  /*0c80*/  @P2 BRA `(.L_x_8679) ;  /* 0x00000000000c2947 */ /* 0x000fec0003800000 */
[----:B------:R-:W-:Y:S05]  /*0c90*/  @!P1 BRA `(.L_x_8680) ;  /* 0x0000000000149947 */ /* 0x000fea0003800000 */
[----:B-----5:R-:W-:Y:S01]  /*0ca0*/  FADD.FTZ R40, R24, R40 ;  /* 0x0000002818287221 */ /* 0x020fe20000010000 */
[----:B------:R-:W-:Y:S06]  /*0cb0*/  BRA `(.L_x_8680) ;  /* 0x00000000000c7947 */ /* 0x000fec0003800000 */
.L_x_8679:
[----:B-----5:R-:W-:-:S05]  /*0cc0*/  SHF.L.U32 R21, R34, 0x10, RZ ;  /* 0x0000001022157819 */ /* 0x020fca00000006ff */
[----:B------:R-:W-:-:S04]  /*0cd0*/  FADD.FTZ R40, R40, R21 ;  /* 0x0000001528287221 */ /* 0x000fc80000010000 */
[----:B------:R-:W-:-:S07]  /*0ce0*/  @P1 FADD.FTZ R40, R24, R40 ;  /* 0x0000002818281221 */ /* 0x000fce0000010000 */
.L_x_8680:
[----:B------:R-:W-:Y:S01]  /*0cf0*/  SHF.L.U32 R41, R41, 0x10, RZ ;  /* 0x0000001029297819 */ /* 0x000fe200000006ff */
[----:B------:R-:W-:Y:S06]  /*0d00*/  @P2 BRA `(.L_x_8681) ;  /* 0x00000000000c2947 */ /* 0x000fec0003800000 */
[----:B------:R-:W-:Y:S05]  /*0d10*/  @!P1 BRA `(.L_x_8682) ;  /* 0x0000000000189947 */ /* 0x000fea0003800000 */
[----:B-----5:R-:W-:Y:S01]  /*0d20*/  FADD.FTZ R41, R25, R41 ;  /* 0x0000002919297221 */ /* 0x020fe20000010000 */
[----:B------:R-:W-:Y:S06]  /*0d30*/  BRA `(.L_x_8682) ;  /* 0x0000000000107947 */ /* 0x000fec0003800000 */
.L_x_8681:
[----:B-----5:R-:W-:-:S04]  /*0d40*/  PRMT R20, R34, 0x7632, R20 ;  /* 0x0000763222147816 */ /* 0x020fc80000000014 */
[----:B------:R-:W-:-:S05]  /*0d50*/  SHF.L.U32 R20, R20, 0x10, RZ ;  /* 0x0000001014147819 */ /* 0x000fca00000006ff */
[----:B------:R-:W-:-:S04]  /*0d60*/  FADD.FTZ R41, R41, R20 ;  /* 0x0000001429297221 */ /* 0x000fc80000010000 */
[----:B------:R-:W-:-:S07]  /*0d70*/  @P1 FADD.FTZ R41, R25, R41 ;  /* 0x0000002919291221 */ /* 0x000fce0000010000 */
.L_x_8682:
[C---:B------:R-:W-:Y:S02]  /*0d80*/  PRMT R43, R23.reuse, 0x7632, R43 ;  /* 0x00007632172b7816 */ /* 0x040fe4000000002b */
[----:B------:R-:W-:Y:S01]  /*0d90*/  SHF.L.U32 R42, R23, 0x10, RZ ;  /* 0x00000010172a7819 */ /* 0x000fe200000006ff */
[----:B------:R-:W-:Y:S06]  /*0da0*/  @P2 BRA `(.L_x_8683) ;  /* 0x00000000000c2947 */ /* 0x000fec0003800000 */
[----:B------:R-:W-:Y:S05]  /*0db0*/  @!P1 BRA `(.L_x_8684) ;  /* 0x0000000000149947 */ /* 0x000fea0003800000 */
[----:B-----5:R-:W-:Y:S01]  /*0dc0*/  FADD.FTZ R42, R26, R42 ;  /* 0x0000002a1a2a7221 */ /* 0x020fe20000010000 */
[----:B------:R-:W-:Y:S06]  /*0dd0*/  BRA `(.L_x_8684) ;  /* 0x00000000000c7947 */ /* 0x000fec0003800000 */
.L_x_8683:
[----:B-----5:R-:W-:-:S05]  /*0de0*/  SHF.L.U32 R21, R35, 0x10, RZ ;  /* 0x0000001023157819 */ /* 0x020fca00000006ff */
[----:B------:R-:W-:-:S04]  /*0df0*/  FADD.FTZ R42, R42, R21 ;  /* 0x000000152a2a7221 */ /* 0x000fc80000010000 */
[----:B------:R-:W-:-:S07]  /*0e00*/  @P1 FADD.FTZ R42, R26, R42 ;  /* 0x0000002a1a2a1221 */ /* 0x000fce0000010000 */
.L_x_8684:
[----:B------:R-:W-:Y:S01]  /*0e10*/  SHF.L.U32 R43, R43, 0x10, RZ ;  /* 0x000000102b2b7819 */ /* 0x000fe200000006ff */
[----:B------:R-:W-:Y:S06]  /*0e20*/  @P2 BRA `(.L_x_8685) ;  /* 0x00000000000c2947 */ /* 0x000fec0003800000 */
[----:B------:R-:W-:Y:S05]  /*0e30*/  @!P1 BRA `(.L_x_8686) ;  /* 0x0000000000189947 */ /* 0x000fea0003800000 */
[----:B-----5:R-:W-:Y:S01]  /*0e40*/  FADD.FTZ R43, R27, R43 ;  /* 0x0000002b1b2b7221 */ /* 0x020fe20000010000 */
[----:B------:R-:W-:Y:S06]  /*0e50*/  BRA `(.L_x_8686) ;  /* 0x0000000000107947 */ /* 0x000fec0003800000 */
.L_x_8685:
[----:B-----5:R-:W-:-:S04]  /*0e60*/  PRMT R20, R35, 0x7632, R20 ;  /* 0x0000763223147816 */ /* 0x020fc80000000014 */
[----:B------:R-:W-:-:S05]  /*0e70*/  SHF.L.U32 R20, R20, 0x10, RZ ;  /* 0x0000001014147819 */ /* 0x000fca00000006ff */
[----:B------:R-:W-:-:S04]  /*0e80*/  FADD.FTZ R43, R43, R20 ;  /* 0x000000142b2b7221 */ /* 0x000fc80000010000 */
[----:B------:R-:W-:-:S07]  /*0e90*/  @P1 FADD.FTZ R43, R27, R43 ;  /* 0x0000002b1b2b1221 */ /* 0x000fce0000010000 */
.L_x_8686:
[C---:B------:R-:W-:Y:S02]  /*0ea0*/  IADD3 R111, R114.reuse, 0x20, RZ ;  /* 0x00000020726f7810 */ /* 0x040fe40007ffe0ff */
[C---:B------:R-:W-:Y:S02]  /*0eb0*/  LEA R50, P4, R114.reuse, UR10, 0x5 ;  /* 0x0000000a72327c11 */ /* 0x040fe4000f8828ff */
[C---:B------:R-:W-:Y:S01]  /*0ec0*/  @P1 LEA R48, P5, R111.reuse, UR8, 0x5 ;  /* 0x000000086f301c11 */ /* 0x040fe2000f8a28ff */
[C---:B------:R-:W-:Y:S01]  /*0ed0*/  IMAD.WIDE.U32 R20, R111.reuse, 0x10, R60 ;  /* 0x000000106f147825 */ /* 0x040fe200078e003c */
        /* <DEDUP_REMOVED lines=16> */
.L_x_8687:
[----:B-----5:R-:W-:-:S05]  /*0fe0*/  SHF.L.U32 R47, R32, 0x10, RZ ;  /* 0x00000010202f7819 */ /* 0x020fca00000006ff */
[----:B------:R-:W-:-:S04]  /*0ff0*/  FADD.FTZ R44, R47, R44 ;  /* 0x0000002c2f2c7221 */ /* 0x000fc80000010000 */
[----:B------:R-:W-:-:S07]  /*1000*/  @P1 FADD.FTZ R44, R28, R44 ;  /* 0x0000002c1c2c1221 */ /* 0x000fce0000010000 */
.L_x_8688:
[----:B------:R-:W-:Y:S01]  /*1010*/  SHF.L.U32 R45, R45, 0x10, RZ ;  /* 0x000000102d2d7819 */ /* 0x000fe200000006ff */
[----:B------:R-:W-:Y:S06]  /*1020*/  @P2 BRA `(.L_x_8689) ;  /* 0x00000000000c2947 */ /* 0x000fec0003800000 */
[----:B------:R-:W-:Y:S05]  /*1030*/  @!P1 BRA `(.L_x_8690) ;  /* 0x0000000000189947 */ /* 0x000fea0003800000 */
[----:B-----5:R-:W-:Y:S01]  /*1040*/  FADD.FTZ R45, R29, R45 ;  /* 0x0000002d1d2d7221 */ /* 0x020fe20000010000 */
[----:B------:R-:W-:Y:S06]  /*1050*/  BRA `(.L_x_8690) ;  /* 0x0000000000107947 */ /* 0x000fec0003800000 */
.L_x_8689:
[----:B-----5:R-:W-:-:S04]  /*1060*/  PRMT R20, R32, 0x7632, R20 ;  /* 0x0000763220147816 */ /* 0x020fc80000000014 */
[----:B------:R-:W-:-:S05]  /*1070*/  SHF.L.U32 R20, R20, 0x10, RZ ;  /* 0x0000001014147819 */ /* 0x000fca00000006ff */
[----:B------:R-:W-:-:S04]  /*1080*/  FADD.FTZ R45, R45, R20 ;  /* 0x000000142d2d7221 */ /* 0x000fc80000010000 */
[----:B------:R-:W-:-:S07]  /*1090*/  @P1 FADD.FTZ R45, R29, R45 ;  /* 0x0000002d1d2d1221 */ /* 0x000fce0000010000 */
.L_x_8690:
[C---:B------:R-:W-:Y:S02]  /*10a0*/  PRMT R47, R21.reuse, 0x7632, R47 ;  /* 0x00007632152f7816 */ /* 0x040fe4000000002f */
[----:B------:R-:W-:Y:S01]  /*10b0*/  SHF.L.U32 R46, R21, 0x10, RZ ;  /* 0x00000010152e7819 */ /* 0x000fe200000006ff */
[----:B------:R-:W-:Y:S06]  /*10c0*/  @P2 BRA `(.L_x_8691) ;  /* 0x00000000000c2947 */ /* 0x000fec0003800000 */
[----:B------:R-:W-:Y:S05]  /*10d0*/  @!P1 BRA `(.L_x_8692) ;  /* 0x0000000000149947 */ /* 0x000fea0003800000 */
[----:B-----5:R-:W-:Y:S01]  /*10e0*/  FADD.FTZ R46, R30, R46 ;  /* 0x0000002e1e2e7221 */ /* 0x020fe20000010000 */
[----:B------:R-:W-:Y:S06]  /*10f0*/  BRA `(.L_x_8692) ;  /* 0x00000000000c7947 */ /* 0x000fec0003800000 */
.L_x_8691:
[----:B-----5:R-:W-:-:S05]  /*1100*/  SHF.L.U32 R21, R33, 0x10, RZ ;  /* 0x0000001021157819 */ /* 0x020fca00000006ff */
[----:B------:R-:W-:-:S04]  /*1110*/  FADD.FTZ R46, R21, R46 ;  /* 0x0000002e152e7221 */ /* 0x000fc80000010000 */
[----:B------:R-:W-:-:S07]  /*1120*/  @P1 FADD.FTZ R46, R30, R46 ;  /* 0x0000002e1e2e1221 */ /* 0x000fce0000010000 */
.L_x_8692:
[----:B------:R-:W-:Y:S01]  /*1130*/  SHF.L.U32 R47, R47, 0x10, RZ ;  /* 0x000000102f2f7819 */ /* 0x000fe200000006ff */
[----:B------:R-:W-:Y:S06]  /*1140*/  @P2 BRA `(.L_x_8693) ;  /* 0x00000000000c2947 */ /* 0x000fec0003800000 */
[----:B------:R-:W-:Y:S05]  /*1150*/  @!P1 BRA `(.L_x_8694) ;  /* 0x0000000000189947 */ /* 0x000fea0003800000 */
[----:B-----5:R-:W-:Y:S01]  /*1160*/  FADD.FTZ R47, R31, R47 ;  /* 0x0000002f1f2f7221 */ /* 0x020fe20000010000 */
[----:B------:R-:W-:Y:S06]  /*1170*/  BRA `(.L_x_8694) ;  /* 0x0000000000107947 */ /* 0x000fec0003800000 */
.L_x_8693:
[----:B-----5:R-:W-:-:S04]  /*1180*/  PRMT R20, R33, 0x7632, R20 ;  /* 0x0000763221147816 */ /* 0x020fc80000000014 */
[----:B------:R-:W-:-:S05]  /*1190*/  SHF.L.U32 R20, R20, 0x10, RZ ;  /* 0x0000001014147819 */ /* 0x000fca00000006ff */
[----:B------:R-:W-:-:S04]  /*11a0*/  FADD.FTZ R47, R47, R20 ;  /* 0x000000142f2f7221 */ /* 0x000fc80000010000 */
[----:B------:R-:W-:-:S07]  /*11b0*/  @P1 FADD.FTZ R47, R31, R47 ;  /* 0x0000002f1f2f1221 */ /* 0x000fce0000010000 */
.L_x_8694:
[C---:B------:R-:W-:Y:S02]  /*11c0*/  PRMT R49, R22.reuse, 0x7632, R49 ;  /* 0x0000763216317816 */ /* 0x040fe40000000031 */
[----:B------:R-:W-:Y:S01]  /*11d0*/  SHF.L.U32 R48, R22, 0x10, RZ ;  /* 0x0000001016307819 */ /* 0x000fe200000006ff */
[----:B------:R-:W-:Y:S06]  /*11e0*/  @P2 BRA `(.L_x_8695) ;  /* 0x00000000000c2947 */ /* 0x000fec0003800000 */
[----:B------:R-:W-:Y:S05]  /*11f0*/  @!P1 BRA `(.L_x_8696) ;  /* 0x0000000000149947 */ /* 0x000fea0003800000 */
[----:B-----5:R-:W-:Y:S01]  /*1200*/  FADD.FTZ R48, R24, R48 ;  /* 0x0000003018307221 */ /* 0x020fe20000010000 */
[----:B------:R-:W-:Y:S06]  /*1210*/  BRA `(.L_x_8696) ;  /* 0x00000000000c7947 */ /* 0x000fec0003800000 */
.L_x_8695:
[----:B-----5:R-:W-:-:S05]  /*1220*/  SHF.L.U32 R21, R34, 0x10, RZ ;  /* 0x0000001022157819 */ /* 0x020fca00000006ff */
[----:B------:R-:W-:-:S04]  /*1230*/  FADD.FTZ R48, R21, R48 ;  /* 0x0000003015307221 */ /* 0x000fc80000010000 */
[----:B------:R-:W-:-:S07]  /*1240*/  @P1 FADD.FTZ R48, R24, R48 ;  /* 0x0000003018301221 */ /* 0x000fce0000010000 */
.L_x_8696:
[----:B------:R-:W-:Y:S01]  /*1250*/  SHF.L.U32 R49, R49, 0x10, RZ ;  /* 0x0000001031317819 */ /* 0x000fe200000006ff */
[----:B------:R-:W-:Y:S06]  /*1260*/  @P2 BRA `(.L_x_8697) ;  /* 0x00000000000c2947 */ /* 0x000fec0003800000 */
[----:B------:R-:W-:Y:S05]  /*1270*/  @!P1 BRA `(.L_x_8698) ;  /* 0x0000000000189947 */ /* 0x000fea0003800000 */
[----:B-----5:R-:W-:Y:S01]  /*1280*/  FADD.FTZ R49, R25, R49 ;  /* 0x0000003119317221 */ /* 0x020fe20000010000 */
[----:B------:R-:W-:Y:S06]  /*1290*/  BRA `(.L_x_8698) ;  /* 0x0000000000107947 */ /* 0x000fec0003800000 */
.L_x_8697:
[----:B-----5:R-:W-:-:S04]  /*12a0*/  PRMT R20, R34, 0x7632, R20 ;  /* 0x0000763222147816 */ /* 0x020fc80000000014 */
[----:B------:R-:W-:-:S05]  /*12b0*/  SHF.L.U32 R20, R20, 0x10, RZ ;  /* 0x0000001014147819 */ /* 0x000fca00000006ff */
[----:B------:R-:W-:-:S04]  /*12c0*/  FADD.FTZ R49, R49, R20 ;  /* 0x0000001431317221 */ /* 0x000fc80000010000 */
[----:B------:R-:W-:-:S07]  /*12d0*/  @P1 FADD.FTZ R49, R25, R49 ;  /* 0x0000003119311221 */ /* 0x000fce0000010000 */
.L_x_8698:
[C---:B------:R-:W-:Y:S02]  /*12e0*/  PRMT R51, R23.reuse, 0x7632, R51 ;  /* 0x0000763217337816 */ /* 0x040fe40000000033 */
[----:B------:R-:W-:Y:S01]  /*12f0*/  SHF.L.U32 R50, R23, 0x10, RZ ;  /* 0x0000001017327819 */ /* 0x000fe200000006ff */
[----:B------:R-:W-:Y:S06]  /*1300*/  @P2 BRA `(.L_x_8699) ;  /* 0x00000000000c2947 */ /* 0x000fec0003800000 */
[----:B------:R-:W-:Y:S05]  /*1310*/  @!P1 BRA `(.L_x_8700) ;  /* 0x0000000000149947 */ /* 0x000fea0003800000 */
[----:B-----5:R-:W-:Y:S01]  /*1320*/  FADD.FTZ R50, R26, R50 ;  /* 0x000000321a327221 */ /* 0x020fe20000010000 */
[----:B------:R-:W-:Y:S06]  /*1330*/  BRA `(.L_x_8700) ;  /* 0x00000000000c7947 */ /* 0x000fec0003800000 */
.L_x_8699:
[----:B-----5:R-:W-:-:S05]  /*1340*/  SHF.L.U32 R21, R35, 0x10, RZ ;  /* 0x0000001023157819 */ /* 0x020fca00000006ff */
[----:B------:R-:W-:-:S04]  /*1350*/  FADD.FTZ R50, R21, R50 ;  /* 0x0000003215327221 */ /* 0x000fc80000010000 */
[----:B------:R-:W-:-:S07]  /*1360*/  @P1 FADD.FTZ R50, R26, R50 ;  /* 0x000000321a321221 */ /* 0x000fce0000010000 */
.L_x_8700:
[----:B------:R-:W-:Y:S01]  /*1370*/  SHF.L.U32 R51, R51, 0x10, RZ ;  /* 0x0000001033337819 */ /* 0x000fe200000006ff */
[----:B------:R-:W-:Y:S06]  /*1380*/  @P2 BRA `(.L_x_8701) ;  /* 0x00000000000c2947 */ /* 0x000fec0003800000 */
[----:B------:R-:W-:Y:S05]  /*1390*/  @!P1 BRA `(.L_x_8702) ;  /* 0x0000000000189947 */ /* 0x000fea0003800000 */
[----:B-----5:R-:W-:Y:S01]  /*13a0*/  FADD.FTZ R51, R27, R51 ;  /* 0x000000331b337221 */ /* 0x020fe20000010000 */
[----:B------:R-:W-:Y:S06]  /*13b0*/  BRA `(.L_x_8702) ;  /* 0x0000000000107947 */ /* 0x000fec0003800000 */
.L_x_8701:
[----:B-----5:R-:W-:-:S04]  /*13c0*/  PRMT R20, R35, 0x7632, R20 ;  /* 0x0000763223147816 */ /* 0x020fc80000000014 */
[----:B------:R-:W-:-:S05]  /*13d0*/  SHF.L.U32 R20, R20, 0x10, RZ ;  /* 0x0000001014147819 */ /* 0x000fca00000006ff */
[----:B------:R-:W-:-:S04]  /*13e0*/  FADD.FTZ R51, R51, R20 ;  /* 0x0000001433337221 */ /* 0x000fc80000010000 */
[----:B------:R-:W-:-:S07]  /*13f0*/  @P1 FADD.FTZ R51, R27, R51 ;  /* 0x000000331b331221 */ /* 0x000fce0000010000 */
.L_x_8702:
[----:B------:R-:W-:Y:S02]  /*1400*/  IADD3 R112, R114, 0x40, RZ ;  /* 0x0000004072707810 */ /* 0x000fe40007ffe0ff */
        /* <DEDUP_REMOVED lines=19> */
.L_x_8703:
[----:B-----5:R-:W-:-:S05]  /*1540*/  SHF.L.U32 R55, R32, 0x10, RZ ;  /* 0x0000001020377819 */ /* 0x020fca00000006ff */
[----:B------:R-:W-:-:S04]  /*1550*/  FADD.FTZ R52, R55, R52 ;  /* 0x0000003437347221 */ /* 0x000fc80000010000 */
[----:B------:R-:W-:-:S07]  /*1560*/  @P1 FADD.FTZ R52, R28, R52 ;  /* 0x000000341c341221 */ /* 0x000fce0000010000 */
.L_x_8704:
[----:B------:R-:W-:Y:S01]  /*1570*/  SHF.L.U32 R53, R53, 0x10, RZ ;  /* 0x0000001035357819 */ /* 0x000fe200000006ff */
[----:B------:R-:W-:Y:S06]  /*1580*/  @P2 BRA `(.L_x_8705) ;  /* 0x00000000000c2947 */ /* 0x000fec0003800000 */
[----:B------:R-:W-:Y:S05]  /*1590*/  @!P1 BRA `(.L_x_8706) ;  /* 0x0000000000189947 */ /* 0x000fea0003800000 */
[----:B-----5:R-:W-:Y:S01]  /*15a0*/  FADD.FTZ R53, R29, R53 ;  /* 0x000000351d357221 */ /* 0x020fe20000010000 */
[----:B------:R-:W-:Y:S06]  /*15b0*/  BRA `(.L_x_8706) ;  /* 0x0000000000107947 */ /* 0x000fec0003800000 */
.L_x_8705:
[----:B-----5:R-:W-:-:S04]  /*15c0*/  PRMT R20, R32, 0x7632, R20 ;  /* 0x0000763220147816 */ /* 0x020fc80000000014 */
[----:B------:R-:W-:-:S05]  /*15d0*/  SHF.L.U32 R20, R20, 0x10, RZ ;  /* 0x0000001014147819 */ /* 0x000fca00000006ff */
[----:B------:R-:W-:-:S04]  /*15e0*/  FADD.FTZ R53, R53, R20 ;  /* 0x0000001435357221 */ /* 0x000fc80000010000 */
[----:B------:R-:W-:-:S07]  /*15f0*/  @P1 FADD.FTZ R53, R29, R53 ;  /* 0x000000351d351221 */ /* 0x000fce0000010000 */
.L_x_8706:
[C---:B------:R-:W-:Y:S02]  /*1600*/  PRMT R55, R21.reuse, 0x7632, R55 ;  /* 0x0000763215377816 */ /* 0x040fe40000000037 */
[----:B------:R-:W-:Y:S01]  /*1610*/  SHF.L.U32 R54, R21, 0x10, RZ ;  /* 0x0000001015367819 */ /* 0x000fe200000006ff */
[----:B------:R-:W-:Y:S06]  /*1620*/  @P2 BRA `(.L_x_8707) ;  /* 0x00000000000c2947 */ /* 0x000fec0003800000 */
[----:B------:R-:W-:Y:S05]  /*1630*/  @!P1 BRA `(.L_x_8708) ;  /* 0x0000000000149947 */ /* 0x000fea0003800000 */
[----:B-----5:R-:W-:Y:S01]  /*1640*/  FADD.FTZ R54, R30, R54 ;  /* 0x000000361e367221 */ /* 0x020fe20000010000 */
[----:B------:R-:W-:Y:S06]  /*1650*/  BRA `(.L_x_8708) ;  /* 0x00000000000c7947 */ /* 0x000fec0003800000 */
.L_x_8707:
[----:B-----5:R-:W-:-:S05]  /*1660*/  SHF.L.U32 R21, R33, 0x10, RZ ;  /* 0x0000001021157819 */ /* 0x020fca00000006ff */
[----:B------:R-:W-:-:S04]  /*1670*/  FADD.FTZ R54, R21, R54 ;  /* 0x0000003615367221 */ /* 0x000fc80000010000 */
[----:B------:R-:W-:-:S07]  /*1680*/  @P1 FADD.FTZ R54, R30, R54 ;  /* 0x000000361e361221 */ /* 0x000fce0000010000 */
.L_x_8708:
[----:B------:R-:W-:Y:S01]  /*1690*/  SHF.L.U32 R55, R55, 0x10, RZ ;  /* 0x0000001037377819 */ /* 0x000fe200000006ff */
[----:B------:R-:W-:Y:S06]  /*16a0*/  @P2 BRA `(.L_x_8709) ;  /* 0x00000000000c2947 */ /* 0x000fec0003800000 */
[----:B------:R-:W-:Y:S05]  /*16b0*/  @!P1 BRA `(.L_x_8710) ;  /* 0x0000000000189947 */ /* 0x000fea0003800000 */
[----:B-----5:R-:W-:Y:S01]  /*16c0*/  FADD.FTZ R55, R31, R55 ;  /* 0x000000371f377221 */ /* 0x020fe20000010000 */
[----:B------:R-:W-:Y:S06]  /*16d0*/  BRA `(.L_x_8710) ;  /* 0x0000000000107947 */ /* 0x000fec0003800000 */
.L_x_8709:
[----:B-----5:R-:W-:-:S04]  /*16e0*/  PRMT R20, R33, 0x7632, R20 ;  /* 0x0000763221147816 */ /* 0x020fc80000000014 */
[----:B------:R-:W-:-:S05]  /*16f0*/  SHF.L.U32 R20, R20, 0x10, RZ ;  /* 0x0000001014147819 */ /* 0x000fca00000006ff */
[----:B------:R-:W-:-:S04]  /*1700*/  FADD.FTZ R55, R55, R20 ;  /* 0x0000001437377221 */ /* 0x000fc80000010000 */
[----:B------:R-:W-:-:S07]  /*1710*/  @P1 FADD.FTZ R55, R31, R55 ;  /* 0x000000371f371221 */ /* 0x000fce0000010000 */
.L_x_8710:
[C---:B------:R-:W-:Y:S02]  /*1720*/  PRMT R57, R22.reuse, 0x7632, R57 ;  /* 0x0000763216397816 */ /* 0x040fe40000000039 */
[----:B------:R-:W-:Y:S01]  /*1730*/  SHF.L.U32 R56, R22, 0x10, RZ ;  /* 0x0000001016387819 */ /* 0x000fe200000006ff */
[----:B------:R-:W-:Y:S06]  /*1740*/  @P2 BRA `(.L_x_8711) ;  /* 0x00000000000c2947 */ /* 0x000fec0003800000 */
[----:B------:R-:W-:Y:S05]  /*1750*/  @!P1 BRA `(.L_x_8712) ;  /* 0x0000000000149947 */ /* 0x000fea0003800000 */
[----:B-----5:R-:W-:Y:S01]  /*1760*/  FADD.FTZ R56, R24, R56 ;  /* 0x0000003818387221 */ /* 0x020fe20000010000 */
[----:B------:R-:W-:Y:S06]  /*1770*/  BRA `(.L_x_8712) ;  /* 0x00000000000c7947 */ /* 0x000fec0003800000 */
.L_x_8711:
[----:B-----5:R-:W-:-:S05]  /*1780*/  SHF.L.U32 R21, R34, 0x10, RZ ;  /* 0x0000001022157819 */ /* 0x020fca00000006ff */
[----:B------:R-:W-:-:S04]  /*1790*/  FADD.FTZ R56, R21, R56 ;  /* 0x0000003815387221 */ /* 0x000fc80000010000 */
[----:B------:R-:W-:-:S07]  /*17a0*/  @P1 FADD.FTZ R56, R24, R56 ;  /* 0x0000003818381221 */ /* 0x000fce0000010000 */
.L_x_8712:
[----:B------:R-:W-:Y:S01]  /*17b0*/  SHF.L.U32 R57, R57, 0x10, RZ ;  /* 0x0000001039397819 */ /* 0x000fe200000006ff */
[----:B------:R-:W-:Y:S06]  /*17c0*/  @P2 BRA `(.L_x_8713) ;  /* 0x00000000000c2947 */ /* 0x000fec0003800000 */
[----:B------:R-:W-:Y:S05]  /*17d0*/  @!P1 BRA `(.L_x_8714) ;  /* 0x0000000000189947 */ /* 0x000fea0003800000 */
[----:B-----5:R-:W-:Y:S01]  /*17e0*/  FADD.FTZ R57, R25, R57 ;  /* 0x0000003919397221 */ /* 0x020fe20000010000 */
[----:B------:R-:W-:Y:S06]  /*17f0*/  BRA `(.L_x_8714) ;  /* 0x0000000000107947 */ /* 0x000fec0003800000 */
.L_x_8713:
[----:B-----5:R-:W-:-:S04]  /*1800*/  PRMT R20, R34, 0x7632, R20 ;  /* 0x0000763222147816 */ /* 0x020fc80000000014 */
[----:B------:R-:W-:-:S05]  /*1810*/  SHF.L.U32 R20, R20, 0x10, RZ ;  /* 0x0000001014147819 */ /* 0x000fca00000006ff */
[----:B------:R-:W-:-:S04]  /*1820*/  FADD.FTZ R57, R57, R20 ;  /* 0x0000001439397221 */ /* 0x000fc80000010000 */
[----:B------:R-:W-:-:S07]  /*1830*/  @P1 FADD.FTZ R57, R25, R57 ;  /* 0x0000003919391221 */ /* 0x000fce0000010000 */
.L_x_8714:
[C---:B------:R-:W-:Y:S02]  /*1840*/  PRMT R59, R23.reuse, 0x7632, R59 ;  /* 0x00007632173b7816 */ /* 0x040fe4000000003b */
[----:B------:R-:W-:Y:S01]  /*1850*/  SHF.L.U32 R58, R23, 0x10, RZ ;  /* 0x00000010173a7819 */ /* 0x000fe200000006ff */
[----:B------:R-:W-:Y:S06]  /*1860*/  @P2 BRA `(.L_x_8715) ;  /* 0x00000000000c2947 */ /* 0x000fec0003800000 */
[----:B------:R-:W-:Y:S05]  /*1870*/  @!P1 BRA `(.L_x_8716) ;  /* 0x0000000000149947 */ /* 0x000fea0003800000 */
[----:B-----5:R-:W-:Y:S01]  /*1880*/  FADD.FTZ R58, R26, R58 ;  /* 0x0000003a1a3a7221 */ /* 0x020fe20000010000 */
[----:B------:R-:W-:Y:S06]  /*1890*/  BRA `(.L_x_8716) ;  /* 0x00000000000c7947 */ /* 0x000fec0003800000 */
.L_x_8715:
[----:B-----5:R-:W-:-:S05]  /*18a0*/  SHF.L.U32 R21, R35, 0x10, RZ ;  /* 0x0000001023157819 */ /* 0x020fca00000006ff */
[----:B------:R-:W-:-:S04]  /*18b0*/  FADD.FTZ R58, R21, R58 ;  /* 0x0000003a153a7221 */ /* 0x000fc80000010000 */
[----:B------:R-:W-:-:S07]  /*18c0*/  @P1 FADD.FTZ R58, R26, R58 ;  /* 0x0000003a1a3a1221 */ /* 0x000fce0000010000 */
.L_x_8716:
[----:B------:R-:W-:Y:S01]  /*18d0*/  SHF.L.U32 R59, R59, 0x10, RZ ;  /* 0x000000103b3b7819 */ /* 0x000fe200000006ff */
[----:B------:R-:W-:Y:S06]  /*18e0*/  @P2 BRA `(.L_x_8717) ;  /* 0x00000000000c2947 */ /* 0x000fec0003800000 */
[----:B------:R-:W-:Y:S05]  /*18f0*/  @!P1 BRA `(.L_x_8718) ;  /* 0x0000000000189947 */ /* 0x000fea0003800000 */
[----:B-----5:R-:W-:Y:S01]  /*1900*/  FADD.FTZ R59, R27, R59 ;  /* 0x0000003b1b3b7221 */ /* 0x020fe20000010000 */
[----:B------:R-:W-:Y:S06]  /*1910*/  BRA `(.L_x_8718) ;  /* 0x0000000000107947 */ /* 0x000fec0003800000 */
.L_x_8717:
[----:B-----5:R-:W-:-:S04]  /*1920*/  PRMT R20, R35, 0x7632, R20 ;  /* 0x0000763223147816 */ /* 0x020fc80000000014 */
[----:B------:R-:W-:-:S05]  /*1930*/  SHF.L.U32 R20, R20, 0x10, RZ ;  /* 0x0000001014147819 */ /* 0x000fca00000006ff */
[----:B------:R-:W-:-:S04]  /*1940*/  FADD.FTZ R59, R59, R20 ;  /* 0x000000143b3b7221 */ /* 0x000fc80000010000 */
[----:B------:R-:W-:-:S07]  /*1950*/  @P1 FADD.FTZ R59, R27, R59 ;  /* 0x0000003b1b3b1221 */ /* 0x000fce0000010000 */
.L_x_8718:
        /* <DEDUP_REMOVED lines=20> */
.L_x_8719:
[----:B-----5:R-:W-:-:S05]  /*1aa0*/  SHF.L.U32 R23, R32, 0x10, RZ ;  /* 0x0000001020177819 */ /* 0x020fca00000006ff */
[----:B------:R-:W-:-:S04]  /*1ab0*/  FADD.FTZ R20, R23, R20 ;  /* 0x0000001417147221 */ /* 0x000fc80000010000 */
[----:B------:R-:W-:-:S07]  /*1ac0*/  @P1 FADD.FTZ R20, R28, R20 ;  /* 0x000000141c141221 */ /* 0x000fce0000010000 */
.L_x_8720:
[----:B------:R-:W-:Y:S01]  /*1ad0*/  SHF.L.U32 R21, R21, 0x10, RZ ;  /* 0x0000001015157819 */ /* 0x000fe200000006ff */
[----:B------:R-:W-:Y:S06]  /*1ae0*/  @P2 BRA `(.L_x_8721) ;  /* 0x00000000000c2947 */ /* 0x000fec0003800000 */
[----:B------:R-:W-:Y:S05]  /*1af0*/  @!P1 BRA `(.L_x_8722) ;  /* 0x0000000000189947 */ /* 0x000fea0003800000 */
[----:B-----5:R-:W-:Y:S01]  /*1b00*/  FADD.FTZ R21, R29, R21 ;  /* 0x000000151d157221 */ /* 0x020fe20000010000 */
[----:B------:R-:W-:Y:S06]  /*1b10*/  BRA `(.L_x_8722) ;  /* 0x0000000000107947 */ /* 0x000fec0003800000 */
.L_x_8721:
[----:B-----5:R-:W-:-:S04]  /*1b20*/  PRMT R22, R32, 0x7632, R22 ;  /* 0x0000763220167816 */ /* 0x020fc80000000016 */
[----:B------:R-:W-:-:S05]  /*1b30*/  SHF.L.U32 R22, R22, 0x10, RZ ;  /* 0x0000001016167819 */ /* 0x000fca00000006ff */
[----:B------:R-:W-:-:S04]  /*1b40*/  FADD.FTZ R21, R21, R22 ;  /* 0x0000001615157221 */ /* 0x000fc80000010000 */
[----:B------:R-:W-:-:S07]  /*1b50*/  @P1 FADD.FTZ R21, R29, R21 ;  /* 0x000000151d151221 */ /* 0x000fce0000010000 */
.L_x_8722:
[C---:B------:R-:W-:Y:S02]  /*1b60*/  PRMT R23, R61.reuse, 0x7632, R23 ;  /* 0x000076323d177816 */ /* 0x040fe40000000017 */
[----:B------:R-:W-:Y:S01]  /*1b70*/  SHF.L.U32 R22, R61, 0x10, RZ ;  /* 0x000000103d167819 */ /* 0x000fe200000006ff */
[----:B------:R-:W-:Y:S06]  /*1b80*/  @P2 BRA `(.L_x_8723) ;  /* 0x00000000000c2947 */ /* 0x000fec0003800000 */
[----:B------:R-:W-:Y:S05]  /*1b90*/  @!P1 BRA `(.L_x_8724) ;  /* 0x0000000000149947 */ /* 0x000fea0003800000 */
[----:B-----5:R-:W-:Y:S01]  /*1ba0*/  FADD.FTZ R22, R30, R22 ;  /* 0x000000161e167221 */ /* 0x020fe20000010000 */
[----:B------:R-:W-:Y:S06]  /*1bb0*/  BRA `(.L_x_8724) ;  /* 0x00000000000c7947 */ /* 0x000fec0003800000 */
.L_x_8723:
[----:B-----5:R-:W-:-:S05]  /*1bc0*/  SHF.L.U32 R61, R33, 0x10, RZ ;  /* 0x00000010213d7819 */ /* 0x020fca00000006ff */
[----:B------:R-:W-:-:S04]  /*1bd0*/  FADD.FTZ R22, R61, R22 ;  /* 0x000000163d167221 */ /* 0x000fc80000010000 */
[----:B------:R-:W-:-:S07]  /*1be0*/  @P1 FADD.FTZ R22, R30, R22 ;  /* 0x000000161e161221 */ /* 0x000fce0000010000 */
.L_x_8724:
[----:B------:R-:W-:Y:S01]  /*1bf0*/  SHF.L.U32 R23, R23, 0x10, RZ ;  /* 0x0000001017177819 */ /* 0x000fe200000006ff */
[----:B------:R-:W-:Y:S06]  /*1c00*/  @P2 BRA `(.L_x_8725) ;  /* 0x00000000000c2947 */ /* 0x000fec0003800000 */
[----:B------:R-:W-:Y:S05]  /*1c10*/  @!P1 BRA `(.L_x_8726) ;  /* 0x0000000000189947 */ /* 0x000fea0003800000 */
[----:B-----5:R-:W-:Y:S01]  /*1c20*/  FADD.FTZ R23, R31, R23 ;  /* 0x000000171f177221 */ /* 0x020fe20000010000 */
[----:B------:R-:W-:Y:S06]  /*1c30*/  BRA `(.L_x_8726) ;  /* 0x0000000000107947 */ /* 0x000fec0003800000 */
.L_x_8725:
[----:B-----5:R-:W-:-:S04]  /*1c40*/  PRMT R60, R33, 0x7632, R60 ;  /* 0x00007632213c7816 */ /* 0x020fc8000000003c */
[----:B------:R-:W-:-:S05]  /*1c50*/  SHF.L.U32 R60, R60, 0x10, RZ ;  /* 0x000000103c3c7819 */ /* 0x000fca00000006ff */
[----:B------:R-:W-:-:S04]  /*1c60*/  FADD.FTZ R23, R23, R60 ;  /* 0x0000003c17177221 */ /* 0x000fc80000010000 */
[----:B------:R-:W-:-:S07]  /*1c70*/  @P1 FADD.FTZ R23, R31, R23 ;  /* 0x000000171f171221 */ /* 0x000fce0000010000 */
.L_x_8726:
[C---:B------:R-:W-:Y:S02]  /*1c80*/  PRMT R61, R62.reuse, 0x7632, R61 ;  /* 0x000076323e3d7816 */ /* 0x040fe4000000003d */
[----:B------:R-:W-:Y:S01]  /*1c90*/  SHF.L.U32 R60, R62, 0x10, RZ ;  /* 0x000000103e3c7819 */ /* 0x000fe200000006ff */
[----:B------:R-:W-:Y:S06]  /*1ca0*/  @P2 BRA `(.L_x_8727) ;  /* 0x00000000000c2947 */ /* 0x000fec0003800000 */
[----:B------:R-:W-:Y:S05]  /*1cb0*/  @!P1 BRA `(.L_x_8728) ;  /* 0x0000000000149947 */ /* 0x000fea0003800000 */
[----:B-----5:R-:W-:Y:S01]  /*1cc0*/  FADD.FTZ R60, R24, R60 ;  /* 0x0000003c183c7221 */ /* 0x020fe20000010000 */
[----:B------:R-:W-:Y:S06]  /*1cd0*/  BRA `(.L_x_8728) ;  /* 0x00000000000c7947 */ /* 0x000fec0003800000 */
.L_x_8727:
[----:B-----5:R-:W-:-:S05]  /*1ce0*/  SHF.L.U32 R115, R34, 0x10, RZ ;  /* 0x0000001022737819 */ /* 0x020fca00000006ff */
[----:B------:R-:W-:-:S04]  /*1cf0*/  FADD.FTZ R60, R115, R60 ;  /* 0x0000003c733c7221 */ /* 0x000fc80000010000 */
[----:B------:R-:W-:-:S07]  /*1d00*/  @P1 FADD.FTZ R60, R24, R60 ;  /* 0x0000003c183c1221 */ /* 0x000fce0000010000 */
.L_x_8728:
[----:B------:R-:W-:Y:S01]  /*1d10*/  SHF.L.U32 R61, R61, 0x10, RZ ;  /* 0x000000103d3d7819 */ /* 0x000fe200000006ff */
[----:B------:R-:W-:Y:S06]  /*1d20*/  @P2 BRA `(.L_x_8729) ;  /* 0x00000000000c2947 */ /* 0x000fec0003800000 */
[----:B------:R-:W-:Y:S05]  /*1d30*/  @!P1 BRA `(.L_x_8730) ;  /* 0x0000000000189947 */ /* 0x000fea0003800000 */
[----:B-----5:R-:W-:Y:S01]  /*1d40*/  FADD.FTZ R61, R25, R61 ;  /* 0x0000003d193d7221 */ /* 0x020fe20000010000 */
[----:B------:R-:W-:Y:S06]  /*1d50*/  BRA `(.L_x_8730) ;  /* 0x0000000000107947 */ /* 0x000fec0003800000 */
.L_x_8729:
[----:B-----5:R-:W-:-:S04]  /*1d60*/  PRMT R62, R34, 0x7632, R62 ;  /* 0x00007632223e7816 */ /* 0x020fc8000000003e */
[----:B------:R-:W-:-:S05]  /*1d70*/  SHF.L.U32 R62, R62, 0x10, RZ ;  /* 0x000000103e3e7819 */ /* 0x000fca00000006ff */
[----:B------:R-:W-:-:S04]  /*1d80*/  FADD.FTZ R61, R61, R62 ;  /* 0x0000003e3d3d7221 */ /* 0x000fc80000010000 */
[----:B------:R-:W-:-:S07]  /*1d90*/  @P1 FADD.FTZ R61, R25, R61 ;  /* 0x0000003d193d1221 */ /* 0x000fce0000010000 */
.L_x_8730:
[C---:B------:R-:W-:Y:S02]  /*1da0*/  PRMT R115, R63.reuse, 0x7632, R115 ;  /* 0x000076323f737816 */ /* 0x040fe40000000073 */
[----:B------:R-:W-:Y:S01]  /*1db0*/  SHF.L.U32 R62, R63, 0x10, RZ ;  /* 0x000000103f3e7819 */ /* 0x000fe200000006ff */
[----:B------:R-:W-:Y:S06]  /*1dc0*/  @P2 BRA `(.L_x_8731) ;  /* 0x00000000000c2947 */ /* 0x000fec0003800000 */
[----:B------:R-:W-:Y:S05]  /*1dd0*/  @!P1 BRA `(.L_x_8732) ;  /* 0x0000000000149947 */ /* 0x000fea0003800000 */
[----:B-----5:R-:W-:Y:S01]  /*1de0*/  FADD.FTZ R62, R26, R62 ;  /* 0x0000003e1a3e7221 */ /* 0x020fe20000010000 */
[----:B------:R-:W-:Y:S06]  /*1df0*/  BRA `(.L_x_8732) ;  /* 0x00000000000c7947 */ /* 0x000fec0003800000 */
.L_x_8731:
[----:B-----5:R-:W-:-:S05]  /*1e00*/  SHF.L.U32 R63, R35, 0x10, RZ ;  /* 0x00000010233f7819 */ /* 0x020fca00000006ff */
[----:B------:R-:W-:-:S04]  /*1e10*/  FADD.FTZ R62, R63, R62 ;  /* 0x0000003e3f3e7221 */ /* 0x000fc80000010000 */
[----:B------:R-:W-:-:S07]  /*1e20*/  @P1 FADD.FTZ R62, R26, R62 ;  /* 0x0000003e1a3e1221 */ /* 0x000fce0000010000 */
.L_x_8732:
[----:B------:R-:W-:Y:S01]  /*1e30*/  SHF.L.U32 R63, R115, 0x10, RZ ;  /* 0x00000010733f7819 */ /* 0x000fe200000006ff */
[----:B------:R-:W-:Y:S06]  /*1e40*/  @P2 BRA `(.L_x_8733) ;  /* 0x00000000000c2947 */ /* 0x000fec0003800000 */
[----:B------:R-:W-:Y:S05]  /*1e50*/  @!P1 BRA `(.L_x_8734) ;  /* 0x0000000000189947 */ /* 0x000fea0003800000 */
[----:B-----5:R-:W-:Y:S01]  /*1e60*/  FADD.FTZ R63, R27, R63 ;  /* 0x0000003f1b3f7221 */ /* 0x020fe20000010000 */
[----:B------:R-:W-:Y:S06]  /*1e70*/  BRA `(.L_x_8734) ;  /* 0x0000000000107947 */ /* 0x000fec0003800000 */
.L_x_8733:
[----:B-----5:R-:W-:-:S04]  /*1e80*/  PRMT R115, R35, 0x7632, R115 ;  /* 0x0000763223737816 */ /* 0x020fc80000000073 */
[----:B------:R-:W-:-:S05]  /*1e90*/  SHF.L.U32 R116, R115, 0x10, RZ ;  /* 0x0000001073747819 */ /* 0x000fca00000006ff */
[----:B------:R-:W-:-:S04]  /*1ea0*/  FADD.FTZ R63, R63, R116 ;  /* 0x000000743f3f7221 */ /* 0x000fc80000010000 */
[----:B------:R-:W-:-:S07]  /*1eb0*/  @P1 FADD.FTZ R63, R27, R63 ;  /* 0x0000003f1b3f1221 */ /* 0x000fce0000010000 */
.L_x_8734:
[----:B------:R-:W-:Y:S01]  /*1ec0*/  FADD.FTZ R118, RZ, R36 ;  /* 0x00000024ff767221 */ /* 0x000fe20000010000 */
[C---:B------:R-:W-:Y:S01]  /*1ed0*/  LEA R116, P1, R113.reuse, UR10, 0x5 ;  /* 0x0000000a71747c11 */ /* 0x040fe2000f8228ff */
[----:B------:R-:W-:Y:S02]  /*1ee0*/  UMOV UR6, 0xffffffff ;  /* 0xffffffff00067882 */ /* 0x000fe40000000000 */
[----:B------:R-:W-:Y:S01]  /*1ef0*/  FADD.FTZ R115, R118, R37 ;  /* 0x0000002576737221 */ /* 0x000fe20000010000 */
[----:B------:R-:W-:Y:S02]  /*1f00*/  LEA.HI.X R117, R113, UR11, RZ, 0x5, P1 ;  /* 0x0000000b71757c11 */ /* 0x000fe400088f2cff */
[----:B------:R-:W-:Y:S01]  /*1f10*/  ISETP.NE.AND P1, PT, R110, RZ, PT ;  /* 0x000000ff6e00720c */ /* 0x000fe20003f25270 */
[----:B------:R-:W-:Y:S02]  /*1f20*/  FADD.FTZ R118, R115, R38 ;  /* 0x0000002673767221 */ /* 0x000fe40000010000 */
[----:B------:R-:W-:Y:S02]  /*1f30*/  STG.E.128 desc[UR4][R116.64], R20 ;  /* 0x0000001474007986 */ /* 0x000fe4000c101d04 */
[----:B------:R-:W-:-:S02]  /*1f40*/  FADD.FTZ R115, R118, R39 ;  /* 0x0000002776737221 */ /* 0x000fc40000010000 */
[----:B------:R0:W-:Y:S02]  /*1f50*/  STG.E.128 desc[UR4][R116.64+0x10], R60 ;  /* 0x0000103c74007986 */ /* 0x0001e4000c101d04 */
[----:B------:R-:W-:-:S04]  /*1f60*/  FADD.FTZ R118, R115, R40 ;  /* 0x0000002873767221 */ /* 0x000fc80000010000 */
[----:B------:R-:W-:-:S04]  /*1f70*/  FADD.FTZ R115, R118, R41 ;  /* 0x0000002976737221 */ /* 0x000fc80000010000 */
[----:B------:R-:W-:-:S04]  /*1f80*/  FADD.FTZ R118, R115, R42 ;  /* 0x0000002a73767221 */ /* 0x000fc80000010000 */
        /* <DEDUP_REMOVED lines=111> */
.L_x_8748:
[----:B-1----:R-:W-:Y:S01]  /*2680*/  FADD.FTZ R115, R125, R115 ;  /* 0x000000737d737221 */ /* 0x002fe20000010000 */
[----:B------:R-:W1:Y:S01]  /*2690*/  @!P1 LDC.64 R118, c[0x0][0x250] ;  /* 0x00009400ff769b82 */ /* 0x000e620000000a00 */
[----:B------:R-:W-:Y:S02]  /*26a0*/  FSEL R122, R121, RZ, !P3 ;  /* 0x000000ff797a7208 */ /* 0x000fe40005800000 */
[----:B------:R-:W-:Y:S01]  /*26b0*/  FFMA.FTZ R115, R115, R116, UR12 ;  /* 0x0000000c73737e23 */ /* 0x000fe20008010074 */
[----:B------:R-:W-:Y:S02]  /*26c0*/  FMUL.FTZ R116, R121, R121 ;  /* 0x0000007979747220 */ /* 0x000fe40000410000 */
[C---:B------:R-:W-:Y:S01]  /*26d0*/  FADD.FTZ R124, -R122.reuse, R39 ;  /* 0x000000277a7c7221 */ /* 0x040fe20000010100 */
[C---:B------:R-:W-:Y:S01]  /*26e0*/  FADD.FTZ R39, -R122.reuse, R42 ;  /* 0x0000002a7a277221 */ /* 0x040fe20000010100 */
[----:B------:R-:W-:Y:S01]  /*26f0*/  FADD.FTZ R41, -R122, R41 ;  /* 0x000000297a297221 */ /* 0x000fe20000010100 */
        /* <DEDUP_REMOVED lines=27> */
[C---:B------:R-:W-:Y:S01]  /*28b0*/  FADD.FTZ R56, -R122.reuse, R56 ;  /* 0x000000387a387221 */ /* 0x040fe20000010100 */
[C---:B---3--:R-:W-:Y:S01]  /*28c0*/  FMUL.FTZ R22, R115.reuse, R39 ;  /* 0x0000002773167220 */ /* 0x048fe20000410000 */
[C---:B------:R-:W-:Y:S01]  /*28d0*/  FMUL.FTZ R41, R115.reuse, R41 ;  /* 0x0000002973297220 */ /* 0x040fe20000410000 */
[C---:B------:R-:W-:Y:S01]  /*28e0*/  FMUL.FTZ R36, R115.reuse, R36 ;  /* 0x0000002473247220 */ /* 0x040fe20000410000 */
[----:B------:R2:W-:Y:S01]  /*28f0*/  @!P1 STG.E desc[UR4][R116.64], R115 ;  /* 0x0000007374009986 */ /* 0x0005e2000c101904 */
[C---:B-1----:R-:W-:Y:S01]  /*2900*/  FADD.FTZ R118, -R122.reuse, R43 ;  /* 0x0000002b7a767221 */ /* 0x042fe20000010100 */
[----:B------:R-:W-:Y:S01]  /*2910*/  FADD.FTZ R43, -R122, R20 ;  /* 0x000000147a2b7221 */ /* 0x000fe20000010100 */
[C---:B------:R-:W-:Y:S01]  /*2920*/  FMUL.FTZ R20, R115.reuse, R37 ;  /* 0x0000002573147220 */ /* 0x040fe20000410000 */
[----:B------:R-:W-:Y:S01]  /*2930*/  FFMA.FTZ R22, R22, R0, R69 ;  /* 0x0000000016167223 */ /* 0x000fe20000010045 */
[----:B------:R-:W-:Y:S01]  /*2940*/  FMUL.FTZ R118, R115, R118 ;  /* 0x0000007673767220 */ /* 0x000fe20000410000 */
[----:B------:R-:W-:Y:S01]  /*2950*/  FFMA.FTZ R41, R41, R99, R78 ;  /* 0x0000006329297223 */ /* 0x000fe2000001004e */
[----:B------:R-:W-:Y:S01]  /*2960*/  FFMA.FTZ R20, R20, R2, R71 ;  /* 0x0000000214147223 */ /* 0x000fe20000010047 */
[C---:B------:R-:W-:Y:S01]  /*2970*/  FMUL.FTZ R37, R115.reuse, R38 ;  /* 0x0000002673257220 */ /* 0x040fe20000410000 */
[C---:B------:R-:W-:Y:S01]  /*2980*/  FMUL.FTZ R21, R115.reuse, R120 ;  /* 0x0000007873157220 */ /* 0x040fe20000410000 */
[C---:B------:R-:W-:Y:S01]  /*2990*/  FMUL.FTZ R39, R115.reuse, R124 ;  /* 0x0000007c73277220 */ /* 0x040fe20000410000 */
[----:B------:R-:W-:Y:S01]  /*29a0*/  FMUL.FTZ R50, R115, R50 ;  /* 0x0000003273327220 */ /* 0x000fe20000410000 */
[C---:B--2---:R-:W-:Y:S01]  /*29b0*/  FADD.FTZ R116, -R122.reuse, R49 ;  /* 0x000000317a747221 */ /* 0x044fe20000010100 */
[----:B------:R-:W-:Y:S01]  /*29c0*/  FADD.FTZ R49, -R122, R23 ;  /* 0x000000177a317221 */ /* 0x000fe20000010100 */
[----:B------:R-:W-:Y:S01]  /*29d0*/  FFMA.FTZ R23, R118, R104, R79 ;  /* 0x0000006876177223 */ /* 0x000fe2000001004f */
[----:B------:R-:W-:Y:S01]  /*29e0*/  FFMA.FTZ R38, R37, R3, R70 ;  /* 0x0000000325267223 */ /* 0x000fe20000010046 */
[----:B------:R-:W-:Y:S01]  /*29f0*/  FFMA.FTZ R37, R21, R103, R74 ;  /* 0x0000006715257223 */ /* 0x000fe2000001004a */
[----:B------:R-:W-:Y:S01]  /*2a00*/  FFMA.FTZ R39, R39, R101, R76 ;  /* 0x0000006527277223 */ /* 0x000fe2000001004c */
[----:B------:R-:W-:Y:S01]  /*2a10*/  FADD.FTZ R118, -R122, R61 ;  /* 0x0000003d7a767221 */ /* 0x000fe20000010100 */
[----:B------:R-:W-:Y:S01]  /*2a20*/  F2FP.BF16.F32.PACK_AB R23, R23, R22 ;  /* 0x000000161717723e */ /* 0x000fe200000010ff */
[----:B------:R-:W-:Y:S01]  /*2a30*/  FMUL.FTZ R61, R115, R48 ;  /* 0x00000030733d7220 */ /* 0x000fe20000410000 */
[----:B------:R-:W-:Y:S01]  /*2a40*/  F2FP.BF16.F32.PACK_AB R22, R41, R20 ;  /* 0x000000142916723e */ /* 0x000fe200000010ff */
[----:B------:R-:W-:Y:S01]  /*2a50*/  FFMA.FTZ R20, R36, R4, R73 ;  /* 0x0000000424147223 */ /* 0x000fe20000010049 */
[C---:B------:R-:W-:Y:S01]  /*2a60*/  LEA R36, P1, R114.reuse, UR14, 0x4 ;  /* 0x0000000e72247c11 */ /* 0x040fe2000f8220ff */
[----:B------:R-:W-:Y:S01]  /*2a70*/  FMUL.FTZ R48, R115, R51 ;  /* 0x0000003373307220 */ /* 0x000fe20000410000 */
[----:B------:R-:W-:Y:S01]  /*2a80*/  F2FP.BF16.F32.PACK_AB R21, R39, R38 ;  /* 0x000000262715723e */ /* 0x000fe200000010ff */
[----:B------:R-:W-:Y:S01]  /*2a90*/  FMUL.FTZ R39, R115, R44 ;  /* 0x0000002c73277220 */ /* 0x000fe20000410000 */
[----:B------:R-:W-:Y:S01]  /*2aa0*/  F2FP.BF16.F32.PACK_AB R20, R37, R20 ;  /* 0x000000142514723e */ /* 0x000fe200000010ff */
[C---:B------:R-:W-:Y:S01]  /*2ab0*/  FMUL.FTZ R54, R115.reuse, R54 ;  /* 0x0000003673367220 */ /* 0x040fe20000410000 */
[----:B------:R-:W-:Y:S01]  /*2ac0*/  LEA.HI.X R37, R114, UR15, RZ, 0x4, P1 ;  /* 0x0000000f72257c11 */ /* 0x000fe200088f24ff */
[C---:B------:R-:W-:Y:S01]  /*2ad0*/  FMUL.FTZ R44, R115.reuse, R55 ;  /* 0x00000037732c7220 */ /* 0x040fe20000410000 */
[C---:B------:R-:W-:Y:S01]  /*2ae0*/  FMUL.FTZ R38, R115.reuse, R46 ;  /* 0x0000002e73267220 */ /* 0x040fe20000410000 */
[C---:B------:R-:W-:Y:S01]  /*2af0*/  FMUL.FTZ R46, R115.reuse, R45 ;  /* 0x0000002d732e7220 */ /* 0x040fe20000410000 */
[C---:B------:R-:W-:Y:S01]  /*2b00*/  FMUL.FTZ R41, R115.reuse, R40 ;  /* 0x0000002873297220 */ /* 0x040fe20000410000 */
[----:B------:R1:W-:Y:S01]  /*2b10*/  STG.E.128 desc[UR4][R36.64], R20 ;  /* 0x0000001424007986 */ /* 0x0003e2000c101d04 */
[----:B------:R-:W-:Y:S01]  /*2b20*/  FFMA.FTZ R50, R50, R100, R65 ;  /* 0x0000006432327223 */ /* 0x000fe20000010041 */
[----:B------:R-:W-:Y:S01]  /*2b30*/  FFMA.FTZ R45, R48, R98, R83 ;  /* 0x00000062302d7223 */ /* 0x000fe20000010053 */
[----:B------:R-:W-:Y:S01]  /*2b40*/  FFMA.FTZ R44, R44, R96, R85 ;  /* 0x000000602c2c7223 */ /* 0x000fe20000010055 */
[C---:B------:R-:W-:Y:S01]  /*2b50*/  FMUL.FTZ R42, R115.reuse, R42 ;  /* 0x0000002a732a7220 */ /* 0x040fe20000410000 */
[----:B------:R-:W-:Y:S01]  /*2b60*/  FMUL.FTZ R55, R115, R58 ;  /* 0x0000003a73377220 */ /* 0x000fe20000410000 */
[----:B------:R-:W-:Y:S01]  /*2b70*/  FFMA.FTZ R58, R41, R97, R80 ;  /* 0x00000061293a7223 */ /* 0x000fe20000010050 */
[----:B------:R-:W-:Y:S01]  /*2b80*/  FFMA.FTZ R38, R38, R72, R67 ;  /* 0x0000004826267223 */ /* 0x000fe20000010043 */
[----:B------:R-:W-:Y:S01]  /*2b90*/  FFMA.FTZ R41, R42, R102, R81 ;  /* 0x000000662a297223 */ /* 0x000fe20000010051 */
[C---:B------:R-:W-:Y:S01]  /*2ba0*/  FADD.FTZ R57, -R122.reuse, R57 ;  /* 0x000000397a397221 */ /* 0x040fe20000010100 */
[C---:B------:R-:W-:Y:S01]  /*2bb0*/  FADD.FTZ R62, -R122.reuse, R62 ;  /* 0x0000003e7a3e7221 */ /* 0x040fe20000010100 */
[C---:B------:R-:W-:Y:S01]  /*2bc0*/  FMUL.FTZ R60, R115.reuse, R60 ;  /* 0x0000003c733c7220 */ /* 0x040fe20000410000 */
[C---:B------:R-:W-:Y:S01]  /*2bd0*/  FMUL.FTZ R118, R115.reuse, R118 ;  /* 0x0000007673767220 */ /* 0x040fe20000410000 */
[----:B------:R-:W-:Y:S01]  /*2be0*/  FADD.FTZ R122, -R122, R63 ;  /* 0x0000003f7a7a7221 */ /* 0x000fe20000010100 */
[C---:B------:R-:W-:Y:S01]  /*2bf0*/  FMUL.FTZ R51, R115.reuse, R52 ;  /* 0x0000003473337220 */ /* 0x040fe20000410000 */
[C---:B------:R-:W-:Y:S01]  /*2c00*/  FMUL.FTZ R63, R115.reuse, R116 ;  /* 0x00000074733f7220 */ /* 0x040fe20000410000 */
[----:B------:R-:W-:Y:S01]  /*2c10*/  FMUL.FTZ R52, R115, R59 ;  /* 0x0000003b73347220 */ /* 0x000fe20000410000 */
[----:B------:R-:W-:Y:S01]  /*2c20*/  FFMA.FTZ R42, R6, R60, R13 ;  /* 0x0000003c062a7223 */ /* 0x000fe2000001000d */
[----:B-1----:R-:W-:Y:S01]  /*2c30*/  FFMA.FTZ R37, R54, R10, R19 ;  /* 0x0000000a36257223 */ /* 0x002fe20000010013 */
[----:B------:R-:W-:Y:S01]  /*2c40*/  F2FP.BF16.F32.PACK_AB R23, R45, R50 ;  /* 0x000000322d17723e */ /* 0x000fe200000010ff */
[----:B------:R-:W-:Y:S01]  /*2c50*/  FFMA.FTZ R39, R39, R75, R68 ;  /* 0x0000004b27277223 */ /* 0x000fe20000010044 */
[----:B------:R-:W-:Y:S01]  /*2c60*/  F2FP.BF16.F32.PACK_AB R21, R41, R38 ;  /* 0x000000262915723e */ /* 0x000fe200000010ff */
[----:B------:R-:W-:Y:S01]  /*2c70*/  FFMA.FTZ R41, R105, R118, R90 ;  /* 0x0000007669297223 */ /* 0x000fe2000001005a */
[----:B------:R-:W-:Y:S01]  /*2c80*/  F2FP.BF16.F32.PACK_AB R37, R44, R37 ;  /* 0x000000252c25723e */ /* 0x000fe200000010ff */
[----:B------:R-:W-:Y:S01]  /*2c90*/  FMUL.FTZ R47, R115, R47 ;  /* 0x0000002f732f7220 */ /* 0x000fe20000410000 */
[----:B------:R-:W1:Y:S01]  /*2ca0*/  LDC.64 R44, c[0x0][0x210] ;  /* 0x00008400ff2c7b82 */ /* 0x000e620000000a00 */
        /* <DEDUP_REMOVED lines=20> */
[----:B------:R-:W-:Y:S01]  /*2df0*/  LEA R50, P1, R111, UR14, 0x4 ;  /* 0x0000000e6f327c11 */ /* 0x000fe2000f8220ff */
[----:B------:R-:W-:Y:S01]  /*2e00*/  FFMA.FTZ R40, R8, R40, R15 ;  /* 0x0000002808287223 */ /* 0x000fe2000001000f */
[----:B------:R-:W-:Y:S01]  /*2e10*/  FFMA.FTZ R47, R107, R46, R88 ;  /* 0x0000002e6b2f7223 */ /* 0x000fe20000010058 */
[----:B------:R-:W-:Y:S01]  /*2e20*/  FFMA.FTZ R43, R43, R5, R14 ;  /* 0x000000052b2b7223 */ /* 0x000fe2000001000e */
[----:B------:R-:W-:Y:S01]  /*2e30*/  FFMA.FTZ R122, R122, R94, R91 ;  /* 0x0000005e7a7a7223 */ /* 0x000fe2000001005b */
[----:B------:R-:W-:Y:S01]  /*2e40*/  LEA R48, P2, R112, UR14, 0x4 ;  /* 0x0000000e70307c11 */ /* 0x000fe2000f8420ff */
[----:B------:R-:W-:Y:S01]  /*2e50*/  FFMA.FTZ R52, R106, R49, R89 ;  /* 0x000000316a347223 */ /* 0x000fe20000010059 */
[----:B------:R-:W-:-:S02]  /*2e60*/  LEA R46, P4, R113, UR14, 0x4 ;  /* 0x0000000e712e7c11 */ /* 0x000fc4000f8820ff */
[----:B------:R-:W-:Y:S02]  /*2e70*/  LEA.HI.X R51, R111, UR15, RZ, 0x4, P1 ;  /* 0x0000000f6f337c11 */ /* 0x000fe400088f24ff */
        /* <DEDUP_REMOVED lines=9> */
[----:B-1----:R-:W-:-:S03]  /*2f10*/  LEA R108, R44, R108, 0x2 ;  /* 0x0000006c2c6c7211 */ /* 0x002fc600078e10ff */
[----:B------:R2:W-:Y:S01]  /*2f20*/  STG.E.128 desc[UR4][R46.64], R40 ;  /* 0x000000282e007986 */ /* 0x0005e2000c101d04 */
[----:B------:R-:W-:-:S13]  /*2f30*/  ISETP.GE.AND P1, PT, R108, R45, PT ;  /* 0x0000002d6c00720c */ /* 0x000fda0003f26270 */
[----:B------:R-:W-:Y:S05]  /*2f40*/  @!P1 BRA `(.L_x_8736) ;  /* 0xffffffd8006c9947 */ /* 0x000fea000383ffff */
[----:B------:R-:W-:Y:S05]  /*2f50*/  BSYNC B0 ;  /* 0x0000000000007941 */ /* 0x000fea0003800000 */
.L_x_8670:
[----:B------:R-:W-:Y:S05]  /*2f60*/  EXIT ;  /* 0x000000000000794d */ /* 0x000fea0003800000 */
.L_x_8735:
        /* <DEDUP_REMOVED lines=8> */
.L_x_8738:
[----:B------:R-:W-:Y:S05]  /*2ff0*/  BSYNC B1 ;  /* 0x0000000000017941 */ /* 0x000fea0003800000 */
.L_x_8737:
[----:B------:R-:W-:Y:S01]  /*3000*/  HFMA2.MMA R119, -RZ, RZ, 0, 1.1920928955078125e-07 ;  /* 0x00000002ff777435 */ /* 0x000fe200000001ff */
[----:B------:R-:W-:Y:S01]  /*3010*/  FADD.FTZ R122, R120, R115 ;  /* 0x00000073787a7221 */ /* 0x000fe20000010000 */
[----:B------:R-:W-:Y:S01]  /*3020*/  MOV R118, 0x1f ;  /* 0x0000001f00767802 */ /* 0x000fe20000000f00 */
[----:B------:R-:W0:Y:S01]  /*3030*/  LDC R116, c[0x0][0x290] ;  /* 0x0000a400ff747b82 */ /* 0x000e220000000800 */
[----:B------:R-:W-:-:S07]  /*3040*/  MOV R117, 0xffffffff ;  /* 0xffffffff00757802 */ /* 0x000fce0000000f00 */
[----:B0-----:R-:W-:Y:S05]  /*3050*/  WARPSYNC.COLLECTIVE R117, `(.L_x_8739) ;  /* 0x0000000075087348 */ /* 0x001fea0003c00000 */
[----:B------:R1:W2:Y:S02]  /*3060*/  SHFL.BFLY P2, R115, R122, R119, R118 ;  /* 0x0c0000777a737389 */ /* 0x0002a40000040076 */
[----:B012---:R-:W-:Y:S01]  /*3070*/  ENDCOLLECTIVE ;  /* 0x000000000000791b */ /* 0x007fe20003800000 */
.L_x_8739:
[----:B------:R-:W-:Y:S01]  /*3080*/  HFMA2.MMA R119, -RZ, RZ, 0, 2.384185791015625e-07 ;  /* 0x00000004ff777435 */ /* 0x000fe200000001ff */
[----:B------:R-:W-:-:S05]  /*3090*/  FADD.FTZ R123, R122, R115 ;  /* 0x000000737a7b7221 */ /* 0x000fca0000010000 */
[----:B------:R-:W-:-:S07]  /*30a0*/  MOV R122, R123 ;  /* 0x0000007b007a7202 */ /* 0x000fce0000000f00 */
[----:B------:R-:W-:Y:S05]  /*30b0*/  WARPSYNC.COLLECTIVE R117, `(.L_x_8740) ;  /* 0x0000000075087348 */ /* 0x000fea0003c00000 */
[----:B------:R0:W1:Y:S02]  /*30c0*/  SHFL.BFLY P2, R115, R122, R119, R118 ;  /* 0x0c0000777a737389 */ /* 0x0000640000040076 */
[----:B01----:R-:W-:Y:S01]  /*30d0*/  ENDCOLLECTIVE ;  /* 0x000000000000791b */ /* 0x003fe20003800000 */
.L_x_8740:
[----:B------:R-:W-:Y:S01]  /*30e0*/  HFMA2.MMA R119, -RZ, RZ, 0, 4.76837158203125e-07 ;  /* 0x00000008ff777435 */ /* 0x000fe200000001ff */
[----:B------:R-:W-:-:S05]  /*30f0*/  FADD.FTZ R124, R123, R115 ;  /* 0x000000737b7c7221 */ /* 0x000fca0000010000 */
[----:B------:R-:W-:-:S07]  /*3100*/  MOV R122, R124 ;  /* 0x0000007c007a7202 */ /* 0x000fce0000000f00 */
[----:B------:R-:W-:Y:S05]  /*3110*/  WARPSYNC.COLLECTIVE R117, `(.L_x_8741) ;  /* 0x0000000075087348 */ /* 0x000fea0003c00000 */
[----:B------:R0:W1:Y:S02]  /*3120*/  SHFL.BFLY P2, R115, R122, R119, R118 ;  /* 0x0c0000777a737389 */ /* 0x0000640000040076 */
[----:B01----:R-:W-:Y:S01]  /*3130*/  ENDCOLLECTIVE ;  /* 0x000000000000791b */ /* 0x003fe20003800000 */
.L_x_8741:
[----:B------:R-:W-:Y:S01]  /*3140*/  HFMA2.MMA R119, -RZ, RZ, 0, 9.5367431640625e-07 ;  /* 0x00000010ff777435 */ /* 0x000fe200000001ff */
[----:B------:R-:W-:-:S05]  /*3150*/  FADD.FTZ R125, R124, R115 ;  /* 0x000000737c7d7221 */ /* 0x000fca0000010000 */
[----:B------:R-:W-:-:S07]  /*3160*/  MOV R122, R125 ;  /* 0x0000007d007a7202 */ /* 0x000fce0000000f00 */
[----:B------:R-:W-:Y:S05]  /*3170*/  WARPSYNC.COLLECTIVE R117, `(.L_x_8742) ;  /* 0x0000000075087348 */ /* 0x000fea0003c00000 */
[----:B------:R0:W1:Y:S02]  /*3180*/  SHFL.BFLY P2, R115, R122, R119, R118 ;  /* 0x0c0000777a737389 */ /* 0x0000640000040076 */
[----:B01----:R-:W-:Y:S01]  /*3190*/  ENDCOLLECTIVE ;  /* 0x000000000000791b */ /* 0x003fe20003800000 */
.L_x_8742:
        /* <DEDUP_REMOVED lines=67> */
[----:B------:R-:W-:-:S05]  /*35d0*/  FFMA.FTZ R120, R120, R120, R115 ;  /* 0x0000007878787223 */ /* 0x000fca0000010073 */
[----:B------:R-:W-:-:S07]  /*35e0*/  MOV R122, R120 ;  /* 0x00000078007a7202 */ /* 0x000fce0000000f00 */
[----:B------:R-:W-:Y:S05]  /*35f0*/  WARPSYNC.COLLECTIVE R117, `(.L_x_8743) ;  /* 0x0000000075087348 */ /* 0x000fea0003c00000 */
[----:B------:R0:W1:Y:S02]  /*3600*/  SHFL.BFLY P2, R115, R122, R119, R118 ;  /* 0x0c0000777a737389 */ /* 0x0000640000040076 */
[----:B01----:R-:W-:Y:S01]  /*3610*/  ENDCOLLECTIVE ;  /* 0x000000000000791b */ /* 0x003fe20003800000 */
.L_x_8743:
[----:B------:R-:W-:Y:S01]  /*3620*/  HFMA2.MMA R119, -RZ, RZ, 0, 1.1920928955078125e-07 ;  /* 0x00000002ff777435 */ /* 0x000fe200000001ff */
[----:B------:R-:W-:-:S10]  /*3630*/  FADD.FTZ R122, R120, R115 ;  /* 0x00000073787a7221 */ /* 0x000fd40000010000 */
[----:B------:R-:W-:Y:S05]  /*3640*/  WARPSYNC.COLLECTIVE R117, `(.L_x_8744) ;  /* 0x0000000075087348 */ /* 0x000fea0003c00000 */
[----:B------:R0:W1:Y:S02]  /*3650*/  SHFL.BFLY P2, R115, R122, R119, R118 ;  /* 0x0c0000777a737389 */ /* 0x0000640000040076 */
[----:B01----:R-:W-:Y:S01]  /*3660*/  ENDCOLLECTIVE ;  /* 0x000000000000791b */ /* 0x003fe20003800000 */
.L_x_8744:
[----:B------:R-:W-:Y:S01]  /*3670*/  HFMA2.MMA R119, -RZ, RZ, 0, 2.384185791015625e-07 ;  /* 0x00000004ff777435 */ /* 0x000fe200000001ff */
[----:B------:R-:W-:-:S05]  /*3680*/  FADD.FTZ R123, R122, R115 ;  /* 0x000000737a7b7221 */ /* 0x000fca0000010000 */
[----:B------:R-:W-:-:S07]  /*3690*/  MOV R122, R123 ;  /* 0x0000007b007a7202 */ /* 0x000fce0000000f00 */
[----:B------:R-:W-:Y:S05]  /*36a0*/  WARPSYNC.COLLECTIVE R117, `(.L_x_8745) ;  /* 0x0000000075087348 */ /* 0x000fea0003c00000 */
[----:B------:R0:W1:Y:S02]  /*36b0*/  SHFL.BFLY P2, R115, R122, R119, R118 ;  /* 0x0c0000777a737389 */ /* 0x0000640000040076 */
[----:B01----:R-:W-:Y:S01]  /*36c0*/  ENDCOLLECTIVE ;  /* 0x000000000000791b */ /* 0x003fe20003800000 */
.L_x_8745:
[----:B------:R-:W-:Y:S01]  /*36d0*/  HFMA2.MMA R119, -RZ, RZ, 0, 4.76837158203125e-07 ;  /* 0x00000008ff777435 */ /* 0x000fe200000001ff */
[----:B------:R-:W-:-:S05]  /*36e0*/  FADD.FTZ R124, R123, R115 ;  /* 0x000000737b7c7221 */ /* 0x000fca0000010000 */
[----:B------:R-:W-:-:S07]  /*36f0*/  MOV R122, R124 ;  /* 0x0000007c007a7202 */ /* 0x000fce0000000f00 */
[----:B------:R-:W-:Y:S05]  /*3700*/  WARPSYNC.COLLECTIVE R117, `(.L_x_8746) ;  /* 0x0000000075087348 */ /* 0x000fea0003c00000 */
[----:B------:R0:W1:Y:S02]  /*3710*/  SHFL.BFLY P2, R115, R122, R119, R118 ;  /* 0x0c0000777a737389 */ /* 0x0000640000040076 */
[----:B01----:R-:W-:Y:S01]  /*3720*/  ENDCOLLECTIVE ;  /* 0x000000000000791b */ /* 0x003fe20003800000 */
.L_x_8746:
[----:B------:R-:W-:Y:S01]  /*3730*/  HFMA2.MMA R119, -RZ, RZ, 0, 9.5367431640625e-07 ;  /* 0x00000010ff777435 */ /* 0x000fe200000001ff */
[----:B------:R-:W-:-:S05]  /*3740*/  FADD.FTZ R125, R124, R115 ;  /* 0x000000737c7d7221 */ /* 0x000fca0000010000 */
[----:B------:R-:W-:-:S07]  /*3750*/  MOV R122, R125 ;  /* 0x0000007d007a7202 */ /* 0x000fce0000000f00 */
[----:B------:R-:W-:Y:S05]  /*3760*/  WARPSYNC.COLLECTIVE R117, `(.L_x_8747) ;  /* 0x0000000075087348 */ /* 0x000fea0003c00000 */
[----:B------:R0:W1:Y:S02]  /*3770*/  SHFL.BFLY P2, R115, R122, R119, R118 ;  /* 0x0c0000777a737389 */ /* 0x0000640000040076 */
[----:B01----:R-:W-:Y:S01]  /*3780*/  ENDCOLLECTIVE ;  /* 0x000000000000791b */ /* 0x003fe20003800000 */
.L_x_8747:
[----:B------:R-:W-:Y:S05]  /*3790*/  BRA `(.L_x_8748) ;  /* 0xffffffec00b87947 */ /* 0x000fea000383ffff */
.L_x_8749:
        /* <DEDUP_REMOVED lines=14> */
.L_x_27177:


//--------------------- .text._ZN10layer_norm31ln_parallel_residual_fwd_kernelINS_13Kernel_traitsI13__nv_bfloat16S2_fS2_fjLj1024ELj1ELj4ELj1ELj16ENS_18Kernel_traits_baseILj1024ES2_S2_fS2_fjLj128EEEEELb1ELb0ELb0EEEvNS_9FwdParamsE --------------------------
	.section	.text._ZN10layer_norm31ln_parallel_residual_fwd_kernelINS_13Kernel_traitsI13__nv_bfloat16S2_fS2_fjLj1024ELj1ELj4ELj1ELj16ENS_18Kernel_traits_baseILj1024ES2_S2_fS2_fjLj128EEEEELb1ELb0ELb0EEEvNS_9FwdParamsE,"ax",@progbits
	.align	128
        .global         _ZN10layer_norm31ln_parallel_residual_fwd_kernelINS_13Kernel_traitsI13__nv_bfloat16S2_fS2_fjLj1024ELj1ELj4ELj1ELj16ENS_18Kernel_traits_baseILj1024ES2_S2_fS2_fjLj128EEEEELb1ELb0ELb0EEEvNS_9FwdParamsE
        .type           _ZN10layer_norm31ln_parallel_residual_fwd_kernelINS_13Kernel_traitsI13__nv_bfloat16S2_fS2_fjLj1024ELj1ELj4ELj1ELj16ENS_18Kernel_traits_baseILj1024ES2_S2_fS2_fjLj128EEEEELb1ELb0ELb0EEEvNS_9FwdParamsE,@function
        .size           _ZN10layer_norm31ln_parallel_residual_fwd_kernelINS_13Kernel_traitsI13__nv_bfloat16S2_fS2_fjLj1024ELj1ELj4ELj1ELj16ENS_18Kernel_traits_baseILj1024ES2_S2_fS2_fjLj128EEEEELb1ELb0ELb0EEEvNS_9FwdParamsE,(.L_x_27178 - _ZN10layer_norm31ln_parallel_residual_fwd_kernelINS_13Kernel_traitsI13__nv_bfloat16S2_fS2_fjLj1024ELj1ELj4ELj1ELj16ENS_18Kernel_traits_baseILj1024ES2_S2_fS2_fjLj128EEEEELb1ELb0ELb0EEEvNS_9FwdParamsE)
        .other          _ZN10layer_norm31ln_parallel_residual_fwd_kernelINS_13Kernel_traitsI13__nv_bfloat16S2_fS2_fjLj1024ELj1ELj4ELj1ELj16ENS_18Kernel_traits_baseILj1024ES2_S2_fS2_fjLj128EEEEELb1ELb0ELb0EEEvNS_9FwdParamsE,@"STO_CUDA_ENTRY STV_DEFAULT"
_ZN10layer_norm31ln_parallel_residual_fwd_kernelINS_13Kernel_traitsI13__nv_bfloat16S2_fS2_fjLj1024ELj1ELj4ELj1ELj16ENS_18Kernel_traits_baseILj1024ES2_S2_fS2_fjLj128EEEEELb1ELb0ELb0EEEvNS_9FwdParamsE:
.text._ZN10layer_norm31ln_parallel_residual_fwd_kernelINS_13Kernel_traitsI13__nv_bfloat16S2_fS2_fjLj1024ELj1ELj4ELj1ELj16ENS_18Kernel_traits_baseILj1024ES2_S2_fS2_fjLj128EEEEELb1ELb0ELb0EEEvNS_9FwdParamsE:
        /* <DEDUP_REMOVED lines=19> */
[----:B------:R-:W-:Y:S02]  /*0130*/  LOP3.LUT R107, R105, 0x1f, RZ, 0xc0, !PT ;  /* 0x0000001f696b7812 */ /* 0x000fe400078ec0ff */
[----:B----4-:R-:W-:-:S03]  /*0140*/  SHF.R.S32.HI R0, RZ, 0x1f, R11 ;  /* 0x0000001fff007819 */ /* 0x010fc6000001140b */
[----:B------:R-:W-:Y:S01]  /*0150*/  IMAD.MOV.U32 R47, RZ, RZ, R107 ;  /* 0x000000ffff2f7224 */ /* 0x000fe200078e006b */
[----:B------:R-:W-:Y:S02]  /*0160*/  LEA.HI R0, R0, R11, RZ, 0x3 ;  /* 0x0000000b00007211 */ /* 0x000fe400078f18ff */
[----:B------:R-:W-:Y:S01]  /*0170*/  LOP3.LUT R111, R111, 0xffffffdf, RZ, 0xc0, !PT ;  /* 0xffffffdf6f6f7812 */ /* 0x000fe200078ec0ff */
[----:B------:R-:W-:Y:S01]  /*0180*/  BSSY B0, `(.L_x_8750) ;  /* 0x000006e000007945 */ /* 0x000fe20003800000 */
[----:B------:R-:W-:-:S04]  /*0190*/  SHF.R.U32.HI R105, RZ, 0x5, R105 ;  /* 0x00000005ff697819 */ /* 0x000fc80000011669 */
[----:B------:R-:W-:Y:S02]  /*01a0*/  LEA R105, R10, R105, 0x2 ;  /* 0x000000690a697211 */ /* 0x000fe400078e10ff */
        /* <DEDUP_REMOVED lines=36> */
[----:B------:R-:W-:-:S04]  /*03f0*/  UIADD3 UR15, UR6, -0x4ab325aa, URZ ;  /* 0xb54cda56060f7890 */ /* 0x000fc8000fffe03f */
[----:B------:R-:W-:Y:S01]  /*0400*/  LOP3.LUT R2, R7, UR17, R2, 0x96, !PT ;  /* 0x0000001107027c12 */ /* 0x000fe2000f8e9602 */
[----:B------:R-:W-:-:S04]  /*0410*/  IMAD.WIDE.U32 R8, R8, -0x326172a9, RZ ;  /* 0xcd9e8d5708087825 */ /* 0x000fc800078e00ff */
[----:B------:R-:W-:-:S05]  /*0420*/  IMAD.WIDE.U32 R2, R2, -0x326172a9, RZ ;  /* 0xcd9e8d5702027825 */ /* 0x000fca00078e00ff */
[----:B------:R-:W-:Y:S02]  /*0430*/  LOP3.LUT R44, R3, UR15, R8, 0x96, !PT ;  /* 0x0000000f032c7c12 */ /* 0x000fe4000f8e9608 */
[----:B------:R-:W-:-:S04]  /*0440*/  LOP3.LUT R3, R47, 0x1f, RZ, 0x3c, !PT ;  /* 0x0000001f2f037812 */ /* 0x000fc800078e3cff */
[----:B------:R-:W-:-:S04]  /*0450*/  LEA.HI.SX32 R106, R0, R3, 0x1d ;  /* 0x00000003006a7211 */ /* 0x000fc800078feaff */
[C---:B------:R-:W-:Y:S01]  /*0460*/  LOP3.LUT P2, RZ, R106.reuse, 0xffffffe0, RZ, 0xc0, !PT ;  /* 0xffffffe06aff7812 */ /* 0x040fe2000784c0ff */
[----:B------:R-:W-:Y:S01]  /*0470*/  UIADD3 UR16, UR6, 0x1715609d, URZ ;  /* 0x1715609d06107890 */ /* 0x000fe2000fffe03f */
[----:B------:R-:W-:Y:S01]  /*0480*/  ISETP.GE.U32.AND P5, PT, R106, 0x40, PT ;  /* 0x000000406a00780c */ /* 0x000fe20003fa6070 */
[----:B------:R-:W-:-:S04]  /*0490*/  UIADD3 UR14, UR7, 0x646e171e, URZ ;  /* 0x646e171e070e7890 */ /* 0x000fc8000fffe03f */
[----:B------:R-:W-:Y:S02]  /*04a0*/  LOP3.LUT R76, R9, UR16, R4, 0x96, !PT ;  /* 0x00000010094c7c12 */ /* 0x000fe4000f8e9604 */
[----:B------:R-:W-:-:S04]  /*04b0*/  ISETP.GE.U32.AND P4, PT, R106, 0x60, PT ;  /* 0x000000606a00780c */ /* 0x000fc80003f86070 */
[----:B------:R-:W-:Y:S01]  /*04c0*/  @P2 LOP3.LUT R111, R111, 0x20, RZ, 0xfc, !PT ;  /* 0x000000206f6f2812 */ /* 0x000fe200078efcff */
[----:B------:R-:W-:-:S03]  /*04d0*/  IMAD.WIDE.U32 R76, R76, -0x2daee0ad, RZ ;  /* 0xd2511f534c4c7825 */ /* 0x000fc600078e00ff */
[----:B------:R-:W-:Y:S01]  /*04e0*/  LOP3.LUT R111, R111, 0xfffffeff, RZ, 0xc0, !PT ;  /* 0xfffffeff6f6f7812 */ /* 0x000fe200078ec0ff */
[----:B------:R-:W-:Y:S01]  /*04f0*/  UIADD3 UR12, UR7, 0x1fd5c5a3, URZ ;  /* 0x1fd5c5a3070c7890 */ /* 0x000fe2000fffe03f */
[----:B------:R-:W-:Y:S01]  /*0500*/  LOP3.LUT R154, R77, UR14, R6, 0x96, !PT ;  /* 0x0000000e4d9a7c12 */ /* 0x000fe2000f8e9606 */
[----:B------:R-:W-:Y:S01]  /*0510*/  IMAD.WIDE.U32 R44, R44, -0x2daee0ad, RZ ;  /* 0xd2511f532c2c7825 */ /* 0x000fe200078e00ff */
        /* <DEDUP_REMOVED lines=52> */
.L_x_8751:
[----:B------:R-:W-:Y:S05]  /*0860*/  BSYNC B0 ;  /* 0x0000000000007941 */ /* 0x000fea0003800000 */
.L_x_8750:
        /* <DEDUP_REMOVED lines=36> */
.L_x_8753:
[----:B------:R-:W-:Y:S05]  /*0ab0*/  BSYNC B0 ;  /* 0x0000000000007941 */ /* 0x000fea0003800000 */
.L_x_8752:
        /* <DEDUP_REMOVED lines=36> */
.L_x_8755:
[----:B------:R-:W-:Y:S05]  /*0d00*/  BSYNC B0 ;  /* 0x0000000000007941 */ /* 0x000fea0003800000 */
.L_x_8754:
        /* <DEDUP_REMOVED lines=27> */
.L_x_8757:
[----:B------:R-:W-:Y:S05]  /*0ec0*/  BSYNC B0 ;  /* 0x0000000000007941 */ /* 0x000fea0003800000 */
.L_x_8756:
[----:B------:R-:W-:Y:S01]  /*0ed0*/  ULDC UR26, c[0x0][0x214] ;  /* 0x00008500001a7ab9 */ /* 0x000fe20000000800 */
[----:B------:R-:W-:Y:S02]  /*0ee0*/  LOP3.LUT R152, R49, UR10, R44, 0x96, !PT ;  /* 0x0000000a31987c12 */ /* 0x000fe4000f8e962c */
[----:B------:R-:W-:-:S13]  /*0ef0*/  ISETP.GE.AND P0, PT, R105, UR26, PT ;  /* 0x0000001a69007c0c */ /* 0x000fda000bf06270 */
[----:B------:R-:W-:Y:S05]  /*0f00*/  @P0 EXIT ;  /* 0x000000000000094d */ /* 0x000fea0003800000 */
        /* <DEDUP_REMOVED lines=9> */
[----:B------:R-:W-:Y:S01]  /*0fa0*/  SHF.L.U32 R42, R39, 0x10, RZ ;  /* 0x00000010272a7819 */ /* 0x000fe200000006ff */
        /* <DEDUP_REMOVED lines=176> */
[----:B------:R-:W-:-:S07]  /*1ab0*/  IMAD.U32 R191, R191, 0x10000, RZ ;  /* 0x00010000bfbf7824 */ /* 0x000fce00078e00ff */
.L_x_9291:
        /* <DEDUP_REMOVED lines=14> */
[----:B-1----:R-:W-:-:S05]  /*1ba0*/  IMAD.WIDE.U32 R66, R207, 0x10, R66 ;  /* 0x00000010cf427825 */ /* 0x002fca00078e0042 */
[----:B------:R0:W5:Y:S07]  /*1bb0*/  LDG.E.128 R68, desc[UR4][R66.64] ;  /* 0x0000000442447981 */ /* 0x00016e000c1e1d00 */
[----:B------:R-:W-:-:S04]  /*1bc0*/  @P0 LEA R96, P2, R207, R64, 0x4 ;  /* 0x00000040cf600211 */ /* 0x000fc800078420ff */
[C---:B------:R-:W-:Y:S02]  /*1bd0*/  @P0 LEA.HI.X R97, R207.reuse, R65, RZ, 0x4, P2 ;  /* 0x00000041cf610211 */ /* 0x040fe400010f24ff */
[----:B------:R-:W-:-:S03]  /*1be0*/  @P1 LEA R98, P2, R207, UR28, 0x5 ;  /* 0x0000001ccf621c11 */ /* 0x000fc6000f8428ff */
[----:B------:R0:W5:Y:S01]  /*1bf0*/  @P0 LDG.E.128 R60, desc[UR4][R96.64] ;  /* 0x00000004603c0981 */ /* 0x000162000c1e1d00 */
[----:B------:R-:W-:-:S05]  /*1c00*/  @P1 LEA.HI.X R99, R207, UR29, RZ, 0x5, P2 ;  /* 0x0000001dcf631c11 */ /* 0x000fca00090f2cff */
[----:B------:R0:W5:Y:S04]  /*1c10*/  @P1 LDG.E.128 R52, desc[UR4][R98.64] ;  /* 0x0000000462341981 */ /* 0x000168000c1e1d00 */
        /* <DEDUP_REMOVED lines=13> */
.L_x_8762:
[----:B------:R-:W-:-:S07]  /*1cf0*/  MOV R102, R152 ;  /* 0x0000009800667202 */ /* 0x000fce0000000f00 */
.L_x_8763:
[----:B------:R-:W-:Y:S05]  /*1d00*/  BSYNC B2 ;  /* 0x0000000000027941 */ /* 0x000fea0003800000 */
.L_x_8761:
        /* <DEDUP_REMOVED lines=16> */
.L_x_8767:
[----:B------:R-:W-:Y:S05]  /*1e10*/  BSYNC B3 ;  /* 0x0000000000037941 */ /* 0x000fea0003800000 */
.L_x_8766:
        /* <DEDUP_REMOVED lines=44> */
.L_x_8765:
[----:B------:R-:W-:Y:S05]  /*20e0*/  BSYNC B2 ;  /* 0x0000000000027941 */ /* 0x000fea0003800000 */
.L_x_8764:
        /* <DEDUP_REMOVED lines=17> */
[----:B------:R-:W-:Y:S02]  /*2200*/  IMAD.MOV.U32 R66, RZ, RZ, R100 ;  /* 0x000000ffff427224 */ /* 0x000fe400078e0064 */
[----:B------:R-:W-:Y:S01]  /*2210*/  FADD.FTZ R64, R52, R64 ;  /* 0x0000004034407221 */ /* 0x000fe20000010000 */
[----:B------:R-:W-:Y:S06]  /*2220*/  BRA `(.L_x_8769) ;  /* 0x0000000400547947 */ /* 0x000fec0003800000 */
.L_x_8768:
        /* <DEDUP_REMOVED lines=12> */
.L_x_8771:
[----:B------:R-:W-:-:S07]  /*22f0*/  IMAD.MOV.U32 R65, RZ, RZ, R152 ;  /* 0x000000ffff417224 */ /* 0x000fce00078e0098 */
.L_x_8772:
[----:B------:R-:W-:Y:S05]  /*2300*/  BSYNC B2 ;  /* 0x0000000000027941 */ /* 0x000fea0003800000 */
.L_x_8770:
        /* <DEDUP_REMOVED lines=16> */
.L_x_8776:
[----:B------:R-:W-:Y:S05]  /*2410*/  BSYNC B3 ;  /* 0x0000000000037941 */ /* 0x000fea0003800000 */
.L_x_8775:
        /* <DEDUP_REMOVED lines=44> */
.L_x_8774:
[----:B------:R-:W-:Y:S05]  /*26e0*/  BSYNC B2 ;  /* 0x0000000000027941 */ /* 0x000fea0003800000 */
.L_x_8773:
[----:B------:R-:W-:Y:S02]  /*26f0*/  I2FP.F32.U32 R65, R65 ;  /* 0x0000004100417245 */ /* 0x000fe40000201000 */
        /* <DEDUP_REMOVED lines=8> */
.L_x_8769:
        /* <DEDUP_REMOVED lines=12> */
.L_x_8778:
[----:B------:R-:W-:-:S07]  /*2840*/  IMAD.MOV.U32 R65, RZ, RZ, R152 ;  /* 0x000000ffff417224 */ /* 0x000fce00078e0098 */
.L_x_8779:
[----:B------:R-:W-:Y:S05]  /*2850*/  BSYNC B2 ;  /* 0x0000000000027941 */ /* 0x000fea0003800000 */
.L_x_8777:
        /* <DEDUP_REMOVED lines=16> */
.L_x_8783:
[----:B------:R-:W-:Y:S05]  /*2960*/  BSYNC B3 ;  /* 0x0000000000037941 */ /* 0x000fea0003800000 */
.L_x_8782:
        /* <DEDUP_REMOVED lines=44> */
.L_x_8781:
[----:B------:R-:W-:Y:S05]  /*2c30*/  BSYNC B2 ;  /* 0x0000000000027941 */ /* 0x000fea0003800000 */
.L_x_8780:
        /* <DEDUP_REMOVED lines=11> */
[----:B------:R-:W-:Y:S01]  /*2cf0*/  MOV R66, R67 ;  /* 0x0000004300427202 */ /* 0x000fe20000000f00 */
[----:B------:R-:W-:Y:S01]  /*2d00*/  FADD.FTZ R65, R53, R65 ;  /* 0x0000004135417221 */ /* 0x000fe20000010000 */
[----:B------:R-:W-:Y:S06]  /*2d10*/  BRA `(.L_x_8785) ;  /* 0x0000000400587947 */ /* 0x000fec0003800000 */
.L_x_8784:
        /* <DEDUP_REMOVED lines=12> */
.L_x_8787:
[----:B------:R-:W-:-:S07]  /*2de0*/  IMAD.MOV.U32 R68, RZ, RZ, R152 ;  /* 0x000000ffff447224 */ /* 0x000fce00078e0098 */
.L_x_8788:
[----:B------:R-:W-:Y:S05]  /*2df0*/  BSYNC B2 ;  /* 0x0000000000027941 */ /* 0x000fea0003800000 */
.L_x_8786:
        /* <DEDUP_REMOVED lines=16> */
.L_x_8792:
[----:B------:R-:W-:Y:S05]  /*2f00*/  BSYNC B3 ;  /* 0x0000000000037941 */ /* 0x000fea0003800000 */
.L_x_8791:
        /* <DEDUP_REMOVED lines=44> */
.L_x_8790:
[----:B------:R-:W-:Y:S05]  /*31d0*/  BSYNC B2 ;  /* 0x0000000000027941 */ /* 0x000fea0003800000 */
.L_x_8789:
[----:B------:R-:W-:Y:S02]  /*31e0*/  I2FP.F32.U32 R67, R68 ;  /* 0x0000004400437245 */ /* 0x000fe40000201000 */
[----:B------:R-:W-:-:S05]  /*31f0*/  PRMT R68, R60, 0x7632, R68 ;  /* 0x000076323c447816 */ /* 0x000fca0000000044 */
[----:B------:R-:W-:Y:S02]  /*3200*/  IMAD.U32 R97, R68, 0x10000, RZ ;  /* 0x0001000044617824 */ /* 0x000fe400078e00ff */
[----:B------:R-:W-:Y:S02]  /*3210*/  FFMA.FTZ R68, R67, R204, 1.1641532182693481445e-10 ;  /* 0x2f00000043447423 */ /* 0x000fe400000100cc */
[----:B------:R-:W-:-:S03]  /*3220*/  FMUL.FTZ R97, R97, R202 ;  /* 0x000000ca61617220 */ /* 0x000fc60000410000 */
[----:B------:R-:W-:-:S04]  /*3230*/  FSETP.GTU.FTZ.AND P3, PT, R68, R203, PT ;  /* 0x000000cb4400720b */ /* 0x000fc80003f7c000 */
[----:B------:R-:W-:Y:S02]  /*3240*/  FSEL R68, R97, RZ, !P3 ;  /* 0x000000ff61447208 */ /* 0x000fe40005800000 */
[----:B------:R-:W-:-:S03]  /*3250*/  SEL R195, RZ, 0x1, P3 ;  /* 0x00000001ffc37807 */ /* 0x000fc60001800000 */
[----:B------:R-:W-:-:S04]  /*3260*/  FADD.FTZ R65, R68, R65 ;  /* 0x0000004144417221 */ /* 0x000fc80000010000 */
[----:B------:R-:W-:-:S07]  /*3270*/  @P1 FADD.FTZ R65, R53, R65 ;  /* 0x0000004135411221 */ /* 0x000fce0000010000 */
.L_x_8785:
        /* <DEDUP_REMOVED lines=12> */
.L_x_8794:
[----:B------:R-:W-:-:S07]  /*3340*/  MOV R68, R152 ;  /* 0x0000009800447202 */ /* 0x000fce0000000f00 */
.L_x_8795:
[----:B------:R-:W-:Y:S05]  /*3350*/  BSYNC B2 ;  /* 0x0000000000027941 */ /* 0x000fea0003800000 */
.L_x_8793:
        /* <DEDUP_REMOVED lines=16> */
.L_x_8799:
[----:B------:R-:W-:Y:S05]  /*3460*/  BSYNC B3 ;  /* 0x0000000000037941 */ /* 0x000fea0003800000 */
.L_x_8798:
        /* <DEDUP_REMOVED lines=44> */
.L_x_8797:
[----:B------:R-:W-:Y:S05]  /*3730*/  BSYNC B2 ;  /* 0x0000000000027941 */ /* 0x000fea0003800000 */
.L_x_8796:
        /* <DEDUP_REMOVED lines=12> */
[----:B------:R-:W-:Y:S02]  /*3800*/  IMAD.MOV.U32 R68, RZ, RZ, R96 ;  /* 0x000000ffff447224 */ /* 0x000fe400078e0060 */
[----:B------:R-:W-:Y:S01]  /*3810*/  FADD.FTZ R66, R54, R66 ;  /* 0x0000004236427221 */ /* 0x000fe20000010000 */
[----:B------:R-:W-:Y:S06]  /*3820*/  BRA `(.L_x_8801) ;  /* 0x0000000400547947 */ /* 0x000fec0003800000 */
.L_x_8800:
        /* <DEDUP_REMOVED lines=12> */
.L_x_8803:
[----:B------:R-:W-:-:S07]  /*38f0*/  MOV R102, R152 ;  /* 0x0000009800667202 */ /* 0x000fce0000000f00 */
.L_x_8804:
[----:B------:R-:W-:Y:S05]  /*3900*/  BSYNC B2 ;  /* 0x0000000000027941 */ /* 0x000fea0003800000 */
.L_x_8802:
        /* <DEDUP_REMOVED lines=16> */
.L_x_8808:
[----:B------:R-:W-:Y:S05]  /*3a10*/  BSYNC B3 ;  /* 0x0000000000037941 */ /* 0x000fea0003800000 */
.L_x_8807:
        /* <DEDUP_REMOVED lines=44> */
.L_x_8806:
[----:B------:R-:W-:Y:S05]  /*3ce0*/  BSYNC B2 ;  /* 0x0000000000027941 */ /* 0x000fea0003800000 */
.L_x_8805:
[----:B------:R-:W-:Y:S01]  /*3cf0*/  I2FP.F32.U32 R69, R102 ;  /* 0x0000006600457245 */ /* 0x000fe20000201000 */
[----:B------:R-:W-:-:S04]  /*3d00*/  IMAD.U32 R97, R61, 0x10000, RZ ;  /* 0x000100003d617824 */ /* 0x000fc800078e00ff */
[----:B------:R-:W-:Y:S01]  /*3d10*/  FFMA.FTZ R96, R69, R204, 1.1641532182693481445e-10 ;  /* 0x2f00000045607423 */ /* 0x000fe200000100cc */
[----:B------:R-:W-:-:S04]  /*3d20*/  FMUL.FTZ R97, R97, R202 ;  /* 0x000000ca61617220 */ /* 0x000fc80000410000 */
[----:B------:R-:W-:-:S04]  /*3d30*/  FSETP.GTU.FTZ.AND P3, PT, R96, R203, PT ;  /* 0x000000cb6000720b */ /* 0x000fc80003f7c000 */
[----:B------:R-:W-:Y:S02]  /*3d40*/  FSEL R97, R97, RZ, !P3 ;  /* 0x000000ff61617208 */ /* 0x000fe40005800000 */
[----:B------:R-:W-:-:S03]  /*3d50*/  SEL R196, RZ, 0x1, P3 ;  /* 0x00000001ffc47807 */ /* 0x000fc60001800000 */
[----:B------:R-:W-:-:S04]  /*3d60*/  FADD.FTZ R66, R97, R66 ;  /* 0x0000004261427221 */ /* 0x000fc80000010000 */
[----:B------:R-:W-:-:S07]  /*3d70*/  @P1 FADD.FTZ R66, R54, R66 ;  /* 0x0000004236421221 */ /* 0x000fce0000010000 */
.L_x_8801:
        /* <DEDUP_REMOVED lines=12> */
.L_x_8810:
[----:B------:R-:W-:-:S07]  /*3e40*/  IMAD.MOV.U32 R102, RZ, RZ, R152 ;  /* 0x000000ffff667224 */ /* 0x000fce00078e0098 */
.L_x_8811:
[----:B------:R-:W-:Y:S05]  /*3e50*/  BSYNC B2 ;  /* 0x0000000000027941 */ /* 0x000fea0003800000 */
.L_x_8809:
        /* <DEDUP_REMOVED lines=16> */
.L_x_8815:
[----:B------:R-:W-:Y:S05]  /*3f60*/  BSYNC B3 ;  /* 0x0000000000037941 */ /* 0x000fea0003800000 */
.L_x_8814:
        /* <DEDUP_REMOVED lines=44> */
.L_x_8813:
[----:B------:R-:W-:Y:S05]  /*4230*/  BSYNC B2 ;  /* 0x0000000000027941 */ /* 0x000fea0003800000 */
.L_x_8812:
        /* <DEDUP_REMOVED lines=11> */
[----:B------:R-:W-:Y:S02]  /*42f0*/  IMAD.MOV.U32 R68, RZ, RZ, R69 ;  /* 0x000000ffff447224 */ /* 0x000fe400078e0045 */
[----:B------:R-:W-:Y:S01]  /*4300*/  FADD.FTZ R67, R55, R67 ;  /* 0x0000004337437221 */ /* 0x000fe20000010000 */
[----:B------:R-:W-:Y:S06]  /*4310*/  BRA `(.L_x_8817) ;  /* 0x0000000400587947 */ /* 0x000fec0003800000 */
.L_x_8816:
        /* <DEDUP_REMOVED lines=12> */
.L_x_8819:
[----:B------:R-:W-:-:S07]  /*43e0*/  IMAD.MOV.U32 R102, RZ, RZ, R152 ;  /* 0x000000ffff667224 */ /* 0x000fce00078e0098 */
.L_x_8820:
[----:B------:R-:W-:Y:S05]  /*43f0*/  BSYNC B2 ;  /* 0x0000000000027941 */ /* 0x000fea0003800000 */
.L_x_8818:
        /* <DEDUP_REMOVED lines=16> */
.L_x_8824:
[----:B------:R-:W-:Y:S05]  /*4500*/  BSYNC B3 ;  /* 0x0000000000037941 */ /* 0x000fea0003800000 */
.L_x_8823:
        /* <DEDUP_REMOVED lines=44> */
.L_x_8822:
[----:B------:R-:W-:Y:S05]  /*47d0*/  BSYNC B2 ;  /* 0x0000000000027941 */ /* 0x000fea0003800000 */
.L_x_8821:
[----:B------:R-:W-:Y:S02]  /*47e0*/  I2FP.F32.U32 R69, R102 ;  /* 0x0000006600457245 */ /* 0x000fe40000201000 */
[----:B------:R-:W-:-:S04]  /*47f0*/  PRMT R96, R61, 0x7632, R96 ;  /* 0x000076323d607816 */ /* 0x000fc80000000060 */
[----:B------:R-:W-:Y:S01]  /*4800*/  SHF.L.U32 R97, R96, 0x10, RZ ;  /* 0x0000001060617819 */ /* 0x000fe200000006ff */
[----:B------:R-:W-:-:S04]  /*4810*/  FFMA.FTZ R96, R69, R204, 1.1641532182693481445e-10 ;  /* 0x2f00000045607423 */ /* 0x000fc800000100cc */
[----:B------:R-:W-:Y:S01]  /*4820*/  FMUL.FTZ R97, R97, R202 ;  /* 0x000000ca61617220 */ /* 0x000fe20000410000 */
[----:B------:R-:W-:-:S04]  /*4830*/  FSETP.GTU.FTZ.AND P3, PT, R96, R203, PT ;  /* 0x000000cb6000720b */ /* 0x000fc80003f7c000 */
[----:B------:R-:W-:Y:S02]  /*4840*/  FSEL R96, R97, RZ, !P3 ;  /* 0x000000ff61607208 */ /* 0x000fe40005800000 */
[----:B------:R-:W-:-:S03]  /*4850*/  SEL R197, RZ, 0x1, P3 ;  /* 0x00000001ffc57807 */ /* 0x000fc60001800000 */
[----:B------:R-:W-:-:S04]  /*4860*/  FADD.FTZ R67, R96, R67 ;  /* 0x0000004360437221 */ /* 0x000fc80000010000 */
[----:B------:R-:W-:-:S07]  /*4870*/  @P1 FADD.FTZ R67, R55, R67 ;  /* 0x0000004337431221 */ /* 0x000fce0000010000 */
.L_x_8817:
        /* <DEDUP_REMOVED lines=12> */
.L_x_8826:
[----:B------:R-:W-:-:S07]  /*4940*/  IMAD.MOV.U32 R102, RZ, RZ, R152 ;  /* 0x000000ffff667224 */ /* 0x000fce00078e0098 */
.L_x_8827:
[----:B------:R-:W-:Y:S05]  /*4950*/  BSYNC B2 ;  /* 0x0000000000027941 */ /* 0x000fea0003800000 */
.L_x_8825:
        /* <DEDUP_REMOVED lines=16> */
.L_x_8831:
[----:B------:R-:W-:Y:S05]  /*4a60*/  BSYNC B3 ;  /* 0x0000000000037941 */ /* 0x000fea0003800000 */
.L_x_8830:
        /* <DEDUP_REMOVED lines=44> */
.L_x_8829:
[----:B------:R-:W-:Y:S05]  /*4d30*/  BSYNC B2 ;  /* 0x0000000000027941 */ /* 0x000fea0003800000 */
.L_x_8828:
        /* <DEDUP_REMOVED lines=15> */
.L_x_8832:
        /* <DEDUP_REMOVED lines=12> */
.L_x_8835:
[----:B------:R-:W-:-:S07]  /*4ef0*/  IMAD.MOV.U32 R69, RZ, RZ, R152 ;  /* 0x000000ffff457224 */ /* 0x000fce00078e0098 */
.L_x_8836:
[----:B------:R-:W-:Y:S05]  /*4f00*/  BSYNC B2 ;  /* 0x0000000000027941 */ /* 0x000fea0003800000 */
.L_x_8834:
        /* <DEDUP_REMOVED lines=16> */
.L_x_8840:
[----:B------:R-:W-:Y:S05]  /*5010*/  BSYNC B3 ;  /* 0x0000000000037941 */ /* 0x000fea0003800000 */
.L_x_8839:
        /* <DEDUP_REMOVED lines=44> */
.L_x_8838:
[----:B------:R-:W-:Y:S05]  /*52e0*/  BSYNC B2 ;  /* 0x0000000000027941 */ /* 0x000fea0003800000 */
.L_x_8837:
        /* <DEDUP_REMOVED lines=9> */
.L_x_8833:
        /* <DEDUP_REMOVED lines=12> */
.L_x_8842:
[----:B------:R-:W-:-:S07]  /*5440*/  MOV R69, R152 ;  /* 0x0000009800457202 */ /* 0x000fce0000000f00 */
.L_x_8843:
[----:B------:R-:W-:Y:S05]  /*5450*/  BSYNC B2 ;  /* 0x0000000000027941 */ /* 0x000fea0003800000 */
.L_x_8841:
        /* <DEDUP_REMOVED lines=16> */
.L_x_8847:
[----:B------:R-:W-:Y:S05]  /*5560*/  BSYNC B3 ;  /* 0x0000000000037941 */ /* 0x000fea0003800000 */
.L_x_8846:
        /* <DEDUP_REMOVED lines=44> */
.L_x_8845:
[----:B------:R-:W-:Y:S05]  /*5830*/  BSYNC B2 ;  /* 0x0000000000027941 */ /* 0x000fea0003800000 */
.L_x_8844:
        /* <DEDUP_REMOVED lines=9> */
[----:B------:R-:W-:Y:S02]  /*58d0*/  IMAD.MOV.U32 R97, RZ, RZ, R96 ;  /* 0x000000ffff617224 */ /* 0x000fe400078e0060 */
[----:B------:R-:W-:Y:S01]  /*58e0*/  FADD.FTZ R69, R57, R69 ;  /* 0x0000004539457221 */ /* 0x000fe20000010000 */
[----:B------:R-:W-:Y:S06]  /*58f0*/  BRA `(.L_x_8849) ;  /* 0x0000000400587947 */ /* 0x000fec0003800000 */
.L_x_8848:
        /* <DEDUP_REMOVED lines=12> */
.L_x_8851:
[----:B------:R-:W-:-:S07]  /*59c0*/  MOV R70, R152 ;  /* 0x0000009800467202 */ /* 0x000fce0000000f00 */
.L_x_8852:
[----:B------:R-:W-:Y:S05]  /*59d0*/  BSYNC B2 ;  /* 0x0000000000027941 */ /* 0x000fea0003800000 */
.L_x_8850:
        /* <DEDUP_REMOVED lines=16> */
.L_x_8856:
[----:B------:R-:W-:Y:S05]  /*5ae0*/  BSYNC B3 ;  /* 0x0000000000037941 */ /* 0x000fea0003800000 */
.L_x_8855:
        /* <DEDUP_REMOVED lines=44> */
.L_x_8854:
[----:B------:R-:W-:Y:S05]  /*5db0*/  BSYNC B2 ;  /* 0x0000000000027941 */ /* 0x000fea0003800000 */
.L_x_8853:
        /* <DEDUP_REMOVED lines=10> */
.L_x_8849:
        /* <DEDUP_REMOVED lines=12> */
.L_x_8858:
[----:B------:R-:W-:-:S07]  /*5f20*/  IMAD.MOV.U32 R70, RZ, RZ, R152 ;  /* 0x000000ffff467224 */ /* 0x000fce00078e0098 */
.L_x_8859:
[----:B------:R-:W-:Y:S05]  /*5f30*/  BSYNC B2 ;  /* 0x0000000000027941 */ /* 0x000fea0003800000 */
.L_x_8857:
        /* <DEDUP_REMOVED lines=16> */
.L_x_8863:
[----:B------:R-:W-:Y:S05]  /*6040*/  BSYNC B3 ;  /* 0x0000000000037941 */ /* 0x000fea0003800000 */
.L_x_8862:
        /* <DEDUP_REMOVED lines=44> */
.L_x_8861:
[----:B------:R-:W-:Y:S05]  /*6310*/  BSYNC B2 ;  /* 0x0000000000027941 */ /* 0x000fea0003800000 */
.L_x_8860:
        /* <DEDUP_REMOVED lines=10> */
[----:B------:R-:W-:Y:S02]  /*63c0*/  IMAD.MOV.U32 R97, RZ, RZ, R96 ;  /* 0x000000ffff617224 */ /* 0x000fe400078e0060 */
[----:B------:R-:W-:Y:S01]  /*63d0*/  FADD.FTZ R70, R58, R70 ;  /* 0x000000463a467221 */ /* 0x000fe20000010000 */
[----:B------:R-:W-:Y:S06]  /*63e0*/  BRA `(.L_x_8865) ;  /* 0x0000000400547947 */ /* 0x000fec0003800000 */
.L_x_8864:
        /* <DEDUP_REMOVED lines=12> */
.L_x_8867:
[----:B------:R-:W-:-:S07]  /*64b0*/  IMAD.MOV.U32 R126, RZ, RZ, R152 ;  /* 0x000000ffff7e7224 */ /* 0x000fce00078e0098 */
.L_x_8868:
[----:B------:R-:W-:Y:S05]  /*64c0*/  BSYNC B2 ;  /* 0x0000000000027941 */ /* 0x000fea0003800000 */
.L_x_8866:
        /* <DEDUP_REMOVED lines=16> */
.L_x_8872:
[----:B------:R-:W-:Y:S05]  /*65d0*/  BSYNC B3 ;  /* 0x0000000000037941 */ /* 0x000fea0003800000 */
.L_x_8871:
        /* <DEDUP_REMOVED lines=44> */
.L_x_8870:
[----:B------:R-:W-:Y:S05]  /*68a0*/  BSYNC B2 ;  /* 0x0000000000027941 */ /* 0x000fea0003800000 */
.L_x_8869:
        /* <DEDUP_REMOVED lines=9> */
.L_x_8865:
        /* <DEDUP_REMOVED lines=12> */
.L_x_8874:
[----:B------:R-:W-:-:S07]  /*6a00*/  IMAD.MOV.U32 R126, RZ, RZ, R152 ;  /* 0x000000ffff7e7224 */ /* 0x000fce00078e0098 */
.L_x_8875:
[----:B------:R-:W-:Y:S05]  /*6a10*/  BSYNC B2 ;  /* 0x0000000000027941 */ /* 0x000fea0003800000 */
.L_x_8873:
        /* <DEDUP_REMOVED lines=16> */
.L_x_8879:
[----:B------:R-:W-:Y:S05]  /*6b20*/  BSYNC B3 ;  /* 0x0000000000037941 */ /* 0x000fea0003800000 */
.L_x_8878:
        /* <DEDUP_REMOVED lines=44> */
.L_x_8877:
[----:B------:R-:W-:Y:S05]  /*6df0*/  BSYNC B2 ;  /* 0x0000000000027941 */ /* 0x000fea0003800000 */
.L_x_8876:
        /* <DEDUP_REMOVED lines=9> */
[----:B------:R-:W-:Y:S01]  /*6e90*/  MOV R126, R96 ;  /* 0x00000060007e7202 */ /* 0x000fe20000000f00 */
[----:B------:R-:W-:Y:S01]  /*6ea0*/  FADD.FTZ R71, R59, R71 ;  /* 0x000000473b477221 */ /* 0x000fe20000010000 */
[----:B------:R-:W-:Y:S06]  /*6eb0*/  BRA `(.L_x_8881) ;  /* 0x0000000400587947 */ /* 0x000fec0003800000 */
.L_x_8880:
        /* <DEDUP_REMOVED lines=12> */
.L_x_8883:
[----:B------:R-:W-:-:S07]  /*6f80*/  IMAD.MOV.U32 R201, RZ, RZ, R152 ;  /* 0x000000ffffc97224 */ /* 0x000fce00078e0098 */
.L_x_8884:
[----:B------:R-:W-:Y:S05]  /*6f90*/  BSYNC B2 ;  /* 0x0000000000027941 */ /* 0x000fea0003800000 */
.L_x_8882:
        /* <DEDUP_REMOVED lines=16> */
.L_x_8888:
[----:B------:R-:W-:Y:S05]  /*70a0*/  BSYNC B3 ;  /* 0x0000000000037941 */ /* 0x000fea0003800000 */
.L_x_8887:
        /* <DEDUP_REMOVED lines=44> */
.L_x_8886:
[----:B------:R-:W-:Y:S05]  /*7370*/  BSYNC B2 ;  /* 0x0000000000027941 */ /* 0x000fea0003800000 */
.L_x_8885:
[----:B------:R-:W-:Y:S02]  /*7380*/  I2FP.F32.U32 R97, R201 ;  /* 0x000000c900617245 */ /* 0x000fe40000201000 */
[----:B------:R-:W-:-:S03]  /*7390*/  PRMT R96, R63, 0x7632, R96 ;  /* 0x000076323f607816 */ /* 0x000fc60000000060 */
[----:B------:R-:W-:Y:S02]  /*73a0*/  FFMA.FTZ R204, R97, R204, 1.1641532182693481445e-10 ;  /* 0x2f00000061cc7423 */ /* 0x000fe400000100cc */
[----:B------:R-:W-:-:S03]  /*73b0*/  IMAD.U32 R99, R96, 0x10000, RZ ;  /* 0x0001000060637824 */ /* 0x000fc600078e00ff */
[----:B------:R-:W-:Y:S01]  /*73c0*/  FSETP.GTU.FTZ.AND P2, PT, R204, R203, PT ;  /* 0x000000cbcc00720b */ /* 0x000fe20003f5c000 */
[----:B------:R-:W-:-:S03]  /*73d0*/  FMUL.FTZ R99, R99, R202 ;  /* 0x000000ca63637220 */ /* 0x000fc60000410000 */
[----:B------:R-:W-:Y:S02]  /*73e0*/  SEL R201, RZ, 0x1, P2 ;  /* 0x00000001ffc97807 */ /* 0x000fe40001000000 */
[----:B------:R-:W-:-:S05]  /*73f0*/  FSEL R96, R99, RZ, !P2 ;  /* 0x000000ff63607208 */ /* 0x000fca0005000000 */
[----:B------:R-:W-:-:S04]  /*7400*/  FADD.FTZ R71, R96, R71 ;  /* 0x0000004760477221 */ /* 0x000fc80000010000 */
[----:B------:R-:W-:-:S07]  /*7410*/  @P1 FADD.FTZ R71, R59, R71 ;  /* 0x000000473b471221 */ /* 0x000fce0000010000 */
.L_x_8881:
[----:B------:R-:W-:Y:S01]  /*7420*/  SEL R97, RZ, 0x10000, P4 ;  /* 0x00010000ff617807 */ /* 0x000fe20002000000 */
[----:B------:R-:W-:Y:S01]  /*7430*/  IMAD.SHL.U32 R202, R207, 0x8, RZ ;  /* 0x00000008cfca7824 */ /* 0x000fe200078e00ff */
[C---:B------:R-:W-:Y:S02]  /*7440*/  LOP3.LUT P4, RZ, R111.reuse, 0x2, RZ, 0xc0, !PT ;  /* 0x000000026fff7812 */ /* 0x040fe4000788c0ff */
[C---:B------:R-:W-:Y:S02]  /*7450*/  LOP3.LUT P6, RZ, R111.reuse, 0x4, RZ, 0xc0, !PT ;  /* 0x000000046fff7812 */ /* 0x040fe400078cc0ff */
[----:B------:R-:W-:Y:S02]  /*7460*/  SEL R100, RZ, 0x1, P4 ;  /* 0x00000001ff647807 */ /* 0x000fe40002000000 */
[C---:B------:R-:W-:Y:S02]  /*7470*/  LOP3.LUT P1, RZ, R111.reuse, 0x8, RZ, 0xc0, !PT ;  /* 0x000000086fff7812 */ /* 0x040fe4000782c0ff */
[----:B------:R-:W-:Y:S01]  /*7480*/  SEL R99, RZ, 0x1000000, P5 ;  /* 0x01000000ff637807 */ /* 0x000fe20002800000 */
        /* <DEDUP_REMOVED lines=12> */
[C---:B------:R-:W-:Y:S02]  /*7550*/  SHF.L.U64.HI R204, R207.reuse, 0x3, RZ ;  /* 0x00000003cfcc7819 */ /* 0x040fe400000102ff */
[----:B------:R-:W-:Y:S02]  /*7560*/  LOP3.LUT R100, R96, R100, R98, 0xfe, !PT ;  /* 0x0000006460647212 */ /* 0x000fe400078efe62 */
[----:B------:R-:W-:Y:S02]  /*7570*/  LEA.HI.X R103, R207, UR31, RZ, 0x5, P1 ;  /* 0x0000001fcf677c11 */ /* 0x000fe400088f2cff */
[----:B------:R-:W-:-:S02]  /*7580*/  IADD3 R96, P1, R202, UR32, RZ ;  /* 0x00000020ca607c10 */ /* 0x000fc4000ff3e0ff */
[----:B------:R-:W-:Y:S01]  /*7590*/  SEL R101, RZ, 0x1, P2 ;  /* 0x00000001ff657807 */ /* 0x000fe20001000000 */
[----:B------:R0:W-:Y:S01]  /*75a0*/  STG.E.128 desc[UR4][R102.64], R64 ;  /* 0x0000004066007986 */ /* 0x0001e2000c101d04 */
[----:B------:R-:W-:Y:S02]  /*75b0*/  LOP3.LUT R99, R97, R203, R99, 0xfe, !PT ;  /* 0x000000cb61637212 */ /* 0x000fe400078efe63 */
[----:B------:R-:W-:Y:S01]  /*75c0*/  IADD3.X R97, R204, UR33, RZ, P1, !PT ;  /* 0x00000021cc617c10 */ /* 0x000fe20008ffe4ff */
[----:B------:R0:W-:Y:S01]  /*75d0*/  STG.E.128 desc[UR4][R102.64+0x10], R68 ;  /* 0x0000104466007986 */ /* 0x0001e2000c101d04 */
[----:B------:R-:W-:-:S05]  /*75e0*/  LOP3.LUT R98, R100, R101, RZ, 0xfc, !PT ;  /* 0x0000006564627212 */ /* 0x000fca00078efcff */
        /* <DEDUP_REMOVED lines=22> */
.L_x_8889:
[----:B------:R-:W-:-:S07]  /*7750*/  VIADD R202, R207, 0x20 ;  /* 0x00000020cfca7836 */ /* 0x000fce0000000000 */
.L_x_8760:
[----:B------:R-:W-:Y:S05]  /*7760*/  BSYNC B1 ;  /* 0x0000000000017941 */ /* 0x000fea0003800000 */
.L_x_8759:
[----:B------:R-:W-:Y:S01]  /*7770*/  LOP3.LUT P0, RZ, R111, 0x100, RZ, 0xc0, !PT ;  /* 0x000001006fff7812 */ /* 0x000fe2000780c0ff */
[----:B------:R-:W-:-:S12]  /*7780*/  BSSY B1, `(.L_x_8890) ;  /* 0x00005c4000017945 */ /* 0x000fd80003800000 */
[----:B------:R-:W-:Y:S05]  /*7790*/  @!P0 BRA `(.L_x_8891) ;  /* 0x0000005c00088947 */ /* 0x000fea0003800000 */
[----:B------:R-:W2:Y:S01]  /*77a0*/  LDC.64 R72, c[0x0][0x228] ;  /* 0x00008a00ff487b82 */ /* 0x000ea20000000a00 */
[----:B------:R-:W-:-:S04]  /*77b0*/  ISETP.NE.U32.AND P1, PT, RZ, UR28, PT ;  /* 0x0000001cff007c0c */ /* 0x000fc8000bf25070 */
[----:B------:R-:W-:-:S03]  /*77c0*/  ISETP.NE.AND.EX P1, PT, RZ, UR29, PT, P1 ;  /* 0x0000001dff007c0c */ /* 0x000fc6000bf25310 */
[----:B------:R-:W3:Y:S01]  /*77d0*/  LDC.64 R74, c[0x0][0x220] ;  /* 0x00008800ff4a7b82 */ /* 0x000ee20000000a00 */
[----:B--2---:R-:W-:-:S04]  /*77e0*/  ISETP.NE.U32.AND P0, PT, R72, RZ, PT ;  /* 0x000000ff4800720c */ /* 0x004fc80003f05070 */
[----:B------:R-:W-:Y:S01]  /*77f0*/  ISETP.NE.AND.EX P0, PT, R73, RZ, PT, P0 ;  /* 0x000000ff4900720c */ /* 0x000fe20003f05300 */
[----:B---3--:R-:W-:-:S05]  /*7800*/  IMAD.WIDE.U32 R74, R202, 0x10, R74 ;  /* 0x00000010ca4a7825 */ /* 0x008fca00078e004a */
[----:B------:R2:W5:Y:S07]  /*7810*/  LDG.E.128 R76, desc[UR4][R74.64] ;  /* 0x000000044a4c7981 */ /* 0x00056e000c1e1d00 */
[----:B01----:R-:W-:-:S04]  /*7820*/  @P0 LEA R96, P2, R202, R72, 0x4 ;  /* 0x00000048ca600211 */ /* 0x003fc800078420ff */
        /* <DEDUP_REMOVED lines=18> */
.L_x_8893:
[----:B------:R-:W-:-:S07]  /*7950*/  MOV R102, R152 ;  /* 0x0000009800667202 */ /* 0x000fce0000000f00 */
.L_x_8894:
[----:B------:R-:W-:Y:S05]  /*7960*/  BSYNC B2 ;  /* 0x0000000000027941 */ /* 0x000fea0003800000 */
.L_x_8892:
        /* <DEDUP_REMOVED lines=16> */
.L_x_8898:
[----:B------:R-:W-:Y:S05]  /*7a70*/  BSYNC B3 ;  /* 0x0000000000037941 */ /* 0x000fea0003800000 */
.L_x_8897:
        /* <DEDUP_REMOVED lines=44> */
.L_x_8896:
[----:B------:R-:W-:Y:S05]  /*7d40*/  BSYNC B2 ;  /* 0x0000000000027941 */ /* 0x000fea0003800000 */
.L_x_8895:
        /* <DEDUP_REMOVED lines=20> */
.L_x_8899:
        /* <DEDUP_REMOVED lines=12> */
.L_x_8902:
[----:B------:R-:W-:-:S07]  /*7f50*/  IMAD.MOV.U32 R73, RZ, RZ, R152 ;  /* 0x000000ffff497224 */ /* 0x000fce00078e0098 */
.L_x_8903:
[----:B------:R-:W-:Y:S05]  /*7f60*/  BSYNC B2 ;  /* 0x0000000000027941 */ /* 0x000fea0003800000 */
.L_x_8901:
        /* <DEDUP_REMOVED lines=16> */
.L_x_8907:
[----:B------:R-:W-:Y:S05]  /*8070*/  BSYNC B3 ;  /* 0x0000000000037941 */ /* 0x000fea0003800000 */
.L_x_8906:
        /* <DEDUP_REMOVED lines=44> */
.L_x_8905:
[----:B------:R-:W-:Y:S05]  /*8340*/  BSYNC B2 ;  /* 0x0000000000027941 */ /* 0x000fea0003800000 */
.L_x_8904:
        /* <DEDUP_REMOVED lines=9> */
.L_x_8900:
        /* <DEDUP_REMOVED lines=12> */
.L_x_8909:
[----:B------:R-:W-:-:S07]  /*84a0*/  IMAD.MOV.U32 R73, RZ, RZ, R152 ;  /* 0x000000ffff497224 */ /* 0x000fce00078e0098 */
.L_x_8910:
[----:B------:R-:W-:Y:S05]  /*84b0*/  BSYNC B2 ;  /* 0x0000000000027941 */ /* 0x000fea0003800000 */
.L_x_8908:
        /* <DEDUP_REMOVED lines=16> */
.L_x_8914:
[----:B------:R-:W-:Y:S05]  /*85c0*/  BSYNC B3 ;  /* 0x0000000000037941 */ /* 0x000fea0003800000 */
.L_x_8913:
        /* <DEDUP_REMOVED lines=44> */
.L_x_8912:
[----:B------:R-:W-:Y:S05]  /*8890*/  BSYNC B2 ;  /* 0x0000000000027941 */ /* 0x000fea0003800000 */
.L_x_8911:
        /* <DEDUP_REMOVED lines=14> */
.L_x_8915:
        /* <DEDUP_REMOVED lines=12> */
.L_x_8918:
[----:B------:R-:W-:-:S07]  /*8a40*/  IMAD.MOV.U32 R76, RZ, RZ, R152 ;  /* 0x000000ffff4c7224 */ /* 0x000fce00078e0098 */
.L_x_8919:
[----:B------:R-:W-:Y:S05]  /*8a50*/  BSYNC B2 ;  /* 0x0000000000027941 */ /* 0x000fea0003800000 */
.L_x_8917:
        /* <DEDUP_REMOVED lines=16> */
.L_x_8923:
[----:B------:R-:W-:Y:S05]  /*8b60*/  BSYNC B3 ;  /* 0x0000000000037941 */ /* 0x000fea0003800000 */
.L_x_8922:
        /* <DEDUP_REMOVED lines=44> */
.L_x_8921:
[----:B------:R-:W-:Y:S05]  /*8e30*/  BSYNC B2 ;  /* 0x0000000000027941 */ /* 0x000fea0003800000 */
.L_x_8920:
[----:B------:R-:W-:Y:S02]  /*8e40*/  PRMT R75, R60, 0x7632, R75 ;  /* 0x000076323c4b7816 */ /* 0x000fe4000000004b */
[----:B------:R-:W-:-:S03]  /*8e50*/  I2FP.F32.U32 R76, R76 ;  /* 0x0000004c004c7245 */ /* 0x000fc60000201000 */
        /* <DEDUP_REMOVED lines=8> */
.L_x_8916:
        /* <DEDUP_REMOVED lines=12> */
.L_x_8925:
[----:B------:R-:W-:-:S07]  /*8fa0*/  MOV R76, R152 ;  /* 0x00000098004c7202 */ /* 0x000fce0000000f00 */
.L_x_8926:
[----:B------:R-:W-:Y:S05]  /*8fb0*/  BSYNC B2 ;  /* 0x0000000000027941 */ /* 0x000fea0003800000 */
.L_x_8924:
        /* <DEDUP_REMOVED lines=16> */
.L_x_8930:
[----:B------:R-:W-:Y:S05]  /*90c0*/  BSYNC B3 ;  /* 0x0000000000037941 */ /* 0x000fea0003800000 */
.L_x_8929:
        /* <DEDUP_REMOVED lines=44> */
.L_x_8928:
[----:B------:R-:W-:Y:S05]  /*9390*/  BSYNC B2 ;  /* 0x0000000000027941 */ /* 0x000fea0003800000 */
.L_x_8927:
        /* <DEDUP_REMOVED lines=15> */
.L_x_8931:
        /* <DEDUP_REMOVED lines=12> */
.L_x_8934:
[----:B------:R-:W-:-:S07]  /*9550*/  MOV R102, R152 ;  /* 0x0000009800667202 */ /* 0x000fce0000000f00 */
.L_x_8935:
[----:B------:R-:W-:Y:S05]  /*9560*/  BSYNC B2 ;  /* 0x0000000000027941 */ /* 0x000fea0003800000 */
.L_x_8933:
        /* <DEDUP_REMOVED lines=16> */
.L_x_8939:
[----:B------:R-:W-:Y:S05]  /*9670*/  BSYNC B3 ;  /* 0x0000000000037941 */ /* 0x000fea0003800000 */
.L_x_8938:
        /* <DEDUP_REMOVED lines=44> */
.L_x_8937:
[----:B------:R-:W-:Y:S05]  /*9940*/  BSYNC B2 ;  /* 0x0000000000027941 */ /* 0x000fea0003800000 */
.L_x_8936:
        /* <DEDUP_REMOVED lines=9> */
.L_x_8932:
        /* <DEDUP_REMOVED lines=12> */
.L_x_8941:
[----:B------:R-:W-:-:S07]  /*9aa0*/  IMAD.MOV.U32 R102, RZ, RZ, R152 ;  /* 0x000000ffff667224 */ /* 0x000fce00078e0098 */
.L_x_8942:
[----:B------:R-:W-:Y:S05]  /*9ab0*/  BSYNC B2 ;  /* 0x0000000000027941 */ /* 0x000fea0003800000 */
.L_x_8940:
        /* <DEDUP_REMOVED lines=16> */
.L_x_8946:
[----:B------:R-:W-:Y:S05]  /*9bc0*/  BSYNC B3 ;  /* 0x0000000000037941 */ /* 0x000fea0003800000 */
.L_x_8945:
        /* <DEDUP_REMOVED lines=44> */
.L_x_8944:
[----:B------:R-:W-:Y:S05]  /*9e90*/  BSYNC B2 ;  /* 0x0000000000027941 */ /* 0x000fea0003800000 */
.L_x_8943:
        /* <DEDUP_REMOVED lines=14> */
.L_x_8947:
        /* <DEDUP_REMOVED lines=12> */
.L_x_8950:
[----:B------:R-:W-:-:S07]  /*a040*/  IMAD.MOV.U32 R102, RZ, RZ, R152 ;  /* 0x000000ffff667224 */ /* 0x000fce00078e0098 */
.L_x_8951:
[----:B------:R-:W-:Y:S05]  /*a050*/  BSYNC B2 ;  /* 0x0000000000027941 */ /* 0x000fea0003800000 */
.L_x_8949:
        /* <DEDUP_REMOVED lines=16> */
.L_x_8955:
[----:B------:R-:W-:Y:S05]  /*a160*/  BSYNC B3 ;  /* 0x0000000000037941 */ /* 0x000fea0003800000 */
.L_x_8954:
        /* <DEDUP_REMOVED lines=44> */
.L_x_8953:
[----:B------:R-:W-:Y:S05]  /*a430*/  BSYNC B2 ;  /* 0x0000000000027941 */ /* 0x000fea0003800000 */
.L_x_8952:
        /* <DEDUP_REMOVED lines=10> */
.L_x_8948:
        /* <DEDUP_REMOVED lines=12> */
.L_x_8957:
[----:B------:R-:W-:-:S07]  /*a5a0*/  IMAD.MOV.U32 R102, RZ, RZ, R152 ;  /* 0x000000ffff667224 */ /* 0x000fce00078e0098 */
.L_x_8958:
[----:B------:R-:W-:Y:S05]  /*a5b0*/  BSYNC B2 ;  /* 0x0000000000027941 */ /* 0x000fea0003800000 */
.L_x_8956:
        /* <DEDUP_REMOVED lines=16> */
.L_x_8962:
[----:B------:R-:W-:Y:S05]  /*a6c0*/  BSYNC B3 ;  /* 0x0000000000037941 */ /* 0x000fea0003800000 */
.L_x_8961:
        /* <DEDUP_REMOVED lines=44> */
.L_x_8960:
[----:B------:R-:W-:Y:S05]  /*a990*/  BSYNC B2 ;  /* 0x0000000000027941 */ /* 0x000fea0003800000 */
.L_x_8959:
        /* <DEDUP_REMOVED lines=15> */
.L_x_8963:
        /* <DEDUP_REMOVED lines=12> */
.L_x_8966:
[----:B------:R-:W-:-:S07]  /*ab50*/  IMAD.MOV.U32 R77, RZ, RZ, R152 ;  /* 0x000000ffff4d7224 */ /* 0x000fce00078e0098 */
.L_x_8967:
[----:B------:R-:W-:Y:S05]  /*ab60*/  BSYNC B2 ;  /* 0x0000000000027941 */ /* 0x000fea0003800000 */
.L_x_8965:
        /* <DEDUP_REMOVED lines=16> */
.L_x_8971:
[----:B------:R-:W-:Y:S05]  /*ac70*/  BSYNC B3 ;  /* 0x0000000000037941 */ /* 0x000fea0003800000 */
.L_x_8970:
        /* <DEDUP_REMOVED lines=44> */
.L_x_8969:
[----:B------:R-:W-:Y:S05]  /*af40*/  BSYNC B2 ;  /* 0x0000000000027941 */ /* 0x000fea0003800000 */
.L_x_8968:
        /* <DEDUP_REMOVED lines=9> */
.L_x_8964:
        /* <DEDUP_REMOVED lines=12> */
.L_x_8973:
[----:B------:R-:W-:-:S07]  /*b0a0*/  MOV R77, R152 ;  /* 0x00000098004d7202 */ /* 0x000fce0000000f00 */
.L_x_8974:
[----:B------:R-:W-:Y:S05]  /*b0b0*/  BSYNC B2 ;  /* 0x0000000000027941 */ /* 0x000fea0003800000 */
.L_x_8972:
        /* <DEDUP_REMOVED lines=16> */
.L_x_8978:
[----:B------:R-:W-:Y:S05]  /*b1c0*/  BSYNC B3 ;  /* 0x0000000000037941 */ /* 0x000fea0003800000 */
.L_x_8977:
        /* <DEDUP_REMOVED lines=44> */
.L_x_8976:
[----:B------:R-:W-:Y:S05]  /*b490*/  BSYNC B2 ;  /* 0x0000000000027941 */ /* 0x000fea0003800000 */
.L_x_8975:
        /* <DEDUP_REMOVED lines=12> */
.L_x_8979:
        /* <DEDUP_REMOVED lines=12> */
.L_x_8982:
[----:B------:R-:W-:-:S07]  /*b620*/  MOV R78, R152 ;  /* 0x00000098004e7202 */ /* 0x000fce0000000f00 */
.L_x_8983:
[----:B------:R-:W-:Y:S05]  /*b630*/  BSYNC B2 ;  /* 0x0000000000027941 */ /* 0x000fea0003800000 */
.L_x_8981:
        /* <DEDUP_REMOVED lines=16> */
.L_x_8987:
[----:B------:R-:W-:Y:S05]  /*b740*/  BSYNC B3 ;  /* 0x0000000000037941 */ /* 0x000fea0003800000 */
.L_x_8986:
        /* <DEDUP_REMOVED lines=44> */
.L_x_8985:
[----:B------:R-:W-:Y:S05]  /*ba10*/  BSYNC B2 ;  /* 0x0000000000027941 */ /* 0x000fea0003800000 */
.L_x_8984:
        /* <DEDUP_REMOVED lines=10> */
.L_x_8980:
        /* <DEDUP_REMOVED lines=12> */
.L_x_8989:
[----:B------:R-:W-:-:S07]  /*bb80*/  IMAD.MOV.U32 R78, RZ, RZ, R152 ;  /* 0x000000ffff4e7224 */ /* 0x000fce00078e0098 */
.L_x_8990:
[----:B------:R-:W-:Y:S05]  /*bb90*/  BSYNC B2 ;  /* 0x0000000000027941 */ /* 0x000fea0003800000 */
.L_x_8988:
        /* <DEDUP_REMOVED lines=16> */
.L_x_8994:
[----:B------:R-:W-:Y:S05]  /*bca0*/  BSYNC B3 ;  /* 0x0000000000037941 */ /* 0x000fea0003800000 */
.L_x_8993:
        /* <DEDUP_REMOVED lines=44> */
.L_x_8992:
[----:B------:R-:W-:Y:S05]  /*bf70*/  BSYNC B2 ;  /* 0x0000000000027941 */ /* 0x000fea0003800000 */
.L_x_8991:
        /* <DEDUP_REMOVED lines=13> */
.L_x_8995:
        /* <DEDUP_REMOVED lines=12> */
.L_x_8998:
[----:B------:R-:W-:-:S07]  /*c110*/  IMAD.MOV.U32 R126, RZ, RZ, R152 ;  /* 0x000000ffff7e7224 */ /* 0x000fce00078e0098 */
.L_x_8999:
[----:B------:R-:W-:Y:S05]  /*c120*/  BSYNC B2 ;  /* 0x0000000000027941 */ /* 0x000fea0003800000 */
.L_x_8997:
        /* <DEDUP_REMOVED lines=16> */
.L_x_9003:
[----:B------:R-:W-:Y:S05]  /*c230*/  BSYNC B3 ;  /* 0x0000000000037941 */ /* 0x000fea0003800000 */
.L_x_9002:
        /* <DEDUP_REMOVED lines=44> */
.L_x_9001:
[----:B------:R-:W-:Y:S05]  /*c500*/  BSYNC B2 ;  /* 0x0000000000027941 */ /* 0x000fea0003800000 */
.L_x_9000:
        /* <DEDUP_REMOVED lines=9> */
.L_x_8996:
        /* <DEDUP_REMOVED lines=12> */
.L_x_9005:
[----:B------:R-:W-:-:S07]  /*c660*/  IMAD.MOV.U32 R126, RZ, RZ, R152 ;  /* 0x000000ffff7e7224 */ /* 0x000fce00078e0098 */
.L_x_9006:
[----:B------:R-:W-:Y:S05]  /*c670*/  BSYNC B2 ;  /* 0x0000000000027941 */ /* 0x000fea0003800000 */
.L_x_9004:
        /* <DEDUP_REMOVED lines=16> */
.L_x_9010:
[----:B------:R-:W-:Y:S05]  /*c780*/  BSYNC B3 ;  /* 0x0000000000037941 */ /* 0x000fea0003800000 */
.L_x_9009:
        /* <DEDUP_REMOVED lines=44> */
.L_x_9008:
[----:B------:R-:W-:Y:S05]  /*ca50*/  BSYNC B2 ;  /* 0x0000000000027941 */ /* 0x000fea0003800000 */
.L_x_9007:
        /* <DEDUP_REMOVED lines=12> */
.L_x_9011:
        /* <DEDUP_REMOVED lines=12> */
.L_x_9014:
[----:B------:R-:W-:-:S07]  /*cbe0*/  IMAD.MOV.U32 R201, RZ, RZ, R152 ;  /* 0x000000ffffc97224 */ /* 0x000fce00078e0098 */
.L_x_9015:
[----:B------:R-:W-:Y:S05]  /*cbf0*/  BSYNC B2 ;  /* 0x0000000000027941 */ /* 0x000fea0003800000 */
.L_x_9013:
        /* <DEDUP_REMOVED lines=16> */
.L_x_9019:
[----:B------:R-:W-:Y:S05]  /*cd00*/  BSYNC B3 ;  /* 0x0000000000037941 */ /* 0x000fea0003800000 */
.L_x_9018:
        /* <DEDUP_REMOVED lines=44> */
.L_x_9017:
[----:B------:R-:W-:Y:S05]  /*cfd0*/  BSYNC B2 ;  /* 0x0000000000027941 */ /* 0x000fea0003800000 */
.L_x_9016:
        /* <DEDUP_REMOVED lines=10> */
.L_x_9012:
        /* <DEDUP_REMOVED lines=19> */
[----:B------:R-:W-:Y:S02]  /*d1b0*/  SHF.L.U64.HI R205, R202, 0x3, RZ ;  /* 0x00000003cacd7819 */ /* 0x000fe400000102ff */
        /* <DEDUP_REMOVED lines=31> */
.L_x_9020:
[----:B------:R-:W-:-:S07]  /*d3b0*/  VIADD R202, R202, 0x20 ;  /* 0x00000020caca7836 */ /* 0x000fce0000000000 */
.L_x_8891:
[----:B------:R-:W-:Y:S05]  /*d3c0*/  BSYNC B1 ;  /* 0x0000000000017941 */ /* 0x000fea0003800000 */
.L_x_8890:
        /* <DEDUP_REMOVED lines=9> */
[----:B---3--:R-:W-:-:S06]  /*d460*/  IMAD.WIDE.U32 R84, R202, 0x10, R84 ;  /* 0x00000010ca547825 */ /* 0x008fcc00078e0054 */
[----:B------:R-:W5:Y:S06]  /*d470*/  LDG.E.128 R84, desc[UR4][R84.64] ;  /* 0x0000000454547981 */ /* 0x000f6c000c1e1d00 */
[----:B------:R-:W-:-:S04]  /*d480*/  @P0 LEA R82, P2, R202, R80, 0x4 ;  /* 0x00000050ca520211 */ /* 0x000fc800078420ff */
[C---:B------:R-:W-:Y:S02]  /*d490*/  @P0 LEA.HI.X R83, R202.reuse, R81, RZ, 0x4, P2 ;  /* 0x00000051ca530211 */ /* 0x040fe400010f24ff */
[----:B01----:R-:W-:-:S03]  /*d4a0*/  @P1 LEA R96, P2, R202, UR28, 0x5 ;  /* 0x0000001cca601c11 */ /* 0x003fc6000f8428ff */
        /* <DEDUP_REMOVED lines=16> */
.L_x_9024:
[----:B------:R-:W-:-:S07]  /*d5b0*/  MOV R102, R152 ;  /* 0x0000009800667202 */ /* 0x000fce0000000f00 */
.L_x_9025:
[----:B------:R-:W-:Y:S05]  /*d5c0*/  BSYNC B2 ;  /* 0x0000000000027941 */ /* 0x000fea0003800000 */
.L_x_9023:
        /* <DEDUP_REMOVED lines=16> */
.L_x_9029:
[----:B------:R-:W-:Y:S05]  /*d6d0*/  BSYNC B3 ;  /* 0x0000000000037941 */ /* 0x000fea0003800000 */
.L_x_9028:
        /* <DEDUP_REMOVED lines=44> */
.L_x_9027:
[----:B------:R-:W-:Y:S05]  /*d9a0*/  BSYNC B2 ;  /* 0x0000000000027941 */ /* 0x000fea0003800000 */
.L_x_9026:
        /* <DEDUP_REMOVED lines=20> */
.L_x_9030:
        /* <DEDUP_REMOVED lines=12> */
.L_x_9033:
[----:B------:R-:W-:-:S07]  /*dbb0*/  IMAD.MOV.U32 R81, RZ, RZ, R152 ;  /* 0x000000ffff517224 */ /* 0x000fce00078e0098 */
.L_x_9034:
[----:B------:R-:W-:Y:S05]  /*dbc0*/  BSYNC B2 ;  /* 0x0000000000027941 */ /* 0x000fea0003800000 */
.L_x_9032:
        /* <DEDUP_REMOVED lines=16> */
.L_x_9038:
[----:B------:R-:W-:Y:S05]  /*dcd0*/  BSYNC B3 ;  /* 0x0000000000037941 */ /* 0x000fea0003800000 */
.L_x_9037:
        /* <DEDUP_REMOVED lines=44> */
.L_x_9036:
[----:B------:R-:W-:Y:S05]  /*dfa0*/  BSYNC B2 ;  /* 0x0000000000027941 */ /* 0x000fea0003800000 */
.L_x_9035:
        /* <DEDUP_REMOVED lines=9> */
.L_x_9031:
        /* <DEDUP_REMOVED lines=12> */
.L_x_9040:
[----:B------:R-:W-:-:S07]  /*e100*/  IMAD.MOV.U32 R81, RZ, RZ, R152 ;  /* 0x000000ffff517224 */ /* 0x000fce00078e0098 */
.L_x_9041:
[----:B------:R-:W-:Y:S05]  /*e110*/  BSYNC B2 ;  /* 0x0000000000027941 */ /* 0x000fea0003800000 */
.L_x_9039:
        /* <DEDUP_REMOVED lines=16> */
.L_x_9045:
[----:B------:R-:W-:Y:S05]  /*e220*/  BSYNC B3 ;  /* 0x0000000000037941 */ /* 0x000fea0003800000 */
.L_x_9044:
        /* <DEDUP_REMOVED lines=44> */
.L_x_9043:
[----:B------:R-:W-:Y:S05]  /*e4f0*/  BSYNC B2 ;  /* 0x0000000000027941 */ /* 0x000fea0003800000 */
.L_x_9042:
        /* <DEDUP_REMOVED lines=14> */
.L_x_9046:
        /* <DEDUP_REMOVED lines=12> */
.L_x_9049:
[----:B------:R-:W-:-:S07]  /*e6a0*/  IMAD.MOV.U32 R84, RZ, RZ, R152 ;  /* 0x000000ffff547224 */ /* 0x000fce00078e0098 */
.L_x_9050:
[----:B------:R-:W-:Y:S05]  /*e6b0*/  BSYNC B2 ;  /* 0x0000000000027941 */ /* 0x000fea0003800000 */
.L_x_9048:
        /* <DEDUP_REMOVED lines=16> */
.L_x_9054:
[----:B------:R-:W-:Y:S05]  /*e7c0*/  BSYNC B3 ;  /* 0x0000000000037941 */ /* 0x000fea0003800000 */
.L_x_9053:
        /* <DEDUP_REMOVED lines=44> */
.L_x_9052:
[----:B------:R-:W-:Y:S05]  /*ea90*/  BSYNC B2 ;  /* 0x0000000000027941 */ /* 0x000fea0003800000 */
.L_x_9051:
        /* <DEDUP_REMOVED lines=10> */
.L_x_9047:
        /* <DEDUP_REMOVED lines=12> */
.L_x_9056:
[----:B------:R-:W-:-:S07]  /*ec00*/  MOV R84, R152 ;  /* 0x0000009800547202 */ /* 0x000fce0000000f00 */
.L_x_9057:
[----:B------:R-:W-:Y:S05]  /*ec10*/  BSYNC B2 ;  /* 0x0000000000027941 */ /* 0x000fea0003800000 */
.L_x_9055:
        /* <DEDUP_REMOVED lines=16> */
.L_x_9061:
[----:B------:R-:W-:Y:S05]  /*ed20*/  BSYNC B3 ;  /* 0x0000000000037941 */ /* 0x000fea0003800000 */
.L_x_9060:
        /* <DEDUP_REMOVED lines=44> */
.L_x_9059:
[----:B------:R-:W-:Y:S05]  /*eff0*/  BSYNC B2 ;  /* 0x0000000000027941 */ /* 0x000fea0003800000 */
.L_x_9058:
        /* <DEDUP_REMOVED lines=15> */
.L_x_9062:
        /* <DEDUP_REMOVED lines=12> */
.L_x_9065:
[----:B------:R-:W-:-:S07]  /*f1b0*/  MOV R102, R152 ;  /* 0x0000009800667202 */ /* 0x000fce0000000f00 */
.L_x_9066:
[----:B------:R-:W-:Y:S05]  /*f1c0*/  BSYNC B2 ;  /* 0x0000000000027941 */ /* 0x000fea0003800000 */
.L_x_9064:
        /* <DEDUP_REMOVED lines=16> */
.L_x_9070:
[----:B------:R-:W-:Y:S05]  /*f2d0*/  BSYNC B3 ;  /* 0x0000000000037941 */ /* 0x000fea0003800000 */
.L_x_9069:
        /* <DEDUP_REMOVED lines=44> */
.L_x_9068:
[----:B------:R-:W-:Y:S05]  /*f5a0*/  BSYNC B2 ;  /* 0x0000000000027941 */ /* 0x000fea0003800000 */
.L_x_9067:
        /* <DEDUP_REMOVED lines=9> */
.L_x_9063:
        /* <DEDUP_REMOVED lines=12> */
.L_x_9072:
[----:B------:R-:W-:-:S07]  /*f700*/  IMAD.MOV.U32 R102, RZ, RZ, R152 ;  /* 0x000000ffff667224 */ /* 0x000fce00078e0098 */
.L_x_9073:
[----:B------:R-:W-:Y:S05]  /*f710*/  BSYNC B2 ;  /* 0x0000000000027941 */ /* 0x000fea0003800000 */
.L_x_9071:
        /* <DEDUP_REMOVED lines=16> */
.L_x_9077:
[----:B------:R-:W-:Y:S05]  /*f820*/  BSYNC B3 ;  /* 0x0000000000037941 */ /* 0x000fea0003800000 */
.L_x_9076:
        /* <DEDUP_REMOVED lines=44> */
.L_x_9075:
[----:B------:R-:W-:Y:S05]  /*faf0*/  BSYNC B2 ;  /* 0x0000000000027941 */ /* 0x000fea0003800000 */
.L_x_9074:
        /* <DEDUP_REMOVED lines=14> */
.L_x_9078:
        /* <DEDUP_REMOVED lines=12> */
.L_x_9081:
[----:B------:R-:W-:-:S07]  /*fca0*/  IMAD.MOV.U32 R102, RZ, RZ, R152 ;  /* 0x000000ffff667224 */ /* 0x000fce00078e0098 */
.L_x_9082:
[----:B------:R-:W-:Y:S05]  /*fcb0*/  BSYNC B2 ;  /* 0x0000000000027941 */ /* 0x000fea0003800000 */
.L_x_9080:
        /* <DEDUP_REMOVED lines=16> */
.L_x_9086:
[----:B------:R-:W-:Y:S05]  /*fdc0*/  BSYNC B3 ;  /* 0x0000000000037941 */ /* 0x000fea0003800000 */
.L_x_9085:
        /* <DEDUP_REMOVED lines=44> */
.L_x_9084:
[----:B------:R-:W-:Y:S05]  /*10090*/  BSYNC B2 ;  /* 0x0000000000027941 */ /* 0x000fea0003800000 */
.L_x_9083:
        /* <DEDUP_REMOVED lines=10> */
.L_x_9079:
        /* <DEDUP_REMOVED lines=12> */
.L_x_9088:
[----:B------:R-:W-:-:S07]  /*10200*/  IMAD.MOV.U32 R102, RZ, RZ, R152 ;  /* 0x000000ffff667224 */ /* 0x000fce00078e0098 */
.L_x_9089:
[----:B------:R-:W-:Y:S05]  /*10210*/  BSYNC B2 ;  /* 0x0000000000027941 */ /* 0x000fea0003800000 */
.L_x_9087:
        /* <DEDUP_REMOVED lines=16> */
.L_x_9093:
[----:B------:R-:W-:Y:S05]  /*10320*/  BSYNC B3 ;  /* 0x0000000000037941 */ /* 0x000fea0003800000 */
.L_x_9092:
        /* <DEDUP_REMOVED lines=44> */
.L_x_9091:
[----:B------:R-:W-:Y:S05]  /*105f0*/  BSYNC B2 ;  /* 0x0000000000027941 */ /* 0x000fea0003800000 */
.L_x_9090:
        /* <DEDUP_REMOVED lines=15> */
.L_x_9094:
        /* <DEDUP_REMOVED lines=12> */
.L_x_9097:
[----:B------:R-:W-:-:S07]  /*107b0*/  IMAD.MOV.U32 R85, RZ, RZ, R152 ;  /* 0x000000ffff557224 */ /* 0x000fce00078e0098 */
.L_x_9098:
[----:B------:R-:W-:Y:S05]  /*107c0*/  BSYNC B2 ;  /* 0x0000000000027941 */ /* 0x000fea0003800000 */
.L_x_9096:
        /* <DEDUP_REMOVED lines=16> */
.L_x_9102:
[----:B------:R-:W-:Y:S05]  /*108d0*/  BSYNC B3 ;  /* 0x0000000000037941 */ /* 0x000fea0003800000 */
.L_x_9101:
        /* <DEDUP_REMOVED lines=44> */
.L_x_9100:
[----:B------:R-:W-:Y:S05]  /*10ba0*/  BSYNC B2 ;  /* 0x0000000000027941 */ /* 0x000fea0003800000 */
.L_x_9099:
        /* <DEDUP_REMOVED lines=9> */
.L_x_9095:
        /* <DEDUP_REMOVED lines=12> */
.L_x_9104:
[----:B------:R-:W-:-:S07]  /*10d00*/  MOV R85, R152 ;  /* 0x0000009800557202 */ /* 0x000fce0000000f00 */
.L_x_9105:
[----:B------:R-:W-:Y:S05]  /*10d10*/  BSYNC B2 ;  /* 0x0000000000027941 */ /* 0x000fea0003800000 */
.L_x_9103:
        /* <DEDUP_REMOVED lines=16> */
.L_x_9109:
[----:B------:R-:W-:Y:S05]  /*10e20*/  BSYNC B3 ;  /* 0x0000000000037941 */ /* 0x000fea0003800000 */
.L_x_9108:
        /* <DEDUP_REMOVED lines=44> */
.L_x_9107:
[----:B------:R-:W-:Y:S05]  /*110f0*/  BSYNC B2 ;  /* 0x0000000000027941 */ /* 0x000fea0003800000 */
.L_x_9106:
        /* <DEDUP_REMOVED lines=12> */
.L_x_9110:
        /* <DEDUP_REMOVED lines=12> */
.L_x_9113:
[----:B------:R-:W-:-:S07]  /*11280*/  MOV R86, R152 ;  /* 0x0000009800567202 */ /* 0x000fce0000000f00 */
.L_x_9114:
[----:B------:R-:W-:Y:S05]  /*11290*/  BSYNC B2 ;  /* 0x0000000000027941 */ /* 0x000fea0003800000 */
.L_x_9112:
        /* <DEDUP_REMOVED lines=16> */
.L_x_9118:
[----:B------:R-:W-:Y:S05]  /*113a0*/  BSYNC B3 ;  /* 0x0000000000037941 */ /* 0x000fea0003800000 */
.L_x_9117:
        /* <DEDUP_REMOVED lines=44> */
.L_x_9116:
[----:B------:R-:W-:Y:S05]  /*11670*/  BSYNC B2 ;  /* 0x0000000000027941 */ /* 0x000fea0003800000 */
.L_x_9115:
        /* <DEDUP_REMOVED lines=10> */
.L_x_9111:
        /* <DEDUP_REMOVED lines=12> */
.L_x_9120:
[----:B------:R-:W-:-:S07]  /*117e0*/  IMAD.MOV.U32 R86, RZ, RZ, R152 ;  /* 0x000000ffff567224 */ /* 0x000fce00078e0098 */
.L_x_9121:
[----:B------:R-:W-:Y:S05]  /*117f0*/  BSYNC B2 ;  /* 0x0000000000027941 */ /* 0x000fea0003800000 */
.L_x_9119:
        /* <DEDUP_REMOVED lines=16> */
.L_x_9125:
[----:B------:R-:W-:Y:S05]  /*11900*/  BSYNC B3 ;  /* 0x0000000000037941 */ /* 0x000fea0003800000 */
.L_x_9124:
        /* <DEDUP_REMOVED lines=44> */
.L_x_9123:
[----:B------:R-:W-:Y:S05]  /*11bd0*/  BSYNC B2 ;  /* 0x0000000000027941 */ /* 0x000fea0003800000 */
.L_x_9122:
        /* <DEDUP_REMOVED lines=13> */
.L_x_9126:
        /* <DEDUP_REMOVED lines=12> */
.L_x_9129:
[----:B------:R-:W-:-:S07]  /*11d70*/  IMAD.MOV.U32 R126, RZ, RZ, R152 ;  /* 0x000000ffff7e7224 */ /* 0x000fce00078e0098 */
.L_x_9130:
[----:B------:R-:W-:Y:S05]  /*11d80*/  BSYNC B2 ;  /* 0x0000000000027941 */ /* 0x000fea0003800000 */
.L_x_9128:
        /* <DEDUP_REMOVED lines=16> */
.L_x_9134:
[----:B------:R-:W-:Y:S05]  /*11e90*/  BSYNC B3 ;  /* 0x0000000000037941 */ /* 0x000fea0003800000 */
.L_x_9133:
        /* <DEDUP_REMOVED lines=44> */
.L_x_9132:
[----:B------:R-:W-:Y:S05]  /*12160*/  BSYNC B2 ;  /* 0x0000000000027941 */ /* 0x000fea0003800000 */
.L_x_9131:
        /* <DEDUP_REMOVED lines=9> */
.L_x_9127:
        /* <DEDUP_REMOVED lines=12> */
.L_x_9136:
[----:B------:R-:W-:-:S07]  /*122c0*/  IMAD.MOV.U32 R126, RZ, RZ, R152 ;  /* 0x000000ffff7e7224 */ /* 0x000fce00078e0098 */
.L_x_9137:
[----:B------:R-:W-:Y:S05]  /*122d0*/  BSYNC B2 ;  /* 0x0000000000027941 */ /* 0x000fea0003800000 */
.L_x_9135:
        /* <DEDUP_REMOVED lines=16> */
.L_x_9141:
[----:B------:R-:W-:Y:S05]  /*123e0*/  BSYNC B3 ;  /* 0x0000000000037941 */ /* 0x000fea0003800000 */
.L_x_9140:
        /* <DEDUP_REMOVED lines=44> */
.L_x_9139:
[----:B------:R-:W-:Y:S05]  /*126b0*/  BSYNC B2 ;  /* 0x0000000000027941 */ /* 0x000fea0003800000 */
.L_x_9138:
        /* <DEDUP_REMOVED lines=12> */
.L_x_9142:
        /* <DEDUP_REMOVED lines=12> */
.L_x_9145:
[----:B------:R-:W-:-:S07]  /*12840*/  IMAD.MOV.U32 R201, RZ, RZ, R152 ;  /* 0x000000ffffc97224 */ /* 0x000fce00078e0098 */
.L_x_9146:
[----:B------:R-:W-:Y:S05]  /*12850*/  BSYNC B2 ;  /* 0x0000000000027941 */ /* 0x000fea0003800000 */
.L_x_9144:
        /* <DEDUP_REMOVED lines=16> */
.L_x_9150:
[----:B------:R-:W-:Y:S05]  /*12960*/  BSYNC B3 ;  /* 0x0000000000037941 */ /* 0x000fea0003800000 */
.L_x_9149:
        /* <DEDUP_REMOVED lines=44> */
.L_x_9148:
[----:B------:R-:W-:Y:S05]  /*12c30*/  BSYNC B2 ;  /* 0x0000000000027941 */ /* 0x000fea0003800000 */
.L_x_9147:
        /* <DEDUP_REMOVED lines=10> */
.L_x_9143:
        /* <DEDUP_REMOVED lines=51> */
.L_x_9151:
[----:B------:R-:W-:-:S07]  /*13010*/  VIADD R202, R202, 0x20 ;  /* 0x00000020caca7836 */ /* 0x000fce0000000000 */
.L_x_9022:
[----:B------:R-:W-:Y:S05]  /*13020*/  BSYNC B1 ;  /* 0x0000000000017941 */ /* 0x000fea0003800000 */
.L_x_9021:
        /* <DEDUP_REMOVED lines=30> */
.L_x_9155:
[----:B------:R-:W-:-:S07]  /*13210*/  MOV R102, R152 ;  /* 0x0000009800667202 */ /* 0x000fce0000000f00 */
.L_x_9156:
[----:B------:R-:W-:Y:S05]  /*13220*/  BSYNC B2 ;  /* 0x0000000000027941 */ /* 0x000fea0003800000 */
.L_x_9154:
        /* <DEDUP_REMOVED lines=16> */
.L_x_9160:
[----:B------:R-:W-:Y:S05]  /*13330*/  BSYNC B3 ;  /* 0x0000000000037941 */ /* 0x000fea0003800000 */
.L_x_9159:
        /* <DEDUP_REMOVED lines=44> */
.L_x_9158:
[----:B------:R-:W-:Y:S05]  /*13600*/  BSYNC B2 ;  /* 0x0000000000027941 */ /* 0x000fea0003800000 */
.L_x_9157:
        /* <DEDUP_REMOVED lines=20> */
.L_x_9161:
        /* <DEDUP_REMOVED lines=12> */
.L_x_9164:
[----:B------:R-:W-:-:S07]  /*13810*/  IMAD.MOV.U32 R89, RZ, RZ, R152 ;  /* 0x000000ffff597224 */ /* 0x000fce00078e0098 */
.L_x_9165:
[----:B------:R-:W-:Y:S05]  /*13820*/  BSYNC B2 ;  /* 0x0000000000027941 */ /* 0x000fea0003800000 */
.L_x_9163:
        /* <DEDUP_REMOVED lines=16> */
.L_x_9169:
[----:B------:R-:W-:Y:S05]  /*13930*/  BSYNC B3 ;  /* 0x0000000000037941 */ /* 0x000fea0003800000 */
.L_x_9168:
        /* <DEDUP_REMOVED lines=44> */
.L_x_9167:
[----:B------:R-:W-:Y:S05]  /*13c00*/  BSYNC B2 ;  /* 0x0000000000027941 */ /* 0x000fea0003800000 */
.L_x_9166:
        /* <DEDUP_REMOVED lines=9> */
.L_x_9162:
        /* <DEDUP_REMOVED lines=12> */
.L_x_9171:
[----:B------:R-:W-:-:S07]  /*13d60*/  IMAD.MOV.U32 R89, RZ, RZ, R152 ;  /* 0x000000ffff597224 */ /* 0x000fce00078e0098 */
.L_x_9172:
[----:B------:R-:W-:Y:S05]  /*13d70*/  BSYNC B2 ;  /* 0x0000000000027941 */ /* 0x000fea0003800000 */
.L_x_9170:
        /* <DEDUP_REMOVED lines=16> */
.L_x_9176:
[----:B------:R-:W-:Y:S05]  /*13e80*/  BSYNC B3 ;  /* 0x0000000000037941 */ /* 0x000fea0003800000 */
.L_x_9175:
        /* <DEDUP_REMOVED lines=44> */
.L_x_9174:
[----:B------:R-:W-:Y:S05]  /*14150*/  BSYNC B2 ;  /* 0x0000000000027941 */ /* 0x000fea0003800000 */
.L_x_9173:
        /* <DEDUP_REMOVED lines=14> */
.L_x_9177:
        /* <DEDUP_REMOVED lines=12> */
.L_x_9180:
[----:B------:R-:W-:-:S07]  /*14300*/  IMAD.MOV.U32 R92, RZ, RZ, R152 ;  /* 0x000000ffff5c7224 */ /* 0x000fce00078e0098 */
.L_x_9181:
[----:B------:R-:W-:Y:S05]  /*14310*/  BSYNC B2 ;  /* 0x0000000000027941 */ /* 0x000fea0003800000 */
.L_x_9179:
        /* <DEDUP_REMOVED lines=16> */
.L_x_9185:
[----:B------:R-:W-:Y:S05]  /*14420*/  BSYNC B3 ;  /* 0x0000000000037941 */ /* 0x000fea0003800000 */
.L_x_9184:
        /* <DEDUP_REMOVED lines=44> */
.L_x_9183:
[----:B------:R-:W-:Y:S05]  /*146f0*/  BSYNC B2 ;  /* 0x0000000000027941 */ /* 0x000fea0003800000 */
.L_x_9182:
        /* <DEDUP_REMOVED lines=10> */
.L_x_9178:
        /* <DEDUP_REMOVED lines=12> */
.L_x_9187:
[----:B------:R-:W-:-:S07]  /*14860*/  MOV R92, R152 ;  /* 0x00000098005c7202 */ /* 0x000fce0000000f00 */
.L_x_9188:
[----:B------:R-:W-:Y:S05]  /*14870*/  BSYNC B2 ;  /* 0x0000000000027941 */ /* 0x000fea0003800000 */
.L_x_9186:
        /* <DEDUP_REMOVED lines=16> */
.L_x_9192:
[----:B------:R-:W-:Y:S05]  /*14980*/  BSYNC B3 ;  /* 0x0000000000037941 */ /* 0x000fea0003800000 */
.L_x_9191:
        /* <DEDUP_REMOVED lines=44> */
.L_x_9190:
[----:B------:R-:W-:Y:S05]  /*14c50*/  BSYNC B2 ;  /* 0x0000000000027941 */ /* 0x000fea0003800000 */
.L_x_9189:
        /* <DEDUP_REMOVED lines=15> */
.L_x_9193:
        /* <DEDUP_REMOVED lines=12> */
.L_x_9196:
[----:B------:R-:W-:-:S07]  /*14e10*/  MOV R102, R152 ;  /* 0x0000009800667202 */ /* 0x000fce0000000f00 */
.L_x_9197:
[----:B------:R-:W-:Y:S05]  /*14e20*/  BSYNC B2 ;  /* 0x0000000000027941 */ /* 0x000fea0003800000 */
.L_x_9195:
        /* <DEDUP_REMOVED lines=16> */
.L_x_9201:
[----:B------:R-:W-:Y:S05]  /*14f30*/  BSYNC B3 ;  /* 0x0000000000037941 */ /* 0x000fea0003800000 */
.L_x_9200:
        /* <DEDUP_REMOVED lines=44> */
.L_x_9199:
[----:B------:R-:W-:Y:S05]  /*15200*/  BSYNC B2 ;  /* 0x0000000000027941 */ /* 0x000fea0003800000 */
.L_x_9198:
        /* <DEDUP_REMOVED lines=9> */
.L_x_9194:
        /* <DEDUP_REMOVED lines=12> */
.L_x_9203:
[----:B------:R-:W-:-:S07]  /*15360*/  IMAD.MOV.U32 R102, RZ, RZ, R152 ;  /* 0x000000ffff667224 */ /* 0x000fce00078e0098 */
.L_x_9204:
[----:B------:R-:W-:Y:S05]  /*15370*/  BSYNC B2 ;  /* 0x0000000000027941 */ /* 0x000fea0003800000 */
.L_x_9202:
        /* <DEDUP_REMOVED lines=16> */
.L_x_9208:
[----:B------:R-:W-:Y:S05]  /*15480*/  BSYNC B3 ;  /* 0x0000000000037941 */ /* 0x000fea0003800000 */
.L_x_9207:
        /* <DEDUP_REMOVED lines=44> */
.L_x_9206:
[----:B------:R-:W-:Y:S05]  /*15750*/  BSYNC B2 ;  /* 0x0000000000027941 */ /* 0x000fea0003800000 */
.L_x_9205:
        /* <DEDUP_REMOVED lines=14> */
.L_x_9209:
        /* <DEDUP_REMOVED lines=12> */
.L_x_9212:
[----:B------:R-:W-:-:S07]  /*15900*/  IMAD.MOV.U32 R102, RZ, RZ, R152 ;  /* 0x000000ffff667224 */ /* 0x000fce00078e0098 */
.L_x_9213:
[----:B------:R-:W-:Y:S05]  /*15910*/  BSYNC B2 ;  /* 0x0000000000027941 */ /* 0x000fea0003800000 */
.L_x_9211:
        /* <DEDUP_REMOVED lines=16> */
.L_x_9217:
[----:B------:R-:W-:Y:S05]  /*15a20*/  BSYNC B3 ;  /* 0x0000000000037941 */ /* 0x000fea0003800000 */
.L_x_9216:
        /* <DEDUP_REMOVED lines=44> */
.L_x_9215:
[----:B------:R-:W-:Y:S05]  /*15cf0*/  BSYNC B2 ;  /* 0x0000000000027941 */ /* 0x000fea0003800000 */
.L_x_9214:
        /* <DEDUP_REMOVED lines=10> */
.L_x_9210:
        /* <DEDUP_REMOVED lines=12> */
.L_x_9219:
[----:B------:R-:W-:-:S07]  /*15e60*/  IMAD.MOV.U32 R102, RZ, RZ, R152 ;  /* 0x000000ffff667224 */ /* 0x000fce00078e0098 */
.L_x_9220:
[----:B------:R-:W-:Y:S05]  /*15e70*/  BSYNC B2 ;  /* 0x0000000000027941 */ /* 0x000fea0003800000 */
.L_x_9218:
        /* <DEDUP_REMOVED lines=16> */
.L_x_9224:
[----:B------:R-:W-:Y:S05]  /*15f80*/  BSYNC B3 ;  /* 0x0000000000037941 */ /* 0x000fea0003800000 */
.L_x_9223:
        /* <DEDUP_REMOVED lines=44> */
.L_x_9222:
[----:B------:R-:W-:Y:S05]  /*16250*/  BSYNC B2 ;  /* 0x0000000000027941 */ /* 0x000fea0003800000 */
.L_x_9221:
        /* <DEDUP_REMOVED lines=15> */
.L_x_9225:
        /* <DEDUP_REMOVED lines=12> */
.L_x_9228:
[----:B------:R-:W-:-:S07]  /*16410*/  IMAD.MOV.U32 R93, RZ, RZ, R152 ;  /* 0x000000ffff5d7224 */ /* 0x000fce00078e0098 */
.L_x_9229:
[----:B------:R-:W-:Y:S05]  /*16420*/  BSYNC B2 ;  /* 0x0000000000027941 */ /* 0x000fea0003800000 */
.L_x_9227:
        /* <DEDUP_REMOVED lines=16> */
.L_x_9233:
[----:B------:R-:W-:Y:S05]  /*16530*/  BSYNC B3 ;  /* 0x0000000000037941 */ /* 0x000fea0003800000 */
.L_x_9232:
        /* <DEDUP_REMOVED lines=44> */
.L_x_9231:
[----:B------:R-:W-:Y:S05]  /*16800*/  BSYNC B2 ;  /* 0x0000000000027941 */ /* 0x000fea0003800000 */
.L_x_9230:
        /* <DEDUP_REMOVED lines=9> */
.L_x_9226:
        /* <DEDUP_REMOVED lines=12> */
.L_x_9235:
[----:B------:R-:W-:-:S07]  /*16960*/  MOV R93, R152 ;  /* 0x00000098005d7202 */ /* 0x000fce0000000f00 */
.L_x_9236:
[----:B------:R-:W-:Y:S05]  /*16970*/  BSYNC B2 ;  /* 0x0000000000027941 */ /* 0x000fea0003800000 */
.L_x_9234:
        /* <DEDUP_REMOVED lines=16> */
.L_x_9240:
[----:B------:R-:W-:Y:S05]  /*16a80*/  BSYNC B3 ;  /* 0x0000000000037941 */ /* 0x000fea0003800000 */
.L_x_9239:
        /* <DEDUP_REMOVED lines=44> */
.L_x_9238:
[----:B------:R-:W-:Y:S05]  /*16d50*/  BSYNC B2 ;  /* 0x0000000000027941 */ /* 0x000fea0003800000 */
.L_x_9237:
        /* <DEDUP_REMOVED lines=12> */
.L_x_9241:
        /* <DEDUP_REMOVED lines=12> */
.L_x_9244:
[----:B------:R-:W-:-:S07]  /*16ee0*/  MOV R94, R152 ;  /* 0x00000098005e7202 */ /* 0x000fce0000000f00 */
.L_x_9245:
[----:B------:R-:W-:Y:S05]  /*16ef0*/  BSYNC B2 ;  /* 0x0000000000027941 */ /* 0x000fea0003800000 */
.L_x_9243:
        /* <DEDUP_REMOVED lines=16> */
.L_x_9249:
[----:B------:R-:W-:Y:S05]  /*17000*/  BSYNC B3 ;  /* 0x0000000000037941 */ /* 0x000fea0003800000 */
.L_x_9248:
        /* <DEDUP_REMOVED lines=44> */
.L_x_9247:
[----:B------:R-:W-:Y:S05]  /*172d0*/  BSYNC B2 ;  /* 0x0000000000027941 */ /* 0x000fea0003800000 */
.L_x_9246:
        /* <DEDUP_REMOVED lines=10> */
.L_x_9242:
        /* <DEDUP_REMOVED lines=12> */
.L_x_9251:
[----:B------:R-:W-:-:S07]  /*17440*/  IMAD.MOV.U32 R94, RZ, RZ, R152 ;  /* 0x000000ffff5e7224 */ /* 0x000fce00078e0098 */
.L_x_9252:
[----:B------:R-:W-:Y:S05]  /*17450*/  BSYNC B2 ;  /* 0x0000000000027941 */ /* 0x000fea0003800000 */
.L_x_9250:
        /* <DEDUP_REMOVED lines=16> */
.L_x_9256:
[----:B------:R-:W-:Y:S05]  /*17560*/  BSYNC B3 ;  /* 0x0000000000037941 */ /* 0x000fea0003800000 */
.L_x_9255:
        /* <DEDUP_REMOVED lines=44> */
.L_x_9254:
[----:B------:R-:W-:Y:S05]  /*17830*/  BSYNC B2 ;  /* 0x0000000000027941 */ /* 0x000fea0003800000 */
.L_x_9253:
        /* <DEDUP_REMOVED lines=13> */
.L_x_9257:
        /* <DEDUP_REMOVED lines=12> */
.L_x_9260:
[----:B------:R-:W-:-:S07]  /*179d0*/  IMAD.MOV.U32 R126, RZ, RZ, R152 ;  /* 0x000000ffff7e7224 */ /* 0x000fce00078e0098 */
.L_x_9261:
[----:B------:R-:W-:Y:S05]  /*179e0*/  BSYNC B2 ;  /* 0x0000000000027941 */ /* 0x000fea0003800000 */
.L_x_9259:
        /* <DEDUP_REMOVED lines=16> */
.L_x_9265:
[----:B------:R-:W-:Y:S05]  /*17af0*/  BSYNC B3 ;  /* 0x0000000000037941 */ /* 0x000fea0003800000 */
.L_x_9264:
        /* <DEDUP_REMOVED lines=44> */
.L_x_9263:
[----:B------:R-:W-:Y:S05]  /*17dc0*/  BSYNC B2 ;  /* 0x0000000000027941 */ /* 0x000fea0003800000 */
.L_x_9262:
        /* <DEDUP_REMOVED lines=9> */
.L_x_9258:
        /* <DEDUP_REMOVED lines=12> */
.L_x_9267:
[----:B------:R-:W-:-:S07]  /*17f20*/  IMAD.MOV.U32 R126, RZ, RZ, R152 ;  /* 0x000000ffff7e7224 */ /* 0x000fce00078e0098 */
.L_x_9268:
[----:B------:R-:W-:Y:S05]  /*17f30*/  BSYNC B2 ;  /* 0x0000000000027941 */ /* 0x000fea0003800000 */
.L_x_9266:
        /* <DEDUP_REMOVED lines=16> */
.L_x_9272:
[----:B------:R-:W-:Y:S05]  /*18040*/  BSYNC B3 ;  /* 0x0000000000037941 */ /* 0x000fea0003800000 */
.L_x_9271:
        /* <DEDUP_REMOVED lines=44> */
.L_x_9270:
[----:B------:R-:W-:Y:S05]  /*18310*/  BSYNC B2 ;  /* 0x0000000000027941 */ /* 0x000fea0003800000 */
.L_x_9269:
        /* <DEDUP_REMOVED lines=12> */
.L_x_9273:
        /* <DEDUP_REMOVED lines=12> */
.L_x_9276:
[----:B------:R-:W-:-:S07]  /*184a0*/  IMAD.MOV.U32 R201, RZ, RZ, R152 ;  /* 0x000000ffffc97224 */ /* 0x000fce00078e0098 */
.L_x_9277:
[----:B------:R-:W-:Y:S05]  /*184b0*/  BSYNC B2 ;  /* 0x0000000000027941 */ /* 0x000fea0003800000 */
.L_x_9275:
        /* <DEDUP_REMOVED lines=16> */
.L_x_9281:
[----:B------:R-:W-:Y:S05]  /*185c0*/  BSYNC B3 ;  /* 0x0000000000037941 */ /* 0x000fea0003800000 */
.L_x_9280:
        /* <DEDUP_REMOVED lines=44> */
.L_x_9279:
[----:B------:R-:W-:Y:S05]  /*18890*/  BSYNC B2 ;  /* 0x0000000000027941 */ /* 0x000fea0003800000 */
.L_x_9278:
        /* <DEDUP_REMOVED lines=10> */
.L_x_9274:
        /* <DEDUP_REMOVED lines=18> */
[----:B------:R-:W-:Y:S02]  /*18a60*/  LEA R102, P1, R202, UR30, 0x5 ;  /* 0x0000001eca667c11 */ /* 0x000fe4000f8228ff */
[----:B------:R-:W-:Y:S02]  /*18a70*/  SHF.R.U32.HI R205, RZ, 0x1d, R202 ;  /* 0x0000001dffcd7819 */ /* 0x000fe400000116ca */
        /* <DEDUP_REMOVED lines=31> */
.L_x_9153:
[----:B------:R-:W-:Y:S05]  /*18c70*/  BSYNC B1 ;  /* 0x0000000000017941 */ /* 0x000fea0003800000 */
.L_x_9152:
        /* <DEDUP_REMOVED lines=126> */
.L_x_9303:
        /* <DEDUP_REMOVED lines=17> */
[----:B------:R-:W1:Y:S01]  /*19570*/  LDC.64 R204, c[0x0][0x2b8] ;  /* 0x0000ae00ffcc7b82 */ /* 0x000e620000000a00 */
[--C-:B0-----:R-:W-:Y:S01]  /*19580*/  FADD.FTZ R97, R64, -R208.reuse ;  /* 0x800000d040617221 */ /* 0x101fe20000010000 */
[--C-:B------:R-:W-:Y:S01]  /*19590*/  FADD.FTZ R101, R65, -R208.reuse ;  /* 0x800000d041657221 */ /* 0x100fe20000010000 */
[--C-:B------:R-:W-:Y:S01]  /*195a0*/  FADD.FTZ R103, R66, -R208.reuse ;  /* 0x800000d042677221 */ /* 0x100fe20000010000 */
[--C-:B------:R-:W-:Y:S01]  /*195b0*/  FADD.FTZ R209, R67, -R208.reuse ;  /* 0x800000d043d17221 */ /* 0x100fe20000010000 */
[--C-:B------:R-:W-:Y:S01]  /*195c0*/  FADD.FTZ R211, R68, -R208.reuse ;  /* 0x800000d044d37221 */ /* 0x100fe20000010000 */
[----:B------:R-:W-:Y:S01]  /*195d0*/  FADD.FTZ R213, R69, -R208 ;  /* 0x800000d045d57221 */ /* 0x000fe20000010000 */
[C---:B------:R-:W-:Y:S01]  /*195e0*/  FMUL.FTZ R99, R206.reuse, R97 ;  /* 0x00000061ce637220 */ /* 0x040fe20000410000 */
[----:B------:R-:W0:Y:S01]  /*195f0*/  LDC.64 R202, c[0x0][0x2c0] ;  /* 0x0000b000ffca7b82 */ /* 0x000e220000000a00 */
        /* <DEDUP_REMOVED lines=38> */
.L_x_9284:
[----:B------:R-:W-:Y:S05]  /*19860*/  BSYNC B1 ;  /* 0x0000000000017941 */ /* 0x000fea0003800000 */
.L_x_9283:
[----:B------:R-:W-:Y:S01]  /*19870*/  LOP3.LUT P0, RZ, R111, 0x100, RZ, 0xc0, !PT ;  /* 0x000001006fff7812 */ /* 0x000fe2000780c0ff */
[----:B------:R-:W-:-:S12]  /*19880*/  BSSY B1, `(.L_x_9285) ;  /* 0x0000031000017945 */ /* 0x000fd80003800000 */
[----:B------:R-:W-:Y:S05]  /*19890*/  @!P0 BRA `(.L_x_9286) ;  /* 0x0000000000bc8947 */ /* 0x000fea0003800000 */
[----:B-1----:R-:W1:Y:S01]  /*198a0*/  LDC.64 R204, c[0x0][0x2b8] ;  /* 0x0000ae00ffcc7b82 */ /* 0x002e620000000a00 */
        /* <DEDUP_REMOVED lines=46> */
.L_x_9286:
[----:B------:R-:W-:Y:S05]  /*19b90*/  BSYNC B1 ;  /* 0x0000000000017941 */ /* 0x000fea0003800000 */
.L_x_9285:
[----:B------:R-:W-:Y:S01]  /*19ba0*/  LOP3.LUT P0, RZ, R111, 0x80, RZ, 0xc0, !PT ;  /* 0x000000806fff7812 */ /* 0x000fe2000780c0ff */
[----:B------:R-:W-:-:S12]  /*19bb0*/  BSSY B1, `(.L_x_9287) ;  /* 0x0000031000017945 */ /* 0x000fd80003800000 */
[----:B------:R-:W-:Y:S05]  /*19bc0*/  @!P0 BRA `(.L_x_9288) ;  /* 0x0000000000bc8947 */ /* 0x000fea0003800000 */
[----:B-12---:R-:W1:Y:S01]  /*19bd0*/  LDC.64 R204, c[0x0][0x2b8] ;  /* 0x0000ae00ffcc7b82 */ /* 0x006e620000000a00 */
        /* <DEDUP_REMOVED lines=46> */
.L_x_9288:
[----:B------:R-:W-:Y:S05]  /*19ec0*/  BSYNC B1 ;  /* 0x0000000000017941 */ /* 0x000fea0003800000 */
.L_x_9287:
        /* <DEDUP_REMOVED lines=12> */
[----:B------:R-:W-:Y:S01]  /*19f90*/  FMUL.FTZ R101, R206, R101 ;  /* 0x00000065ce657220 */ /* 0x000fe20000410000 */
[--C-:B------:R-:W-:Y:S01]  /*19fa0*/  FADD.FTZ R215, R94, -R208.reuse ;  /* 0x800000d05ed77221 */ /* 0x100fe20000010000 */
[C---:B------:R-:W-:Y:S01]  /*19fb0*/  FMUL.FTZ R103, R206.reuse, R103 ;  /* 0x00000067ce677220 */ /* 0x040fe20000410000 */
[C---:B------:R-:W-:Y:S01]  /*19fc0*/  FMUL.FTZ R209, R206.reuse, R209 ;  /* 0x000000d1ced17220 */ /* 0x040fe20000410000 */
[C---:B------:R-:W-:Y:S01]  /*19fd0*/  FMUL.FTZ R102, R206.reuse, R211 ;  /* 0x000000d3ce667220 */ /* 0x040fe20000410000 */
[----:B------:R-:W-:Y:S01]  /*19fe0*/  FMUL.FTZ R213, R206, R213 ;  /* 0x000000d5ced57220 */ /* 0x000fe20000410000 */
[----:B------:R-:W-:Y:S01]  /*19ff0*/  FADD.FTZ R217, R95, -R208 ;  /* 0x800000d05fd97221 */ /* 0x000fe20000010000 */
[----:B------:R-:W-:Y:S01]  /*1a000*/  FFMA.FTZ R96, R4, R99, R113 ;  /* 0x0000006304607223 */ /* 0x000fe20000010071 */
[----:B------:R-:W-:Y:S01]  /*1a010*/  FFMA.FTZ R97, R177, R101, R180 ;  /* 0x00000065b1617223 */ /* 0x000fe200000100b4 */
[----:B------:R-:W-:Y:S01]  /*1a020*/  FMUL.FTZ R208, R206, R215 ;  /* 0x000000d7ced07220 */ /* 0x000fe20000410000 */
[----:B------:R-:W-:Y:S01]  /*1a030*/  FFMA.FTZ R98, R3, R103, R112 ;  /* 0x0000006703627223 */ /* 0x000fe20000010070 */
[----:B------:R-:W-:Y:S01]  /*1a040*/  FFMA.FTZ R211, R181, R209, R184 ;  /* 0x000000d1b5d37223 */ /* 0x000fe200000100b8 */
[----:B------:R-:W-:Y:S01]  /*1a050*/  FFMA.FTZ R100, R2, R102, R115 ;  /* 0x0000006602647223 */ /* 0x000fe20000010073 */
[----:B------:R-:W-:Y:S01]  /*1a060*/  FFMA.FTZ R215, R185, R213, R188 ;  /* 0x000000d5b9d77223 */ /* 0x000fe200000100bc */
[----:B------:R-:W-:Y:S01]  /*1a070*/  F2FP.BF16.F32.PACK_AB R96, R97, R96 ;  /* 0x000000606160723e */ /* 0x000fe200000010ff */
[----:B------:R-:W-:Y:S01]  /*1a080*/  FMUL.FTZ R217, R206, R217 ;  /* 0x000000d9ced97220 */ /* 0x000fe20000410000 */
        /* <DEDUP_REMOVED lines=10> */
[----:B0-----:R-:W-:-:S04]  /*1a130*/  IMAD.WIDE.U32 R204, R207, 0x10, R204 ;  /* 0x00000010cfcc7825 */ /* 0x001fc800078e00cc */
[----:B------:R-:W-:Y:S01]  /*1a140*/  FFMA.FTZ R213, R187, R213, R190 ;  /* 0x000000d5bbd57223 */ /* 0x000fe200000100be */
        /* <DEDUP_REMOVED lines=9> */
.L_x_9290:
[----:B------:R-:W-:Y:S05]  /*1a1e0*/  BSYNC B1 ;  /* 0x0000000000017941 */ /* 0x000fea0003800000 */
.L_x_9289:
[----:B01234-:R-:W0:Y:S02]  /*1a1f0*/  LDC.64 R96, c[0x0][0x210] ;  /* 0x00008400ff607b82 */ /* 0x01fe240000000a00 */
[----:B0-----:R-:W-:-:S05]  /*1a200*/  IMAD R105, R96, 0x4, R105 ;  /* 0x0000000460697824 */ /* 0x001fca00078e0269 */
[----:B------:R-:W-:-:S13]  /*1a210*/  ISETP.GE.AND P0, PT, R105, R97, PT ;  /* 0x000000616900720c */ /* 0x000fda0003f06270 */
[----:B------:R-:W-:Y:S05]  /*1a220*/  @!P0 BRA `(.L_x_9291) ;  /* 0xfffffe7800248947 */ /* 0x000fea000383ffff */
[----:B------:R-:W-:Y:S05]  /*1a230*/  BSYNC B0 ;  /* 0x0000000000007941 */ /* 0x000fea0003800000 */
.L_x_8758:
[----:B------:R-:W-:Y:S05]  /*1a240*/  EXIT ;  /* 0x000000000000794d */ /* 0x000fea0003800000 */
.L_x_9282:
        /* <DEDUP_REMOVED lines=8> */
.L_x_9293:
[----:B------:R-:W-:Y:S05]  /*1a2d0*/  BSYNC B1 ;  /* 0x0000000000017941 */ /* 0x000fea0003800000 */
.L_x_9292:
[----:B------:R-:W-:Y:S01]  /*1a2e0*/  MOV R96, R203 ;  /* 0x000000cb00607202 */ /* 0x000fe20000000f00 */
[----:B------:R-:W-:Y:S01]  /*1a2f0*/  HFMA2.MMA R209, -RZ, RZ, 0, 1.847743988037109375e-06 ;  /* 0x0000001fffd17435 */ /* 0x000fe200000001ff */
[----:B------:R-:W-:Y:S01]  /*1a300*/  IMAD.MOV.U32 R204, RZ, RZ, 0x2 ;  /* 0x00000002ffcc7424 */ /* 0x000fe200078e00ff */
[----:B------:R-:W0:Y:S01]  /*1a310*/  LDC R100, c[0x0][0x290] ;  /* 0x0000a400ff647b82 */ /* 0x000e220000000800 */
[----:B------:R-:W-:Y:S02]  /*1a320*/  IMAD.MOV.U32 R202, RZ, RZ, -0x1 ;  /* 0xffffffffffca7424 */ /* 0x000fe400078e00ff */
[----:B------:R-:W-:-:S04]  /*1a330*/  FADD.FTZ R98, R97, R96 ;  /* 0x0000006061627221 */ /* 0x000fc80000010000 */
[----:B------:R-:W-:-:S07]  /*1a340*/  IMAD.MOV.U32 R205, RZ, RZ, R98 ;  /* 0x000000ffffcd7224 */ /* 0x000fce00078e0062 */
[----:B0-----:R-:W-:Y:S05]  /*1a350*/  WARPSYNC.COLLECTIVE R202, `(.L_x_9294) ;  /* 0x00000000ca087348 */ /* 0x001fea0003c00000 */
[----:B------:R1:W2:Y:S02]  /*1a360*/  SHFL.BFLY P4, R203, R205, R204, R209 ;  /* 0x0c0000cccdcb7389 */ /* 0x0002a400000800d1 */
[----:B012---:R-:W-:Y:S01]  /*1a370*/  ENDCOLLECTIVE ;  /* 0x000000000000791b */ /* 0x007fe20003800000 */
.L_x_9294:
[----:B------:R-:W-:Y:S02]  /*1a380*/  IMAD.MOV.U32 R204, RZ, RZ, 0x4 ;  /* 0x00000004ffcc7424 */ /* 0x000fe400078e00ff */
[----:B------:R-:W-:-:S04]  /*1a390*/  IMAD.MOV.U32 R99, RZ, RZ, R203 ;  /* 0x000000ffff637224 */ /* 0x000fc800078e00cb */
[----:B------:R-:W-:-:S05]  /*1a3a0*/  FADD.FTZ R99, R98, R99 ;  /* 0x0000006362637221 */ /* 0x000fca0000010000 */
[----:B------:R-:W-:-:S07]  /*1a3b0*/  MOV R205, R99 ;  /* 0x0000006300cd7202 */ /* 0x000fce0000000f00 */
[----:B------:R-:W-:Y:S05]  /*1a3c0*/  WARPSYNC.COLLECTIVE R202, `(.L_x_9295) ;  /* 0x00000000ca087348 */ /* 0x000fea0003c00000 */
[----:B------:R0:W1:Y:S02]  /*1a3d0*/  SHFL.BFLY P4, R203, R205, R204, R209 ;  /* 0x0c0000cccdcb7389 */ /* 0x00006400000800d1 */
[----:B01----:R-:W-:Y:S01]  /*1a3e0*/  ENDCOLLECTIVE ;  /* 0x000000000000791b */ /* 0x003fe20003800000 */
.L_x_9295:
[----:B------:R-:W-:Y:S02]  /*1a3f0*/  IMAD.MOV.U32 R204, RZ, RZ, 0x8 ;  /* 0x00000008ffcc7424 */ /* 0x000fe400078e00ff */
[----:B------:R-:W-:-:S04]  /*1a400*/  IMAD.MOV.U32 R96, RZ, RZ, R203 ;  /* 0x000000ffff607224 */ /* 0x000fc800078e00cb */
[----:B------:R-:W-:-:S05]  /*1a410*/  FADD.FTZ R102, R99, R96 ;  /* 0x0000006063667221 */ /* 0x000fca0000010000 */
[----:B------:R-:W-:-:S07]  /*1a420*/  MOV R205, R102 ;  /* 0x0000006600cd7202 */ /* 0x000fce0000000f00 */
[----:B------:R-:W-:Y:S05]  /*1a430*/  WARPSYNC.COLLECTIVE R202, `(.L_x_9296) ;  /* 0x00000000ca087348 */ /* 0x000fea0003c00000 */
[----:B------:R0:W1:Y:S02]  /*1a440*/  SHFL.BFLY P4, R203, R205, R204, R209 ;  /* 0x0c0000cccdcb7389 */ /* 0x00006400000800d1 */
[----:B01----:R-:W-:Y:S01]  /*1a450*/  ENDCOLLECTIVE ;  /* 0x000000000000791b */ /* 0x003fe20003800000 */
.L_x_9296:
[----:B------:R-:W-:Y:S02]  /*1a460*/  IMAD.MOV.U32 R204, RZ, RZ, 0x10 ;  /* 0x00000010ffcc7424 */ /* 0x000fe400078e00ff */
[----:B------:R-:W-:-:S04]  /*1a470*/  IMAD.MOV.U32 R101, RZ, RZ, R203 ;  /* 0x000000ffff657224 */ /* 0x000fc800078e00cb */
[----:B------:R-:W-:-:S05]  /*1a480*/  FADD.FTZ R103, R102, R101 ;  /* 0x0000006566677221 */ /* 0x000fca0000010000 */
[----:B------:R-:W-:-:S07]  /*1a490*/  MOV R205, R103 ;  /* 0x0000006700cd7202 */ /* 0x000fce0000000f00 */
[----:B------:R-:W-:Y:S05]  /*1a4a0*/  WARPSYNC.COLLECTIVE R202, `(.L_x_9297) ;  /* 0x00000000ca087348 */ /* 0x000fea0003c00000 */
[----:B------:R0:W1:Y:S02]  /*1a4b0*/  SHFL.BFLY P4, R203, R205, R204, R209 ;  /* 0x0c0000cccdcb7389 */ /* 0x00006400000800d1 */
[----:B01----:R-:W-:Y:S01]  /*1a4c0*/  ENDCOLLECTIVE ;  /* 0x000000000000791b */ /* 0x003fe20003800000 */
.L_x_9297:
[----:B------:R-:W-:Y:S02]  /*1a4d0*/  IMAD.MOV.U32 R204, RZ, RZ, 0x1 ;  /* 0x00000001ffcc7424 */ /* 0x000fe400078e00ff */
[----:B------:R-:W-:-:S04]  /*1a4e0*/  IMAD.MOV.U32 R96, RZ, RZ, R203 ;  /* 0x000000ffff607224 */ /* 0x000fc800078e00cb */
        /* <DEDUP_REMOVED lines=71> */
.L_x_9298:
[----:B------:R-:W-:Y:S02]  /*1a960*/  IMAD.MOV.U32 R204, RZ, RZ, 0x2 ;  /* 0x00000002ffcc7424 */ /* 0x000fe400078e00ff */
[----:B------:R-:W-:-:S04]  /*1a970*/  IMAD.MOV.U32 R97, RZ, RZ, R203 ;  /* 0x000000ffff617224 */ /* 0x000fc800078e00cb */
[----:B------:R-:W-:-:S05]  /*1a980*/  FADD.FTZ R97, R96, R97 ;  /* 0x0000006160617221 */ /* 0x000fca0000010000 */
[----:B------:R-:W-:-:S07]  /*1a990*/  MOV R205, R97 ;  /* 0x0000006100cd7202 */ /* 0x000fce0000000f00 */
[----:B------:R-:W-:Y:S05]  /*1a9a0*/  WARPSYNC.COLLECTIVE R202, `(.L_x_9299) ;  /* 0x00000000ca087348 */ /* 0x000fea0003c00000 */
[----:B------:R0:W1:Y:S02]  /*1a9b0*/  SHFL.BFLY P4, R203, R205, R204, R209 ;  /* 0x0c0000cccdcb7389 */ /* 0x00006400000800d1 */
[----:B01----:R-:W-:Y:S01]  /*1a9c0*/  ENDCOLLECTIVE ;  /* 0x000000000000791b */ /* 0x003fe20003800000 */
.L_x_9299:
[----:B------:R-:W-:Y:S02]  /*1a9d0*/  IMAD.MOV.U32 R204, RZ, RZ, 0x4 ;  /* 0x00000004ffcc7424 */ /* 0x000fe400078e00ff */
[----:B------:R-:W-:-:S04]  /*1a9e0*/  IMAD.MOV.U32 R98, RZ, RZ, R203 ;  /* 0x000000ffff627224 */ /* 0x000fc800078e00cb */
[----:B------:R-:W-:-:S05]  /*1a9f0*/  FADD.FTZ R98, R97, R98 ;  /* 0x0000006261627221 */ /* 0x000fca0000010000 */
[----:B------:R-:W-:-:S07]  /*1aa00*/  MOV R205, R98 ;  /* 0x0000006200cd7202 */ /* 0x000fce0000000f00 */
[----:B------:R-:W-:Y:S05]  /*1aa10*/  WARPSYNC.COLLECTIVE R202, `(.L_x_9300) ;  /* 0x00000000ca087348 */ /* 0x000fea0003c00000 */
[----:B------:R0:W1:Y:S02]  /*1aa20*/  SHFL.BFLY P4, R203, R205, R204, R209 ;  /* 0x0c0000cccdcb7389 */ /* 0x00006400000800d1 */
[----:B01----:R-:W-:Y:S01]  /*1aa30*/  ENDCOLLECTIVE ;  /* 0x000000000000791b */ /* 0x003fe20003800000 */
.L_x_9300:
[----:B------:R-:W-:Y:S02]  /*1aa40*/  IMAD.MOV.U32 R204, RZ, RZ, 0x8 ;  /* 0x00000008ffcc7424 */ /* 0x000fe400078e00ff */
[----:B------:R-:W-:-:S04]  /*1aa50*/  IMAD.MOV.U32 R99, RZ, RZ, R203 ;  /* 0x000000ffff637224 */ /* 0x000fc800078e00cb */
[----:B------:R-:W-:-:S05]  /*1aa60*/  FADD.FTZ R99, R98, R99 ;  /* 0x0000006362637221 */ /* 0x000fca0000010000 */
[----:B------:R-:W-:-:S07]  /*1aa70*/  MOV R205, R99 ;  /* 0x0000006300cd7202 */ /* 0x000fce0000000f00 */
[----:B------:R-:W-:Y:S05]  /*1aa80*/  WARPSYNC.COLLECTIVE R202, `(.L_x_9301) ;  /* 0x00000000ca087348 */ /* 0x000fea0003c00000 */
[----:B------:R0:W1:Y:S02]  /*1aa90*/  SHFL.BFLY P4, R203, R205, R204, R209 ;  /* 0x0c0000cccdcb7389 */ /* 0x00006400000800d1 */
[----:B01----:R-:W-:Y:S01]  /*1aaa0*/  ENDCOLLECTIVE ;  /* 0x000000000000791b */ /* 0x003fe20003800000 */
.L_x_9301:
[----:B------:R-:W-:Y:S02]  /*1aab0*/  IMAD.MOV.U32 R204, RZ, RZ, 0x10 ;  /* 0x00000010ffcc7424 */ /* 0x000fe400078e00ff */
[----:B------:R-:W-:-:S04]  /*1aac0*/  IMAD.MOV.U32 R102, RZ, RZ, R203 ;  /* 0x000000ffff667224 */ /* 0x000fc800078e00cb */
[----:B------:R-:W-:-:S05]  /*1aad0*/  FADD.FTZ R102, R99, R102 ;  /* 0x0000006663667221 */ /* 0x000fca0000010000 */
[----:B------:R-:W-:-:S07]  /*1aae0*/  MOV R205, R102 ;  /* 0x0000006600cd7202 */ /* 0x000fce0000000f00 */
[----:B------:R-:W-:Y:S05]  /*1aaf0*/  WARPSYNC.COLLECTIVE R202, `(.L_x_9302) ;  /* 0x00000000ca087348 */ /* 0x000fea0003c00000 */
[----:B------:R0:W1:Y:S02]  /*1ab00*/  SHFL.BFLY P4, R203, R205, R204, R209 ;  /* 0x0c0000cccdcb7389 */ /* 0x00006400000800d1 */
[----:B01----:R-:W-:Y:S01]  /*1ab10*/  ENDCOLLECTIVE ;  /* 0x000000000000791b */ /* 0x003fe20003800000 */
.L_x_9302:
[----:B------:R-:W-:Y:S01]  /*1ab20*/  MOV R103, R203 ;  /* 0x000000cb00677202 */ /* 0x000fe20000000f00 */
[----:B------:R-:W-:Y:S06]  /*1ab30*/  BRA `(.L_x_9303) ;  /* 0xffffffe800487947 */ /* 0x000fec000383ffff */
.L_x_9304:
        /* <DEDUP_REMOVED lines=12> */
.L_x_27178:


//--------------------- .text._ZN10layer_norm31ln_parallel_residual_fwd_kernelINS_13Kernel_traitsI13__nv_bfloat16S2_fS2_fjLj1024ELj1ELj4ELj1ELj16ENS_18Kernel_traits_baseILj1024ES2_S2_fS2_fjLj128EEEEELb1ELb0ELb1EEEvNS_9FwdParamsE --------------------------
	.section	.text._ZN10layer_norm31ln_parallel_residual_fwd_kernelINS_13Kernel_traitsI13__nv_bfloat16S2_fS2_fjLj1024ELj1ELj4ELj1ELj16ENS_18Kernel_traits_baseILj1024ES2_S2_fS2_fjLj128EEEEELb1ELb0ELb1EEEvNS_9FwdParamsE,"ax",@progbits
	.align	128
        .global         _ZN10layer_norm31ln_parallel_residual_fwd_kernelINS_13Kernel_traitsI13__nv_bfloat16S2_fS2_fjLj1024ELj1ELj4ELj1ELj16ENS_18Kernel_traits_baseILj1024ES2_S2_fS2_fjLj128EEEEELb1ELb0ELb1EEEvNS_9FwdParamsE
        .type           _ZN10layer_norm31ln_parallel_residual_fwd_kernelINS_13Kernel_traitsI13__nv_bfloat16S2_fS2_fjLj1024ELj1ELj4ELj1ELj16ENS_18Kernel_traits_baseILj1024ES2_S2_fS2_fjLj128EEEEELb1ELb0ELb1EEEvNS_9FwdParamsE,@function
        .size           _ZN10layer_norm31ln_parallel_residual_fwd_kernelINS_13Kernel_traitsI13__nv_bfloat16S2_fS2_fjLj1024ELj1ELj4ELj1ELj16ENS_18Kernel_traits_baseILj1024ES2_S2_fS2_fjLj128EEEEELb1ELb0ELb1EEEvNS_9FwdParamsE,(.L_x_27179 - _ZN10layer_norm31ln_parallel_residual_fwd_kernelINS_13Kernel_traitsI13__nv_bfloat16S2_fS2_fjLj1024ELj1ELj4ELj1ELj16ENS_18Kernel_traits_baseILj1024ES2_S2_fS2_fjLj128EEEEELb1ELb0ELb1EEEvNS_9FwdParamsE)
        .other          _ZN10layer_norm31ln_parallel_residual_fwd_kernelINS_13Kernel_traitsI13__nv_bfloat16S2_fS2_fjLj1024ELj1ELj4ELj1ELj16ENS_18Kernel_traits_baseILj1024ES2_S2_fS2_fjLj128EEEEELb1ELb0ELb1EEEvNS_9FwdParamsE,@"STO_CUDA_ENTRY STV_DEFAULT"
_ZN10layer_norm31ln_parallel_residual_fwd_kernelINS_13Kernel_traitsI13__nv_bfloat16S2_fS2_fjLj1024ELj1ELj4ELj1ELj16ENS_18Kernel_traits_baseILj1024ES2_S2_fS2_fjLj128EEEEELb1ELb0ELb1EEEvNS_9FwdParamsE:
.text._ZN10layer_norm31ln_parallel_residual_fwd_kernelINS_13Kernel_traitsI13__nv_bfloat16S2_fS2_fjLj1024ELj1ELj4ELj1ELj16ENS_18Kernel_traits_baseILj1024ES2_S2_fS2_fjLj128EEEEELb1ELb0ELb1EEEvNS_9FwdParamsE:
        /* <DEDUP_REMOVED lines=133> */
[C---:B------:R-:W-:Y:S02]  /*0850*/  PRMT R135, R20.reuse, 0x7632, R135 ;  /* 0x0000763214877816 */ /* 0x040fe40000000087 */
[----:B------:R-:W-:Y:S02]  /*0860*/  PRMT R137, R21, 0x7632, R137 ;  /* 0x0000763215897816 */ /* 0x000fe40000000089 */
[----:B------:R-:W-:Y:S01]  /*0870*/  LOP3.LUT R182, R19, R18, R17, 0x96, !PT ;  /* 0x0000001213b67212 */ /* 0x000fe200078e9611 */
[----:B------:R-:W-:Y:S01]  /*0880*/  IMAD.U32 R18, R20, 0x10000, RZ ;  /* 0x0001000014127824 */ /* 0x000fe200078e00ff */
[----:B------:R-:W-:Y:S01]  /*0890*/  SHF.L.U32 R19, R21, 0x10, RZ ;  /* 0x0000001015137819 */ /* 0x000fe200000006ff */
[C---:B------:R-:W-:Y:S01]  /*08a0*/  IMAD.U32 R20, R22.reuse, 0x10000, RZ ;  /* 0x0001000016147824 */ /* 0x040fe200078e00ff */
[----:B------:R-:W-:Y:S01]  /*08b0*/  PRMT R139, R22, 0x7632, R139 ;  /* 0x00007632168b7816 */ /* 0x000fe2000000008b */
[C---:B------:R-:W-:Y:S01]  /*08c0*/  IMAD.U32 R21, R23.reuse, 0x10000, RZ ;  /* 0x0001000017157824 */ /* 0x040fe200078e00ff */
[----:B------:R-:W-:Y:S01]  /*08d0*/  PRMT R143, R23, 0x7632, R143 ;  /* 0x00007632178f7816 */ /* 0x000fe2000000008f */
[----:B------:R-:W-:Y:S01]  /*08e0*/  IMAD.U32 R23, R25, 0x10000, RZ ;  /* 0x0001000019177824 */ /* 0x000fe200078e00ff */
[C---:B------:R-:W-:Y:S01]  /*08f0*/  PRMT R145, R24.reuse, 0x7632, R145 ;  /* 0x0000763218917816 */ /* 0x040fe20000000091 */
[----:B------:R-:W-:Y:S01]  /*0900*/  IMAD.HI.U32 R49, R51, -0x326172a9, RZ ;  /* 0xcd9e8d5733317827 */ /* 0x000fe200078e00ff */
[----:B------:R-:W-:-:S02]  /*0910*/  SHF.L.U32 R22, R24, 0x10, RZ ;  /* 0x0000001018167819 */ /* 0x000fc400000006ff */
[----:B------:R-:W-:Y:S01]  /*0920*/  PRMT R147, R25, 0x7632, R147 ;  /* 0x0000763219937816 */ /* 0x000fe20000000093 */
[C---:B------:R-:W-:Y:S01]  /*0930*/  IMAD.U32 R24, R26.reuse, 0x10000, RZ ;  /* 0x000100001a187824 */ /* 0x040fe200078e00ff */
[----:B------:R-:W-:Y:S01]  /*0940*/  PRMT R149, R26, 0x7632, R149 ;  /* 0x000076321a957816 */ /* 0x000fe20000000095 */
[----:B------:R-:W-:Y:S01]  /*0950*/  IMAD.U32 R26, R28, 0x10000, RZ ;  /* 0x000100001c1a7824 */ /* 0x000fe200078e00ff */
[C---:B------:R-:W-:Y:S02]  /*0960*/  PRMT R151, R27.reuse, 0x7632, R151 ;  /* 0x000076321b977816 */ /* 0x040fe40000000097 */
[----:B------:R-:W-:Y:S01]  /*0970*/  SHF.L.U32 R25, R27, 0x10, RZ ;  /* 0x000000101b197819 */ /* 0x000fe200000006ff */
[----:B------:R-:W-:Y:S01]  /*0980*/  IMAD.U32 R27, R29, 0x10000, RZ ;  /* 0x000100001d1b7824 */ /* 0x000fe200078e00ff */
[----:B------:R-:W-:Y:S02]  /*0990*/  IADD3 R16, R140, -0xe443238, RZ ;  /* 0xf1bbcdc88c107810 */ /* 0x000fe40007ffe0ff */
[----:B------:R-:W-:-:S02]  /*09a0*/  PRMT R153, R28, 0x7632, R153 ;  /* 0x000076321c997816 */ /* 0x000fc40000000099 */
[----:B------:R-:W-:Y:S01]  /*09b0*/  PRMT R155, R29, 0x7632, R155 ;  /* 0x000076321d9b7816 */ /* 0x000fe2000000009b */
[C---:B------:R-:W-:Y:S01]  /*09c0*/  IMAD.U32 R29, R31.reuse, 0x10000, RZ ;  /* 0x000100001f1d7824 */ /* 0x040fe200078e00ff */
[C---:B------:R-:W-:Y:S02]  /*09d0*/  PRMT R157, R30.reuse, 0x7632, R157 ;  /* 0x000076321e9d7816 */ /* 0x040fe4000000009d */
[----:B------:R-:W-:Y:S01]  /*09e0*/  SHF.L.U32 R28, R30, 0x10, RZ ;  /* 0x000000101e1c7819 */ /* 0x000fe200000006ff */
[C---:B------:R-:W-:Y:S01]  /*09f0*/  IMAD.U32 R30, R32.reuse, 0x10000, RZ ;  /* 0x00010000201e7824 */ /* 0x040fe200078e00ff */
[----:B------:R-:W-:Y:S02]  /*0a00*/  PRMT R163, R31, 0x7632, R163 ;  /* 0x000076321fa37816 */ /* 0x000fe400000000a3 */
[----:B------:R-:W-:Y:S01]  /*0a10*/  PRMT R171, R32, 0x7632, R171 ;  /* 0x0000763220ab7816 */ /* 0x000fe200000000ab */
[----:B------:R-:W-:Y:S01]  /*0a20*/  IMAD.U32 R32, R34, 0x10000, RZ ;  /* 0x0001000022207824 */ /* 0x000fe200078e00ff */
[----:B------:R-:W-:-:S02]  /*0a30*/  PRMT R173, R33, 0x7632, R173 ;  /* 0x0000763221ad7816 */ /* 0x000fc400000000ad */
[----:B------:R-:W-:Y:S01]  /*0a40*/  SHF.L.U32 R31, R33, 0x10, RZ ;  /* 0x00000010211f7819 */ /* 0x000fe200000006ff */
[C---:B------:R-:W-:Y:S01]  /*0a50*/  IMAD.U32 R33, R35.reuse, 0x10000, RZ ;  /* 0x0001000023217824 */ /* 0x040fe200078e00ff */
[----:B------:R-:W-:Y:S02]  /*0a60*/  PRMT R175, R34, 0x7632, R175 ;  /* 0x0000763222af7816 */ /* 0x000fe400000000af */
[----:B------:R-:W-:Y:S01]  /*0a70*/  PRMT R177, R35, 0x7632, R177 ;  /* 0x0000763223b17816 */ /* 0x000fe200000000b1 */
[----:B------:R-:W-:Y:S01]  /*0a80*/  IMAD.U32 R35, R37, 0x10000, RZ ;  /* 0x0001000025237824 */ /* 0x000fe200078e00ff */
[----:B------:R-:W-:Y:S02]  /*0a90*/  LOP3.LUT R49, R49, R48, R16, 0x96, !PT ;  /* 0x0000003031317212 */ /* 0x000fe400078e9610 */
[C---:B------:R-:W-:Y:S02]  /*0aa0*/  PRMT R136, R36.reuse, 0x7632, R136 ;  /* 0x0000763224887816 */ /* 0x040fe40000000088 */
[----:B------:R-:W-:Y:S01]  /*0ab0*/  SHF.L.U32 R34, R36, 0x10, RZ ;  /* 0x0000001024227819 */ /* 0x000fe200000006ff */
[----:B------:R-:W-:Y:S01]  /*0ac0*/  IMAD.U32 R36, R38, 0x10000, RZ ;  /* 0x0001000026247824 */ /* 0x000fe200078e00ff */
        /* <DEDUP_REMOVED lines=11> */
[----:B------:R-:W-:Y:S01]  /*0b80*/  IMAD.U32 R42, R44, 0x10000, RZ ;  /* 0x000100002c2a7824 */ /* 0x000fe200078e00ff */
[----:B------:R-:W-:Y:S02]  /*0b90*/  PRMT R152, R43, 0x7632, R152 ;  /* 0x000076322b987816 */ /* 0x000fe40000000098 */
[C---:B------:R-:W-:Y:S02]  /*0ba0*/  PRMT R172, R124.reuse, 0x7632, R172 ;  /* 0x000076327cac7816 */ /* 0x040fe400000000ac */
[----:B------:R-:W-:Y:S01]  /*0bb0*/  SHF.L.U32 R122, R124, 0x10, RZ ;  /* 0x000000107c7a7819 */ /* 0x000fe200000006ff */
[----:B------:R-:W-:Y:S01]  /*0bc0*/  IMAD.U32 R124, R126, 0x10000, RZ ;  /* 0x000100007e7c7824 */ /* 0x000fe200078e00ff */
[----:B------:R-:W-:Y:S01]  /*0bd0*/  PRMT R154, R44, 0x7632, R154 ;  /* 0x000076322c9a7816 */ /* 0x000fe2000000009a */
[----:B------:R-:W-:Y:S01]  /*0be0*/  IMAD.U32 R123, R125, 0x10000, RZ ;  /* 0x000100007d7b7824 */ /* 0x000fe200078e00ff */
[----:B------:R-:W-:Y:S01]  /*0bf0*/  PRMT R156, R45, 0x7632, R156 ;  /* 0x000076322d9c7816 */ /* 0x000fe2000000009c */
[----:B------:R-:W-:Y:S01]  /*0c00*/  IMAD R44, R51, -0x326172a9, RZ ;  /* 0xcd9e8d57332c7824 */ /* 0x000fe200078e02ff */
[----:B------:R-:W-:Y:S01]  /*0c10*/  SHF.L.U32 R43, R45, 0x10, RZ ;  /* 0x000000102d2b7819 */ /* 0x000fe200000006ff */
[----:B------:R-:W-:Y:S01]  /*0c20*/  IMAD R45, R50, -0x2daee0ad, RZ ;  /* 0xd2511f53322d7824 */ /* 0x000fe200078e02ff */
[----:B------:R-:W-:Y:S01]  /*0c30*/  PRMT R176, R126, 0x7632, R176 ;  /* 0x000076327eb07816 */ /* 0x000fe200000000b0 */
[----:B------:R-:W-:Y:S01]  /*0c40*/  VIADD R126, R141, 0x96a522ad ;  /* 0x96a522ad8d7e7836 */ /* 0x000fe20000000000 */
[----:B------:R-:W-:Y:S01]  /*0c50*/  PRMT R162, R46, 0x7632, R162 ;  /* 0x000076322ea27816 */ /* 0x000fe200000000a2 */
[----:B------:R-:W-:Y:S01]  /*0c60*/  IMAD.HI.U32 R128, R49, -0x2daee0ad, RZ ;  /* 0xd2511f5331807827 */ /* 0x000fe200078e00ff */
[----:B------:R-:W-:-:S02]  /*0c70*/  PRMT R174, R125, 0x7632, R174 ;  /* 0x000076327dae7816 */ /* 0x000fc400000000ae */
[----:B------:R-:W-:Y:S01]  /*0c80*/  PRMT R178, R127, 0x7632, R178 ;  /* 0x000076327fb27816 */ /* 0x000fe200000000b2 */
[----:B------:R-:W-:Y:S01]  /*0c90*/  IMAD.HI.U32 R129, R182, -0x326172a9, RZ ;  /* 0xcd9e8d57b6817827 */ /* 0x000fe200078e00ff */
[C---:B------:R-:W-:Y:S02]  /*0ca0*/  PRMT R170, R47.reuse, 0x7632, R170 ;  /* 0x000076322faa7816 */ /* 0x040fe400000000aa */
[----:B------:R-:W-:Y:S01]  /*0cb0*/  IADD3 R125, R140, -0x700cb87f, RZ ;  /* 0x8ff347818c7d7810 */ /* 0x000fe20007ffe0ff */
[----:B------:R-:W-:Y:S01]  /*0cc0*/  BSSY B0, `(.L_x_9305) ;  /* 0x00018a8000007945 */ /* 0x000fe20003800000 */
[----:B------:R-:W-:Y:S01]  /*0cd0*/  ISETP.NE.U32.AND P0, PT, RZ, UR6, PT ;  /* 0x00000006ff007c0c */ /* 0x000fe2000bf05070 */
[----:B------:R-:W-:Y:S01]  /*0ce0*/  IMAD.U32 R120, R46, 0x10000, RZ ;  /* 0x000100002e787824 */ /* 0x000fe200078e00ff */
[----:B------:R-:W-:Y:S01]  /*0cf0*/  LOP3.LUT R128, R128, R45, R126, 0x96, !PT ;  /* 0x0000002d80807212 */ /* 0x000fe200078e967e */
[----:B------:R-:W-:Y:S01]  /*0d00*/  IMAD.U32 R121, R47, 0x10000, RZ ;  /* 0x000100002f797824 */ /* 0x000fe200078e00ff */
[----:B------:R-:W-:Y:S01]  /*0d10*/  LOP3.LUT R129, R129, R44, R125, 0x96, !PT ;  /* 0x0000002c81817212 */ /* 0x000fe200078e967d */
        /* <DEDUP_REMOVED lines=37> */
[----:B------:R-:W-:Y:S01]  /*0f70*/  ULDC UR6, c[0x0][0x218] ;  /* 0x0000860000067ab9 */ /* 0x000fe20000000800 */
[----:B------:R-:W-:-:S11]  /*0f80*/  ULDC.U8 UR7, c[0x0][0x2a0] ;  /* 0x0000a80000077ab9 */ /* 0x000fd60000000000 */
.L_x_9823:
        /* <DEDUP_REMOVED lines=14> */
[----:B------:R0:W5:Y:S04]  /*1070*/  @P1 LDG.E.128 R76, desc[UR4][R48.64] ;  /* 0x00000004304c1981 */ /* 0x000168000c1e1d00 */
        /* <DEDUP_REMOVED lines=13> */
.L_x_9307:
[----:B------:R-:W-:-:S07]  /*1150*/  IMAD.MOV.U32 R56, RZ, RZ, R182 ;  /* 0x000000ffff387224 */ /* 0x000fce00078e00b6 */
.L_x_9308:
[----:B------:R-:W-:Y:S05]  /*1160*/  BSYNC B1 ;  /* 0x0000000000017941 */ /* 0x000fea0003800000 */
.L_x_9306:
        /* <DEDUP_REMOVED lines=16> */
.L_x_9312:
[----:B------:R-:W-:Y:S05]  /*1270*/  BSYNC B2 ;  /* 0x0000000000027941 */ /* 0x000fea0003800000 */
.L_x_9311:
        /* <DEDUP_REMOVED lines=44> */
.L_x_9310:
[----:B------:R-:W-:Y:S05]  /*1540*/  BSYNC B1 ;  /* 0x0000000000017941 */ /* 0x000fea0003800000 */
.L_x_9309:
[----:B------:R-:W0:Y:S01]  /*1550*/  LDC R192, c[0x0][0x298] ;  /* 0x0000a600ffc07b82 */ /* 0x000e220000000800 */
[----:B------:R-:W-:Y:S01]  /*1560*/  HFMA2.MMA R194, -RZ, RZ, 0.1171875, 0 ;  /* 0x2f800000ffc27435 */ /* 0x000fe200000001ff */
[----:B------:R-:W-:Y:S01]  /*1570*/  ISETP.NE.U32.AND P2, PT, RZ, UR16, PT ;  /* 0x00000010ff007c0c */ /* 0x000fe2000bf45070 */
[C---:B-----5:R-:W-:Y:S01]  /*1580*/  IMAD.U32 R51, R44.reuse, 0x10000, RZ ;  /* 0x000100002c337824 */ /* 0x060fe200078e00ff */
[----:B------:R-:W-:Y:S02]  /*1590*/  I2FP.F32.U32 R49, R56 ;  /* 0x0000003800317245 */ /* 0x000fe40000201000 */
[----:B------:R-:W-:Y:S02]  /*15a0*/  ISETP.NE.AND.EX P2, PT, RZ, UR17, PT, P2 ;  /* 0x00000011ff007c0c */ /* 0x000fe4000bf45320 */
[----:B------:R-:W1:Y:S01]  /*15b0*/  LDC R190, c[0x0][0x294] ;  /* 0x0000a500ffbe7b82 */ /* 0x000e620000000800 */
[----:B------:R-:W-:Y:S02]  /*15c0*/  PRMT R44, R44, 0x7632, R44 ;  /* 0x000076322c2c7816 */ /* 0x000fe4000000002c */
        /* <DEDUP_REMOVED lines=8> */
[----:B------:R-:W-:Y:S01]  /*1650*/  MOV R48, R52 ;  /* 0x0000003400307202 */ /* 0x000fe20000000f00 */
[----:B------:R-:W-:Y:S01]  /*1660*/  FADD.FTZ R68, R76, R68 ;  /* 0x000000444c447221 */ /* 0x000fe20000010000 */
[----:B------:R-:W-:Y:S06]  /*1670*/  BRA `(.L_x_9314) ;  /* 0x0000000400547947 */ /* 0x000fec0003800000 */
.L_x_9313:
        /* <DEDUP_REMOVED lines=12> */
.L_x_9316:
[----:B------:R-:W-:-:S07]  /*1740*/  IMAD.MOV.U32 R55, RZ, RZ, R182 ;  /* 0x000000ffff377224 */ /* 0x000fce00078e00b6 */
.L_x_9317:
[----:B------:R-:W-:Y:S05]  /*1750*/  BSYNC B1 ;  /* 0x0000000000017941 */ /* 0x000fea0003800000 */
.L_x_9315:
        /* <DEDUP_REMOVED lines=16> */
.L_x_9321:
[----:B------:R-:W-:Y:S05]  /*1860*/  BSYNC B2 ;  /* 0x0000000000027941 */ /* 0x000fea0003800000 */
.L_x_9320:
        /* <DEDUP_REMOVED lines=44> */
.L_x_9319:
[----:B------:R-:W-:Y:S05]  /*1b30*/  BSYNC B1 ;  /* 0x0000000000017941 */ /* 0x000fea0003800000 */
.L_x_9318:
        /* <DEDUP_REMOVED lines=9> */
.L_x_9314:
        /* <DEDUP_REMOVED lines=12> */
.L_x_9323:
[----:B------:R-:W-:-:S07]  /*1c90*/  MOV R55, R182 ;  /* 0x000000b600377202 */ /* 0x000fce0000000f00 */
.L_x_9324:
[----:B------:R-:W-:Y:S05]  /*1ca0*/  BSYNC B1 ;  /* 0x0000000000017941 */ /* 0x000fea0003800000 */
.L_x_9322:
        /* <DEDUP_REMOVED lines=16> */
.L_x_9328:
[----:B------:R-:W-:Y:S05]  /*1db0*/  BSYNC B2 ;  /* 0x0000000000027941 */ /* 0x000fea0003800000 */
.L_x_9327:
        /* <DEDUP_REMOVED lines=44> */
.L_x_9326:
[----:B------:R-:W-:Y:S05]  /*2080*/  BSYNC B1 ;  /* 0x0000000000017941 */ /* 0x000fea0003800000 */
.L_x_9325:
        /* <DEDUP_REMOVED lines=10> */
[----:B------:R-:W-:Y:S02]  /*2130*/  IMAD.MOV.U32 R44, RZ, RZ, R49 ;  /* 0x000000ffff2c7224 */ /* 0x000fe400078e0031 */
[----:B------:R-:W-:Y:S01]  /*2140*/  FADD.FTZ R69, R77, R69 ;  /* 0x000000454d457221 */ /* 0x000fe20000010000 */
[----:B------:R-:W-:Y:S06]  /*2150*/  BRA `(.L_x_9330) ;  /* 0x0000000400547947 */ /* 0x000fec0003800000 */
.L_x_9329:
        /* <DEDUP_REMOVED lines=12> */
.L_x_9332:
[----:B------:R-:W-:-:S07]  /*2220*/  MOV R58, R182 ;  /* 0x000000b6003a7202 */ /* 0x000fce0000000f00 */
.L_x_9333:
[----:B------:R-:W-:Y:S05]  /*2230*/  BSYNC B1 ;  /* 0x0000000000017941 */ /* 0x000fea0003800000 */
.L_x_9331:
        /* <DEDUP_REMOVED lines=16> */
.L_x_9337:
[----:B------:R-:W-:Y:S05]  /*2340*/  BSYNC B2 ;  /* 0x0000000000027941 */ /* 0x000fea0003800000 */
.L_x_9336:
        /* <DEDUP_REMOVED lines=9> */
[----:B------:R-:W-:Y:S01]  /*23e0*/  LOP3.LUT R51, R53, R51, R2, 0x96, !PT ;  /* 0x0000003335337212 */ /* 0x000fe200078e9602 */
[----:B------:R-:W-:-:S03]  /*23f0*/  HFMA2.MMA R44, -RZ, RZ, 0, 0 ;  /* 0x00000000ff2c7435 */ /* 0x000fc600000001ff */
        /* <DEDUP_REMOVED lines=32> */
.L_x_9335:
[----:B------:R-:W-:Y:S05]  /*2600*/  BSYNC B1 ;  /* 0x0000000000017941 */ /* 0x000fea0003800000 */
.L_x_9334:
        /* <DEDUP_REMOVED lines=10> */
.L_x_9330:
        /* <DEDUP_REMOVED lines=12> */
.L_x_9339:
[----:B------:R-:W-:-:S07]  /*2770*/  MOV R58, R182 ;  /* 0x000000b6003a7202 */ /* 0x000fce0000000f00 */
.L_x_9340:
[----:B------:R-:W-:Y:S05]  /*2780*/  BSYNC B1 ;  /* 0x0000000000017941 */ /* 0x000fea0003800000 */
.L_x_9338:
        /* <DEDUP_REMOVED lines=16> */
.L_x_9344:
[----:B------:R-:W-:Y:S05]  /*2890*/  BSYNC B2 ;  /* 0x0000000000027941 */ /* 0x000fea0003800000 */
.L_x_9343:
        /* <DEDUP_REMOVED lines=44> */
.L_x_9342:
[----:B------:R-:W-:Y:S05]  /*2b60*/  BSYNC B1 ;  /* 0x0000000000017941 */ /* 0x000fea0003800000 */
.L_x_9341:
        /* <DEDUP_REMOVED lines=14> */
.L_x_9345:
        /* <DEDUP_REMOVED lines=12> */
.L_x_9348:
[----:B------:R-:W-:-:S07]  /*2d10*/  MOV R58, R182 ;  /* 0x000000b6003a7202 */ /* 0x000fce0000000f00 */
.L_x_9349:
[----:B------:R-:W-:Y:S05]  /*2d20*/  BSYNC B1 ;  /* 0x0000000000017941 */ /* 0x000fea0003800000 */
.L_x_9347:
        /* <DEDUP_REMOVED lines=16> */
.L_x_9353:
[----:B------:R-:W-:Y:S05]  /*2e30*/  BSYNC B2 ;  /* 0x0000000000027941 */ /* 0x000fea0003800000 */
.L_x_9352:
        /* <DEDUP_REMOVED lines=42> */
[----:B------:R-:W-:-:S10]  /*30e0*/  LOP3.LUT R128, R45, R128, R126, 0x96, !PT ;  /* 0x000000802d807212 */ /* 0x000fd400078e967e */
.L_x_9351:
[----:B------:R-:W-:Y:S05]  /*30f0*/  BSYNC B1 ;  /* 0x0000000000017941 */ /* 0x000fea0003800000 */
.L_x_9350:
        /* <DEDUP_REMOVED lines=9> */
.L_x_9346:
        /* <DEDUP_REMOVED lines=12> */
.L_x_9355:
[----:B------:R-:W-:-:S07]  /*3250*/  MOV R58, R182 ;  /* 0x000000b6003a7202 */ /* 0x000fce0000000f00 */
.L_x_9356:
[----:B------:R-:W-:Y:S05]  /*3260*/  BSYNC B1 ;  /* 0x0000000000017941 */ /* 0x000fea0003800000 */
.L_x_9354:
        /* <DEDUP_REMOVED lines=16> */
.L_x_9360:
[----:B------:R-:W-:Y:S05]  /*3370*/  BSYNC B2 ;  /* 0x0000000000027941 */ /* 0x000fea0003800000 */
.L_x_9359:
        /* <DEDUP_REMOVED lines=44> */
.L_x_9358:
[----:B------:R-:W-:Y:S05]  /*3640*/  BSYNC B1 ;  /* 0x0000000000017941 */ /* 0x000fea0003800000 */
.L_x_9357:
        /* <DEDUP_REMOVED lines=13> */
.L_x_9361:
        /* <DEDUP_REMOVED lines=12> */
.L_x_9364:
[----:B------:R-:W-:-:S07]  /*37e0*/  MOV R58, R182 ;  /* 0x000000b6003a7202 */ /* 0x000fce0000000f00 */
.L_x_9365:
[----:B------:R-:W-:Y:S05]  /*37f0*/  BSYNC B1 ;  /* 0x0000000000017941 */ /* 0x000fea0003800000 */
.L_x_9363:
        /* <DEDUP_REMOVED lines=16> */
.L_x_9369:
[----:B------:R-:W-:Y:S05]  /*3900*/  BSYNC B2 ;  /* 0x0000000000027941 */ /* 0x000fea0003800000 */
.L_x_9368:
        /* <DEDUP_REMOVED lines=44> */
.L_x_9367:
[----:B------:R-:W-:Y:S05]  /*3bd0*/  BSYNC B1 ;  /* 0x0000000000017941 */ /* 0x000fea0003800000 */
.L_x_9366:
        /* <DEDUP_REMOVED lines=10> */
.L_x_9362:
        /* <DEDUP_REMOVED lines=12> */
.L_x_9371:
[----:B------:R-:W-:-:S07]  /*3d40*/  IMAD.MOV.U32 R58, RZ, RZ, R182 ;  /* 0x000000ffff3a7224 */ /* 0x000fce00078e00b6 */
.L_x_9372:
[----:B------:R-:W-:Y:S05]  /*3d50*/  BSYNC B1 ;  /* 0x0000000000017941 */ /* 0x000fea0003800000 */
.L_x_9370:
        /* <DEDUP_REMOVED lines=16> */
.L_x_9376:
[----:B------:R-:W-:Y:S05]  /*3e60*/  BSYNC B2 ;  /* 0x0000000000027941 */ /* 0x000fea0003800000 */
.L_x_9375:
        /* <DEDUP_REMOVED lines=44> */
.L_x_9374:
[----:B------:R-:W-:Y:S05]  /*4130*/  BSYNC B1 ;  /* 0x0000000000017941 */ /* 0x000fea0003800000 */
.L_x_9373:
        /* <DEDUP_REMOVED lines=11> */
[----:B------:R-:W-:Y:S02]  /*41f0*/  IMAD.MOV.U32 R44, RZ, RZ, R45 ;  /* 0x000000ffff2c7224 */ /* 0x000fe400078e002d */
[----:B------:R-:W-:Y:S01]  /*4200*/  FADD.FTZ R64, R72, R64 ;  /* 0x0000004048407221 */ /* 0x000fe20000010000 */
[----:B------:R-:W-:Y:S06]  /*4210*/  BRA `(.L_x_9378) ;  /* 0x0000000400547947 */ /* 0x000fec0003800000 */
.L_x_9377:
        /* <DEDUP_REMOVED lines=12> */
.L_x_9380:
[----:B------:R-:W-:-:S07]  /*42e0*/  IMAD.MOV.U32 R59, RZ, RZ, R182 ;  /* 0x000000ffff3b7224 */ /* 0x000fce00078e00b6 */
.L_x_9381:
[----:B------:R-:W-:Y:S05]  /*42f0*/  BSYNC B1 ;  /* 0x0000000000017941 */ /* 0x000fea0003800000 */
.L_x_9379:
        /* <DEDUP_REMOVED lines=16> */
.L_x_9385:
[----:B------:R-:W-:Y:S05]  /*4400*/  BSYNC B2 ;  /* 0x0000000000027941 */ /* 0x000fea0003800000 */
.L_x_9384:
        /* <DEDUP_REMOVED lines=44> */
.L_x_9383:
[----:B------:R-:W-:Y:S05]  /*46d0*/  BSYNC B1 ;  /* 0x0000000000017941 */ /* 0x000fea0003800000 */
.L_x_9382:
        /* <DEDUP_REMOVED lines=9> */
.L_x_9378:
        /* <DEDUP_REMOVED lines=12> */
.L_x_9387:
[----:B------:R-:W-:-:S07]  /*4830*/  IMAD.MOV.U32 R59, RZ, RZ, R182 ;  /* 0x000000ffff3b7224 */ /* 0x000fce00078e00b6 */
.L_x_9388:
[----:B------:R-:W-:Y:S05]  /*4840*/  BSYNC B1 ;  /* 0x0000000000017941 */ /* 0x000fea0003800000 */
.L_x_9386:
        /* <DEDUP_REMOVED lines=16> */
.L_x_9392:
[----:B------:R-:W-:Y:S05]  /*4950*/  BSYNC B2 ;  /* 0x0000000000027941 */ /* 0x000fea0003800000 */
.L_x_9391:
        /* <DEDUP_REMOVED lines=44> */
.L_x_9390:
[----:B------:R-:W-:Y:S05]  /*4c20*/  BSYNC B1 ;  /* 0x0000000000017941 */ /* 0x000fea0003800000 */
.L_x_9389:
        /* <DEDUP_REMOVED lines=12> */
.L_x_9393:
        /* <DEDUP_REMOVED lines=12> */
.L_x_9396:
[----:B------:R-:W-:-:S07]  /*4db0*/  IMAD.MOV.U32 R46, RZ, RZ, R182 ;  /* 0x000000ffff2e7224 */ /* 0x000fce00078e00b6 */
.L_x_9397:
[----:B------:R-:W-:Y:S05]  /*4dc0*/  BSYNC B1 ;  /* 0x0000000000017941 */ /* 0x000fea0003800000 */
.L_x_9395:
        /* <DEDUP_REMOVED lines=16> */
.L_x_9401:
[----:B------:R-:W-:Y:S05]  /*4ed0*/  BSYNC B2 ;  /* 0x0000000000027941 */ /* 0x000fea0003800000 */
.L_x_9400:
        /* <DEDUP_REMOVED lines=44> */
.L_x_9399:
[----:B------:R-:W-:Y:S05]  /*51a0*/  BSYNC B1 ;  /* 0x0000000000017941 */ /* 0x000fea0003800000 */
.L_x_9398:
        /* <DEDUP_REMOVED lines=10> */
.L_x_9394:
        /* <DEDUP_REMOVED lines=12> */
.L_x_9403:
[----:B------:R-:W-:-:S07]  /*5310*/  MOV R46, R182 ;  /* 0x000000b6002e7202 */ /* 0x000fce0000000f00 */
.L_x_9404:
[----:B------:R-:W-:Y:S05]  /*5320*/  BSYNC B1 ;  /* 0x0000000000017941 */ /* 0x000fea0003800000 */
.L_x_9402:
        /* <DEDUP_REMOVED lines=16> */
.L_x_9408:
[----:B------:R-:W-:Y:S05]  /*5430*/  BSYNC B2 ;  /* 0x0000000000027941 */ /* 0x000fea0003800000 */
.L_x_9407:
        /* <DEDUP_REMOVED lines=44> */
.L_x_9406:
[----:B------:R-:W-:Y:S05]  /*5700*/  BSYNC B1 ;  /* 0x0000000000017941 */ /* 0x000fea0003800000 */
.L_x_9405:
        /* <DEDUP_REMOVED lines=13> */
.L_x_9409:
        /* <DEDUP_REMOVED lines=12> */
.L_x_9412:
[----:B------:R-:W-:-:S07]  /*58a0*/  MOV R53, R182 ;  /* 0x000000b600357202 */ /* 0x000fce0000000f00 */
.L_x_9413:
[----:B------:R-:W-:Y:S05]  /*58b0*/  BSYNC B1 ;  /* 0x0000000000017941 */ /* 0x000fea0003800000 */
.L_x_9411:
        /* <DEDUP_REMOVED lines=16> */
.L_x_9417:
[----:B------:R-:W-:Y:S05]  /*59c0*/  BSYNC B2 ;  /* 0x0000000000027941 */ /* 0x000fea0003800000 */
.L_x_9416:
        /* <DEDUP_REMOVED lines=44> */
.L_x_9415:
[----:B------:R-:W-:Y:S05]  /*5c90*/  BSYNC B1 ;  /* 0x0000000000017941 */ /* 0x000fea0003800000 */
.L_x_9414:
        /* <DEDUP_REMOVED lines=9> */
.L_x_9410:
        /* <DEDUP_REMOVED lines=12> */
.L_x_9419:
[----:B------:R-:W-:-:S07]  /*5df0*/  IMAD.MOV.U32 R53, RZ, RZ, R182 ;  /* 0x000000ffff357224 */ /* 0x000fce00078e00b6 */
.L_x_9420:
[----:B------:R-:W-:Y:S05]  /*5e00*/  BSYNC B1 ;  /* 0x0000000000017941 */ /* 0x000fea0003800000 */
.L_x_9418:
        /* <DEDUP_REMOVED lines=16> */
.L_x_9424:
[----:B------:R-:W-:Y:S05]  /*5f10*/  BSYNC B2 ;  /* 0x0000000000027941 */ /* 0x000fea0003800000 */
.L_x_9423:
        /* <DEDUP_REMOVED lines=44> */
.L_x_9422:
[----:B------:R-:W-:Y:S05]  /*61e0*/  BSYNC B1 ;  /* 0x0000000000017941 */ /* 0x000fea0003800000 */
.L_x_9421:
        /* <DEDUP_REMOVED lines=12> */
.L_x_9425:
        /* <DEDUP_REMOVED lines=12> */
.L_x_9428:
[----:B------:R-:W-:-:S07]  /*6370*/  IMAD.MOV.U32 R52, RZ, RZ, R182 ;  /* 0x000000ffff347224 */ /* 0x000fce00078e00b6 */
.L_x_9429:
[----:B------:R-:W-:Y:S05]  /*6380*/  BSYNC B1 ;  /* 0x0000000000017941 */ /* 0x000fea0003800000 */
.L_x_9427:
        /* <DEDUP_REMOVED lines=18> */
.L_x_9433:
[----:B------:R-:W-:Y:S05]  /*64b0*/  BSYNC B2 ;  /* 0x0000000000027941 */ /* 0x000fea0003800000 */
.L_x_9432:
        /* <DEDUP_REMOVED lines=44> */
.L_x_9431:
[----:B------:R-:W-:Y:S05]  /*6780*/  BSYNC B1 ;  /* 0x0000000000017941 */ /* 0x000fea0003800000 */
.L_x_9430:
[----:B------:R-:W-:Y:S02]  /*6790*/  I2FP.F32.U32 R45, R52 ;  /* 0x00000034002d7245 */ /* 0x000fe40000201000 */
[----:B------:R-:W-:-:S03]  /*67a0*/  PRMT R44, R83, 0x7632, R44 ;  /* 0x00007632532c7816 */ /* 0x000fc6000000002c */
[----:B------:R-:W-:Y:S01]  /*67b0*/  FFMA.FTZ R45, R45, R194, 1.1641532182693481445e-10 ;  /* 0x2f0000002d2d7423 */ /* 0x000fe200000100c2 */
[----:B------:R-:W-:-:S04]  /*67c0*/  SHF.L.U32 R47, R44, 0x10, RZ ;  /* 0x000000102c2f7819 */ /* 0x000fc800000006ff */
[----:B------:R-:W-:Y:S01]  /*67d0*/  FSETP.GTU.FTZ.AND P6, PT, R45, R190, PT ;  /* 0x000000be2d00720b */ /* 0x000fe20003fdc000 */
[----:B------:R-:W-:-:S03]  /*67e0*/  FMUL.FTZ R47, R47, R192 ;  /* 0x000000c02f2f7220 */ /* 0x000fc60000410000 */
[----:B------:R-:W-:Y:S02]  /*67f0*/  SEL R188, RZ, 0x1, P6 ;  /* 0x00000001ffbc7807 */ /* 0x000fe40003000000 */
[----:B------:R-:W-:-:S05]  /*6800*/  FSEL R44, R47, RZ, !P6 ;  /* 0x000000ff2f2c7208 */ /* 0x000fca0007000000 */
[----:B------:R-:W-:-:S04]  /*6810*/  FADD.FTZ R67, R67, R44 ;  /* 0x0000002c43437221 */ /* 0x000fc80000010000 */
[----:B------:R-:W-:-:S07]  /*6820*/  @P1 FADD.FTZ R67, R75, R67 ;  /* 0x000000434b431221 */ /* 0x000fce0000010000 */
.L_x_9426:
[----:B------:R-:W0:Y:S01]  /*6830*/  LDC.64 R158, c[0x0][0x238] ;  /* 0x00008e00ff9e7b82 */ /* 0x000e220000000a00 */
[----:B------:R-:W-:Y:S01]  /*6840*/  P2R R44, PR, RZ, 0x4 ;  /* 0x00000004ff2c7803 */ /* 0x000fe20000000000 */
[----:B------:R-:W-:Y:S01]  /*6850*/  VIADD R191, R197, 0x20 ;  /* 0x00000020c5bf7836 */ /* 0x000fe20000000000 */
[----:B------:R-:W-:Y:S02]  /*6860*/  ISETP.NE.AND P2, PT, R57, RZ, PT ;  /* 0x000000ff3900720c */ /* 0x000fe40003f45270 */
[----:B------:R-:W-:Y:S02]  /*6870*/  ISETP.NE.AND P6, PT, R54, RZ, PT ;  /* 0x000000ff3600720c */ /* 0x000fe40003fc5270 */
[----:B------:R-:W-:Y:S01]  /*6880*/  SEL R45, RZ, 0x10000, P4 ;  /* 0x00010000ff2d7807 */ /* 0x000fe20002000000 */
[----:B------:R-:W1:Y:S01]  /*6890*/  LDC.64 R160, c[0x0][0x240] ;  /* 0x00009000ffa07b82 */ /* 0x000e620000000a00 */
[----:B------:R-:W-:Y:S02]  /*68a0*/  SEL R54, RZ, 0x100, P3 ;  /* 0x00000100ff367807 */ /* 0x000fe40001800000 */
[----:B------:R-:W-:-:S02]  /*68b0*/  ISETP.NE.AND P4, PT, R55, RZ, PT ;  /* 0x000000ff3700720c */ /* 0x000fc40003f85270 */
[----:B------:R-:W-:Y:S02]  /*68c0*/  ISETP.NE.AND P3, PT, R56, RZ, PT ;  /* 0x000000ff3800720c */ /* 0x000fe40003f65270 */
[----:B------:R-:W-:Y:S01]  /*68d0*/  SEL R52, RZ, 0x1, P2 ;  /* 0x00000001ff347807 */ /* 0x000fe20001000000 */
[----:B------:R-:W2:Y:S01]  /*68e0*/  @P0 LDC.64 R50, c[0x0][0x228] ;  /* 0x00008a00ff320b82 */ /* 0x000ea20000000a00 */
[----:B------:R-:W-:Y:S02]  /*68f0*/  ISETP.NE.AND P2, PT, R44, RZ, PT ;  /* 0x000000ff2c00720c */ /* 0x000fe40003f45270 */
[----:B------:R-:W-:Y:S01]  /*6900*/  SEL R47, RZ, 0x1000000, P5 ;  /* 0x01000000ff2f7807 */ /* 0x000fe20002800000 */
[----:B------:R-:W-:Y:S01]  /*6910*/  IMAD.WIDE.U32 R52, R52, 0x1000000, RZ ;  /* 0x0100000034347825 */ /* 0x000fe200078e00ff */
[----:B------:R-:W-:Y:S02]  /*6920*/  SEL R46, RZ, 0x1, P3 ;  /* 0x00000001ff2e7807 */ /* 0x000fe40001800000 */
[----:B------:R-:W-:Y:S01]  /*6930*/  SEL R44, RZ, 0x1, P4 ;  /* 0x00000001ff2c7807 */ /* 0x000fe20002000000 */
[----:B------:R-:W3:Y:S01]  /*6940*/  @P1 LDC.64 R48, c[0x0][0x230] ;  /* 0x00008c00ff301b82 */ /* 0x000ee20000000a00 */
[----:B------:R-:W-:-:S02]  /*6950*/  ISETP.NE.AND P5, PT, R58, RZ, PT ;  /* 0x000000ff3a00720c */ /* 0x000fc40003fa5270 */
[----:B------:R-:W-:Y:S01]  /*6960*/  LOP3.LUT R54, R54, R47, R45, 0xfe, !PT ;  /* 0x0000002f36367212 */ /* 0x000fe200078efe2d */
[----:B------:R-:W-:Y:S01]  /*6970*/  IMAD.WIDE.U32 R46, R46, 0x10000, RZ ;  /* 0x000100002e2e7825 */ /* 0x000fe200078e00ff */
[----:B------:R-:W-:-:S03]  /*6980*/  SEL R57, RZ, 0x1, P5 ;  /* 0x00000001ff397807 */ /* 0x000fc60002800000 */
[----:B------:R-:W-:Y:S01]  /*6990*/  IMAD.WIDE.U32 R44, R44, 0x100, RZ ;  /* 0x000001002c2c7825 */ /* 0x000fe200078e00ff */
[----:B------:R-:W-:Y:S02]  /*69a0*/  LOP3.LUT R57, R53, R54, R57, 0xfe, !PT ;  /* 0x0000003635397212 */ /* 0x000fe400078efe39 */
[----:B------:R-:W-:Y:S01]  /*69b0*/  SEL R53, RZ, 0x1, P6 ;  /* 0x00000001ff357807 */ /* 0x000fe20003000000 */
[----:B0-----:R-:W-:Y:S01]  /*69c0*/  IMAD.WIDE.U32 R54, R197, 0x20, R158 ;  /* 0x00000020c5367825 */ /* 0x001fe200078e009e */
[----:B------:R-:W-:Y:S02]  /*69d0*/  LOP3.LUT R52, R44, R52, R46, 0xfe, !PT ;  /* 0x000000342c347212 */ /* 0x000fe400078efe2e */
[----:B------:R-:W-:Y:S01]  /*69e0*/  LOP3.LUT R45, R45, R57, R47, 0xfe, !PT ;  /* 0x000000392d2d7212 */ /* 0x000fe200078efe2f */
[----:B------:R-:W-:Y:S01]  /*69f0*/  IMAD.WIDE.U32 R46, R191, 0x10, R116 ;  /* 0x00000010bf2e7825 */ /* 0x000fe200078e0074 */
[----:B------:R-:W-:Y:S01]  /*6a00*/  LOP3.LUT R44, R52, R53, RZ, 0xfc, !PT ;  /* 0x00000035342c7212 */ /* 0x000fe200078efcff */
[----:B------:R0:W-:Y:S02]  /*6a10*/  STG.E.128 desc[UR4][R54.64], R68 ;  /* 0x0000004436007986 */ /* 0x0001e4000c101d04 */
[----:B-1----:R-:W-:-:S02]  /*6a20*/  IMAD.WIDE.U32 R52, R197, 0x8, R160 ;  /* 0x00000008c5347825 */ /* 0x002fc400078e00a0 */
[----:B------:R0:W-:Y:S02]  /*6a30*/  STG.E.128 desc[UR4][R54.64+0x10], R64 ;  /* 0x0000104036007986 */ /* 0x0001e4000c101d04 */
[C---:B--2---:R-:W-:Y:S02]  /*6a40*/  @P0 IMAD.WIDE.U32 R50, R191.reuse, 0x10, R50 ;  /* 0x00000010bf320825 */ /* 0x044fe400078e0032 */
[----:B------:R0:W-:Y:S02]  /*6a50*/  STG.E.64 desc[UR4][R52.64], R44 ;  /* 0x0000002c34007986 */ /* 0x0001e4000c101b04 */
        /* <DEDUP_REMOVED lines=22> */
.L_x_9434:
[----:B------:R2:W5:Y:S04]  /*6bc0*/  @P0 LDG.E.128 R80, desc[UR4][R50.64] ;  /* 0x0000000432500981 */ /* 0x000568000c1e1d00 */
[----:B------:R2:W5:Y:S04]  /*6bd0*/  @P1 LDG.E.128 R76, desc[UR4][R48.64] ;  /* 0x00000004304c1981 */ /* 0x000568000c1e1d00 */
[----:B------:R2:W5:Y:S04]  /*6be0*/  @P1 LDG.E.128 R72, desc[UR4][R48.64+0x10] ;  /* 0x0000100430481981 */ /* 0x000568000c1e1d00 */
[----:B01----:R-:W5:Y:S01]  /*6bf0*/  LDG.E.128 R44, desc[UR4][R46.64] ;  /* 0x000000042e2c7981 */ /* 0x003f62000c1e1d00 */
        /* <DEDUP_REMOVED lines=12> */
.L_x_9436:
[----:B------:R-:W-:-:S07]  /*6cc0*/  IMAD.MOV.U32 R56, RZ, RZ, R182 ;  /* 0x000000ffff387224 */ /* 0x000fce00078e00b6 */
.L_x_9437:
[----:B------:R-:W-:Y:S05]  /*6cd0*/  BSYNC B1 ;  /* 0x0000000000017941 */ /* 0x000fea0003800000 */
.L_x_9435:
        /* <DEDUP_REMOVED lines=16> */
.L_x_9441:
[----:B------:R-:W-:Y:S05]  /*6de0*/  BSYNC B2 ;  /* 0x0000000000027941 */ /* 0x000fea0003800000 */
.L_x_9440:
        /* <DEDUP_REMOVED lines=44> */
.L_x_9439:
[----:B------:R-:W-:Y:S05]  /*70b0*/  BSYNC B1 ;  /* 0x0000000000017941 */ /* 0x000fea0003800000 */
.L_x_9438:
        /* <DEDUP_REMOVED lines=15> */
.L_x_9442:
        /* <DEDUP_REMOVED lines=12> */
.L_x_9445:
[----:B------:R-:W-:-:S07]  /*7270*/  IMAD.MOV.U32 R56, RZ, RZ, R182 ;  /* 0x000000ffff387224 */ /* 0x000fce00078e00b6 */
.L_x_9446:
[----:B------:R-:W-:Y:S05]  /*7280*/  BSYNC B1 ;  /* 0x0000000000017941 */ /* 0x000fea0003800000 */
.L_x_9444:
        /* <DEDUP_REMOVED lines=16> */
.L_x_9450:
[----:B------:R-:W-:Y:S05]  /*7390*/  BSYNC B2 ;  /* 0x0000000000027941 */ /* 0x000fea0003800000 */
.L_x_9449:
        /* <DEDUP_REMOVED lines=44> */
.L_x_9448:
[----:B------:R-:W-:Y:S05]  /*7660*/  BSYNC B1 ;  /* 0x0000000000017941 */ /* 0x000fea0003800000 */
.L_x_9447:
        /* <DEDUP_REMOVED lines=9> */
.L_x_9443:
        /* <DEDUP_REMOVED lines=12> */
.L_x_9452:
[----:B------:R-:W-:-:S07]  /*77c0*/  IMAD.MOV.U32 R56, RZ, RZ, R182 ;  /* 0x000000ffff387224 */ /* 0x000fce00078e00b6 */
.L_x_9453:
[----:B------:R-:W-:Y:S05]  /*77d0*/  BSYNC B1 ;  /* 0x0000000000017941 */ /* 0x000fea0003800000 */
.L_x_9451:
        /* <DEDUP_REMOVED lines=16> */
.L_x_9457:
[----:B------:R-:W-:Y:S05]  /*78e0*/  BSYNC B2 ;  /* 0x0000000000027941 */ /* 0x000fea0003800000 */
.L_x_9456:
        /* <DEDUP_REMOVED lines=44> */
.L_x_9455:
[----:B------:R-:W-:Y:S05]  /*7bb0*/  BSYNC B1 ;  /* 0x0000000000017941 */ /* 0x000fea0003800000 */
.L_x_9454:
        /* <DEDUP_REMOVED lines=14> */
.L_x_9458:
        /* <DEDUP_REMOVED lines=12> */
.L_x_9461:
[----:B------:R-:W-:-:S07]  /*7d60*/  IMAD.MOV.U32 R56, RZ, RZ, R182 ;  /* 0x000000ffff387224 */ /* 0x000fce00078e00b6 */
.L_x_9462:
[----:B------:R-:W-:Y:S05]  /*7d70*/  BSYNC B1 ;  /* 0x0000000000017941 */ /* 0x000fea0003800000 */
.L_x_9460:
        /* <DEDUP_REMOVED lines=16> */
.L_x_9466:
[----:B------:R-:W-:Y:S05]  /*7e80*/  BSYNC B2 ;  /* 0x0000000000027941 */ /* 0x000fea0003800000 */
.L_x_9465:
        /* <DEDUP_REMOVED lines=43> */
.L_x_9464:
[----:B------:R-:W-:Y:S05]  /*8140*/  BSYNC B1 ;  /* 0x0000000000017941 */ /* 0x000fea0003800000 */
.L_x_9463:
        /* <DEDUP_REMOVED lines=10> */
.L_x_9459:
        /* <DEDUP_REMOVED lines=12> */
.L_x_9468:
[----:B------:R-:W-:-:S07]  /*82b0*/  IMAD.MOV.U32 R56, RZ, RZ, R182 ;  /* 0x000000ffff387224 */ /* 0x000fce00078e00b6 */
.L_x_9469:
[----:B------:R-:W-:Y:S05]  /*82c0*/  BSYNC B1 ;  /* 0x0000000000017941 */ /* 0x000fea0003800000 */
.L_x_9467:
        /* <DEDUP_REMOVED lines=16> */
.L_x_9473:
[----:B------:R-:W-:Y:S05]  /*83d0*/  BSYNC B2 ;  /* 0x0000000000027941 */ /* 0x000fea0003800000 */
.L_x_9472:
        /* <DEDUP_REMOVED lines=44> */
.L_x_9471:
[----:B------:R-:W-:Y:S05]  /*86a0*/  BSYNC B1 ;  /* 0x0000000000017941 */ /* 0x000fea0003800000 */
.L_x_9470:
        /* <DEDUP_REMOVED lines=15> */
.L_x_9474:
        /* <DEDUP_REMOVED lines=12> */
.L_x_9477:
[----:B------:R-:W-:-:S07]  /*8860*/  IMAD.MOV.U32 R55, RZ, RZ, R182 ;  /* 0x000000ffff377224 */ /* 0x000fce00078e00b6 */
.L_x_9478:
[----:B------:R-:W-:Y:S05]  /*8870*/  BSYNC B1 ;  /* 0x0000000000017941 */ /* 0x000fea0003800000 */
.L_x_9476:
        /* <DEDUP_REMOVED lines=16> */
.L_x_9482:
[----:B------:R-:W-:Y:S05]  /*8980*/  BSYNC B2 ;  /* 0x0000000000027941 */ /* 0x000fea0003800000 */
.L_x_9481:
        /* <DEDUP_REMOVED lines=43> */
.L_x_9480:
[----:B------:R-:W-:Y:S05]  /*8c40*/  BSYNC B1 ;  /* 0x0000000000017941 */ /* 0x000fea0003800000 */
.L_x_9479:
        /* <DEDUP_REMOVED lines=9> */
.L_x_9475:
        /* <DEDUP_REMOVED lines=12> */
.L_x_9484:
[----:B------:R-:W-:-:S07]  /*8da0*/  IMAD.MOV.U32 R55, RZ, RZ, R182 ;  /* 0x000000ffff377224 */ /* 0x000fce00078e00b6 */
.L_x_9485:
[----:B------:R-:W-:Y:S05]  /*8db0*/  BSYNC B1 ;  /* 0x0000000000017941 */ /* 0x000fea0003800000 */
.L_x_9483:
        /* <DEDUP_REMOVED lines=16> */
.L_x_9489:
[----:B------:R-:W-:Y:S05]  /*8ec0*/  BSYNC B2 ;  /* 0x0000000000027941 */ /* 0x000fea0003800000 */
.L_x_9488:
        /* <DEDUP_REMOVED lines=44> */
.L_x_9487:
[----:B------:R-:W-:Y:S05]  /*9190*/  BSYNC B1 ;  /* 0x0000000000017941 */ /* 0x000fea0003800000 */
.L_x_9486:
        /* <DEDUP_REMOVED lines=13> */
.L_x_9490:
        /* <DEDUP_REMOVED lines=12> */
.L_x_9493:
[----:B------:R-:W-:-:S07]  /*9330*/  IMAD.MOV.U32 R55, RZ, RZ, R182 ;  /* 0x000000ffff377224 */ /* 0x000fce00078e00b6 */
.L_x_9494:
[----:B------:R-:W-:Y:S05]  /*9340*/  BSYNC B1 ;  /* 0x0000000000017941 */ /* 0x000fea0003800000 */
.L_x_9492:
        /* <DEDUP_REMOVED lines=16> */
.L_x_9498:
[----:B------:R-:W-:Y:S05]  /*9450*/  BSYNC B2 ;  /* 0x0000000000027941 */ /* 0x000fea0003800000 */
.L_x_9497:
        /* <DEDUP_REMOVED lines=44> */
.L_x_9496:
[----:B------:R-:W-:Y:S05]  /*9720*/  BSYNC B1 ;  /* 0x0000000000017941 */ /* 0x000fea0003800000 */
.L_x_9495:
        /* <DEDUP_REMOVED lines=10> */
.L_x_9491:
        /* <DEDUP_REMOVED lines=12> */
.L_x_9500:
[----:B------:R-:W-:-:S07]  /*9890*/  MOV R55, R182 ;  /* 0x000000b600377202 */ /* 0x000fce0000000f00 */
.L_x_9501:
[----:B------:R-:W-:Y:S05]  /*98a0*/  BSYNC B1 ;  /* 0x0000000000017941 */ /* 0x000fea0003800000 */
.L_x_9499:
        /* <DEDUP_REMOVED lines=16> */
.L_x_9505:
[----:B------:R-:W-:Y:S05]  /*99b0*/  BSYNC B2 ;  /* 0x0000000000027941 */ /* 0x000fea0003800000 */
.L_x_9504:
        /* <DEDUP_REMOVED lines=44> */
.L_x_9503:
[----:B------:R-:W-:Y:S05]  /*9c80*/  BSYNC B1 ;  /* 0x0000000000017941 */ /* 0x000fea0003800000 */
.L_x_9502:
        /* <DEDUP_REMOVED lines=15> */
.L_x_9506:
        /* <DEDUP_REMOVED lines=12> */
.L_x_9509:
[----:B------:R-:W-:-:S07]  /*9e40*/  MOV R55, R182 ;  /* 0x000000b600377202 */ /* 0x000fce0000000f00 */
.L_x_9510:
[----:B------:R-:W-:Y:S05]  /*9e50*/  BSYNC B1 ;  /* 0x0000000000017941 */ /* 0x000fea0003800000 */
.L_x_9508:
        /* <DEDUP_REMOVED lines=16> */
.L_x_9514:
[----:B------:R-:W-:Y:S05]  /*9f60*/  BSYNC B2 ;  /* 0x0000000000027941 */ /* 0x000fea0003800000 */
.L_x_9513:
        /* <DEDUP_REMOVED lines=44> */
.L_x_9512:
[----:B------:R-:W-:Y:S05]  /*a230*/  BSYNC B1 ;  /* 0x0000000000017941 */ /* 0x000fea0003800000 */
.L_x_9511:
        /* <DEDUP_REMOVED lines=9> */
.L_x_9507:
        /* <DEDUP_REMOVED lines=12> */
.L_x_9516:
[----:B------:R-:W-:-:S07]  /*a390*/  IMAD.MOV.U32 R55, RZ, RZ, R182 ;  /* 0x000000ffff377224 */ /* 0x000fce00078e00b6 */
.L_x_9517:
[----:B------:R-:W-:Y:S05]  /*a3a0*/  BSYNC B1 ;  /* 0x0000000000017941 */ /* 0x000fea0003800000 */
.L_x_9515:
        /* <DEDUP_REMOVED lines=16> */
.L_x_9521:
[----:B------:R-:W-:Y:S05]  /*a4b0*/  BSYNC B2 ;  /* 0x0000000000027941 */ /* 0x000fea0003800000 */
.L_x_9520:
        /* <DEDUP_REMOVED lines=44> */
.L_x_9519:
[----:B------:R-:W-:Y:S05]  /*a780*/  BSYNC B1 ;  /* 0x0000000000017941 */ /* 0x000fea0003800000 */
.L_x_9518:
        /* <DEDUP_REMOVED lines=12> */
.L_x_9522:
        /* <DEDUP_REMOVED lines=12> */
.L_x_9525:
[----:B------:R-:W-:-:S07]  /*a910*/  IMAD.MOV.U32 R46, RZ, RZ, R182 ;  /* 0x000000ffff2e7224 */ /* 0x000fce00078e00b6 */
.L_x_9526:
[----:B------:R-:W-:Y:S05]  /*a920*/  BSYNC B1 ;  /* 0x0000000000017941 */ /* 0x000fea0003800000 */
.L_x_9524:
        /* <DEDUP_REMOVED lines=16> */
.L_x_9530:
[----:B------:R-:W-:Y:S05]  /*aa30*/  BSYNC B2 ;  /* 0x0000000000027941 */ /* 0x000fea0003800000 */
.L_x_9529:
        /* <DEDUP_REMOVED lines=44> */
.L_x_9528:
[----:B------:R-:W-:Y:S05]  /*ad00*/  BSYNC B1 ;  /* 0x0000000000017941 */ /* 0x000fea0003800000 */
.L_x_9527:
        /* <DEDUP_REMOVED lines=10> */
.L_x_9523:
        /* <DEDUP_REMOVED lines=12> */
.L_x_9532:
[----:B------:R-:W-:-:S07]  /*ae70*/  IMAD.MOV.U32 R46, RZ, RZ, R182 ;  /* 0x000000ffff2e7224 */ /* 0x000fce00078e00b6 */
.L_x_9533:
[----:B------:R-:W-:Y:S05]  /*ae80*/  BSYNC B1 ;  /* 0x0000000000017941 */ /* 0x000fea0003800000 */
.L_x_9531:
        /* <DEDUP_REMOVED lines=16> */
.L_x_9537:
[----:B------:R-:W-:Y:S05]  /*af90*/  BSYNC B2 ;  /* 0x0000000000027941 */ /* 0x000fea0003800000 */
.L_x_9536:
        /* <DEDUP_REMOVED lines=44> */
.L_x_9535:
[----:B------:R-:W-:Y:S05]  /*b260*/  BSYNC B1 ;  /* 0x0000000000017941 */ /* 0x000fea0003800000 */
.L_x_9534:
        /* <DEDUP_REMOVED lines=13> */
.L_x_9538:
        /* <DEDUP_REMOVED lines=12> */
.L_x_9541:
[----:B------:R-:W-:-:S07]  /*b400*/  IMAD.MOV.U32 R53, RZ, RZ, R182 ;  /* 0x000000ffff357224 */ /* 0x000fce00078e00b6 */
.L_x_9542:
[----:B------:R-:W-:Y:S05]  /*b410*/  BSYNC B1 ;  /* 0x0000000000017941 */ /* 0x000fea0003800000 */
.L_x_9540:
        /* <DEDUP_REMOVED lines=16> */
.L_x_9546:
[----:B------:R-:W-:Y:S05]  /*b520*/  BSYNC B2 ;  /* 0x0000000000027941 */ /* 0x000fea0003800000 */
.L_x_9545:
        /* <DEDUP_REMOVED lines=44> */
.L_x_9544:
[----:B------:R-:W-:Y:S05]  /*b7f0*/  BSYNC B1 ;  /* 0x0000000000017941 */ /* 0x000fea0003800000 */
.L_x_9543:
        /* <DEDUP_REMOVED lines=9> */
.L_x_9539:
        /* <DEDUP_REMOVED lines=12> */
.L_x_9548:
[----:B------:R-:W-:-:S07]  /*b950*/  MOV R53, R182 ;  /* 0x000000b600357202 */ /* 0x000fce0000000f00 */
.L_x_9549:
[----:B------:R-:W-:Y:S05]  /*b960*/  BSYNC B1 ;  /* 0x0000000000017941 */ /* 0x000fea0003800000 */
.L_x_9547:
        /* <DEDUP_REMOVED lines=16> */
.L_x_9553:
[----:B------:R-:W-:Y:S05]  /*ba70*/  BSYNC B2 ;  /* 0x0000000000027941 */ /* 0x000fea0003800000 */
.L_x_9552:
        /* <DEDUP_REMOVED lines=44> */
.L_x_9551:
[----:B------:R-:W-:Y:S05]  /*bd40*/  BSYNC B1 ;  /* 0x0000000000017941 */ /* 0x000fea0003800000 */
.L_x_9550:
        /* <DEDUP_REMOVED lines=12> */
.L_x_9554:
        /* <DEDUP_REMOVED lines=12> */
.L_x_9557:
[----:B------:R-:W-:-:S07]  /*bed0*/  MOV R52, R182 ;  /* 0x000000b600347202 */ /* 0x000fce0000000f00 */
.L_x_9558:
[----:B------:R-:W-:Y:S05]  /*bee0*/  BSYNC B1 ;  /* 0x0000000000017941 */ /* 0x000fea0003800000 */
.L_x_9556:
        /* <DEDUP_REMOVED lines=18> */
.L_x_9562:
[----:B------:R-:W-:Y:S05]  /*c010*/  BSYNC B2 ;  /* 0x0000000000027941 */ /* 0x000fea0003800000 */
.L_x_9561:
        /* <DEDUP_REMOVED lines=44> */
.L_x_9560:
[----:B------:R-:W-:Y:S05]  /*c2e0*/  BSYNC B1 ;  /* 0x0000000000017941 */ /* 0x000fea0003800000 */
.L_x_9559:
        /* <DEDUP_REMOVED lines=10> */
.L_x_9555:
[----:B------:R-:W-:Y:S01]  /*c390*/  P2R R44, PR, RZ, 0x4 ;  /* 0x00000004ff2c7803 */ /* 0x000fe20000000000 */
[----:B------:R-:W-:Y:S01]  /*c3a0*/  IMAD.WIDE.U32 R48, R191, 0x20, R158 ;  /* 0x00000020bf307825 */ /* 0x000fe200078e009e */
[----:B------:R-:W-:Y:S01]  /*c3b0*/  ISETP.NE.AND P2, PT, R54, RZ, PT ;  /* 0x000000ff3600720c */ /* 0x000fe20003f45270 */
[----:B------:R-:W0:Y:S01]  /*c3c0*/  @P1 LDC.64 R52, c[0x0][0x230] ;  /* 0x00008c00ff341b82 */ /* 0x000e220000000a00 */
[----:B------:R-:W-:Y:S02]  /*c3d0*/  SEL R45, RZ, 0x10000, P4 ;  /* 0x00010000ff2d7807 */ /* 0x000fe40002000000 */
[----:B------:R-:W-:Y:S01]  /*c3e0*/  SEL R118, RZ, 0x100, P3 ;  /* 0x00000100ff767807 */ /* 0x000fe20001800000 */
[----:B------:R1:W-:Y:S01]  /*c3f0*/  STG.E.128 desc[UR4][R48.64], R60 ;  /* 0x0000003c30007986 */ /* 0x0003e2000c101d04 */
[C---:B------:R-:W-:Y:S02]  /*c400*/  LOP3.LUT P4, RZ, R189.reuse, 0x10, RZ, 0xc0, !PT ;  /* 0x00000010bdff7812 */ /* 0x040fe4000788c0ff */
[----:B------:R-:W-:Y:S01]  /*c410*/  LOP3.LUT P3, RZ, R189, 0x8, RZ, 0xc0, !PT ;  /* 0x00000008bdff7812 */ /* 0x000fe2000786c0ff */
[----:B------:R-:W2:Y:S01]  /*c420*/  @P0 LDC.64 R54, c[0x0][0x228] ;  /* 0x00008a00ff360b82 */ /* 0x000ea20000000a00 */
[----:B------:R-:W-:Y:S01]  /*c430*/  SEL R50, RZ, 0x1, P2 ;  /* 0x00000001ff327807 */ /* 0x000fe20001000000 */
[----:B------:R1:W-:Y:S01]  /*c440*/  STG.E.128 desc[UR4][R48.64+0x10], R56 ;  /* 0x0000103830007986 */ /* 0x0003e2000c101d04 */
[----:B------:R-:W-:-:S02]  /*c450*/  ISETP.NE.AND P2, PT, R44, RZ, PT ;  /* 0x000000ff2c00720c */ /* 0x000fc40003f45270 */
        /* <DEDUP_REMOVED lines=8> */
[----:B------:R-:W-:Y:S01]  /*c4e0*/  LOP3.LUT P6, RZ, R189, 0x20, RZ, 0xc0, !PT ;  /* 0x00000020bdff7812 */ /* 0x000fe200078cc0ff */
[----:B------:R-:W-:Y:S01]  /*c4f0*/  IMAD.WIDE.U32 R44, R44, 0x100, RZ ;  /* 0x000001002c2c7825 */ /* 0x000fe200078e00ff */
[----:B------:R-:W-:Y:S02]  /*c500*/  LOP3.LUT R119, R51, R118, R119, 0xfe, !PT ;  /* 0x0000007633777212 */ /* 0x000fe400078efe77 */
[----:B------:R-:W-:Y:S02]  /*c510*/  SEL R51, RZ, 0x1, P6 ;  /* 0x00000001ff337807 */ /* 0x000fe40003000000 */
[----:B------:R-:W-:Y:S02]  /*c520*/  LOP3.LUT R50, R44, R50, R46, 0xfe, !PT ;  /* 0x000000322c327212 */ /* 0x000fe400078efe2e */
[----:B------:R-:W-:Y:S01]  /*c530*/  LOP3.LUT R45, R45, R119, R47, 0xfe, !PT ;  /* 0x000000772d2d7212 */ /* 0x000fe200078efe2f */
[----:B------:R-:W-:Y:S01]  /*c540*/  IMAD.WIDE.U32 R46, R191, 0x8, R160 ;  /* 0x00000008bf2e7825 */ /* 0x000fe200078e00a0 */
[----:B------:R-:W-:-:S02]  /*c550*/  LOP3.LUT R44, R50, R51, RZ, 0xfc, !PT ;  /* 0x00000033322c7212 */ /* 0x000fc400078efcff */
[----:B------:R-:W-:-:S03]  /*c560*/  IADD3 R195, R197, 0x40, RZ ;  /* 0x00000040c5c37810 */ /* 0x000fc60007ffe0ff */
[----:B------:R1:W-:Y:S02]  /*c570*/  STG.E.64 desc[UR4][R46.64], R44 ;  /* 0x0000002c2e007986 */ /* 0x0003e4000c101b04 */
[----:B------:R-:W-:-:S04]  /*c580*/  IMAD.WIDE.U32 R118, R195, 0x10, R116 ;  /* 0x00000010c3767825 */ /* 0x000fc800078e0074 */
[----:B--2---:R-:W-:-:S04]  /*c590*/  @P0 IMAD.WIDE.U32 R54, R195, 0x10, R54 ;  /* 0x00000010c3360825 */ /* 0x004fc800078e0036 */
[----:B0-----:R-:W-:Y:S01]  /*c5a0*/  @P1 IMAD.WIDE.U32 R52, R195, 0x20, R52 ;  /* 0x00000020c3341825 */ /* 0x001fe200078e0034 */
[----:B-1----:R-:W-:Y:S06]  /*c5b0*/  @!P0 BRA `(.L_x_9563) ;  /* 0x0000000000508947 */ /* 0x002fec0003800000 */
        /* <DEDUP_REMOVED lines=20> */
.L_x_9563:
[----:B------:R1:W5:Y:S04]  /*c700*/  @P0 LDG.E.128 R80, desc[UR4][R54.64] ;  /* 0x0000000436500981 */ /* 0x000368000c1e1d00 */
        /* <DEDUP_REMOVED lines=15> */
.L_x_9565:
[----:B------:R-:W-:-:S07]  /*c800*/  MOV R118, R182 ;  /* 0x000000b600767202 */ /* 0x000fce0000000f00 */
.L_x_9566:
[----:B------:R-:W-:Y:S05]  /*c810*/  BSYNC B1 ;  /* 0x0000000000017941 */ /* 0x000fea0003800000 */
.L_x_9564:
        /* <DEDUP_REMOVED lines=16> */
.L_x_9570:
[----:B------:R-:W-:Y:S05]  /*c920*/  BSYNC B2 ;  /* 0x0000000000027941 */ /* 0x000fea0003800000 */
.L_x_9569:
        /* <DEDUP_REMOVED lines=44> */
.L_x_9568:
[----:B------:R-:W-:Y:S05]  /*cbf0*/  BSYNC B1 ;  /* 0x0000000000017941 */ /* 0x000fea0003800000 */
.L_x_9567:
        /* <DEDUP_REMOVED lines=15> */
.L_x_9571:
        /* <DEDUP_REMOVED lines=12> */
.L_x_9574:
[----:B------:R-:W-:-:S07]  /*cdb0*/  MOV R53, R182 ;  /* 0x000000b600357202 */ /* 0x000fce0000000f00 */
.L_x_9575:
[----:B------:R-:W-:Y:S05]  /*cdc0*/  BSYNC B1 ;  /* 0x0000000000017941 */ /* 0x000fea0003800000 */
.L_x_9573:
        /* <DEDUP_REMOVED lines=16> */
.L_x_9579:
[----:B------:R-:W-:Y:S05]  /*ced0*/  BSYNC B2 ;  /* 0x0000000000027941 */ /* 0x000fea0003800000 */
.L_x_9578:
        /* <DEDUP_REMOVED lines=44> */
.L_x_9577:
[----:B------:R-:W-:Y:S05]  /*d1a0*/  BSYNC B1 ;  /* 0x0000000000017941 */ /* 0x000fea0003800000 */
.L_x_9576:
        /* <DEDUP_REMOVED lines=9> */
.L_x_9572:
        /* <DEDUP_REMOVED lines=12> */
.L_x_9581:
[----:B------:R-:W-:-:S07]  /*d300*/  IMAD.MOV.U32 R53, RZ, RZ, R182 ;  /* 0x000000ffff357224 */ /* 0x000fce00078e00b6 */
.L_x_9582:
[----:B------:R-:W-:Y:S05]  /*d310*/  BSYNC B1 ;  /* 0x0000000000017941 */ /* 0x000fea0003800000 */
.L_x_9580:
        /* <DEDUP_REMOVED lines=16> */
.L_x_9586:
[----:B------:R-:W-:Y:S05]  /*d420*/  BSYNC B2 ;  /* 0x0000000000027941 */ /* 0x000fea0003800000 */
.L_x_9585:
        /* <DEDUP_REMOVED lines=44> */
.L_x_9584:
[----:B------:R-:W-:Y:S05]  /*d6f0*/  BSYNC B1 ;  /* 0x0000000000017941 */ /* 0x000fea0003800000 */
.L_x_9583:
        /* <DEDUP_REMOVED lines=14> */
.L_x_9587:
        /* <DEDUP_REMOVED lines=12> */
.L_x_9590:
[----:B------:R-:W-:-:S07]  /*d8a0*/  IMAD.MOV.U32 R164, RZ, RZ, R182 ;  /* 0x000000ffffa47224 */ /* 0x000fce00078e00b6 */
.L_x_9591:
[----:B------:R-:W-:Y:S05]  /*d8b0*/  BSYNC B1 ;  /* 0x0000000000017941 */ /* 0x000fea0003800000 */
.L_x_9589:
        /* <DEDUP_REMOVED lines=16> */
.L_x_9595:
[----:B------:R-:W-:Y:S05]  /*d9c0*/  BSYNC B2 ;  /* 0x0000000000027941 */ /* 0x000fea0003800000 */
.L_x_9594:
        /* <DEDUP_REMOVED lines=43> */
.L_x_9593:
[----:B------:R-:W-:Y:S05]  /*dc80*/  BSYNC B1 ;  /* 0x0000000000017941 */ /* 0x000fea0003800000 */
.L_x_9592:
        /* <DEDUP_REMOVED lines=10> */
.L_x_9588:
        /* <DEDUP_REMOVED lines=12> */
.L_x_9597:
[----:B------:R-:W-:-:S07]  /*ddf0*/  IMAD.MOV.U32 R164, RZ, RZ, R182 ;  /* 0x000000ffffa47224 */ /* 0x000fce00078e00b6 */
.L_x_9598:
[----:B------:R-:W-:Y:S05]  /*de00*/  BSYNC B1 ;  /* 0x0000000000017941 */ /* 0x000fea0003800000 */
.L_x_9596:
        /* <DEDUP_REMOVED lines=16> */
.L_x_9602:
[----:B------:R-:W-:Y:S05]  /*df10*/  BSYNC B2 ;  /* 0x0000000000027941 */ /* 0x000fea0003800000 */
.L_x_9601:
        /* <DEDUP_REMOVED lines=44> */
.L_x_9600:
[----:B------:R-:W-:Y:S05]  /*e1e0*/  BSYNC B1 ;  /* 0x0000000000017941 */ /* 0x000fea0003800000 */
.L_x_9599:
        /* <DEDUP_REMOVED lines=15> */
.L_x_9603:
        /* <DEDUP_REMOVED lines=12> */
.L_x_9606:
[----:B------:R-:W-:-:S07]  /*e3a0*/  IMAD.MOV.U32 R164, RZ, RZ, R182 ;  /* 0x000000ffffa47224 */ /* 0x000fce00078e00b6 */
.L_x_9607:
[----:B------:R-:W-:Y:S05]  /*e3b0*/  BSYNC B1 ;  /* 0x0000000000017941 */ /* 0x000fea0003800000 */
.L_x_9605:
        /* <DEDUP_REMOVED lines=16> */
.L_x_9611:
[----:B------:R-:W-:Y:S05]  /*e4c0*/  BSYNC B2 ;  /* 0x0000000000027941 */ /* 0x000fea0003800000 */
.L_x_9610:
        /* <DEDUP_REMOVED lines=43> */
.L_x_9609:
[----:B------:R-:W-:Y:S05]  /*e780*/  BSYNC B1 ;  /* 0x0000000000017941 */ /* 0x000fea0003800000 */
.L_x_9608:
        /* <DEDUP_REMOVED lines=9> */
.L_x_9604:
        /* <DEDUP_REMOVED lines=12> */
.L_x_9613:
[----:B------:R-:W-:-:S07]  /*e8e0*/  IMAD.MOV.U32 R164, RZ, RZ, R182 ;  /* 0x000000ffffa47224 */ /* 0x000fce00078e00b6 */
.L_x_9614:
[----:B------:R-:W-:Y:S05]  /*e8f0*/  BSYNC B1 ;  /* 0x0000000000017941 */ /* 0x000fea0003800000 */
.L_x_9612:
        /* <DEDUP_REMOVED lines=16> */
.L_x_9618:
[----:B------:R-:W-:Y:S05]  /*ea00*/  BSYNC B2 ;  /* 0x0000000000027941 */ /* 0x000fea0003800000 */
.L_x_9617:
        /* <DEDUP_REMOVED lines=44> */
.L_x_9616:
[----:B------:R-:W-:Y:S05]  /*ecd0*/  BSYNC B1 ;  /* 0x0000000000017941 */ /* 0x000fea0003800000 */
.L_x_9615:
        /* <DEDUP_REMOVED lines=14> */
.L_x_9619:
        /* <DEDUP_REMOVED lines=12> */
.L_x_9622:
[----:B------:R-:W-:-:S07]  /*ee80*/  IMAD.MOV.U32 R164, RZ, RZ, R182 ;  /* 0x000000ffffa47224 */ /* 0x000fce00078e00b6 */
.L_x_9623:
[----:B------:R-:W-:Y:S05]  /*ee90*/  BSYNC B1 ;  /* 0x0000000000017941 */ /* 0x000fea0003800000 */
.L_x_9621:
        /* <DEDUP_REMOVED lines=16> */
.L_x_9627:
[----:B------:R-:W-:Y:S05]  /*efa0*/  BSYNC B2 ;  /* 0x0000000000027941 */ /* 0x000fea0003800000 */
.L_x_9626:
        /* <DEDUP_REMOVED lines=44> */
.L_x_9625:
[----:B------:R-:W-:Y:S05]  /*f270*/  BSYNC B1 ;  /* 0x0000000000017941 */ /* 0x000fea0003800000 */
.L_x_9624:
        /* <DEDUP_REMOVED lines=10> */
.L_x_9620:
        /* <DEDUP_REMOVED lines=12> */
.L_x_9629:
[----:B------:R-:W-:-:S07]  /*f3e0*/  IMAD.MOV.U32 R164, RZ, RZ, R182 ;  /* 0x000000ffffa47224 */ /* 0x000fce00078e00b6 */
.L_x_9630:
[----:B------:R-:W-:Y:S05]  /*f3f0*/  BSYNC B1 ;  /* 0x0000000000017941 */ /* 0x000fea0003800000 */
.L_x_9628:
        /* <DEDUP_REMOVED lines=16> */
.L_x_9634:
[----:B------:R-:W-:Y:S05]  /*f500*/  BSYNC B2 ;  /* 0x0000000000027941 */ /* 0x000fea0003800000 */
.L_x_9633:
        /* <DEDUP_REMOVED lines=44> */
.L_x_9632:
[----:B------:R-:W-:Y:S05]  /*f7d0*/  BSYNC B1 ;  /* 0x0000000000017941 */ /* 0x000fea0003800000 */
.L_x_9631:
        /* <DEDUP_REMOVED lines=15> */
.L_x_9635:
        /* <DEDUP_REMOVED lines=12> */
.L_x_9638:
[----:B------:R-:W-:-:S07]  /*f990*/  IMAD.MOV.U32 R49, RZ, RZ, R182 ;  /* 0x000000ffff317224 */ /* 0x000fce00078e00b6 */
.L_x_9639:
[----:B------:R-:W-:Y:S05]  /*f9a0*/  BSYNC B1 ;  /* 0x0000000000017941 */ /* 0x000fea0003800000 */
.L_x_9637:
        /* <DEDUP_REMOVED lines=16> */
.L_x_9643:
[----:B------:R-:W-:Y:S05]  /*fab0*/  BSYNC B2 ;  /* 0x0000000000027941 */ /* 0x000fea0003800000 */
.L_x_9642:
        /* <DEDUP_REMOVED lines=44> */
.L_x_9641:
[----:B------:R-:W-:Y:S05]  /*fd80*/  BSYNC B1 ;  /* 0x0000000000017941 */ /* 0x000fea0003800000 */
.L_x_9640:
        /* <DEDUP_REMOVED lines=9> */
.L_x_9636:
        /* <DEDUP_REMOVED lines=12> */
.L_x_9645:
[----:B------:R-:W-:-:S07]  /*fee0*/  MOV R49, R182 ;  /* 0x000000b600317202 */ /* 0x000fce0000000f00 */
.L_x_9646:
[----:B------:R-:W-:Y:S05]  /*fef0*/  BSYNC B1 ;  /* 0x0000000000017941 */ /* 0x000fea0003800000 */
.L_x_9644:
        /* <DEDUP_REMOVED lines=16> */
.L_x_9650:
[----:B------:R-:W-:Y:S05]  /*10000*/  BSYNC B2 ;  /* 0x0000000000027941 */ /* 0x000fea0003800000 */
.L_x_9649:
        /* <DEDUP_REMOVED lines=44> */
.L_x_9648:
[----:B------:R-:W-:Y:S05]  /*102d0*/  BSYNC B1 ;  /* 0x0000000000017941 */ /* 0x000fea0003800000 */
.L_x_9647:
        /* <DEDUP_REMOVED lines=12> */
.L_x_9651:
        /* <DEDUP_REMOVED lines=12> */
.L_x_9654:
[----:B------:R-:W-:-:S07]  /*10460*/  MOV R46, R182 ;  /* 0x000000b6002e7202 */ /* 0x000fce0000000f00 */
.L_x_9655:
[----:B------:R-:W-:Y:S05]  /*10470*/  BSYNC B1 ;  /* 0x0000000000017941 */ /* 0x000fea0003800000 */
.L_x_9653:
        /* <DEDUP_REMOVED lines=16> */
.L_x_9659:
[----:B------:R-:W-:Y:S05]  /*10580*/  BSYNC B2 ;  /* 0x0000000000027941 */ /* 0x000fea0003800000 */
.L_x_9658:
        /* <DEDUP_REMOVED lines=44> */
.L_x_9657:
[----:B------:R-:W-:Y:S05]  /*10850*/  BSYNC B1 ;  /* 0x0000000000017941 */ /* 0x000fea0003800000 */
.L_x_9656:
        /* <DEDUP_REMOVED lines=10> */
.L_x_9652:
        /* <DEDUP_REMOVED lines=12> */
.L_x_9661:
[----:B------:R-:W-:-:S07]  /*109c0*/  IMAD.MOV.U32 R46, RZ, RZ, R182 ;  /* 0x000000ffff2e7224 */ /* 0x000fce00078e00b6 */
.L_x_9662:
[----:B------:R-:W-:Y:S05]  /*109d0*/  BSYNC B1 ;  /* 0x0000000000017941 */ /* 0x000fea0003800000 */
.L_x_9660:
        /* <DEDUP_REMOVED lines=16> */
.L_x_9666:
[----:B------:R-:W-:Y:S05]  /*10ae0*/  BSYNC B2 ;  /* 0x0000000000027941 */ /* 0x000fea0003800000 */
.L_x_9665:
        /* <DEDUP_REMOVED lines=44> */
.L_x_9664:
[----:B------:R-:W-:Y:S05]  /*10db0*/  BSYNC B1 ;  /* 0x0000000000017941 */ /* 0x000fea0003800000 */
.L_x_9663:
        /* <DEDUP_REMOVED lines=13> */
.L_x_9667:
        /* <DEDUP_REMOVED lines=12> */
.L_x_9670:
[----:B------:R-:W-:-:S07]  /*10f50*/  IMAD.MOV.U32 R164, RZ, RZ, R182 ;  /* 0x000000ffffa47224 */ /* 0x000fce00078e00b6 */
.L_x_9671:
[----:B------:R-:W-:Y:S05]  /*10f60*/  BSYNC B1 ;  /* 0x0000000000017941 */ /* 0x000fea0003800000 */
.L_x_9669:
        /* <DEDUP_REMOVED lines=16> */
.L_x_9675:
[----:B------:R-:W-:Y:S05]  /*11070*/  BSYNC B2 ;  /* 0x0000000000027941 */ /* 0x000fea0003800000 */
.L_x_9674:
        /* <DEDUP_REMOVED lines=44> */
.L_x_9673:
[----:B------:R-:W-:Y:S05]  /*11340*/  BSYNC B1 ;  /* 0x0000000000017941 */ /* 0x000fea0003800000 */
.L_x_9672:
        /* <DEDUP_REMOVED lines=9> */
.L_x_9668:
        /* <DEDUP_REMOVED lines=12> */
.L_x_9677:
[----:B------:R-:W-:-:S07]  /*114a0*/  IMAD.MOV.U32 R164, RZ, RZ, R182 ;  /* 0x000000ffffa47224 */ /* 0x000fce00078e00b6 */
.L_x_9678:
[----:B------:R-:W-:Y:S05]  /*114b0*/  BSYNC B1 ;  /* 0x0000000000017941 */ /* 0x000fea0003800000 */
.L_x_9676:
        /* <DEDUP_REMOVED lines=16> */
.L_x_9682:
[----:B------:R-:W-:Y:S05]  /*115c0*/  BSYNC B2 ;  /* 0x0000000000027941 */ /* 0x000fea0003800000 */
.L_x_9681:
        /* <DEDUP_REMOVED lines=44> */
.L_x_9680:
[----:B------:R-:W-:Y:S05]  /*11890*/  BSYNC B1 ;  /* 0x0000000000017941 */ /* 0x000fea0003800000 */
.L_x_9679:
        /* <DEDUP_REMOVED lines=12> */
.L_x_9683:
        /* <DEDUP_REMOVED lines=12> */
.L_x_9686:
[----:B------:R-:W-:-:S07]  /*11a20*/  IMAD.MOV.U32 R164, RZ, RZ, R182 ;  /* 0x000000ffffa47224 */ /* 0x000fce00078e00b6 */
.L_x_9687:
[----:B------:R-:W-:Y:S05]  /*11a30*/  BSYNC B1 ;  /* 0x0000000000017941 */ /* 0x000fea0003800000 */
.L_x_9685:
        /* <DEDUP_REMOVED lines=18> */
.L_x_9691:
[----:B------:R-:W-:Y:S05]  /*11b60*/  BSYNC B2 ;  /* 0x0000000000027941 */ /* 0x000fea0003800000 */
.L_x_9690:
        /* <DEDUP_REMOVED lines=44> */
.L_x_9689:
[----:B------:R-:W-:Y:S05]  /*11e30*/  BSYNC B1 ;  /* 0x0000000000017941 */ /* 0x000fea0003800000 */
.L_x_9688:
        /* <DEDUP_REMOVED lines=10> */
.L_x_9684:
[----:B------:R-:W-:Y:S01]  /*11ee0*/  P2R R44, PR, RZ, 0x4 ;  /* 0x00000004ff2c7803 */ /* 0x000fe20000000000 */
[----:B------:R-:W0:Y:S01]  /*11ef0*/  @P1 LDC.64 R46, c[0x0][0x230] ;  /* 0x00008c00ff2e1b82 */ /* 0x000e220000000a00 */
[C---:B------:R-:W-:Y:S02]  /*11f00*/  LOP3.LUT P2, RZ, R189.reuse, 0x4, RZ, 0xc0, !PT ;  /* 0x00000004bdff7812 */ /* 0x040fe4000784c0ff */
[----:B------:R-:W-:Y:S02]  /*11f10*/  SEL R168, RZ, 0x10000, P4 ;  /* 0x00010000ffa87807 */ /* 0x000fe40002000000 */
[----:B------:R-:W-:Y:S02]  /*11f20*/  SEL R193, RZ, 0x100, P3 ;  /* 0x00000100ffc17807 */ /* 0x000fe40001800000 */
[C---:B------:R-:W-:Y:S02]  /*11f30*/  LOP3.LUT P4, RZ, R189.reuse, 0x10, RZ, 0xc0, !PT ;  /* 0x00000010bdff7812 */ /* 0x040fe4000788c0ff */
[----:B------:R-:W-:-:S02]  /*11f40*/  LOP3.LUT P3, RZ, R189, 0x8, RZ, 0xc0, !PT ;  /* 0x00000008bdff7812 */ /* 0x000fc4000786c0ff */
[----:B------:R-:W-:Y:S02]  /*11f50*/  SEL R166, RZ, 0x1, P2 ;  /* 0x00000001ffa67807 */ /* 0x000fe40001000000 */
[----:B------:R-:W-:Y:S02]  /*11f60*/  SEL R119, RZ, 0x1000000, P5 ;  /* 0x01000000ff777807 */ /* 0x000fe40002800000 */
[----:B------:R-:W-:Y:S01]  /*11f70*/  SEL R164, RZ, 0x1, P3 ;  /* 0x00000001ffa47807 */ /* 0x000fe20001800000 */
[----:B------:R-:W-:Y:S01]  /*11f80*/  IMAD.WIDE.U32 R166, R166, 0x1000000, RZ ;  /* 0x01000000a6a67825 */ /* 0x000fe200078e00ff */
[----:B------:R-:W-:Y:S02]  /*11f90*/  SEL R118, RZ, 0x1, P4 ;  /* 0x00000001ff767807 */ /* 0x000fe40002000000 */
[----:B------:R-:W-:Y:S01]  /*11fa0*/  LOP3.LUT P5, RZ, R189, 0x2, RZ, 0xc0, !PT ;  /* 0x00000002bdff7812 */ /* 0x000fe200078ac0ff */
[----:B------:R-:W-:Y:S01]  /*11fb0*/  IMAD.WIDE.U32 R164, R164, 0x10000, RZ ;  /* 0x00010000a4a47825 */ /* 0x000fe200078e00ff */
[----:B------:R-:W-:-:S02]  /*11fc0*/  LOP3.LUT R193, R193, R119, R168, 0xfe, !PT ;  /* 0x00000077c1c17212 */ /* 0x000fc400078efea8 */
[----:B------:R-:W-:Y:S01]  /*11fd0*/  SEL R199, RZ, 0x1, P5 ;  /* 0x00000001ffc77807 */ /* 0x000fe20002800000 */
[----:B------:R-:W-:Y:S01]  /*11fe0*/  IMAD.WIDE.U32 R118, R118, 0x100, RZ ;  /* 0x0000010076767825 */ /* 0x000fe200078e00ff */
[----:B------:R-:W-:Y:S02]  /*11ff0*/  LOP3.LUT P6, RZ, R189, 0x20, RZ, 0xc0, !PT ;  /* 0x00000020bdff7812 */ /* 0x000fe400078cc0ff */
[----:B------:R-:W-:Y:S01]  /*12000*/  LOP3.LUT R199, R167, R193, R199, 0xfe, !PT ;  /* 0x000000c1a7c77212 */ /* 0x000fe200078efec7 */
[----:B------:R-:W-:Y:S01]  /*12010*/  IMAD.WIDE.U32 R168, R195, 0x20, R158 ;  /* 0x00000020c3a87825 */ /* 0x000fe200078e009e */
[----:B------:R-:W-:Y:S02]  /*12020*/  LOP3.LUT R166, R118, R166, R164, 0xfe, !PT ;  /* 0x000000a676a67212 */ /* 0x000fe400078efea4 */
[----:B------:R-:W-:Y:S01]  /*12030*/  SEL R167, RZ, 0x1, P6 ;  /* 0x00000001ffa77807 */ /* 0x000fe20003000000 */
[----:B------:R-:W-:Y:S01]  /*12040*/  VIADD R193, R197, 0x60 ;  /* 0x00000060c5c17836 */ /* 0x000fe20000000000 */
[----:B------:R-:W-:Y:S01]  /*12050*/  LOP3.LUT R119, R119, R199, R165, 0xfe, !PT ;  /* 0x000000c777777212 */ /* 0x000fe200078efea5 */
[----:B------:R-:W-:Y:S01]  /*12060*/  IMAD.WIDE.U32 R164, R195, 0x8, R160 ;  /* 0x00000008c3a47825 */ /* 0x000fe200078e00a0 */
[----:B------:R-:W-:Y:S01]  /*12070*/  ISETP.NE.AND P2, PT, R44, RZ, PT ;  /* 0x000000ff2c00720c */ /* 0x000fe20003f45270 */
[----:B------:R1:W-:Y:S01]  /*12080*/  STG.E.128 desc[UR4][R168.64], R52 ;  /* 0x00000034a8007986 */ /* 0x0003e2000c101d04 */
[----:B------:R-:W-:Y:S01]  /*12090*/  LOP3.LUT R118, R166, R167, RZ, 0xfc, !PT ;  /* 0x000000a7a6767212 */ /* 0x000fe200078efcff */
[----:B------:R-:W2:Y:S01]  /*120a0*/  @P0 LDC.64 R44, c[0x0][0x228] ;  /* 0x00008a00ff2c0b82 */ /* 0x000ea20000000a00 */
[C---:B------:R-:W-:Y:S01]  /*120b0*/  IMAD.WIDE.U32 R116, R193.reuse, 0x10, R116 ;  /* 0x00000010c1747825 */ /* 0x040fe200078e0074 */
[----:B------:R1:W-:Y:S03]  /*120c0*/  STG.E.128 desc[UR4][R168.64+0x10], R48 ;  /* 0x00001030a8007986 */ /* 0x0003e6000c101d04 */
[C---:B0-----:R-:W-:Y:S01]  /*120d0*/  @P1 IMAD.WIDE.U32 R46, R193.reuse, 0x20, R46 ;  /* 0x00000020c12e1825 */ /* 0x041fe200078e002e */
[----:B------:R1:W-:Y:S03]  /*120e0*/  STG.E.64 desc[UR4][R164.64], R118 ;  /* 0x00000076a4007986 */ /* 0x0003e6000c101b04 */
[----:B--2---:R-:W-:Y:S01]  /*120f0*/  @P0 IMAD.WIDE.U32 R44, R193, 0x10, R44 ;  /* 0x00000010c12c0825 */ /* 0x004fe200078e002c */
[----:B-1----:R-:W-:Y:S06]  /*12100*/  @!P0 BRA `(.L_x_9692) ;  /* 0x0000000000508947 */ /* 0x002fec0003800000 */
        /* <DEDUP_REMOVED lines=20> */
.L_x_9692:
[----:B------:R1:W5:Y:S04]  /*12250*/  @P0 LDG.E.128 R80, desc[UR4][R44.64] ;  /* 0x000000042c500981 */ /* 0x000368000c1e1d00 */
[----:B------:R1:W5:Y:S04]  /*12260*/  @P1 LDG.E.128 R76, desc[UR4][R46.64] ;  /* 0x000000042e4c1981 */ /* 0x000368000c1e1d00 */
[----:B------:R1:W5:Y:S04]  /*12270*/  @P1 LDG.E.128 R72, desc[UR4][R46.64+0x10] ;  /* 0x000010042e481981 */ /* 0x000368000c1e1d00 */
[----:B0-----:R-:W5:Y:S01]  /*12280*/  LDG.E.128 R116, desc[UR4][R116.64] ;  /* 0x0000000474747981 */ /* 0x001f62000c1e1d00 */
        /* <DEDUP_REMOVED lines=12> */
.L_x_9694:
[----:B------:R-:W-:-:S07]  /*12350*/  IMAD.MOV.U32 R166, RZ, RZ, R182 ;  /* 0x000000ffffa67224 */ /* 0x000fce00078e00b6 */
.L_x_9695:
[----:B------:R-:W-:Y:S05]  /*12360*/  BSYNC B1 ;  /* 0x0000000000017941 */ /* 0x000fea0003800000 */
.L_x_9693:
        /* <DEDUP_REMOVED lines=16> */
.L_x_9699:
[----:B------:R-:W-:Y:S05]  /*12470*/  BSYNC B2 ;  /* 0x0000000000027941 */ /* 0x000fea0003800000 */
.L_x_9698:
        /* <DEDUP_REMOVED lines=44> */
.L_x_9697:
[----:B------:R-:W-:Y:S05]  /*12740*/  BSYNC B1 ;  /* 0x0000000000017941 */ /* 0x000fea0003800000 */
.L_x_9696:
        /* <DEDUP_REMOVED lines=15> */
.L_x_9700:
        /* <DEDUP_REMOVED lines=12> */
.L_x_9703:
[----:B------:R-:W-:-:S07]  /*12900*/  IMAD.MOV.U32 R168, RZ, RZ, R182 ;  /* 0x000000ffffa87224 */ /* 0x000fce00078e00b6 */
.L_x_9704:
[----:B------:R-:W-:Y:S05]  /*12910*/  BSYNC B1 ;  /* 0x0000000000017941 */ /* 0x000fea0003800000 */
.L_x_9702:
        /* <DEDUP_REMOVED lines=16> */
.L_x_9708:
[----:B------:R-:W-:Y:S05]  /*12a20*/  BSYNC B2 ;  /* 0x0000000000027941 */ /* 0x000fea0003800000 */
.L_x_9707:
        /* <DEDUP_REMOVED lines=44> */
.L_x_9706:
[----:B------:R-:W-:Y:S05]  /*12cf0*/  BSYNC B1 ;  /* 0x0000000000017941 */ /* 0x000fea0003800000 */
.L_x_9705:
        /* <DEDUP_REMOVED lines=9> */
.L_x_9701:
        /* <DEDUP_REMOVED lines=12> */
.L_x_9710:
[----:B------:R-:W-:-:S07]  /*12e50*/  IMAD.MOV.U32 R168, RZ, RZ, R182 ;  /* 0x000000ffffa87224 */ /* 0x000fce00078e00b6 */
.L_x_9711:
[----:B------:R-:W-:Y:S05]  /*12e60*/  BSYNC B1 ;  /* 0x0000000000017941 */ /* 0x000fea0003800000 */
.L_x_9709:
        /* <DEDUP_REMOVED lines=16> */
.L_x_9715:
[----:B------:R-:W-:Y:S05]  /*12f70*/  BSYNC B2 ;  /* 0x0000000000027941 */ /* 0x000fea0003800000 */
.L_x_9714:
        /* <DEDUP_REMOVED lines=44> */
.L_x_9713:
[----:B------:R-:W-:Y:S05]  /*13240*/  BSYNC B1 ;  /* 0x0000000000017941 */ /* 0x000fea0003800000 */
.L_x_9712:
        /* <DEDUP_REMOVED lines=14> */
.L_x_9716:
        /* <DEDUP_REMOVED lines=12> */
.L_x_9719:
[----:B------:R-:W-:-:S07]  /*133f0*/  IMAD.MOV.U32 R116, RZ, RZ, R182 ;  /* 0x000000ffff747224 */ /* 0x000fce00078e00b6 */
.L_x_9720:
[----:B------:R-:W-:Y:S05]  /*13400*/  BSYNC B1 ;  /* 0x0000000000017941 */ /* 0x000fea0003800000 */
.L_x_9718:
        /* <DEDUP_REMOVED lines=16> */
.L_x_9724:
[----:B------:R-:W-:Y:S05]  /*13510*/  BSYNC B2 ;  /* 0x0000000000027941 */ /* 0x000fea0003800000 */
.L_x_9723:
        /* <DEDUP_REMOVED lines=42> */
[----:B------:R-:W-:-:S08]  /*137c0*/  LOP3.LUT R128, R181, R128, R126, 0x96, !PT ;  /* 0x00000080b5807212 */ /* 0x000fd000078e967e */
.L_x_9722:
[----:B------:R-:W-:Y:S05]  /*137d0*/  BSYNC B1 ;  /* 0x0000000000017941 */ /* 0x000fea0003800000 */
.L_x_9721:
        /* <DEDUP_REMOVED lines=10> */
.L_x_9717:
        /* <DEDUP_REMOVED lines=12> */
.L_x_9726:
[----:B------:R-:W-:-:S07]  /*13940*/  MOV R168, R182 ;  /* 0x000000b600a87202 */ /* 0x000fce0000000f00 */
.L_x_9727:
[----:B------:R-:W-:Y:S05]  /*13950*/  BSYNC B1 ;  /* 0x0000000000017941 */ /* 0x000fea0003800000 */
.L_x_9725:
        /* <DEDUP_REMOVED lines=16> */
.L_x_9731:
[----:B------:R-:W-:Y:S05]  /*13a60*/  BSYNC B2 ;  /* 0x0000000000027941 */ /* 0x000fea0003800000 */
.L_x_9730:
        /* <DEDUP_REMOVED lines=44> */
.L_x_9729:
[----:B------:R-:W-:Y:S05]  /*13d30*/  BSYNC B1 ;  /* 0x0000000000017941 */ /* 0x000fea0003800000 */
.L_x_9728:
[----:B------:R-:W-:Y:S01]  /*13d40*/  I2FP.F32.U32 R47, R168 ;  /* 0x000000a8002f7245 */ /* 0x000fe20000201000 */
[----:B------:R-:W-:Y:S01]  /*13d50*/  IMAD.U32 R165, R117, 0x10000, RZ ;  /* 0x0001000075a57824 */ /* 0x000fe200078e00ff */
[----:B------:R-:W-:-:S03]  /*13d60*/  LOP3.LUT R189, R189, 0xfffffffb, RZ, 0xc0, !PT ;  /* 0xfffffffbbdbd7812 */ /* 0x000fc600078ec0ff */
[----:B------:R-:W-:Y:S01]  /*13d70*/  FFMA.FTZ R47, R47, R194, 1.1641532182693481445e-10 ;  /* 0x2f0000002f2f7423 */ /* 0x000fe200000100c2 */
[----:B------:R-:W-:-:S04]  /*13d80*/  FMUL.FTZ R165, R165, R192 ;  /* 0x000000c0a5a57220 */ /* 0x000fc80000410000 */
[----:B------:R-:W-:Y:S02]  /*13d90*/  FSETP.GTU.FTZ.AND P3, PT, R47, R190, PT ;  /* 0x000000be2f00720b */ /* 0x000fe40003f7c000 */
[----:B------:R-:W-:Y:S02]  /*13da0*/  PRMT R47, R117, 0x7632, R47 ;  /* 0x00007632752f7816 */ /* 0x000fe4000000002f */
        /* <DEDUP_REMOVED lines=8> */
.L_x_9732:
        /* <DEDUP_REMOVED lines=12> */
.L_x_9735:
[----:B------:R-:W-:-:S07]  /*13ef0*/  MOV R168, R182 ;  /* 0x000000b600a87202 */ /* 0x000fce0000000f00 */
.L_x_9736:
[----:B------:R-:W-:Y:S05]  /*13f00*/  BSYNC B1 ;  /* 0x0000000000017941 */ /* 0x000fea0003800000 */
.L_x_9734:
        /* <DEDUP_REMOVED lines=16> */
.L_x_9740:
[----:B------:R-:W-:Y:S05]  /*14010*/  BSYNC B2 ;  /* 0x0000000000027941 */ /* 0x000fea0003800000 */
.L_x_9739:
        /* <DEDUP_REMOVED lines=41> */
[----:B------:R-:W-:Y:S01]  /*142b0*/  IMAD.MOV.U32 R117, RZ, RZ, RZ ;  /* 0x000000ffff757224 */ /* 0x000fe200078e00ff */
[----:B------:R-:W-:-:S07]  /*142c0*/  MOV R180, R116 ;  /* 0x0000007400b47202 */ /* 0x000fce0000000f00 */
.L_x_9738:
[----:B------:R-:W-:Y:S05]  /*142d0*/  BSYNC B1 ;  /* 0x0000000000017941 */ /* 0x000fea0003800000 */
.L_x_9737:
        /* <DEDUP_REMOVED lines=9> */
.L_x_9733:
        /* <DEDUP_REMOVED lines=12> */
.L_x_9742:
[----:B------:R-:W-:-:S07]  /*14430*/  IMAD.MOV.U32 R168, RZ, RZ, R182 ;  /* 0x000000ffffa87224 */ /* 0x000fce00078e00b6 */
.L_x_9743:
[----:B------:R-:W-:Y:S05]  /*14440*/  BSYNC B1 ;  /* 0x0000000000017941 */ /* 0x000fea0003800000 */
.L_x_9741:
        /* <DEDUP_REMOVED lines=16> */
.L_x_9747:
[----:B------:R-:W-:Y:S05]  /*14550*/  BSYNC B2 ;  /* 0x0000000000027941 */ /* 0x000fea0003800000 */
.L_x_9746:
        /* <DEDUP_REMOVED lines=44> */
.L_x_9745:
[----:B------:R-:W-:Y:S05]  /*14820*/  BSYNC B1 ;  /* 0x0000000000017941 */ /* 0x000fea0003800000 */
.L_x_9744:
        /* <DEDUP_REMOVED lines=14> */
.L_x_9748:
        /* <DEDUP_REMOVED lines=12> */
.L_x_9751:
[----:B------:R-:W-:-:S07]  /*149d0*/  IMAD.MOV.U32 R168, RZ, RZ, R182 ;  /* 0x000000ffffa87224 */ /* 0x000fce00078e00b6 */
.L_x_9752:
[----:B------:R-:W-:Y:S05]  /*149e0*/  BSYNC B1 ;  /* 0x0000000000017941 */ /* 0x000fea0003800000 */
.L_x_9750:
        /* <DEDUP_REMOVED lines=16> */
.L_x_9756:
[----:B------:R-:W-:Y:S05]  /*14af0*/  BSYNC B2 ;  /* 0x0000000000027941 */ /* 0x000fea0003800000 */
.L_x_9755:
        /* <DEDUP_REMOVED lines=44> */
.L_x_9754:
[----:B------:R-:W-:Y:S05]  /*14dc0*/  BSYNC B1 ;  /* 0x0000000000017941 */ /* 0x000fea0003800000 */
.L_x_9753:
        /* <DEDUP_REMOVED lines=10> */
.L_x_9749:
        /* <DEDUP_REMOVED lines=12> */
.L_x_9758:
[----:B------:R-:W-:-:S07]  /*14f30*/  IMAD.MOV.U32 R168, RZ, RZ, R182 ;  /* 0x000000ffffa87224 */ /* 0x000fce00078e00b6 */
.L_x_9759:
[----:B------:R-:W-:Y:S05]  /*14f40*/  BSYNC B1 ;  /* 0x0000000000017941 */ /* 0x000fea0003800000 */
.L_x_9757:
        /* <DEDUP_REMOVED lines=16> */
.L_x_9763:
[----:B------:R-:W-:Y:S05]  /*15050*/  BSYNC B2 ;  /* 0x0000000000027941 */ /* 0x000fea0003800000 */
.L_x_9762:
        /* <DEDUP_REMOVED lines=44> */
.L_x_9761:
[----:B------:R-:W-:Y:S05]  /*15320*/  BSYNC B1 ;  /* 0x0000000000017941 */ /* 0x000fea0003800000 */
.L_x_9760:
        /* <DEDUP_REMOVED lines=15> */
.L_x_9764:
        /* <DEDUP_REMOVED lines=12> */
.L_x_9767:
[----:B------:R-:W-:-:S07]  /*154e0*/  IMAD.MOV.U32 R185, RZ, RZ, R182 ;  /* 0x000000ffffb97224 */ /* 0x000fce00078e00b6 */
.L_x_9768:
[----:B------:R-:W-:Y:S05]  /*154f0*/  BSYNC B1 ;  /* 0x0000000000017941 */ /* 0x000fea0003800000 */
.L_x_9766:
        /* <DEDUP_REMOVED lines=16> */
.L_x_9772:
[----:B------:R-:W-:Y:S05]  /*15600*/  BSYNC B2 ;  /* 0x0000000000027941 */ /* 0x000fea0003800000 */
.L_x_9771:
        /* <DEDUP_REMOVED lines=44> */
.L_x_9770:
[----:B------:R-:W-:Y:S05]  /*158d0*/  BSYNC B1 ;  /* 0x0000000000017941 */ /* 0x000fea0003800000 */
.L_x_9769:
        /* <DEDUP_REMOVED lines=9> */
.L_x_9765:
        /* <DEDUP_REMOVED lines=12> */
.L_x_9774:
[----:B------:R-:W-:-:S07]  /*15a30*/  IMAD.MOV.U32 R196, RZ, RZ, R182 ;  /* 0x000000ffffc47224 */ /* 0x000fce00078e00b6 */
.L_x_9775:
[----:B------:R-:W-:Y:S05]  /*15a40*/  BSYNC B1 ;  /* 0x0000000000017941 */ /* 0x000fea0003800000 */
.L_x_9773:
        /* <DEDUP_REMOVED lines=16> */
.L_x_9779:
[----:B------:R-:W-:Y:S05]  /*15b50*/  BSYNC B2 ;  /* 0x0000000000027941 */ /* 0x000fea0003800000 */
.L_x_9778:
        /* <DEDUP_REMOVED lines=44> */
.L_x_9777:
[----:B------:R-:W-:Y:S05]  /*15e20*/  BSYNC B1 ;  /* 0x0000000000017941 */ /* 0x000fea0003800000 */
.L_x_9776:
        /* <DEDUP_REMOVED lines=12> */
.L_x_9780:
        /* <DEDUP_REMOVED lines=12> */
.L_x_9783:
[----:B------:R-:W-:-:S07]  /*15fb0*/  IMAD.MOV.U32 R186, RZ, RZ, R182 ;  /* 0x000000ffffba7224 */ /* 0x000fce00078e00b6 */
.L_x_9784:
[----:B------:R-:W-:Y:S05]  /*15fc0*/  BSYNC B1 ;  /* 0x0000000000017941 */ /* 0x000fea0003800000 */
.L_x_9782:
        /* <DEDUP_REMOVED lines=16> */
.L_x_9788:
[----:B------:R-:W-:Y:S05]  /*160d0*/  BSYNC B2 ;  /* 0x0000000000027941 */ /* 0x000fea0003800000 */
.L_x_9787:
        /* <DEDUP_REMOVED lines=44> */
.L_x_9786:
[----:B------:R-:W-:Y:S05]  /*163a0*/  BSYNC B1 ;  /* 0x0000000000017941 */ /* 0x000fea0003800000 */
.L_x_9785:
        /* <DEDUP_REMOVED lines=10> */
.L_x_9781:
        /* <DEDUP_REMOVED lines=12> */
.L_x_9790:
[----:B------:R-:W-:-:S07]  /*16510*/  IMAD.MOV.U32 R196, RZ, RZ, R182 ;  /* 0x000000ffffc47224 */ /* 0x000fce00078e00b6 */
.L_x_9791:
[----:B------:R-:W-:Y:S05]  /*16520*/  BSYNC B1 ;  /* 0x0000000000017941 */ /* 0x000fea0003800000 */
.L_x_9789:
        /* <DEDUP_REMOVED lines=16> */
.L_x_9795:
[----:B------:R-:W-:Y:S05]  /*16630*/  BSYNC B2 ;  /* 0x0000000000027941 */ /* 0x000fea0003800000 */
.L_x_9794:
        /* <DEDUP_REMOVED lines=44> */
.L_x_9793:
[----:B------:R-:W-:Y:S05]  /*16900*/  BSYNC B1 ;  /* 0x0000000000017941 */ /* 0x000fea0003800000 */
.L_x_9792:
        /* <DEDUP_REMOVED lines=13> */
.L_x_9796:
        /* <DEDUP_REMOVED lines=12> */
.L_x_9799:
[----:B------:R-:W-:-:S07]  /*16aa0*/  IMAD.MOV.U32 R187, RZ, RZ, R182 ;  /* 0x000000ffffbb7224 */ /* 0x000fce00078e00b6 */
.L_x_9800:
[----:B------:R-:W-:Y:S05]  /*16ab0*/  BSYNC B1 ;  /* 0x0000000000017941 */ /* 0x000fea0003800000 */
.L_x_9798:
        /* <DEDUP_REMOVED lines=16> */
.L_x_9804:
[----:B------:R-:W-:Y:S05]  /*16bc0*/  BSYNC B2 ;  /* 0x0000000000027941 */ /* 0x000fea0003800000 */
.L_x_9803:
        /* <DEDUP_REMOVED lines=44> */
.L_x_9802:
[----:B------:R-:W-:Y:S05]  /*16e90*/  BSYNC B1 ;  /* 0x0000000000017941 */ /* 0x000fea0003800000 */
.L_x_9801:
        /* <DEDUP_REMOVED lines=9> */
.L_x_9797:
        /* <DEDUP_REMOVED lines=12> */
.L_x_9806:
[----:B------:R-:W-:-:S07]  /*16ff0*/  IMAD.MOV.U32 R196, RZ, RZ, R182 ;  /* 0x000000ffffc47224 */ /* 0x000fce00078e00b6 */
.L_x_9807:
[----:B------:R-:W-:Y:S05]  /*17000*/  BSYNC B1 ;  /* 0x0000000000017941 */ /* 0x000fea0003800000 */
.L_x_9805:
        /* <DEDUP_REMOVED lines=16> */
.L_x_9811:
[----:B------:R-:W-:Y:S05]  /*17110*/  BSYNC B2 ;  /* 0x0000000000027941 */ /* 0x000fea0003800000 */
.L_x_9810:
        /* <DEDUP_REMOVED lines=44> */
.L_x_9809:
[----:B------:R-:W-:Y:S05]  /*173e0*/  BSYNC B1 ;  /* 0x0000000000017941 */ /* 0x000fea0003800000 */
.L_x_9808:
        /* <DEDUP_REMOVED lines=12> */
.L_x_9812:
        /* <DEDUP_REMOVED lines=12> */
.L_x_9815:
[----:B------:R-:W-:-:S07]  /*17570*/  IMAD.MOV.U32 R188, RZ, RZ, R182 ;  /* 0x000000ffffbc7224 */ /* 0x000fce00078e00b6 */
.L_x_9816:
[----:B------:R-:W-:Y:S05]  /*17580*/  BSYNC B1 ;  /* 0x0000000000017941 */ /* 0x000fea0003800000 */
.L_x_9814:
        /* <DEDUP_REMOVED lines=16> */
.L_x_9820:
[----:B------:R-:W-:Y:S05]  /*17690*/  BSYNC B2 ;  /* 0x0000000000027941 */ /* 0x000fea0003800000 */
.L_x_9819:
        /* <DEDUP_REMOVED lines=44> */
.L_x_9818:
[----:B------:R-:W-:Y:S05]  /*17960*/  BSYNC B1 ;  /* 0x0000000000017941 */ /* 0x000fea0003800000 */
.L_x_9817:
        /* <DEDUP_REMOVED lines=10> */
.L_x_9813:
        /* <DEDUP_REMOVED lines=9> */
[C---:B------:R-:W-:Y:S01]  /*17aa0*/  LOP3.LUT P5, RZ, R189.reuse, 0x4, RZ, 0xc0, !PT ;  /* 0x00000004bdff7812 */ /* 0x040fe200078ac0ff */
[----:B------:R0:W-:Y:S01]  /*17ab0*/  STG.E.128 desc[UR4][R158.64], R44 ;  /* 0x0000002c9e007986 */ /* 0x0001e2000c101d04 */
[----:B------:R-:W-:Y:S01]  /*17ac0*/  LOP3.LUT P4, RZ, R189, 0x2, RZ, 0xc0, !PT ;  /* 0x00000002bdff7812 */ /* 0x000fe2000788c0ff */
[----:B------:R-:W-:Y:S01]  /*17ad0*/  FADD.FTZ R165, R164, R71 ;  /* 0x00000047a4a57221 */ /* 0x000fe20000010000 */
[----:B------:R-:W-:Y:S01]  /*17ae0*/  LOP3.LUT R192, R192, R166, R167, 0xfe, !PT ;  /* 0x000000a6c0c07212 */ /* 0x000fe200078efea7 */
[----:B------:R0:W-:Y:S01]  /*17af0*/  STG.E.128 desc[UR4][R158.64+0x10], R116 ;  /* 0x000010749e007986 */ /* 0x0001e2000c101d04 */
        /* <DEDUP_REMOVED lines=33> */
[----:B------:R-:W-:Y:S02]  /*17d10*/  SEL R199, RZ, 0x1, P1 ;  /* 0x00000001ffc77807 */ /* 0x000fe40000800000 */
[----:B------:R-:W-:Y:S01]  /*17d20*/  LOP3.LUT R165, R165, R201, R167, 0xfe, !PT ;  /* 0x000000c9a5a57212 */ /* 0x000fe200078efea7 */
[----:B------:R-:W-:Y:S01]  /*17d30*/  FADD.FTZ R169, R190, R45 ;  /* 0x0000002dbea97221 */ /* 0x000fe20000010000 */
[----:B------:R-:W-:-:S03]  /*17d40*/  LOP3.LUT R164, R168, R199, RZ, 0xfc, !PT ;  /* 0x000000c7a8a47212 */ /* 0x000fc600078efcff */
[----:B------:R-:W-:Y:S02]  /*17d50*/  FADD.FTZ R166, R169, R46 ;  /* 0x0000002ea9a67221 */ /* 0x000fe40000010000 */
[----:B------:R0:W-:Y:S02]  /*17d60*/  STG.E.64 desc[UR4][R160.64], R164 ;  /* 0x000000a4a0007986 */ /* 0x0001e4000c101b04 */
[----:B------:R-:W-:-:S04]  /*17d70*/  FADD.FTZ R167, R166, R47 ;  /* 0x0000002fa6a77221 */ /* 0x000fc80000010000 */
[----:B------:R-:W-:-:S04]  /*17d80*/  FADD.FTZ R166, R167, R116 ;  /* 0x00000074a7a67221 */ /* 0x000fc80000010000 */
[----:B------:R-:W-:-:S04]  /*17d90*/  FADD.FTZ R167, R166, R117 ;  /* 0x00000075a6a77221 */ /* 0x000fc80000010000 */
[----:B------:R-:W-:Y:S01]  /*17da0*/  FADD.FTZ R168, R167, R118 ;  /* 0x00000076a7a87221 */ /* 0x000fe20000010000 */
[----:B0-----:R-:W-:Y:S06]  /*17db0*/  @!P0 BRA `(.L_x_9821) ;  /* 0x0000000000508947 */ /* 0x001fec0003800000 */
        /* <DEDUP_REMOVED lines=20> */
.L_x_9821:
[----:B------:R-:W-:Y:S01]  /*17f00*/  UMOV UR11, 0xffffffff ;  /* 0xffffffff000b7882 */ /* 0x000fe20000000000 */
[----:B------:R-:W-:Y:S02]  /*17f10*/  FADD.FTZ R168, R168, R119 ;  /* 0x00000077a8a87221 */ /* 0x000fe40000010000 */
[----:B------:R-:W-:Y:S05]  /*17f20*/  BRA.DIV UR11, `(.L_x_9822) ;  /* 0x0000001a0b0c7947 */ /* 0x000fea000b800000 */
[----:B0-----:R-:W0:Y:S01]  /*17f30*/  SHFL.BFLY PT, R159, R168, 0x1, 0x1f ;  /* 0x0c201f00a89f7f89 */ /* 0x001e2200000e0000 */
        /* <DEDUP_REMOVED lines=13> */
[C---:B------:R-:W-:Y:S01]  /*18010*/  FADD.FTZ R167, -R159.reuse, R70 ;  /* 0x000000469fa77221 */ /* 0x040fe20000010100 */
[----:B------:R-:W-:Y:S01]  /*18020*/  FADD.FTZ R165, -R159, R64 ;  /* 0x000000409fa57221 */ /* 0x000fe20000010100 */
[----:B------:R-:W-:-:S04]  /*18030*/  FFMA.FTZ R158, R158, R158, RZ ;  /* 0x0000009e9e9e7223 */ /* 0x000fc800000100ff */
        /* <DEDUP_REMOVED lines=68> */
.L_x_9835:
[----:B------:R-:W-:Y:S01]  /*18480*/  FMUL.FTZ R158, R159, R159 ;  /* 0x0000009f9f9e7220 */ /* 0x000fe20000410000 */
[----:B------:R-:W-:Y:S01]  /*18490*/  ISETP.NE.AND P1, PT, RZ, UR7, PT ;  /* 0x00000007ff007c0c */ /* 0x000fe2000bf25270 */
[----:B-1----:R-:W-:Y:S01]  /*184a0*/  FADD.FTZ R167, R166, R167 ;  /* 0x000000a7a6a77221 */ /* 0x002fe20000010000 */
[----:B------:R-:W-:Y:S02]  /*184b0*/  PRMT R165, R101, 0x7632, R165 ;  /* 0x0000763265a57816 */ /* 0x000fe400000000a5 */
[----:B------:R-:W-:Y:S01]  /*184c0*/  FSEL R161, R158, RZ, P1 ;  /* 0x000000ff9ea17208 */ /* 0x000fe20000800000 */
[----:B------:R-:W-:Y:S01]  /*184d0*/  FFMA.FTZ R160, R167, R160, UR10 ;  /* 0x0000000aa7a07e23 */ /* 0x000fe200080100a0 */
[----:B------:R-:W-:Y:S02]  /*184e0*/  FSEL R190, R159, RZ, !P1 ;  /* 0x000000ff9fbe7208 */ /* 0x000fe40004800000 */
[----:B------:R-:W-:Y:S01]  /*184f0*/  SHF.L.U32 R165, R165, 0x10, RZ ;  /* 0x00000010a5a57819 */ /* 0x000fe200000006ff */
[----:B------:R-:W-:Y:S01]  /*18500*/  FADD.FTZ R160, R160, R161 ;  /* 0x000000a1a0a07221 */ /* 0x000fe20000010000 */
[----:B------:R-:W-:-:S02]  /*18510*/  IMAD.U32 R161, R100, 0x10000, RZ ;  /* 0x0001000064a17824 */ /* 0x000fc400078e00ff */
[C---:B------:R-:W-:Y:S01]  /*18520*/  FADD.FTZ R208, -R190.reuse, R68 ;  /* 0x00000044bed07221 */ /* 0x040fe20000010100 */
[C---:B------:R-:W-:Y:S01]  /*18530*/  FADD.FTZ R68, -R190.reuse, R52 ;  /* 0x00000034be447221 */ /* 0x040fe20000010100 */
[----:B------:R-:W1:Y:S01]  /*18540*/  MUFU.RSQ R213, R160 ;  /* 0x000000a000d57308 */ /* 0x000e620000001400 */
[C---:B------:R-:W-:Y:S01]  /*18550*/  FADD.FTZ R210, -R190.reuse, R56 ;  /* 0x00000038bed27221 */ /* 0x040fe20000010100 */
[C-C-:B------:R-:W-:Y:S01]  /*18560*/  FADD.FTZ R52, -R190.reuse, R44.reuse ;  /* 0x0000002cbe347221 */ /* 0x140fe20000010100 */
[C---:B------:R-:W-:Y:S01]  /*18570*/  FADD.FTZ R56, -R190.reuse, R45 ;  /* 0x0000002dbe387221 */ /* 0x040fe20000010100 */
[----:B------:R-:W-:Y:S01]  /*18580*/  PRMT R44, R99, 0x7632, R44 ;  /* 0x00007632632c7816 */ /* 0x000fe2000000002c */
[C---:B------:R-:W-:Y:S01]  /*18590*/  FADD.FTZ R216, -R190.reuse, R67 ;  /* 0x00000043bed87221 */ /* 0x040fe20000010100 */
[----:B------:R-:W-:Y:S01]  /*185a0*/  PRMT R45, R115, 0x7632, R45 ;  /* 0x00007632732d7816 */ /* 0x000fe2000000002d */
[C---:B------:R-:W-:Y:S01]  /*185b0*/  FADD.FTZ R168, -R190.reuse, R66 ;  /* 0x00000042bea87221 */ /* 0x040fe20000010100 */
[----:B------:R-:W-:Y:S01]  /*185c0*/  FADD.FTZ R66, -R190, R60 ;  /* 0x0000003cbe427221 */ /* 0x000fe20000010100 */
[----:B------:R-:W-:Y:S01]  /*185d0*/  SHF.L.U32 R60, R44, 0x10, RZ ;  /* 0x000000102c3c7819 */ /* 0x000fe200000006ff */
[----:B------:R-:W-:Y:S01]  /*185e0*/  FADD.FTZ R158, -R190, R54 ;  /* 0x00000036be9e7221 */ /* 0x000fe20000010100 */
[----:B------:R-:W-:-:S02]  /*185f0*/  IMAD.U32 R45, R45, 0x10000, RZ ;  /* 0x000100002d2d7824 */ /* 0x000fc400078e00ff */
[C---:B------:R-:W-:Y:S01]  /*18600*/  FADD.FTZ R54, -R190.reuse, R46 ;  /* 0x0000002ebe367221 */ /* 0x040fe20000010100 */
[----:B------:R-:W-:Y:S02]  /*18610*/  IMAD.U32 R46, R115, 0x10000, RZ ;  /* 0x00010000732e7824 */ /* 0x000fe400078e00ff */
[C---:B------:R-:W-:Y:S01]  /*18620*/  FADD.FTZ R198, -R190.reuse, R62 ;  /* 0x0000003ebec67221 */ /* 0x040fe20000010100 */
[C---:B------:R-:W-:Y:S01]  /*18630*/  FADD.FTZ R222, -R190.reuse, R64 ;  /* 0x00000040bede7221 */ /* 0x040fe20000010100 */
[C---:B------:R-:W-:Y:S01]  /*18640*/  FADD.FTZ R62, -R190.reuse, R47 ;  /* 0x0000002fbe3e7221 */ /* 0x040fe20000010100 */
[C---:B-1----:R-:W-:Y:S01]  /*18650*/  FMUL.FTZ R216, R213.reuse, R216 ;  /* 0x000000d8d5d87220 */ /* 0x042fe20000410000 */
[----:B------:R-:W-:Y:S01]  /*18660*/  FMUL.FTZ R44, R213, R168 ;  /* 0x000000a8d52c7220 */ /* 0x000fe20000410000 */
[C---:B------:R-:W-:Y:S01]  /*18670*/  FADD.FTZ R214, -R190.reuse, R58 ;  /* 0x0000003abed67221 */ /* 0x040fe20000010100 */
[----:B------:R-:W-:Y:S01]  /*18680*/  FADD.FTZ R224, -R190, R59 ;  /* 0x0000003bbee07221 */ /* 0x000fe20000010100 */
[C---:B------:R-:W-:Y:S01]  /*18690*/  FFMA.FTZ R60, R216.reuse, R60, R143 ;  /* 0x0000003cd83c7223 */ /* 0x040fe2000001008f */
[----:B------:R-:W-:Y:S01]  /*186a0*/  FFMA.FTZ R216, R216, R45, R144 ;  /* 0x0000002dd8d87223 */ /* 0x000fe20000010090 */
[----:B------:R-:W-:Y:S01]  /*186b0*/  PRMT R45, R98, 0x7632, R45 ;  /* 0x00007632622d7816 */ /* 0x000fe2000000002d */
[----:B------:R-:W-:Y:S01]  /*186c0*/  FFMA.FTZ R47, R44, R46, R37 ;  /* 0x0000002e2c2f7223 */ /* 0x000fe20000010025 */
[----:B------:R-:W-:Y:S01]  /*186d0*/  FADD.FTZ R194, -R190, R49 ;  /* 0x00000031bec27221 */ /* 0x000fe20000010100 */
[----:B------:R-:W-:Y:S01]  /*186e0*/  PRMT R46, R114, 0x7632, R46 ;  /* 0x00007632722e7816 */ /* 0x000fe2000000002e */
[C---:B------:R-:W-:Y:S01]  /*186f0*/  FADD.FTZ R220, -R190.reuse, R70 ;  /* 0x00000046bedc7221 */ /* 0x040fe20000010100 */
[----:B------:R-:W-:Y:S01]  /*18700*/  SHF.L.U32 R59, R99, 0x10, RZ ;  /* 0x00000010633b7819 */ /* 0x000fe200000006ff */
[----:B------:R-:W-:Y:S01]  /*18710*/  FADD.FTZ R204, -R190, R57 ;  /* 0x00000039becc7221 */ /* 0x000fe20000010100 */
[----:B------:R-:W-:Y:S01]  /*18720*/  SHF.L.U32 R49, R114, 0x10, RZ ;  /* 0x0000001072317819 */ /* 0x000fe200000006ff */
[----:B------:R-:W-:Y:S01]  /*18730*/  FADD.FTZ R64, -R190, R53 ;  /* 0x00000035be407221 */ /* 0x000fe20000010100 */
[----:B------:R-:W-:Y:S01]  /*18740*/  SHF.L.U32 R58, R45, 0x10, RZ ;  /* 0x000000102d3a7819 */ /* 0x000fe200000006ff */
[----:B------:R-:W-:Y:S01]  /*18750*/  FMUL.FTZ R45, R213, R222 ;  /* 0x000000ded52d7220 */ /* 0x000fe20000410000 */
[----:B------:R-:W-:-:S02]  /*18760*/  IMAD.U32 R227, R46, 0x10000, RZ ;  /* 0x000100002ee37824 */ /* 0x000fc400078e00ff */
[----:B------:R-:W-:Y:S01]  /*18770*/  FFMA.FTZ R59, R44, R59, R21 ;  /* 0x0000003b2c3b7223 */ /* 0x000fe20000010015 */
[----:B------:R-:W-:Y:S01]  /*18780*/  SHF.L.U32 R57, R97, 0x10, RZ ;  /* 0x0000001061397819 */ /* 0x000fe200000006ff */
[----:B------:R-:W-:Y:S02]  /*18790*/  IMAD.U32 R53, R98, 0x10000, RZ ;  /* 0x0001000062357824 */ /* 0x000fe400078e00ff */
[----:B------:R-:W-:Y:S01]  /*187a0*/  FFMA.FTZ R46, R45, R49, R36 ;  /* 0x000000312d2e7223 */ /* 0x000fe20000010024 */
[----:B------:R-:W-:Y:S02]  /*187b0*/  IMAD.U32 R44, R113, 0x10000, RZ ;  /* 0x00010000712c7824 */ /* 0x000fe400078e00ff */
[----:B------:R-:W-:Y:S01]  /*187c0*/  FMUL.FTZ R220, R213, R220 ;  /* 0x000000dcd5dc7220 */ /* 0x000fe20000410000 */
[----:B------:R-:W-:Y:S01]  /*187d0*/  PRMT R49, R97, 0x7632, R49 ;  /* 0x0000763261317816 */ /* 0x000fe20000000031 */
[----:B------:R-:W-:Y:S01]  /*187e0*/  FFMA.FTZ R53, R45, R53, R20 ;  /* 0x000000352d357223 */ /* 0x000fe20000010014 */
[C---:B------:R-:W-:Y:S01]  /*187f0*/  FADD.FTZ R70, -R190.reuse, R61 ;  /* 0x0000003dbe467221 */ /* 0x040fe20000010100 */
[----:B------:R-:W-:Y:S01]  /*18800*/  FADD.FTZ R218, -R190, R50 ;  /* 0x00000032beda7221 */ /* 0x000fe20000010100 */
[C---:B------:R-:W-:Y:S01]  /*18810*/  FFMA.FTZ R57, R220.reuse, R57, R19 ;  /* 0x00000039dc397223 */ /* 0x040fe20000010013 */
[----:B------:R-:W-:Y:S01]  /*18820*/  FFMA.FTZ R45, R220, R44, R35 ;  /* 0x0000002cdc2d7223 */ /* 0x000fe20000010023 */
[----:B------:R-:W-:Y:S01]  /*18830*/  FADD.FTZ R202, -R190, R51 ;  /* 0x00000033beca7221 */ /* 0x000fe20000010100 */
[C---:B------:R-:W-:Y:S01]  /*18840*/  PRMT R44, R96.reuse, 0x7632, R44 ;  /* 0x00007632602c7816 */ /* 0x040fe2000000002c */
[----:B------:R-:W-:Y:S01]  /*18850*/  IMAD.U32 R220, R49, 0x10000, RZ ;  /* 0x0001000031dc7824 */ /* 0x000fe200078e00ff */
[----:B------:R-:W-:Y:S01]  /*18860*/  SHF.L.U32 R61, R96, 0x10, RZ ;  /* 0x00000010603d7819 */ /* 0x000fe200000006ff */
[----:B------:R-:W-:Y:S01]  /*18870*/  FADD.FTZ R212, -R190, R71 ;  /* 0x00000047bed47221 */ /* 0x000fe20000010100 */
[----:B------:R-:W-:Y:S01]  /*18880*/  PRMT R50, R113, 0x7632, R50 ;  /* 0x0000763271327816 */ /* 0x000fe20000000032 */
[----:B------:R-:W-:-:S02]  /*18890*/  IMAD.U32 R51, R112, 0x10000, RZ ;  /* 0x0001000070337824 */ /* 0x000fc400078e00ff */
[C---:B------:R-:W-:Y:S01]  /*188a0*/  FMUL.FTZ R49, R213.reuse, R208 ;  /* 0x000000d0d5317220 */ /* 0x040fe20000410000 */
[C-C-:B------:R-:W-:Y:S01]  /*188b0*/  FADD.FTZ R192, -R190.reuse, R48.reuse ;  /* 0x00000030bec07221 */ /* 0x140fe20000010100 */
[----:B0-----:R-:W-:Y:S01]  /*188c0*/  FADD.FTZ R166, -R190, R55 ;  /* 0x00000037bea67221 */ /* 0x001fe20000010100 */
[----:B------:R-:W-:Y:S01]  /*188d0*/  PRMT R48, R112, 0x7632, R48 ;  /* 0x0000763270307816 */ /* 0x000fe20000000030 */
[----:B------:R-:W-:Y:S01]  /*188e0*/  FMUL.FTZ R212, R213, R212 ;  /* 0x000000d4d5d47220 */ /* 0x000fe20000410000 */
[----:B------:R-:W-:Y:S01]  /*188f0*/  SHF.L.U32 R222, R44, 0x10, RZ ;  /* 0x000000102cde7819 */ /* 0x000fe200000006ff */
[C---:B------:R-:W-:Y:S01]  /*18900*/  FFMA.FTZ R61, R49.reuse, R61, R18 ;  /* 0x0000003d313d7223 */ /* 0x040fe20000010012 */
[----:B------:R-:W-:Y:S01]  /*18910*/  SHF.L.U32 R55, R50, 0x10, RZ ;  /* 0x0000001032377819 */ /* 0x000fe200000006ff */
[----:B------:R-:W-:Y:S01]  /*18920*/  FFMA.FTZ R44, R49, R51, R34 ;  /* 0x00000033312c7223 */ /* 0x000fe20000010022 */
[----:B------:R-:W-:Y:S01]  /*18930*/  PRMT R49, R95, 0x7632, R49 ;  /* 0x000076325f317816 */ /* 0x000fe20000000031 */
[--C-:B------:R-:W-:Y:S01]  /*18940*/  FADD.FTZ R200, -R190, R63.reuse ;  /* 0x0000003fbec87221 */ /* 0x100fe20000010100 */
[----:B------:R-:W-:Y:S01]  /*18950*/  IMAD.U32 R225, R48, 0x10000, RZ ;  /* 0x0001000030e17824 */ /* 0x000fe200078e00ff */
[----:B------:R-:W-:Y:S01]  /*18960*/  PRMT R63, R111, 0x7632, R63 ;  /* 0x000076326f3f7816 */ /* 0x000fe2000000003f */
[C---:B------:R-:W-:Y:S01]  /*18970*/  FFMA.FTZ R220, R212.reuse, R220, R137 ;  /* 0x000000dcd4dc7223 */ /* 0x040fe20000010089 */
[----:B------:R-:W-:Y:S01]  /*18980*/  FFMA.FTZ R48, R212, R55, R138 ;  /* 0x00000037d4307223 */ /* 0x000fe2000001008a */
[----:B------:R-:W-:Y:S01]  /*18990*/  SHF.L.U32 R50, R94, 0x10, RZ ;  /* 0x000000105e327819 */ /* 0x000fe200000006ff */
[----:B------:R-:W-:Y:S01]  /*189a0*/  FADD.FTZ R226, -R190, R65 ;  /* 0x00000041bee27221 */ /* 0x000fe20000010100 */
[----:B------:R-:W-:Y:S01]  /*189b0*/  SHF.L.U32 R212, R49, 0x10, RZ ;  /* 0x0000001031d47819 */ /* 0x000fe200000006ff */
[----:B------:R-:W-:-:S02]  /*189c0*/  IMAD.U32 R55, R110, 0x10000, RZ ;  /* 0x000100006e377824 */ /* 0x000fc400078e00ff */
[----:B------:R-:W-:Y:S01]  /*189d0*/  FMUL.FTZ R49, R213, R210 ;  /* 0x000000d2d5317220 */ /* 0x000fe20000410000 */
[----:B------:R-:W-:Y:S01]  /*189e0*/  PRMT R65, R94, 0x7632, R65 ;  /* 0x000076325e417816 */ /* 0x000fe20000000041 */
[----:B------:R-:W-:Y:S01]  /*189f0*/  FADD.FTZ R160, -R190, R116 ;  /* 0x00000074bea07221 */ /* 0x000fe20000010100 */
[----:B------:R-:W-:Y:S02]  /*18a00*/  IMAD.U32 R63, R63, 0x10000, RZ ;  /* 0x000100003f3f7824 */ /* 0x000fe400078e00ff */
[----:B------:R-:W-:Y:S01]  /*18a10*/  FMUL.FTZ R224, R213, R224 ;  /* 0x000000e0d5e07220 */ /* 0x000fe20000410000 */
[----:B------:R-:W-:Y:S01]  /*18a20*/  SHF.L.U32 R116, R111, 0x10, RZ ;  /* 0x000000106f747819 */ /* 0x000fe200000006ff */
[----:B------:R-:W-:Y:S02]  /*18a30*/  IMAD.U32 R51, R95, 0x10000, RZ ;  /* 0x000100005f337824 */ /* 0x000fe400078e00ff */
[----:B------:R-:W-:Y:S01]  /*18a40*/  FMUL.FTZ R214, R213, R214 ;  /* 0x000000d6d5d67220 */ /* 0x000fe20000410000 */
[C---:B------:R-:W-:Y:S01]  /*18a50*/  FFMA.FTZ R50, R49.reuse, R50, R24 ;  /* 0x0000003231327223 */ /* 0x040fe20000010018 */
[----:B------:R-:W-:Y:S01]  /*18a60*/  FFMA.FTZ R208, R49, R55, R40 ;  /* 0x0000003731d07223 */ /* 0x000fe20000010028 */
[C---:B------:R-:W-:Y:S01]  /*18a70*/  PRMT R49, R93.reuse, 0x7632, R49 ;  /* 0x000076325d317816 */ /* 0x040fe20000000031 */
[----:B------:R-:W-:Y:S01]  /*18a80*/  FFMA.FTZ R221, R224, R63, R152 ;  /* 0x0000003fe0dd7223 */ /* 0x000fe20000010098 */
[----:B------:R-:W-:Y:S01]  /*18a90*/  SHF.L.U32 R55, R93, 0x10, RZ ;  /* 0x000000105d377819 */ /* 0x000fe200000006ff */
[----:B------:R-:W-:-:S02]  /*18aa0*/  IMAD.U32 R65, R65, 0x10000, RZ ;  /* 0x0001000041417824 */ /* 0x000fc400078e00ff */
[C---:B------:R-:W-:Y:S01]  /*18ab0*/  FMUL.FTZ R204, R213.reuse, R204 ;  /* 0x000000ccd5cc7220 */ /* 0x040fe20000410000 */
[----:B------:R-:W-:Y:S01]  /*18ac0*/  FMUL.FTZ R198, R213, R198 ;  /* 0x000000c6d5c67220 */ /* 0x000fe20000410000 */
[----:B------:R-:W-:Y:S01]  /*18ad0*/  PRMT R67, R110, 0x7632, R67 ;  /* 0x000076326e437816 */ /* 0x000fe20000000043 */
[C---:B------:R-:W-:Y:S01]  /*18ae0*/  FFMA.FTZ R51, R214.reuse, R51, R25 ;  /* 0x00000033d6337223 */ /* 0x040fe20000010019 */
[----:B------:R-:W-:Y:S01]  /*18af0*/  PRMT R63, R109, 0x7632, R63 ;  /* 0x000076326d3f7816 */ /* 0x000fe2000000003f */
[----:B------:R-:W-:Y:S01]  /*18b00*/  FFMA.FTZ R210, R214, R116, R41 ;  /* 0x00000074d6d27223 */ /* 0x000fe20000010029 */
[----:B------:R-:W-:Y:S01]  /*18b10*/  SHF.L.U32 R214, R49, 0x10, RZ ;  /* 0x0000001031d67819 */ /* 0x000fe200000006ff */
[----:B------:R-:W-:Y:S01]  /*18b20*/  FFMA.FTZ R223, R204, R65, R149 ;  /* 0x00000041ccdf7223 */ /* 0x000fe20000010095 */
[----:B------:R-:W-:Y:S01]  /*18b30*/  FFMA.FTZ R49, R198, R55, R23 ;  /* 0x00000037c6317223 */ /* 0x000fe20000010017 */
[----:B------:R-:W-:Y:S01]  /*18b40*/  SHF.L.U32 R67, R67, 0x10, RZ ;  /* 0x0000001043437819 */ /* 0x000fe200000006ff */
[----:B------:R-:W-:Y:S01]  /*18b50*/  IMAD.U32 R63, R63, 0x10000, RZ ;  /* 0x000100003f3f7824 */ /* 0x000fe200078e00ff */
[----:B------:R-:W-:Y:S01]  /*18b60*/  PRMT R55, R92, 0x7632, R55 ;  /* 0x000076325c377816 */ /* 0x000fe20000000037 */
[----:B------:R-:W-:Y:S01]  /*18b70*/  FMUL.FTZ R200, R213, R200 ;  /* 0x000000c8d5c87220 */ /* 0x000fe20000410000 */
[----:B------:R-:W-:Y:S01]  /*18b80*/  PRMT R65, R108, 0x7632, R65 ;  /* 0x000076326c417816 */ /* 0x000fe20000000041 */
[----:B------:R-:W-:Y:S01]  /*18b90*/  FADD.FTZ R206, -R190, R69 ;  /* 0x00000045bece7221 */ /* 0x000fe20000010100 */
[----:B------:R-:W-:Y:S01]  /*18ba0*/  SHF.L.U32 R229, R55, 0x10, RZ ;  /* 0x0000001037e57819 */ /* 0x000fe200000006ff */
[----:B------:R-:W-:Y:S01]  /*18bb0*/  FFMA.FTZ R219, R204, R67, R150 ;  /* 0x00000043ccdb7223 */ /* 0x000fe20000010096 */
[----:B------:R-:W-:Y:S01]  /*18bc0*/  FFMA.FTZ R217, R200, R63, R148 ;  /* 0x0000003fc8d97223 */ /* 0x000fe20000010094 */
[----:B------:R-:W-:Y:S01]  /*18bd0*/  SHF.L.U32 R69, R91, 0x10, RZ ;  /* 0x000000105b457819 */ /* 0x000fe200000006ff */
[----:B------:R-:W-:-:S02]  /*18be0*/  IMAD.U32 R65, R65, 0x10000, RZ ;  /* 0x0001000041417824 */ /* 0x000fc400078e00ff */
[C---:B------:R-:W-:Y:S01]  /*18bf0*/  FMUL.FTZ R70, R213.reuse, R70 ;  /* 0x00000046d5467220 */ /* 0x040fe20000410000 */
[----:B------:R-:W-:Y:S01]  /*18c00*/  SHF.L.U32 R63, R92, 0x10, RZ ;  /* 0x000000105c3f7819 */ /* 0x000fe200000006ff */
[C---:B------:R-:W-:Y:S01]  /*18c10*/  FMUL.FTZ R204, R213.reuse, R218 ;  /* 0x000000dad5cc7220 */ /* 0x040fe20000410000 */
[----:B------:R-:W-:Y:S02]  /*18c20*/  IMAD.U32 R67, R108, 0x10000, RZ ;  /* 0x000100006c437824 */ /* 0x000fe400078e00ff */
[----:B------:R-:W-:Y:S01]  /*18c30*/  FMUL.FTZ R55, R213, R66 ;  /* 0x00000042d5377220 */ /* 0x000fe20000410000 */
[C---:B------:R-:W-:Y:S01]  /*18c40*/  FFMA.FTZ R229, R70.reuse, R229, R145 ;  /* 0x000000e546e57223 */ /* 0x040fe20000010091 */
[----:B------:R-:W-:Y:S01]  /*18c50*/  FFMA.FTZ R215, R70, R65, R146 ;  /* 0x0000004146d77223 */ /* 0x000fe20000010092 */
[C---:B------:R-:W-:Y:S01]  /*18c60*/  FFMA.FTZ R70, R204.reuse, R69, R29 ;  /* 0x00000045cc467223 */ /* 0x040fe2000001001d */
[----:B------:R-:W-:Y:S02]  /*18c70*/  IMAD.U32 R116, R107, 0x10000, RZ ;  /* 0x000100006b747824 */ /* 0x000fe400078e00ff */
[C---:B------:R-:W-:Y:S01]  /*18c80*/  FFMA.FTZ R218, R55.reuse, R63, R22 ;  /* 0x0000003f37da7223 */ /* 0x040fe20000010016 */
[----:B------:R-:W-:Y:S01]  /*18c90*/  FFMA.FTZ R66, R55, R67, R38 ;  /* 0x0000004337427223 */ /* 0x000fe20000010026 */
[----:B------:R-:W-:Y:S01]  /*18ca0*/  PRMT R69, R91, 0x7632, R69 ;  /* 0x000076325b457816 */ /* 0x000fe20000000045 */
[----:B------:R-:W-:Y:S01]  /*18cb0*/  FFMA.FTZ R204, R204, R116, R121 ;  /* 0x00000074cccc7223 */ /* 0x000fe20000010079 */
[----:B------:R-:W-:Y:S01]  /*18cc0*/  PRMT R71, R107, 0x7632, R71 ;  /* 0x000076326b477816 */ /* 0x000fe20000000047 */
[----:B------:R-:W-:Y:S01]  /*18cd0*/  FMUL.FTZ R202, R213, R202 ;  /* 0x000000cad5ca7220 */ /* 0x000fe20000410000 */
[----:B------:R-:W-:Y:S01]  /*18ce0*/  PRMT R55, R90, 0x7632, R55 ;  /* 0x000076325a377816 */ /* 0x000fe20000000037 */
[----:B------:R-:W-:Y:S01]  /*18cf0*/  IMAD.U32 R69, R69, 0x10000, RZ ;  /* 0x0001000045457824 */ /* 0x000fe200078e00ff */
[----:B------:R-:W-:Y:S01]  /*18d00*/  SHF.L.U32 R211, R71, 0x10, RZ ;  /* 0x0000001047d37819 */ /* 0x000fe200000006ff */
[----:B------:R-:W-:Y:S01]  /*18d10*/  IMAD.U32 R65, R106, 0x10000, RZ ;  /* 0x000100006a417824 */ /* 0x000fe200078e00ff */
[----:B------:R-:W-:Y:S01]  /*18d20*/  SHF.L.U32 R67, R90, 0x10, RZ ;  /* 0x000000105a437819 */ /* 0x000fe200000006ff */
[----:B------:R-:W-:Y:S01]  /*18d30*/  FFMA.FTZ R71, R202, R69, R163 ;  /* 0x00000045ca477223 */ /* 0x000fe200000100a3 */
[----:B------:R-:W-:Y:S01]  /*18d40*/  SHF.L.U32 R116, R55, 0x10, RZ ;  /* 0x0000001037747819 */ /* 0x000fe200000006ff */
[C---:B------:R-:W-:Y:S01]  /*18d50*/  FMUL.FTZ R55, R213.reuse, R192 ;  /* 0x000000c0d5377220 */ /* 0x040fe20000410000 */
[----:B------:R-:W-:Y:S01]  /*18d60*/  PRMT R63, R106, 0x7632, R63 ;  /* 0x000076326a3f7816 */ /* 0x000fe2000000003f */
[----:B------:R-:W-:Y:S01]  /*18d70*/  FFMA.FTZ R211, R202, R211, R170 ;  /* 0x000000d3cad37223 */ /* 0x000fe200000100aa */
[----:B------:R-:W-:Y:S01]  /*18d80*/  FMUL.FTZ R206, R213, R206 ;  /* 0x000000ced5ce7220 */ /* 0x000fe20000410000 */
[C---:B------:R-:W-:Y:S01]  /*18d90*/  FFMA.FTZ R67, R55.reuse, R67, R28 ;  /* 0x0000004337437223 */ /* 0x040fe2000001001c */
[----:B------:R-:W-:Y:S01]  /*18da0*/  FFMA.FTZ R202, R55, R65, R120 ;  /* 0x0000004137ca7223 */ /* 0x000fe20000010078 */
[----:B------:R-:W-:-:S02]  /*18db0*/  IMAD.U32 R63, R63, 0x10000, RZ ;  /* 0x000100003f3f7824 */ /* 0x000fc400078e00ff */
[----:B------:R-:W-:Y:S01]  /*18dc0*/  FMUL.FTZ R194, R213, R194 ;  /* 0x000000c2d5c27220 */ /* 0x000fe20000410000 */
[----:B------:R-:W-:Y:S01]  /*18dd0*/  PRMT R55, R89, 0x7632, R55 ;  /* 0x0000763259377816 */ /* 0x000fe20000000037 */
[C---:B------:R-:W-:Y:S01]  /*18de0*/  FADD.FTZ R164, -R190.reuse, R117 ;  /* 0x00000075bea47221 */ /* 0x040fe20000010100 */
[C---:B------:R-:W-:Y:S01]  /*18df0*/  FADD.FTZ R168, -R190.reuse, R118 ;  /* 0x00000076bea87221 */ /* 0x040fe20000010100 */
[----:B------:R-:W-:Y:S01]  /*18e00*/  FADD.FTZ R190, -R190, R119 ;  /* 0x00000077bebe7221 */ /* 0x000fe20000010100 */
[C---:B------:R-:W-:Y:S01]  /*18e10*/  FFMA.FTZ R222, R206.reuse, R222, R135 ;  /* 0x000000decede7223 */ /* 0x040fe20000010087 */
[----:B------:R-:W-:Y:S01]  /*18e20*/  FFMA.FTZ R225, R206, R225, R136 ;  /* 0x000000e1cee17223 */ /* 0x000fe20000010088 */
[----:B------:R-:W-:Y:S02]  /*18e30*/  IMAD.U32 R206, R109, 0x10000, RZ ;  /* 0x000100006dce7824 */ /* 0x000fe400078e00ff */
[----:B------:R-:W-:Y:S01]  /*18e40*/  FFMA.FTZ R209, R194, R63, R162 ;  /* 0x0000003fc2d17223 */ /* 0x000fe200000100a2 */
[----:B------:R-:W-:Y:S01]  /*18e50*/  SHF.L.U32 R119, R88, 0x10, RZ ;  /* 0x0000001058777819 */ /* 0x000fe200000006ff */
[----:B------:R-:W-:Y:S01]  /*18e60*/  IMAD.U32 R63, R104, 0x10000, RZ ;  /* 0x00010000683f7824 */ /* 0x000fe200078e00ff */
[----:B------:R-:W-:Y:S01]  /*18e70*/  SHF.L.U32 R118, R55, 0x10, RZ ;  /* 0x0000001037767819 */ /* 0x000fe200000006ff */
[----:B------:R-:W-:Y:S01]  /*18e80*/  FMUL.FTZ R55, R213, R68 ;  /* 0x00000044d5377220 */ /* 0x000fe20000410000 */
[----:B------:R-:W-:Y:S01]  /*18e90*/  PRMT R65, R105, 0x7632, R65 ;  /* 0x0000763269417816 */ /* 0x000fe20000000041 */
[----:B------:R-:W-:Y:S01]  /*18ea0*/  FFMA.FTZ R206, R198, R206, R39 ;  /* 0x000000cec6ce7223 */ /* 0x000fe20000010027 */
[----:B------:R-:W-:Y:S01]  /*18eb0*/  FMUL.FTZ R166, R213, R166 ;  /* 0x000000a6d5a67220 */ /* 0x000fe20000410000 */
[C---:B------:R-:W-:Y:S01]  /*18ec0*/  FFMA.FTZ R119, R55.reuse, R119, R26 ;  /* 0x0000007737777223 */ /* 0x040fe2000001001a */
[----:B------:R-:W-:Y:S01]  /*18ed0*/  FFMA.FTZ R198, R55, R63, R42 ;  /* 0x0000003f37c67223 */ /* 0x000fe2000001002a */
[----:B------:R-:W-:Y:S01]  /*18ee0*/  IMAD.U32 R65, R65, 0x10000, RZ ;  /* 0x0001000041417824 */ /* 0x000fe200078e00ff */
[----:B------:R-:W-:Y:S01]  /*18ef0*/  PRMT R55, R88, 0x7632, R55 ;  /* 0x0000763258377816 */ /* 0x000fe20000000037 */
[----:B------:R-:W-:Y:S01]  /*18f00*/  FFMA.FTZ R214, R200, R214, R147 ;  /* 0x000000d6c8d67223 */ /* 0x000fe20000010093 */
[----:B------:R-:W-:Y:S01]  /*18f10*/  PRMT R63, R104, 0x7632, R63 ;  /* 0x00007632683f7816 */ /* 0x000fe2000000003f */
[----:B------:R-:W-:Y:S01]  /*18f20*/  IMAD.U32 R117, R89, 0x10000, RZ ;  /* 0x0001000059757824 */ /* 0x000fe200078e00ff */
[----:B------:R-:W-:Y:S01]  /*18f30*/  SHF.L.U32 R200, R105, 0x10, RZ ;  /* 0x0000001069c87819 */ /* 0x000fe200000006ff */
[----:B------:R-:W-:Y:S01]  /*18f40*/  FMUL.FTZ R158, R213, R158 ;  /* 0x0000009ed59e7220 */ /* 0x000fe20000410000 */
[----:B------:R-:W-:Y:S01]  /*18f50*/  FFMA.FTZ R207, R166, R65, R156 ;  /* 0x00000041a6cf7223 */ /* 0x000fe2000001009c */
[----:B------:R-:W-:Y:S01]  /*18f60*/  SHF.L.U32 R55, R55, 0x10, RZ ;  /* 0x0000001037377819 */ /* 0x000fe200000006ff */
[----:B------:R-:W-:Y:S01]  /*18f70*/  IMAD.U32 R63, R63, 0x10000, RZ ;  /* 0x000100003f3f7824 */ /* 0x000fe200078e00ff */
[----:B------:R-:W-:Y:S01]  /*18f80*/  PRMT R65, R87, 0x7632, R65 ;  /* 0x0000763257417816 */ /* 0x000fe20000000041 */
[----:B------:R-:W-:Y:S01]  /*18f90*/  FMUL.FTZ R64, R213, R64 ;  /* 0x00000040d5407220 */ /* 0x000fe20000410000 */
[----:B------:R-:W-:Y:S01]  /*18fa0*/  PRMT R69, R103, 0x7632, R69 ;  /* 0x0000763267457816 */ /* 0x000fe20000000045 */
[C---:B------:R-:W-:Y:S01]  /*18fb0*/  FFMA.FTZ R117, R158.reuse, R117, R27 ;  /* 0x000000759e757223 */ /* 0x040fe2000001001b */
[----:B------:R-:W-:Y:S01]  /*18fc0*/  FFMA.FTZ R200, R158, R200, R43 ;  /* 0x000000c89ec87223 */ /* 0x000fe2000001002b */
[----:B------:R-:W-:Y:S01]  /*18fd0*/  SHF.L.U32 R68, R87, 0x10, RZ ;  /* 0x0000001057447819 */ /* 0x000fe200000006ff */
[C---:B------:R-:W-:Y:S01]  /*18fe0*/  FFMA.FTZ R158, R64.reuse, R55, R153 ;  /* 0x00000037409e7223 */ /* 0x040fe20000010099 */
[----:B------:R-:W-:Y:S01]  /*18ff0*/  SHF.L.U32 R65, R65, 0x10, RZ ;  /* 0x0000001041417819 */ /* 0x000fe200000006ff */
[----:B------:R-:W-:Y:S01]  /*19000*/  FFMA.FTZ R205, R64, R63, R154 ;  /* 0x0000003f40cd7223 */ /* 0x000fe2000001009a */
[C---:B------:R-:W-:Y:S01]  /*19010*/  FMUL.FTZ R168, R213.reuse, R168 ;  /* 0x000000a8d5a87220 */ /* 0x040fe20000410000 */
[----:B------:R-:W-:Y:S01]  /*19020*/  FMUL.FTZ R192, R213, R190 ;  /* 0x000000bed5c07220 */ /* 0x000fe20000410000 */
[----:B------:R-:W-:Y:S01]  /*19030*/  PRMT R55, R86, 0x7632, R55 ;  /* 0x0000763256377816 */ /* 0x000fe20000000037 */
[----:B------:R-:W-:Y:S01]  /*19040*/  IMAD.U32 R69, R69, 0x10000, RZ ;  /* 0x0001000045457824 */ /* 0x000fe200078e00ff */
[----:B------:R-:W-:Y:S01]  /*19050*/  PRMT R63, R102, 0x7632, R63 ;  /* 0x00007632663f7816 */ /* 0x000fe2000000003f */
[----:B------:R-:W-:Y:S01]  /*19060*/  FFMA.FTZ R118, R166, R118, R155 ;  /* 0x00000076a6767223 */ /* 0x000fe2000001009b */
[----:B------:R-:W-:Y:S01]  /*19070*/  FFMA.FTZ R190, R168, R68, R33 ;  /* 0x00000044a8be7223 */ /* 0x000fe20000010021 */
[----:B------:R-:W-:Y:S01]  /*19080*/  FFMA.FTZ R199, R192, R65, R177 ;  /* 0x00000041c0c77223 */ /* 0x000fe200000100b1 */
[----:B------:R-:W-:Y:S01]  /*19090*/  SHF.L.U32 R201, R55, 0x10, RZ ;  /* 0x0000001037c97819 */ /* 0x000fe200000006ff */
[----:B------:R-:W-:-:S02]  /*190a0*/  IMAD.U32 R166, R103, 0x10000, RZ ;  /* 0x0001000067a67824 */ /* 0x000fc400078e00ff */
[----:B------:R-:W-:Y:S01]  /*190b0*/  FFMA.FTZ R169, R192, R69, R178 ;  /* 0x00000045c0a97223 */ /* 0x000fe200000100b2 */
[----:B------:R-:W-:Y:S01]  /*190c0*/  SHF.L.U32 R68, R85, 0x10, RZ ;  /* 0x0000001055447819 */ /* 0x000fe200000006ff */
[----:B------:R-:W-:Y:S01]  /*190d0*/  FMUL.FTZ R55, R213, R160 ;  /* 0x000000a0d5377220 */ /* 0x000fe20000410000 */
[----:B------:R-:W-:Y:S01]  /*190e0*/  SHF.L.U32 R65, R102, 0x10, RZ ;  /* 0x0000001066417819 */ /* 0x000fe200000006ff */
[----:B------:R-:W-:Y:S02]  /*190f0*/  IMAD.U32 R63, R63, 0x10000, RZ ;  /* 0x000100003f3f7824 */ /* 0x000fe400078e00ff */
[C---:B------:R-:W-:Y:S01]  /*19100*/  FMUL.FTZ R164, R213.reuse, R164 ;  /* 0x000000a4d5a47220 */ /* 0x040fe20000410000 */
[----:B------:R-:W-:Y:S01]  /*19110*/  FMUL.FTZ R54, R213, R54 ;  /* 0x00000036d5367220 */ /* 0x000fe20000410000 */
[----:B------:R-:W-:Y:S02]  /*19120*/  IMAD.U32 R192, R86, 0x10000, RZ ;  /* 0x0001000056c07824 */ /* 0x000fe400078e00ff */
[----:B------:R-:W-:Y:S01]  /*19130*/  FFMA.FTZ R168, R168, R166, R127 ;  /* 0x000000a6a8a87223 */ /* 0x000fe2000001007f */
[----:B------:R-:W-:-:S02]  /*19140*/  IMAD.U32 R64, R101, 0x10000, RZ ;  /* 0x0001000065407824 */ /* 0x000fc400078e00ff */
[C---:B------:R-:W-:Y:S01]  /*19150*/  FFMA.FTZ R201, R164.reuse, R201, R175 ;  /* 0x000000c9a4c97223 */ /* 0x040fe200000100af */
[----:B------:R-:W-:Y:S01]  /*19160*/  FFMA.FTZ R167, R164, R63, R176 ;  /* 0x0000003fa4a77223 */ /* 0x000fe200000100b0 */
[C---:B------:R-:W-:Y:S01]  /*19170*/  FFMA.FTZ R192, R55.reuse, R192, R32 ;  /* 0x000000c037c07223 */ /* 0x040fe20000010020 */
[----:B------:R-:W-:Y:S01]  /*19180*/  FFMA.FTZ R166, R55, R65, R124 ;  /* 0x0000004137a67223 */ /* 0x000fe2000001007c */
[C---:B------:R-:W-:Y:S01]  /*19190*/  FFMA.FTZ R68, R54.reuse, R68, R31 ;  /* 0x0000004436447223 */ /* 0x040fe2000001001f */
[----:B------:R-:W-:Y:S01]  /*191a0*/  FFMA.FTZ R164, R54, R64, R123 ;  /* 0x0000004036a47223 */ /* 0x000fe2000001007b */
[----:B------:R-:W-:Y:S01]  /*191b0*/  PRMT R63, R84, 0x7632, R63 ;  /* 0x00007632543f7816 */ /* 0x000fe2000000003f */
[----:B------:R-:W0:Y:S01]  /*191c0*/  @!P2 LDC.64 R54, c[0x0][0x250] ;  /* 0x00009400ff36ab82 */ /* 0x000e220000000a00 */
[----:B------:R-:W-:Y:S01]  /*191d0*/  PRMT R160, R85, 0x7632, R160 ;  /* 0x0000763255a07816 */ /* 0x000fe200000000a0 */
[----:B------:R-:W-:Y:S01]  /*191e0*/  FFMA.FTZ R116, R194, R116, R157 ;  /* 0x00000074c2747223 */ /* 0x000fe2000001009d */
[----:B------:R-:W-:Y:S01]  /*191f0*/  PRMT R69, R100, 0x7632, R69 ;  /* 0x0000763264457816 */ /* 0x000fe20000000045 */
[----:B------:R-:W-:Y:S01]  /*19200*/  FMUL.FTZ R62, R213, R62 ;  /* 0x0000003ed53e7220 */ /* 0x000fe20000410000 */
[----:B------:R-:W-:Y:S01]  /*19210*/  SHF.L.U32 R203, R63, 0x10, RZ ;  /* 0x000000103fcb7819 */ /* 0x000fe200000006ff */
[----:B------:R-:W-:Y:S01]  /*19220*/  IMAD.U32 R160, R160, 0x10000, RZ ;  /* 0x00010000a0a07824 */ /* 0x000fe200078e00ff */
[----:B------:R-:W-:Y:S01]  /*19230*/  SHF.L.U32 R194, R84, 0x10, RZ ;  /* 0x0000001054c27819 */ /* 0x000fe200000006ff */
[----:B------:R-:W1:Y:S01]  /*19240*/  @!P2 LDC.64 R64, c[0x0][0x258] ;  /* 0x00009600ff40ab82 */ /* 0x000e620000000a00 */
[----:B------:R-:W-:Y:S01]  /*19250*/  FMUL.FTZ R63, R213, R52 ;  /* 0x00000034d53f7220 */ /* 0x000fe20000410000 */
[----:B------:R-:W-:-:S02]  /*19260*/  IMAD.U32 R231, R69, 0x10000, RZ ;  /* 0x0001000045e77824 */ /* 0x000fc400078e00ff */
[----:B------:R-:W-:Y:S01]  /*19270*/  FMUL.FTZ R56, R213, R56 ;  /* 0x00000038d5387220 */ /* 0x000fe20000410000 */
[C---:B------:R-:W-:Y:S01]  /*19280*/  FFMA.FTZ R69, R62.reuse, R160, R173 ;  /* 0x000000a03e457223 */ /* 0x040fe200000100ad */
[----:B------:R-:W-:Y:S01]  /*19290*/  FFMA.FTZ R165, R62, R165, R174 ;  /* 0x000000a53ea57223 */ /* 0x000fe200000100ae */
[C---:B------:R-:W-:Y:S01]  /*192a0*/  FFMA.FTZ R194, R63.reuse, R194, R30 ;  /* 0x000000c23fc27223 */ /* 0x040fe2000001001e */
[----:B------:R-:W-:Y:S01]  /*192b0*/  FFMA.FTZ R160, R63, R161, R122 ;  /* 0x000000a13fa07223 */ /* 0x000fe2000001007a */
[----:B------:R-:W-:Y:S01]  /*192c0*/  FMUL.FTZ R226, R213, R226 ;  /* 0x000000e2d5e27220 */ /* 0x000fe20000410000 */
[----:B------:R-:W2:Y:S01]  /*192d0*/  LDC.64 R62, c[0x0][0x2b8] ;  /* 0x0000ae00ff3e7b82 */ /* 0x000ea20000000a00 */
[C---:B------:R-:W-:Y:S01]  /*192e0*/  FFMA.FTZ R203, R56.reuse, R203, R171 ;  /* 0x000000cb38cb7223 */ /* 0x040fe200000100ab */
[----:B------:R-:W-:Y:S01]  /*192f0*/  FFMA.FTZ R161, R56, R231, R172 ;  /* 0x000000e738a17223 */ /* 0x000fe200000100ac */
[----:B------:R-:W-:Y:S01]  /*19300*/  F2FP.BF16.F32.PACK_AB R56, R222, R61 ;  /* 0x0000003dde38723e */ /* 0x000fe200000010ff */
[C---:B------:R-:W-:Y:S01]  /*19310*/  FFMA.FTZ R58, R226.reuse, R58, R139 ;  /* 0x0000003ae23a7223 */ /* 0x040fe2000001008b */
[----:B------:R-:W-:Y:S01]  /*19320*/  SHF.L.U32 R222, R197, 0x4, RZ ;  /* 0x00000004c5de7819 */ /* 0x000fe200000006ff */
[----:B------:R-:W-:Y:S01]  /*19330*/  FFMA.FTZ R227, R226, R227, R142 ;  /* 0x000000e3e2e37223 */ /* 0x000fe2000001008e */
[----:B------:R-:W-:Y:S01]  /*19340*/  SHF.R.U32.HI R197, RZ, 0x1c, R197 ;  /* 0x0000001cffc57819 */ /* 0x000fe200000116c5 */
[----:B0-----:R-:W-:Y:S01]  /*19350*/  @!P2 IMAD.WIDE R54, R133, 0x4, R54 ;  /* 0x000000048536a825 */ /* 0x001fe200078e0236 */
[----:B------:R-:W-:-:S03]  /*19360*/  IADD3 R52, P1, R222, UR12, RZ ;  /* 0x0000000cde347c10 */ /* 0x000fc6000ff3e0ff */
[----:B------:R-:W-:Y:S01]  /*19370*/  FFMA.FTZ R212, R224, R212, R151 ;  /* 0x000000d4e0d47223 */ /* 0x000fe20000010097 */
[----:B------:R-:W-:Y:S02]  /*19380*/  F2FP.BF16.F32.PACK_AB R58, R58, R53 ;  /* 0x000000353a3a723e */ /* 0x000fe400000010ff */
[----:B------:R-:W-:Y:S01]  /*19390*/  F2FP.BF16.F32.PACK_AB R59, R60, R59 ;  /* 0x0000003b3c3b723e */ /* 0x000fe200000010ff */
[----:B------:R-:W-:Y:S01]  /*193a0*/  @!P2 STG.E desc[UR4][R54.64], R159 ;  /* 0x0000009f3600a986 */ /* 0x000fe2000c101904 */
[----:B-1----:R-:W-:Y:S01]  /*193b0*/  @!P2 IMAD.WIDE R64, R133, 0x4, R64 ;  /* 0x000000048540a825 */ /* 0x002fe200078e0240 */
[----:B------:R-:W-:Y:S01]  /*193c0*/  F2FP.BF16.F32.PACK_AB R57, R220, R57 ;  /* 0x00000039dc39723e */ /* 0x000fe200000010ff */
[----:B------:R-:W0:Y:S01]  /*193d0*/  LDC.64 R60, c[0x0][0x2c0] ;  /* 0x0000b000ff3c7b82 */ /* 0x000e220000000a00 */
[----:B------:R-:W-:Y:S02]  /*193e0*/  IADD3.X R53, R197, UR13, RZ, P1, !PT ;  /* 0x0000000dc5357c10 */ /* 0x000fe40008ffe4ff */
[----:B------:R1:W-:Y:S01]  /*193f0*/  @!P2 STG.E desc[UR4][R64.64], R213 ;  /* 0x000000d54000a986 */ /* 0x0003e2000c101904 */
[----:B------:R-:W-:-:S02]  /*19400*/  F2FP.BF16.F32.PACK_AB R47, R216, R47 ;  /* 0x0000002fd82f723e */ /* 0x000fc400000010ff */
[----:B------:R-:W-:Y:S01]  /*19410*/  F2FP.BF16.F32.PACK_AB R46, R227, R46 ;  /* 0x0000002ee32e723e */ /* 0x000fe200000010ff */
[----:B------:R3:W-:Y:S01]  /*19420*/  STG.E.128 desc[UR4][R52.64], R56 ;  /* 0x0000003834007986 */ /* 0x0007e2000c101d04 */
[----:B------:R-:W-:Y:S02]  /*19430*/  F2FP.BF16.F32.PACK_AB R45, R48, R45 ;  /* 0x0000002d302d723e */ /* 0x000fe400000010ff */
[----:B------:R-:W-:Y:S02]  /*19440*/  F2FP.BF16.F32.PACK_AB R44, R225, R44 ;  /* 0x0000002ce12c723e */ /* 0x000fe400000010ff */
[----:B------:R-:W-:Y:S02]  /*19450*/  F2FP.BF16.F32.PACK_AB R48, R229, R218 ;  /* 0x000000dae530723e */ /* 0x000fe400000010ff */
[----:B------:R-:W-:Y:S02]  /*19460*/  F2FP.BF16.F32.PACK_AB R49, R214, R49 ;  /* 0x00000031d631723e */ /* 0x000fe400000010ff */
[----:B-1----:R-:W-:-:S02]  /*19470*/  F2FP.BF16.F32.PACK_AB R65, R69, R68 ;  /* 0x000000444541723e */ /* 0x002fc400000010ff */
[----:B------:R-:W1:Y:S01]  /*19480*/  LDC.64 R68, c[0x0][0x210] ;  /* 0x00008400ff447b82 */ /* 0x000e620000000a00 */
[----:B------:R-:W-:Y:S02]  /*19490*/  F2FP.BF16.F32.PACK_AB R50, R223, R50 ;  /* 0x00000032df32723e */ /* 0x000fe400000010ff */
[----:B------:R-:W-:Y:S02]  /*194a0*/  F2FP.BF16.F32.PACK_AB R51, R212, R51 ;  /* 0x00000033d433723e */ /* 0x000fe400000010ff */
[----:B------:R-:W-:Y:S02]  /*194b0*/  F2FP.BF16.F32.PACK_AB R55, R221, R210 ;  /* 0x000000d2dd37723e */ /* 0x000fe400000010ff */
[----:B---3--:R-:W-:Y:S02]  /*194c0*/  F2FP.BF16.F32.PACK_AB R52, R215, R66 ;  /* 0x00000042d734723e */ /* 0x008fe400000010ff */
[----:B------:R-:W-:Y:S02]  /*194d0*/  IADD3 R66, P1, R222, UR14, RZ ;  /* 0x0000000ede427c10 */ /* 0x000fe4000ff3e0ff */
[----:B------:R-:W-:-:S02]  /*194e0*/  F2FP.BF16.F32.PACK_AB R58, R116, R67 ;  /* 0x00000043743a723e */ /* 0x000fc400000010ff */
[----:B------:R-:W-:Y:S02]  /*194f0*/  IADD3.X R67, R197, UR15, RZ, P1, !PT ;  /* 0x0000000fc5437c10 */ /* 0x000fe40008ffe4ff */
[----:B------:R-:W-:Y:S01]  /*19500*/  F2FP.BF16.F32.PACK_AB R59, R71, R70 ;  /* 0x00000046473b723e */ /* 0x000fe200000010ff */
[C---:B--2---:R-:W-:Y:S01]  /*19510*/  IMAD.WIDE.U32 R70, R191.reuse, 0x10, R62 ;  /* 0x00000010bf467825 */ /* 0x044fe200078e003e */
[----:B------:R-:W-:Y:S01]  /*19520*/  F2FP.BF16.F32.PACK_AB R56, R158, R119 ;  /* 0x000000779e38723e */ /* 0x000fe200000010ff */
[----:B------:R2:W-:Y:S01]  /*19530*/  STG.E.128 desc[UR4][R66.64], R44 ;  /* 0x0000002c42007986 */ /* 0x0005e2000c101d04 */
[----:B------:R-:W-:Y:S01]  /*19540*/  F2FP.BF16.F32.PACK_AB R57, R118, R117 ;  /* 0x000000757639723e */ /* 0x000fe200000010ff */
[----:B0-----:R-:W-:Y:S01]  /*19550*/  IMAD.WIDE.U32 R118, R191, 0x10, R60 ;  /* 0x00000010bf767825 */ /* 0x001fe200078e003c */
[----:B------:R-:W-:Y:S01]  /*19560*/  F2FP.BF16.F32.PACK_AB R54, R219, R208 ;  /* 0x000000d0db36723e */ /* 0x000fe200000010ff */
[----:B------:R0:W-:Y:S01]  /*19570*/  STG.E.128 desc[UR4][R70.64], R48 ;  /* 0x0000003046007986 */ /* 0x0001e2000c101d04 */
[----:B------:R-:W-:Y:S01]  /*19580*/  F2FP.BF16.F32.PACK_AB R53, R217, R206 ;  /* 0x000000ced935723e */ /* 0x000fe200000010ff */
[----:B------:R-:W-:Y:S01]  /*19590*/  IMAD.WIDE.U32 R116, R195, 0x10, R62 ;  /* 0x00000010c3747825 */ /* 0x000fe200078e003e */
[----:B------:R-:W-:-:S02]  /*195a0*/  F2FP.BF16.F32.PACK_AB R63, R211, R204 ;  /* 0x000000ccd33f723e */ /* 0x000fc400000010ff */
[----:B------:R-:W-:Y:S01]  /*195b0*/  F2FP.BF16.F32.PACK_AB R62, R209, R202 ;  /* 0x000000cad13e723e */ /* 0x000fe200000010ff */
[----:B------:R-:W-:Y:S01]  /*195c0*/  IMAD.WIDE.U32 R158, R195, 0x10, R60 ;  /* 0x00000010c39e7825 */ /* 0x000fe200078e003c */
[----:B------:R-:W-:Y:S01]  /*195d0*/  F2FP.BF16.F32.PACK_AB R61, R207, R200 ;  /* 0x000000c8cf3d723e */ /* 0x000fe200000010ff */
[----:B------:R3:W-:Y:S01]  /*195e0*/  STG.E.128 desc[UR4][R118.64], R52 ;  /* 0x0000003476007986 */ /* 0x0007e2000c101d04 */
[----:B------:R-:W-:Y:S02]  /*195f0*/  F2FP.BF16.F32.PACK_AB R60, R205, R198 ;  /* 0x000000c6cd3c723e */ /* 0x000fe400000010ff */
[----:B------:R-:W-:Y:S01]  /*19600*/  F2FP.BF16.F32.PACK_AB R64, R203, R194 ;  /* 0x000000c2cb40723e */ /* 0x000fe200000010ff */
[----:B------:R3:W-:Y:S01]  /*19610*/  STG.E.128 desc[UR4][R116.64], R56 ;  /* 0x0000003874007986 */ /* 0x0007e2000c101d04 */
[----:B-1----:R-:W-:Y:S02]  /*19620*/  LEA R133, R68, R133, 0x2 ;  /* 0x0000008544857211 */ /* 0x002fe400078e10ff */
[----:B--2---:R-:W-:Y:S01]  /*19630*/  F2FP.BF16.F32.PACK_AB R66, R201, R192 ;  /* 0x000000c0c942723e */ /* 0x004fe200000010ff */
[----:B------:R3:W-:Y:S01]  /*19640*/  STG.E.128 desc[UR4][R158.64], R60 ;  /* 0x0000003c9e007986 */ /* 0x0007e2000c101d04 */
[----:B------:R-:W-:Y:S01]  /*19650*/  F2FP.BF16.F32.PACK_AB R67, R199, R190 ;  /* 0x000000bec743723e */ /* 0x000fe200000010ff */
[----:B0-----:R-:W-:Y:S01]  /*19660*/  IMAD.SHL.U32 R48, R193, 0x10, RZ ;  /* 0x00000010c1307824 */ /* 0x001fe200078e00ff */
[----:B------:R-:W-:-:S02]  /*19670*/  SHF.R.U32.HI R193, RZ, 0x1c, R193 ;  /* 0x0000001cffc17819 */ /* 0x000fc400000116c1 */
[----:B------:R-:W-:Y:S02]  /*19680*/  F2FP.BF16.F32.PACK_AB R47, R169, R168 ;  /* 0x000000a8a92f723e */ /* 0x000fe400000010ff */
[C---:B------:R-:W-:Y:S02]  /*19690*/  IADD3 R50, P1, R48.reuse, UR12, RZ ;  /* 0x0000000c30327c10 */ /* 0x040fe4000ff3e0ff */
[----:B------:R-:W-:Y:S02]  /*196a0*/  IADD3 R48, P2, R48, UR14, RZ ;  /* 0x0000000e30307c10 */ /* 0x000fe4000ff5e0ff */
[----:B------:R-:W-:Y:S02]  /*196b0*/  IADD3.X R51, R193, UR13, RZ, P1, !PT ;  /* 0x0000000dc1337c10 */ /* 0x000fe40008ffe4ff */
[----:B------:R-:W-:Y:S02]  /*196c0*/  F2FP.BF16.F32.PACK_AB R46, R167, R166 ;  /* 0x000000a6a72e723e */ /* 0x000fe400000010ff */
        /* <DEDUP_REMOVED lines=8> */
.L_x_9305:
[----:B------:R-:W-:Y:S05]  /*19750*/  EXIT ;  /* 0x000000000000794d */ /* 0x000fea0003800000 */
.L_x_9822:
[----:B------:R-:W-:Y:S01]  /*19760*/  HFMA2.MMA R199, -RZ, RZ, 0, 1.847743988037109375e-06 ;  /* 0x0000001fffc77435 */ /* 0x000fe200000001ff */
[----:B------:R-:W-:Y:S01]  /*19770*/  BSSY B1, `(.L_x_9824) ;  /* 0x0000006000017945 */ /* 0x000fe20003800000 */
[----:B------:R-:W-:Y:S02]  /*19780*/  IMAD.MOV.U32 R190, RZ, RZ, 0x1 ;  /* 0x00000001ffbe7424 */ /* 0x000fe400078e00ff */
[----:B------:R-:W-:-:S07]  /*19790*/  IMAD.MOV.U32 R169, RZ, RZ, -0x1 ;  /* 0xffffffffffa97424 */ /* 0x000fce00078e00ff */
[----:B0-----:R-:W-:Y:S05]  /*197a0*/  WARPSYNC.COLLECTIVE R169, `(.L_x_9825) ;  /* 0x00000000a9087348 */ /* 0x001fea0003c00000 */
[----:B------:R1:W2:Y:S02]  /*197b0*/  SHFL.BFLY P1, R167, R168, R190, R199 ;  /* 0x0c0000bea8a77389 */ /* 0x0002a400000200c7 */
[----:B012---:R-:W-:Y:S01]  /*197c0*/  ENDCOLLECTIVE ;  /* 0x000000000000791b */ /* 0x007fe20003800000 */
.L_x_9825:
[----:B------:R-:W-:Y:S05]  /*197d0*/  BSYNC B1 ;  /* 0x0000000000017941 */ /* 0x000fea0003800000 */
.L_x_9824:
[----:B------:R-:W-:Y:S01]  /*197e0*/  MOV R159, R167 ;  /* 0x000000a7009f7202 */ /* 0x000fe20000000f00 */
[----:B------:R-:W-:Y:S01]  /*197f0*/  HFMA2.MMA R190, -RZ, RZ, 0, 1.1920928955078125e-07 ;  /* 0x00000002ffbe7435 */ /* 0x000fe200000001ff */
[----:B------:R-:W-:Y:S01]  /*19800*/  IMAD.MOV.U32 R199, RZ, RZ, 0x1f ;  /* 0x0000001fffc77424 */ /* 0x000fe200078e00ff */
[----:B------:R-:W-:Y:S01]  /*19810*/  MOV R169, 0xffffffff ;  /* 0xffffffff00a97802 */ /* 0x000fe20000000f00 */
[----:B------:R-:W0:Y:S01]  /*19820*/  LDC R160, c[0x0][0x290] ;  /* 0x0000a400ffa07b82 */ /* 0x000e220000000800 */
[----:B------:R-:W-:-:S04]  /*19830*/  FADD.FTZ R161, R168, R159 ;  /* 0x0000009fa8a17221 */ /* 0x000fc80000010000 */
[----:B------:R-:W-:-:S07]  /*19840*/  IMAD.MOV.U32 R168, RZ, RZ, R161 ;  /* 0x000000ffffa87224 */ /* 0x000fce00078e00a1 */
[----:B0-----:R-:W-:Y:S05]  /*19850*/  WARPSYNC.COLLECTIVE R169, `(.L_x_9826) ;  /* 0x00000000a9087348 */ /* 0x001fea0003c00000 */
[----:B------:R1:W2:Y:S02]  /*19860*/  SHFL.BFLY P1, R167, R168, R190, R199 ;  /* 0x0c0000bea8a77389 */ /* 0x0002a400000200c7 */
[----:B012---:R-:W-:Y:S01]  /*19870*/  ENDCOLLECTIVE ;  /* 0x000000000000791b */ /* 0x007fe20003800000 */
.L_x_9826:
[----:B------:R-:W-:Y:S02]  /*19880*/  IMAD.MOV.U32 R190, RZ, RZ, 0x4 ;  /* 0x00000004ffbe7424 */ /* 0x000fe400078e00ff */
[----:B------:R-:W-:-:S04]  /*19890*/  IMAD.MOV.U32 R158, RZ, RZ, R167 ;  /* 0x000000ffff9e7224 */ /* 0x000fc800078e00a7 */
[----:B------:R-:W-:-:S05]  /*198a0*/  FADD.FTZ R164, R161, R158 ;  /* 0x0000009ea1a47221 */ /* 0x000fca0000010000 */
[----:B------:R-:W-:-:S07]  /*198b0*/  MOV R168, R164 ;  /* 0x000000a400a87202 */ /* 0x000fce0000000f00 */
[----:B------:R-:W-:Y:S05]  /*198c0*/  WARPSYNC.COLLECTIVE R169, `(.L_x_9827) ;  /* 0x00000000a9087348 */ /* 0x000fea0003c00000 */
[----:B------:R0:W1:Y:S02]  /*198d0*/  SHFL.BFLY P1, R167, R168, R190, R199 ;  /* 0x0c0000bea8a77389 */ /* 0x00006400000200c7 */
[----:B01----:R-:W-:Y:S01]  /*198e0*/  ENDCOLLECTIVE ;  /* 0x000000000000791b */ /* 0x003fe20003800000 */
.L_x_9827:
[----:B------:R-:W-:Y:S01]  /*198f0*/  HFMA2.MMA R190, -RZ, RZ, 0, 4.76837158203125e-07 ;  /* 0x00000008ffbe7435 */ /* 0x000fe200000001ff */
[----:B------:R-:W-:-:S05]  /*19900*/  MOV R159, R167 ;  /* 0x000000a7009f7202 */ /* 0x000fca0000000f00 */
[----:B------:R-:W-:-:S04]  /*19910*/  FADD.FTZ R165, R164, R159 ;  /* 0x0000009fa4a57221 */ /* 0x000fc80000010000 */
[----:B------:R-:W-:-:S07]  /*19920*/  IMAD.MOV.U32 R168, RZ, RZ, R165 ;  /* 0x000000ffffa87224 */ /* 0x000fce00078e00a5 */
[----:B------:R-:W-:Y:S05]  /*19930*/  WARPSYNC.COLLECTIVE R169, `(.L_x_9828) ;  /* 0x00000000a9087348 */ /* 0x000fea0003c00000 */
[----:B------:R0:W1:Y:S02]  /*19940*/  SHFL.BFLY P1, R167, R168, R190, R199 ;  /* 0x0c0000bea8a77389 */ /* 0x00006400000200c7 */
[----:B01----:R-:W-:Y:S01]  /*19950*/  ENDCOLLECTIVE ;  /* 0x000000000000791b */ /* 0x003fe20003800000 */
.L_x_9828:
[----:B------:R-:W-:Y:S02]  /*19960*/  IMAD.MOV.U32 R190, RZ, RZ, 0x10 ;  /* 0x00000010ffbe7424 */ /* 0x000fe400078e00ff */
[----:B------:R-:W-:-:S04]  /*19970*/  IMAD.MOV.U32 R158, RZ, RZ, R167 ;  /* 0x000000ffff9e7224 */ /* 0x000fc800078e00a7 */
[----:B------:R-:W-:-:S05]  /*19980*/  FADD.FTZ R166, R165, R158 ;  /* 0x0000009ea5a67221 */ /* 0x000fca0000010000 */
[----:B------:R-:W-:-:S07]  /*19990*/  MOV R168, R166 ;  /* 0x000000a600a87202 */ /* 0x000fce0000000f00 */
[----:B------:R-:W-:Y:S05]  /*199a0*/  WARPSYNC.COLLECTIVE R169, `(.L_x_9829) ;  /* 0x00000000a9087348 */ /* 0x000fea0003c00000 */
[----:B------:R0:W1:Y:S02]  /*199b0*/  SHFL.BFLY P1, R167, R168, R190, R199 ;  /* 0x0c0000bea8a77389 */ /* 0x00006400000200c7 */
[----:B01----:R-:W-:Y:S01]  /*199c0*/  ENDCOLLECTIVE ;  /* 0x000000000000791b */ /* 0x003fe20003800000 */
.L_x_9829:
        /* <DEDUP_REMOVED lines=72> */
.L_x_9830:
[----:B------:R-:W-:Y:S02]  /*19e50*/  IMAD.MOV.U32 R190, RZ, RZ, 0x2 ;  /* 0x00000002ffbe7424 */ /* 0x000fe400078e00ff */
[----:B------:R-:W-:-:S04]  /*19e60*/  IMAD.MOV.U32 R161, RZ, RZ, R167 ;  /* 0x000000ffffa17224 */ /* 0x000fc800078e00a7 */
[----:B------:R-:W-:-:S05]  /*19e70*/  FADD.FTZ R161, R158, R161 ;  /* 0x000000a19ea17221 */ /* 0x000fca0000010000 */
[----:B------:R-:W-:-:S07]  /*19e80*/  MOV R168, R161 ;  /* 0x000000a100a87202 */ /* 0x000fce0000000f00 */
[----:B------:R-:W-:Y:S05]  /*19e90*/  WARPSYNC.COLLECTIVE R169, `(.L_x_9831) ;  /* 0x00000000a9087348 */ /* 0x000fea0003c00000 */
[----:B------:R0:W1:Y:S02]  /*19ea0*/  SHFL.BFLY P1, R167, R168, R190, R199 ;  /* 0x0c0000bea8a77389 */ /* 0x00006400000200c7 */
[----:B01----:R-:W-:Y:S01]  /*19eb0*/  ENDCOLLECTIVE ;  /* 0x000000000000791b */ /* 0x003fe20003800000 */
.L_x_9831:
[----:B------:R-:W-:Y:S01]  /*19ec0*/  HFMA2.MMA R190, -RZ, RZ, 0, 2.384185791015625e-07 ;  /* 0x00000004ffbe7435 */ /* 0x000fe200000001ff */
[----:B------:R-:W-:-:S05]  /*19ed0*/  MOV R164, R167 ;  /* 0x000000a700a47202 */ /* 0x000fca0000000f00 */
[----:B------:R-:W-:-:S04]  /*19ee0*/  FADD.FTZ R164, R161, R164 ;  /* 0x000000a4a1a47221 */ /* 0x000fc80000010000 */
[----:B------:R-:W-:-:S07]  /*19ef0*/  IMAD.MOV.U32 R168, RZ, RZ, R164 ;  /* 0x000000ffffa87224 */ /* 0x000fce00078e00a4 */
[----:B------:R-:W-:Y:S05]  /*19f00*/  WARPSYNC.COLLECTIVE R169, `(.L_x_9832) ;  /* 0x00000000a9087348 */ /* 0x000fea0003c00000 */
[----:B------:R0:W1:Y:S02]  /*19f10*/  SHFL.BFLY P1, R167, R168, R190, R199 ;  /* 0x0c0000bea8a77389 */ /* 0x00006400000200c7 */
[----:B01----:R-:W-:Y:S01]  /*19f20*/  ENDCOLLECTIVE ;  /* 0x000000000000791b */ /* 0x003fe20003800000 */
.L_x_9832:
[----:B------:R-:W-:Y:S02]  /*19f30*/  IMAD.MOV.U32 R190, RZ, RZ, 0x8 ;  /* 0x00000008ffbe7424 */ /* 0x000fe400078e00ff */
[----:B------:R-:W-:-:S04]  /*19f40*/  IMAD.MOV.U32 R165, RZ, RZ, R167 ;  /* 0x000000ffffa57224 */ /* 0x000fc800078e00a7 */
[----:B------:R-:W-:-:S05]  /*19f50*/  FADD.FTZ R165, R164, R165 ;  /* 0x000000a5a4a57221 */ /* 0x000fca0000010000 */
[----:B------:R-:W-:-:S07]  /*19f60*/  MOV R168, R165 ;  /* 0x000000a500a87202 */ /* 0x000fce0000000f00 */
[----:B------:R-:W-:Y:S05]  /*19f70*/  WARPSYNC.COLLECTIVE R169, `(.L_x_9833) ;  /* 0x00000000a9087348 */ /* 0x000fea0003c00000 */
[----:B------:R0:W1:Y:S02]  /*19f80*/  SHFL.BFLY P1, R167, R168, R190, R199 ;  /* 0x0c0000bea8a77389 */ /* 0x00006400000200c7 */
[----:B01----:R-:W-:Y:S01]  /*19f90*/  ENDCOLLECTIVE ;  /* 0x000000000000791b */ /* 0x003fe20003800000 */
.L_x_9833:
[----:B------:R-:W-:Y:S01]  /*19fa0*/  HFMA2.MMA R190, -RZ, RZ, 0, 9.5367431640625e-07 ;  /* 0x00000010ffbe7435 */ /* 0x000fe200000001ff */
[----:B------:R-:W-:-:S05]  /*19fb0*/  MOV R166, R167 ;  /* 0x000000a700a67202 */ /* 0x000fca0000000f00 */
[----:B------:R-:W-:-:S04]  /*19fc0*/  FADD.FTZ R166, R165, R166 ;  /* 0x000000a6a5a67221 */ /* 0x000fc80000010000 */
[----:B------:R-:W-:-:S07]  /*19fd0*/  IMAD.MOV.U32 R168, RZ, RZ, R166 ;  /* 0x000000ffffa87224 */ /* 0x000fce00078e00a6 */
[----:B------:R-:W-:Y:S05]  /*19fe0*/  WARPSYNC.COLLECTIVE R169, `(.L_x_9834) ;  /* 0x00000000a9087348 */ /* 0x000fea0003c00000 */
[----:B------:R0:W1:Y:S02]  /*19ff0*/  SHFL.BFLY P1, R167, R168, R190, R199 ;  /* 0x0c0000bea8a77389 */ /* 0x00006400000200c7 */
[----:B01----:R-:W-:Y:S01]  /*1a000*/  ENDCOLLECTIVE ;  /* 0x000000000000791b */ /* 0x003fe20003800000 */
.L_x_9834:
[----:B------:R-:W-:Y:S05]  /*1a010*/  BRA `(.L_x_9835) ;  /* 0xffffffe400187947 */ /* 0x000fea000383ffff */
.L_x_9836:
        /* <DEDUP_REMOVED lines=14> */
.L_x_27179:


//--------------------- .text._ZN10layer_norm31ln_parallel_residual_fwd_kernelINS_13Kernel_traitsI13__nv_bfloat16S2_fS2_fjLj1024ELj1ELj4ELj1ELj16ENS_18Kernel_traits_baseILj1024ES2_S2_fS2_fjLj128EEEEELb1ELb1ELb0EEEvNS_9FwdParamsE --------------------------
	.section	.text._ZN10layer_norm31ln_parallel_residual_fwd_kernelINS_13Kernel_traitsI13__nv_bfloat16S2_fS2_fjLj1024ELj1ELj4ELj1ELj16ENS_18Kernel_traits_baseILj1024ES2_S2_fS2_fjLj128EEEEELb1ELb1ELb0EEEvNS_9FwdParamsE,"ax",@progbits
	.align	128
        .global         _ZN10layer_norm31ln_parallel_residual_fwd_kernelINS_13Kernel_traitsI13__nv_bfloat16S2_fS2_fjLj1024ELj1ELj4ELj1ELj16ENS_18Kernel_traits_baseILj1024ES2_S2_fS2_fjLj128EEEEELb1ELb1ELb0EEEvNS_9FwdParamsE
        .type           _ZN10layer_norm31ln_parallel_residual_fwd_kernelINS_13Kernel_traitsI13__nv_bfloat16S2_fS2_fjLj1024ELj1ELj4ELj1ELj16ENS_18Kernel_traits_baseILj1024ES2_S2_fS2_fjLj128EEEEELb1ELb1ELb0EEEvNS_9FwdParamsE,@function
        .size           _ZN10layer_norm31ln_parallel_residual_fwd_kernelINS_13Kernel_traitsI13__nv_bfloat16S2_fS2_fjLj1024ELj1ELj4ELj1ELj16ENS_18Kernel_traits_baseILj1024ES2_S2_fS2_fjLj128EEEEELb1ELb1ELb0EEEvNS_9FwdParamsE,(.L_x_27180 - _ZN10layer_norm31ln_parallel_residual_fwd_kernelINS_13Kernel_traitsI13__nv_bfloat16S2_fS2_fjLj1024ELj1ELj4ELj1ELj16ENS_18Kernel_traits_baseILj1024ES2_S2_fS2_fjLj128EEEEELb1ELb1ELb0EEEvNS_9FwdParamsE)
        .other          _ZN10layer_norm31ln_parallel_residual_fwd_kernelINS_13Kernel_traitsI13__nv_bfloat16S2_fS2_fjLj1024ELj1ELj4ELj1ELj16ENS_18Kernel_traits_baseILj1024ES2_S2_fS2_fjLj128EEEEELb1ELb1ELb0EEEvNS_9FwdParamsE,@"STO_CUDA_ENTRY STV_DEFAULT"
_ZN10layer_norm31ln_parallel_residual_fwd_kernelINS_13Kernel_traitsI13__nv_bfloat16S2_fS2_fjLj1024ELj1ELj4ELj1ELj16ENS_18Kernel_traits_baseILj1024ES2_S2_fS2_fjLj128EEEEELb1ELb1ELb0EEEvNS_9FwdParamsE:
.text._ZN10layer_norm31ln_parallel_residual_fwd_kernelINS_13Kernel_traitsI13__nv_bfloat16S2_fS2_fjLj1024ELj1ELj4ELj1ELj16ENS_18Kernel_traits_baseILj1024ES2_S2_fS2_fjLj128EEEEELb1ELb1ELb0EEEvNS_9FwdParamsE:
        /* <DEDUP_REMOVED lines=23> */
[----:B------:R-:W-:-:S02]  /*0170*/  LOP3.LUT R133, R133, 0xffffffdf, RZ, 0xc0, !PT ;  /* 0xffffffdf85857812 */ /* 0x000fc400078ec0ff */
[----:B------:R-:W-:Y:S01]  /*0180*/  SHF.R.U32.HI R131, RZ, 0x5, R131 ;  /* 0x00000005ff837819 */ /* 0x000fe20000011683 */
[----:B------:R-:W-:Y:S04]  /*0190*/  BSSY B0, `(.L_x_9837) ;  /* 0x000005b000007945 */ /* 0x000fe80003800000 */
[----:B------:R-:W-:Y:S01]  /*01a0*/  IMAD R131, R10, 0x4, R131 ;  /* 0x000000040a837824 */ /* 0x000fe200078e0283 */
        /* <DEDUP_REMOVED lines=89> */
.L_x_9838:
[----:B------:R-:W-:Y:S05]  /*0740*/  BSYNC B0 ;  /* 0x0000000000007941 */ /* 0x000fea0003800000 */
.L_x_9837:
        /* <DEDUP_REMOVED lines=18> */
.L_x_9840:
[----:B------:R-:W-:Y:S05]  /*0870*/  BSYNC B0 ;  /* 0x0000000000007941 */ /* 0x000fea0003800000 */
.L_x_9839:
        /* <DEDUP_REMOVED lines=18> */
.L_x_9842:
[----:B------:R-:W-:Y:S05]  /*09a0*/  BSYNC B0 ;  /* 0x0000000000007941 */ /* 0x000fea0003800000 */
.L_x_9841:
        /* <DEDUP_REMOVED lines=13> */
.L_x_9844:
[----:B------:R-:W-:Y:S05]  /*0a80*/  BSYNC B0 ;  /* 0x0000000000007941 */ /* 0x000fea0003800000 */
.L_x_9843:
[----:B------:R-:W-:Y:S01]  /*0a90*/  ULDC UR8, c[0x0][0x214] ;  /* 0x0000850000087ab9 */ /* 0x000fe20000000800 */
[----:B------:R-:W-:Y:S02]  /*0aa0*/  LOP3.LUT R39, R39, UR33, R36, 0x96, !PT ;  /* 0x0000002127277c12 */ /* 0x000fe4000f8e9624 */
[----:B------:R-:W-:-:S13]  /*0ab0*/  ISETP.GE.AND P0, PT, R131, UR8, PT ;  /* 0x0000000883007c0c */ /* 0x000fda000bf06270 */
[----:B------:R-:W-:Y:S05]  /*0ac0*/  @P0 EXIT ;  /* 0x000000000000094d */ /* 0x000fea0003800000 */
        /* <DEDUP_REMOVED lines=19> */
[----:B------:R-:W-:Y:S01]  /*0c00*/  SHF.L.U32 R17, R18, 0x10, RZ ;  /* 0x0000001012117819 */ /* 0x000fe200000006ff */
[----:B------:R-:W-:Y:S01]  /*0c10*/  IMAD.U32 R16, R19, 0x10000, RZ ;  /* 0x0001000013107824 */ /* 0x000fe200078e00ff */
[C---:B------:R-:W-:Y:S01]  /*0c20*/  PRMT R103, R21.reuse, 0x7632, R103 ;  /* 0x0000763215677816 */ /* 0x040fe20000000067 */
        /* <DEDUP_REMOVED lines=8> */
[----:B------:R-:W-:Y:S01]  /*0cb0*/  IMAD R83, R83, -0x2daee0ad, RZ ;  /* 0xd2511f5353537824 */ /* 0x000fe200078e02ff */
[----:B------:R-:W-:Y:S01]  /*0cc0*/  SHF.L.U32 R23, R24, 0x10, RZ ;  /* 0x0000001018177819 */ /* 0x000fe200000006ff */
[----:B------:R-:W-:Y:S01]  /*0cd0*/  IMAD R82, R82, -0x326172a9, RZ ;  /* 0xcd9e8d5752527824 */ /* 0x000fe200078e02ff */
[----:B------:R-:W-:Y:S01]  /*0ce0*/  PRMT R107, R25, 0x7632, R107 ;  /* 0x00007632196b7816 */ /* 0x000fe2000000006b */
[C---:B------:R-:W-:Y:S01]  /*0cf0*/  IMAD.U32 R25, R26.reuse, 0x10000, RZ ;  /* 0x000100001a197824 */ /* 0x040fe200078e00ff */
[----:B------:R-:W-:Y:S01]  /*0d00*/  PRMT R112, R26, 0x7632, R112 ;  /* 0x000076321a707816 */ /* 0x000fe20000000070 */
[C---:B------:R-:W-:Y:S01]  /*0d10*/  IMAD.U32 R26, R28.reuse, 0x10000, RZ ;  /* 0x000100001c1a7824 */ /* 0x040fe200078e00ff */
[C---:B------:R-:W-:Y:S01]  /*0d20*/  PRMT R109, R27.reuse, 0x7632, R109 ;  /* 0x000076321b6d7816 */ /* 0x040fe2000000006d */
[----:B------:R-:W-:Y:S01]  /*0d30*/  HFMA2.MMA R97, -RZ, RZ, 0, 0 ;  /* 0x00000000ff617435 */ /* 0x000fe200000001ff */
[----:B------:R-:W-:Y:S01]  /*0d40*/  SHF.L.U32 R24, R27, 0x10, RZ ;  /* 0x000000101b187819 */ /* 0x000fe200000006ff */
[C---:B------:R-:W-:Y:S01]  /*0d50*/  IMAD.U32 R27, R29.reuse, 0x10000, RZ ;  /* 0x000100001d1b7824 */ /* 0x040fe200078e00ff */
[----:B------:R-:W-:Y:S01]  /*0d60*/  PRMT R111, R28, 0x7632, R111 ;  /* 0x000076321c6f7816 */ /* 0x000fe2000000006f */
[----:B------:R-:W-:Y:S01]  /*0d70*/  BSSY B0, `(.L_x_9845) ;  /* 0x0001878000007945 */ /* 0x000fe20003800000 */
[----:B------:R-:W-:Y:S01]  /*0d80*/  PRMT R113, R29, 0x7632, R113 ;  /* 0x000076321d717816 */ /* 0x000fe20000000071 */
[----:B------:R-:W-:Y:S01]  /*0d90*/  IMAD.U32 R29, R31, 0x10000, RZ ;  /* 0x000100001f1d7824 */ /* 0x000fe200078e00ff */
[----:B------:R-:W-:Y:S01]  /*0da0*/  PRMT R115, R30, 0x7632, R115 ;  /* 0x000076321e737816 */ /* 0x000fe20000000073 */
[----:B------:R-:W-:Y:S01]  /*0db0*/  IMAD.U32 R81, R34, 0x10000, RZ ;  /* 0x0001000022517824 */ /* 0x000fe200078e00ff */
[----:B------:R-:W-:Y:S01]  /*0dc0*/  SHF.L.U32 R28, R30, 0x10, RZ ;  /* 0x000000101e1c7819 */ /* 0x000fe200000006ff */
[----:B------:R-:W-:Y:S01]  /*0dd0*/  IMAD.U32 R80, R35, 0x10000, RZ ;  /* 0x0001000023507824 */ /* 0x000fe200078e00ff */
[----:B------:R-:W-:Y:S01]  /*0de0*/  PRMT R117, R31, 0x7632, R117 ;  /* 0x000076321f757816 */ /* 0x000fe20000000075 */
[C---:B------:R-:W-:Y:S01]  /*0df0*/  IMAD.U32 R31, R32.reuse, 0x10000, RZ ;  /* 0x00010000201f7824 */ /* 0x040fe200078e00ff */
[----:B------:R-:W-:Y:S01]  /*0e00*/  PRMT R114, R32, 0x7632, R114 ;  /* 0x0000763220727816 */ /* 0x000fe20000000072 */
[----:B------:R-:W-:Y:S01]  /*0e10*/  IMAD.HI.U32 R32, R100, -0x2daee0ad, RZ ;  /* 0xd2511f5364207827 */ /* 0x000fe200078e00ff */
[C---:B------:R-:W-:Y:S01]  /*0e20*/  PRMT R116, R33.reuse, 0x7632, R116 ;  /* 0x0000763221747816 */ /* 0x040fe20000000074 */
[----:B------:R-:W-:Y:S01]  /*0e30*/  ULDC.U8 UR8, c[0x0][0x2a0] ;  /* 0x0000a80000087ab9 */ /* 0x000fe20000000000 */
[----:B------:R-:W-:Y:S01]  /*0e40*/  SHF.L.U32 R30, R33, 0x10, RZ ;  /* 0x00000010211e7819 */ /* 0x000fe200000006ff */
[----:B------:R-:W-:Y:S01]  /*0e50*/  IMAD.HI.U32 R33, R39, -0x326172a9, RZ ;  /* 0xcd9e8d5727217827 */ /* 0x000fe200078e00ff */
[----:B------:R-:W-:Y:S01]  /*0e60*/  PRMT R120, R35, 0x7632, R120 ;  /* 0x0000763223787816 */ /* 0x000fe20000000078 */
[----:B------:R-:W-:Y:S01]  /*0e70*/  ULDC UR36, c[0x0][0x218] ;  /* 0x0000860000247ab9 */ /* 0x000fe20000000800 */
[----:B------:R-:W-:Y:S01]  /*0e80*/  PRMT R118, R34, 0x7632, R118 ;  /* 0x0000763222767816 */ /* 0x000fe20000000076 */
        /* <DEDUP_REMOVED lines=42> */
[----:B------:R-:W-:-:S07]  /*1130*/  IMAD.U32 R120, R120, 0x10000, RZ ;  /* 0x0001000078787824 */ /* 0x000fce00078e00ff */
.L_x_10378:
        /* <DEDUP_REMOVED lines=35> */
.L_x_9849:
[----:B------:R-:W-:-:S07]  /*1370*/  IMAD.MOV.U32 R136, RZ, RZ, R98 ;  /* 0x000000ffff887224 */ /* 0x000fce00078e0062 */
.L_x_9850:
[----:B------:R-:W-:Y:S05]  /*1380*/  BSYNC B2 ;  /* 0x0000000000027941 */ /* 0x000fea0003800000 */
.L_x_9848:
        /* <DEDUP_REMOVED lines=16> */
.L_x_9854:
[----:B------:R-:W-:Y:S05]  /*1490*/  BSYNC B3 ;  /* 0x0000000000037941 */ /* 0x000fea0003800000 */
.L_x_9853:
        /* <DEDUP_REMOVED lines=44> */
.L_x_9852:
[----:B------:R-:W-:Y:S05]  /*1760*/  BSYNC B2 ;  /* 0x0000000000027941 */ /* 0x000fea0003800000 */
.L_x_9851:
        /* <DEDUP_REMOVED lines=17> */
[----:B------:R-:W-:Y:S02]  /*1880*/  IMAD.MOV.U32 R46, RZ, RZ, R137 ;  /* 0x000000ffff2e7224 */ /* 0x000fe400078e0089 */
[----:B------:R-:W-:Y:S01]  /*1890*/  FADD.FTZ R44, R32, R44 ;  /* 0x0000002c202c7221 */ /* 0x000fe20000010000 */
[----:B------:R-:W-:Y:S06]  /*18a0*/  BRA `(.L_x_9856) ;  /* 0x0000000400547947 */ /* 0x000fec0003800000 */
.L_x_9855:
        /* <DEDUP_REMOVED lines=12> */
.L_x_9858:
[----:B------:R-:W-:-:S07]  /*1970*/  MOV R45, R98 ;  /* 0x00000062002d7202 */ /* 0x000fce0000000f00 */
.L_x_9859:
[----:B------:R-:W-:Y:S05]  /*1980*/  BSYNC B2 ;  /* 0x0000000000027941 */ /* 0x000fea0003800000 */
.L_x_9857:
        /* <DEDUP_REMOVED lines=16> */
.L_x_9863:
[----:B------:R-:W-:Y:S05]  /*1a90*/  BSYNC B3 ;  /* 0x0000000000037941 */ /* 0x000fea0003800000 */
.L_x_9862:
        /* <DEDUP_REMOVED lines=44> */
.L_x_9861:
[----:B------:R-:W-:Y:S05]  /*1d60*/  BSYNC B2 ;  /* 0x0000000000027941 */ /* 0x000fea0003800000 */
.L_x_9860:
        /* <DEDUP_REMOVED lines=9> */
.L_x_9856:
        /* <DEDUP_REMOVED lines=12> */
.L_x_9865:
[----:B------:R-:W-:-:S07]  /*1ec0*/  IMAD.MOV.U32 R45, RZ, RZ, R98 ;  /* 0x000000ffff2d7224 */ /* 0x000fce00078e0062 */
.L_x_9866:
[----:B------:R-:W-:Y:S05]  /*1ed0*/  BSYNC B2 ;  /* 0x0000000000027941 */ /* 0x000fea0003800000 */
.L_x_9864:
        /* <DEDUP_REMOVED lines=16> */
.L_x_9870:
[----:B------:R-:W-:Y:S05]  /*1fe0*/  BSYNC B3 ;  /* 0x0000000000037941 */ /* 0x000fea0003800000 */
.L_x_9869:
        /* <DEDUP_REMOVED lines=44> */
.L_x_9868:
[----:B------:R-:W-:Y:S05]  /*22b0*/  BSYNC B2 ;  /* 0x0000000000027941 */ /* 0x000fea0003800000 */
.L_x_9867:
        /* <DEDUP_REMOVED lines=14> */
.L_x_9871:
        /* <DEDUP_REMOVED lines=12> */
.L_x_9874:
[----:B------:R-:W-:-:S07]  /*2460*/  IMAD.MOV.U32 R48, RZ, RZ, R98 ;  /* 0x000000ffff307224 */ /* 0x000fce00078e0062 */
.L_x_9875:
[----:B------:R-:W-:Y:S05]  /*2470*/  BSYNC B2 ;  /* 0x0000000000027941 */ /* 0x000fea0003800000 */
.L_x_9873:
        /* <DEDUP_REMOVED lines=16> */
.L_x_9879:
[----:B------:R-:W-:Y:S05]  /*2580*/  BSYNC B3 ;  /* 0x0000000000037941 */ /* 0x000fea0003800000 */
.L_x_9878:
        /* <DEDUP_REMOVED lines=44> */
.L_x_9877:
[----:B------:R-:W-:Y:S05]  /*2850*/  BSYNC B2 ;  /* 0x0000000000027941 */ /* 0x000fea0003800000 */
.L_x_9876:
        /* <DEDUP_REMOVED lines=10> */
.L_x_9872:
        /* <DEDUP_REMOVED lines=12> */
.L_x_9881:
[----:B------:R-:W-:-:S07]  /*29c0*/  IMAD.MOV.U32 R48, RZ, RZ, R98 ;  /* 0x000000ffff307224 */ /* 0x000fce00078e0062 */
.L_x_9882:
[----:B------:R-:W-:Y:S05]  /*29d0*/  BSYNC B2 ;  /* 0x0000000000027941 */ /* 0x000fea0003800000 */
.L_x_9880:
        /* <DEDUP_REMOVED lines=16> */
.L_x_9886:
[----:B------:R-:W-:Y:S05]  /*2ae0*/  BSYNC B3 ;  /* 0x0000000000037941 */ /* 0x000fea0003800000 */
.L_x_9885:
        /* <DEDUP_REMOVED lines=44> */
.L_x_9884:
[----:B------:R-:W-:Y:S05]  /*2db0*/  BSYNC B2 ;  /* 0x0000000000027941 */ /* 0x000fea0003800000 */
.L_x_9883:
        /* <DEDUP_REMOVED lines=15> */
.L_x_9887:
        /* <DEDUP_REMOVED lines=12> */
.L_x_9890:
[----:B------:R-:W-:-:S07]  /*2f70*/  IMAD.MOV.U32 R84, RZ, RZ, R98 ;  /* 0x000000ffff547224 */ /* 0x000fce00078e0062 */
.L_x_9891:
[----:B------:R-:W-:Y:S05]  /*2f80*/  BSYNC B2 ;  /* 0x0000000000027941 */ /* 0x000fea0003800000 */
.L_x_9889:
        /* <DEDUP_REMOVED lines=16> */
.L_x_9895:
[----:B------:R-:W-:Y:S05]  /*3090*/  BSYNC B3 ;  /* 0x0000000000037941 */ /* 0x000fea0003800000 */
.L_x_9894:
        /* <DEDUP_REMOVED lines=44> */
.L_x_9893:
[----:B------:R-:W-:Y:S05]  /*3360*/  BSYNC B2 ;  /* 0x0000000000027941 */ /* 0x000fea0003800000 */
.L_x_9892:
        /* <DEDUP_REMOVED lines=9> */
.L_x_9888:
        /* <DEDUP_REMOVED lines=12> */
.L_x_9897:
[----:B------:R-:W-:-:S07]  /*34c0*/  MOV R84, R98 ;  /* 0x0000006200547202 */ /* 0x000fce0000000f00 */
.L_x_9898:
[----:B------:R-:W-:Y:S05]  /*34d0*/  BSYNC B2 ;  /* 0x0000000000027941 */ /* 0x000fea0003800000 */
.L_x_9896:
        /* <DEDUP_REMOVED lines=16> */
.L_x_9902:
[----:B------:R-:W-:Y:S05]  /*35e0*/  BSYNC B3 ;  /* 0x0000000000037941 */ /* 0x000fea0003800000 */
.L_x_9901:
        /* <DEDUP_REMOVED lines=44> */
.L_x_9900:
[----:B------:R-:W-:Y:S05]  /*38b0*/  BSYNC B2 ;  /* 0x0000000000027941 */ /* 0x000fea0003800000 */
.L_x_9899:
        /* <DEDUP_REMOVED lines=14> */
.L_x_9903:
        /* <DEDUP_REMOVED lines=12> */
.L_x_9906:
[----:B------:R-:W-:-:S07]  /*3a60*/  MOV R84, R98 ;  /* 0x0000006200547202 */ /* 0x000fce0000000f00 */
.L_x_9907:
[----:B------:R-:W-:Y:S05]  /*3a70*/  BSYNC B2 ;  /* 0x0000000000027941 */ /* 0x000fea0003800000 */
.L_x_9905:
        /* <DEDUP_REMOVED lines=16> */
.L_x_9911:
[----:B------:R-:W-:Y:S05]  /*3b80*/  BSYNC B3 ;  /* 0x0000000000037941 */ /* 0x000fea0003800000 */
.L_x_9910:
        /* <DEDUP_REMOVED lines=44> */
.L_x_9909:
[----:B------:R-:W-:Y:S05]  /*3e50*/  BSYNC B2 ;  /* 0x0000000000027941 */ /* 0x000fea0003800000 */
.L_x_9908:
        /* <DEDUP_REMOVED lines=10> */
.L_x_9904:
        /* <DEDUP_REMOVED lines=12> */
.L_x_9913:
[----:B------:R-:W-:-:S07]  /*3fc0*/  IMAD.MOV.U32 R84, RZ, RZ, R98 ;  /* 0x000000ffff547224 */ /* 0x000fce00078e0062 */
.L_x_9914:
[----:B------:R-:W-:Y:S05]  /*3fd0*/  BSYNC B2 ;  /* 0x0000000000027941 */ /* 0x000fea0003800000 */
.L_x_9912:
        /* <DEDUP_REMOVED lines=16> */
.L_x_9918:
[----:B------:R-:W-:Y:S05]  /*40e0*/  BSYNC B3 ;  /* 0x0000000000037941 */ /* 0x000fea0003800000 */
.L_x_9917:
        /* <DEDUP_REMOVED lines=44> */
.L_x_9916:
[----:B------:R-:W-:Y:S05]  /*43b0*/  BSYNC B2 ;  /* 0x0000000000027941 */ /* 0x000fea0003800000 */
.L_x_9915:
        /* <DEDUP_REMOVED lines=15> */
.L_x_9919:
        /* <DEDUP_REMOVED lines=12> */
.L_x_9922:
[----:B------:R-:W-:-:S07]  /*4570*/  IMAD.MOV.U32 R49, RZ, RZ, R98 ;  /* 0x000000ffff317224 */ /* 0x000fce00078e0062 */
.L_x_9923:
[----:B------:R-:W-:Y:S05]  /*4580*/  BSYNC B2 ;  /* 0x0000000000027941 */ /* 0x000fea0003800000 */
.L_x_9921:
        /* <DEDUP_REMOVED lines=16> */
.L_x_9927:
[----:B------:R-:W-:Y:S05]  /*4690*/  BSYNC B3 ;  /* 0x0000000000037941 */ /* 0x000fea0003800000 */
.L_x_9926:
        /* <DEDUP_REMOVED lines=44> */
.L_x_9925:
[----:B------:R-:W-:Y:S05]  /*4960*/  BSYNC B2 ;  /* 0x0000000000027941 */ /* 0x000fea0003800000 */
.L_x_9924:
        /* <DEDUP_REMOVED lines=9> */
.L_x_9920:
        /* <DEDUP_REMOVED lines=12> */
.L_x_9929:
[----:B------:R-:W-:-:S07]  /*4ac0*/  IMAD.MOV.U32 R49, RZ, RZ, R98 ;  /* 0x000000ffff317224 */ /* 0x000fce00078e0062 */
.L_x_9930:
[----:B------:R-:W-:Y:S05]  /*4ad0*/  BSYNC B2 ;  /* 0x0000000000027941 */ /* 0x000fea0003800000 */
.L_x_9928:
        /* <DEDUP_REMOVED lines=16> */
.L_x_9934:
[----:B------:R-:W-:Y:S05]  /*4be0*/  BSYNC B3 ;  /* 0x0000000000037941 */ /* 0x000fea0003800000 */
.L_x_9933:
        /* <DEDUP_REMOVED lines=44> */
.L_x_9932:
[----:B------:R-:W-:Y:S05]  /*4eb0*/  BSYNC B2 ;  /* 0x0000000000027941 */ /* 0x000fea0003800000 */
.L_x_9931:
        /* <DEDUP_REMOVED lines=12> */
.L_x_9935:
        /* <DEDUP_REMOVED lines=12> */
.L_x_9938:
[----:B------:R-:W-:-:S07]  /*5040*/  IMAD.MOV.U32 R50, RZ, RZ, R98 ;  /* 0x000000ffff327224 */ /* 0x000fce00078e0062 */
.L_x_9939:
[----:B------:R-:W-:Y:S05]  /*5050*/  BSYNC B2 ;  /* 0x0000000000027941 */ /* 0x000fea0003800000 */
.L_x_9937:
        /* <DEDUP_REMOVED lines=16> */
.L_x_9943:
[----:B------:R-:W-:Y:S05]  /*5160*/  BSYNC B3 ;  /* 0x0000000000037941 */ /* 0x000fea0003800000 */
.L_x_9942:
        /* <DEDUP_REMOVED lines=44> */
.L_x_9941:
[----:B------:R-:W-:Y:S05]  /*5430*/  BSYNC B2 ;  /* 0x0000000000027941 */ /* 0x000fea0003800000 */
.L_x_9940:
        /* <DEDUP_REMOVED lines=10> */
.L_x_9936:
        /* <DEDUP_REMOVED lines=12> */
.L_x_9945:
[----:B------:R-:W-:-:S07]  /*55a0*/  MOV R50, R98 ;  /* 0x0000006200327202 */ /* 0x000fce0000000f00 */
.L_x_9946:
[----:B------:R-:W-:Y:S05]  /*55b0*/  BSYNC B2 ;  /* 0x0000000000027941 */ /* 0x000fea0003800000 */
.L_x_9944:
        /* <DEDUP_REMOVED lines=16> */
.L_x_9950:
[----:B------:R-:W-:Y:S05]  /*56c0*/  BSYNC B3 ;  /* 0x0000000000037941 */ /* 0x000fea0003800000 */
.L_x_9949:
        /* <DEDUP_REMOVED lines=44> */
.L_x_9948:
[----:B------:R-:W-:Y:S05]  /*5990*/  BSYNC B2 ;  /* 0x0000000000027941 */ /* 0x000fea0003800000 */
.L_x_9947:
        /* <DEDUP_REMOVED lines=13> */
.L_x_9951:
        /* <DEDUP_REMOVED lines=12> */
.L_x_9954:
[----:B------:R-:W-:-:S07]  /*5b30*/  MOV R84, R98 ;  /* 0x0000006200547202 */ /* 0x000fce0000000f00 */
.L_x_9955:
[----:B------:R-:W-:Y:S05]  /*5b40*/  BSYNC B2 ;  /* 0x0000000000027941 */ /* 0x000fea0003800000 */
.L_x_9953:
        /* <DEDUP_REMOVED lines=16> */
.L_x_9959:
[----:B------:R-:W-:Y:S05]  /*5c50*/  BSYNC B3 ;  /* 0x0000000000037941 */ /* 0x000fea0003800000 */
.L_x_9958:
        /* <DEDUP_REMOVED lines=44> */
.L_x_9957:
[----:B------:R-:W-:Y:S05]  /*5f20*/  BSYNC B2 ;  /* 0x0000000000027941 */ /* 0x000fea0003800000 */
.L_x_9956:
        /* <DEDUP_REMOVED lines=9> */
.L_x_9952:
        /* <DEDUP_REMOVED lines=12> */
.L_x_9961:
[----:B------:R-:W-:-:S07]  /*6080*/  IMAD.MOV.U32 R84, RZ, RZ, R98 ;  /* 0x000000ffff547224 */ /* 0x000fce00078e0062 */
.L_x_9962:
[----:B------:R-:W-:Y:S05]  /*6090*/  BSYNC B2 ;  /* 0x0000000000027941 */ /* 0x000fea0003800000 */
.L_x_9960:
        /* <DEDUP_REMOVED lines=16> */
.L_x_9966:
[----:B------:R-:W-:Y:S05]  /*61a0*/  BSYNC B3 ;  /* 0x0000000000037941 */ /* 0x000fea0003800000 */
.L_x_9965:
        /* <DEDUP_REMOVED lines=44> */
.L_x_9964:
[----:B------:R-:W-:Y:S05]  /*6470*/  BSYNC B2 ;  /* 0x0000000000027941 */ /* 0x000fea0003800000 */
.L_x_9963:
        /* <DEDUP_REMOVED lines=12> */
.L_x_9967:
        /* <DEDUP_REMOVED lines=12> */
.L_x_9970:
[----:B------:R-:W-:-:S07]  /*6600*/  IMAD.MOV.U32 R127, RZ, RZ, R98 ;  /* 0x000000ffff7f7224 */ /* 0x000fce00078e0062 */
.L_x_9971:
[----:B------:R-:W-:Y:S05]  /*6610*/  BSYNC B2 ;  /* 0x0000000000027941 */ /* 0x000fea0003800000 */
.L_x_9969:
        /* <DEDUP_REMOVED lines=16> */
.L_x_9975:
[----:B------:R-:W-:Y:S05]  /*6720*/  BSYNC B3 ;  /* 0x0000000000037941 */ /* 0x000fea0003800000 */
.L_x_9974:
        /* <DEDUP_REMOVED lines=44> */
.L_x_9973:
[----:B------:R-:W-:Y:S05]  /*69f0*/  BSYNC B2 ;  /* 0x0000000000027941 */ /* 0x000fea0003800000 */
.L_x_9972:
        /* <DEDUP_REMOVED lines=10> */
.L_x_9968:
        /* <DEDUP_REMOVED lines=51> */
.L_x_9976:
[----:B------:R-:W-:-:S07]  /*6dd0*/  IADD3 R135, R134, 0x20, RZ ;  /* 0x0000002086877810 */ /* 0x000fce0007ffe0ff */
.L_x_9847:
[----:B------:R-:W-:Y:S05]  /*6de0*/  BSYNC B1 ;  /* 0x0000000000017941 */ /* 0x000fea0003800000 */
.L_x_9846:
        /* <DEDUP_REMOVED lines=30> */
.L_x_9980:
[----:B------:R-:W-:-:S07]  /*6fd0*/  IMAD.MOV.U32 R136, RZ, RZ, R98 ;  /* 0x000000ffff887224 */ /* 0x000fce00078e0062 */
.L_x_9981:
[----:B------:R-:W-:Y:S05]  /*6fe0*/  BSYNC B2 ;  /* 0x0000000000027941 */ /* 0x000fea0003800000 */
.L_x_9979:
        /* <DEDUP_REMOVED lines=16> */
.L_x_9985:
[----:B------:R-:W-:Y:S05]  /*70f0*/  BSYNC B3 ;  /* 0x0000000000037941 */ /* 0x000fea0003800000 */
.L_x_9984:
        /* <DEDUP_REMOVED lines=44> */
.L_x_9983:
[----:B------:R-:W-:Y:S05]  /*73c0*/  BSYNC B2 ;  /* 0x0000000000027941 */ /* 0x000fea0003800000 */
.L_x_9982:
        /* <DEDUP_REMOVED lines=20> */
.L_x_9986:
        /* <DEDUP_REMOVED lines=12> */
.L_x_9989:
[----:B------:R-:W-:-:S07]  /*75d0*/  MOV R53, R98 ;  /* 0x0000006200357202 */ /* 0x000fce0000000f00 */
.L_x_9990:
[----:B------:R-:W-:Y:S05]  /*75e0*/  BSYNC B2 ;  /* 0x0000000000027941 */ /* 0x000fea0003800000 */
.L_x_9988:
        /* <DEDUP_REMOVED lines=16> */
.L_x_9994:
[----:B------:R-:W-:Y:S05]  /*76f0*/  BSYNC B3 ;  /* 0x0000000000037941 */ /* 0x000fea0003800000 */
.L_x_9993:
        /* <DEDUP_REMOVED lines=44> */
.L_x_9992:
[----:B------:R-:W-:Y:S05]  /*79c0*/  BSYNC B2 ;  /* 0x0000000000027941 */ /* 0x000fea0003800000 */
.L_x_9991:
        /* <DEDUP_REMOVED lines=9> */
.L_x_9987:
        /* <DEDUP_REMOVED lines=12> */
.L_x_9996:
[----:B------:R-:W-:-:S07]  /*7b20*/  IMAD.MOV.U32 R53, RZ, RZ, R98 ;  /* 0x000000ffff357224 */ /* 0x000fce00078e0062 */
.L_x_9997:
[----:B------:R-:W-:Y:S05]  /*7b30*/  BSYNC B2 ;  /* 0x0000000000027941 */ /* 0x000fea0003800000 */
.L_x_9995:
        /* <DEDUP_REMOVED lines=16> */
.L_x_10001:
[----:B------:R-:W-:Y:S05]  /*7c40*/  BSYNC B3 ;  /* 0x0000000000037941 */ /* 0x000fea0003800000 */
.L_x_10000:
        /* <DEDUP_REMOVED lines=44> */
.L_x_9999:
[----:B------:R-:W-:Y:S05]  /*7f10*/  BSYNC B2 ;  /* 0x0000000000027941 */ /* 0x000fea0003800000 */
.L_x_9998:
        /* <DEDUP_REMOVED lines=14> */
.L_x_10002:
        /* <DEDUP_REMOVED lines=12> */
.L_x_10005:
[----:B------:R-:W-:-:S07]  /*80c0*/  IMAD.MOV.U32 R56, RZ, RZ, R98 ;  /* 0x000000ffff387224 */ /* 0x000fce00078e0062 */
.L_x_10006:
[----:B------:R-:W-:Y:S05]  /*80d0*/  BSYNC B2 ;  /* 0x0000000000027941 */ /* 0x000fea0003800000 */
.L_x_10004:
        /* <DEDUP_REMOVED lines=16> */
.L_x_10010:
[----:B------:R-:W-:Y:S05]  /*81e0*/  BSYNC B3 ;  /* 0x0000000000037941 */ /* 0x000fea0003800000 */
.L_x_10009:
        /* <DEDUP_REMOVED lines=44> */
.L_x_10008:
[----:B------:R-:W-:Y:S05]  /*84b0*/  BSYNC B2 ;  /* 0x0000000000027941 */ /* 0x000fea0003800000 */
.L_x_10007:
        /* <DEDUP_REMOVED lines=10> */
.L_x_10003:
        /* <DEDUP_REMOVED lines=12> */
.L_x_10012:
[----:B------:R-:W-:-:S07]  /*8620*/  IMAD.MOV.U32 R56, RZ, RZ, R98 ;  /* 0x000000ffff387224 */ /* 0x000fce00078e0062 */
.L_x_10013:
[----:B------:R-:W-:Y:S05]  /*8630*/  BSYNC B2 ;  /* 0x0000000000027941 */ /* 0x000fea0003800000 */
.L_x_10011:
        /* <DEDUP_REMOVED lines=16> */
.L_x_10017:
[----:B------:R-:W-:Y:S05]  /*8740*/  BSYNC B3 ;  /* 0x0000000000037941 */ /* 0x000fea0003800000 */
.L_x_10016:
        /* <DEDUP_REMOVED lines=44> */
.L_x_10015:
[----:B------:R-:W-:Y:S05]  /*8a10*/  BSYNC B2 ;  /* 0x0000000000027941 */ /* 0x000fea0003800000 */
.L_x_10014:
        /* <DEDUP_REMOVED lines=15> */
.L_x_10018:
        /* <DEDUP_REMOVED lines=12> */
.L_x_10021:
[----:B------:R-:W-:-:S07]  /*8bd0*/  IMAD.MOV.U32 R84, RZ, RZ, R98 ;  /* 0x000000ffff547224 */ /* 0x000fce00078e0062 */
.L_x_10022:
[----:B------:R-:W-:Y:S05]  /*8be0*/  BSYNC B2 ;  /* 0x0000000000027941 */ /* 0x000fea0003800000 */
.L_x_10020:
        /* <DEDUP_REMOVED lines=16> */
.L_x_10026:
[----:B------:R-:W-:Y:S05]  /*8cf0*/  BSYNC B3 ;  /* 0x0000000000037941 */ /* 0x000fea0003800000 */
.L_x_10025:
        /* <DEDUP_REMOVED lines=44> */
.L_x_10024:
[----:B------:R-:W-:Y:S05]  /*8fc0*/  BSYNC B2 ;  /* 0x0000000000027941 */ /* 0x000fea0003800000 */
.L_x_10023:
        /* <DEDUP_REMOVED lines=9> */
.L_x_10019:
        /* <DEDUP_REMOVED lines=12> */
.L_x_10028:
[----:B------:R-:W-:-:S07]  /*9120*/  MOV R84, R98 ;  /* 0x0000006200547202 */ /* 0x000fce0000000f00 */
.L_x_10029:
[----:B------:R-:W-:Y:S05]  /*9130*/  BSYNC B2 ;  /* 0x0000000000027941 */ /* 0x000fea0003800000 */
.L_x_10027:
        /* <DEDUP_REMOVED lines=16> */
.L_x_10033:
[----:B------:R-:W-:Y:S05]  /*9240*/  BSYNC B3 ;  /* 0x0000000000037941 */ /* 0x000fea0003800000 */
.L_x_10032:
        /* <DEDUP_REMOVED lines=44> */
.L_x_10031:
[----:B------:R-:W-:Y:S05]  /*9510*/  BSYNC B2 ;  /* 0x0000000000027941 */ /* 0x000fea0003800000 */
.L_x_10030:
        /* <DEDUP_REMOVED lines=14> */
.L_x_10034:
        /* <DEDUP_REMOVED lines=12> */
.L_x_10037:
[----:B------:R-:W-:-:S07]  /*96c0*/  MOV R84, R98 ;  /* 0x0000006200547202 */ /* 0x000fce0000000f00 */
.L_x_10038:
[----:B------:R-:W-:Y:S05]  /*96d0*/  BSYNC B2 ;  /* 0x0000000000027941 */ /* 0x000fea0003800000 */
.L_x_10036:
        /* <DEDUP_REMOVED lines=16> */
.L_x_10042:
[----:B------:R-:W-:Y:S05]  /*97e0*/  BSYNC B3 ;  /* 0x0000000000037941 */ /* 0x000fea0003800000 */
.L_x_10041:
        /* <DEDUP_REMOVED lines=44> */
.L_x_10040:
[----:B------:R-:W-:Y:S05]  /*9ab0*/  BSYNC B2 ;  /* 0x0000000000027941 */ /* 0x000fea0003800000 */
.L_x_10039:
        /* <DEDUP_REMOVED lines=10> */
.L_x_10035:
        /* <DEDUP_REMOVED lines=12> */
.L_x_10044:
[----:B------:R-:W-:-:S07]  /*9c20*/  IMAD.MOV.U32 R84, RZ, RZ, R98 ;  /* 0x000000ffff547224 */ /* 0x000fce00078e0062 */
.L_x_10045:
[----:B------:R-:W-:Y:S05]  /*9c30*/  BSYNC B2 ;  /* 0x0000000000027941 */ /* 0x000fea0003800000 */
.L_x_10043:
        /* <DEDUP_REMOVED lines=16> */
.L_x_10049:
[----:B------:R-:W-:Y:S05]  /*9d40*/  BSYNC B3 ;  /* 0x0000000000037941 */ /* 0x000fea0003800000 */
.L_x_10048:
        /* <DEDUP_REMOVED lines=44> */
.L_x_10047:
[----:B------:R-:W-:Y:S05]  /*a010*/  BSYNC B2 ;  /* 0x0000000000027941 */ /* 0x000fea0003800000 */
.L_x_10046:
        /* <DEDUP_REMOVED lines=15> */
.L_x_10050:
        /* <DEDUP_REMOVED lines=12> */
.L_x_10053:
[----:B------:R-:W-:-:S07]  /*a1d0*/  IMAD.MOV.U32 R57, RZ, RZ, R98 ;  /* 0x000000ffff397224 */ /* 0x000fce00078e0062 */
.L_x_10054:
[----:B------:R-:W-:Y:S05]  /*a1e0*/  BSYNC B2 ;  /* 0x0000000000027941 */ /* 0x000fea0003800000 */
.L_x_10052:
        /* <DEDUP_REMOVED lines=16> */
.L_x_10058:
[----:B------:R-:W-:Y:S05]  /*a2f0*/  BSYNC B3 ;  /* 0x0000000000037941 */ /* 0x000fea0003800000 */
.L_x_10057:
        /* <DEDUP_REMOVED lines=44> */
.L_x_10056:
[----:B------:R-:W-:Y:S05]  /*a5c0*/  BSYNC B2 ;  /* 0x0000000000027941 */ /* 0x000fea0003800000 */
.L_x_10055:
        /* <DEDUP_REMOVED lines=9> */
.L_x_10051:
        /* <DEDUP_REMOVED lines=12> */
.L_x_10060:
[----:B------:R-:W-:-:S07]  /*a720*/  IMAD.MOV.U32 R57, RZ, RZ, R98 ;  /* 0x000000ffff397224 */ /* 0x000fce00078e0062 */
.L_x_10061:
[----:B------:R-:W-:Y:S05]  /*a730*/  BSYNC B2 ;  /* 0x0000000000027941 */ /* 0x000fea0003800000 */
.L_x_10059:
        /* <DEDUP_REMOVED lines=16> */
.L_x_10065:
[----:B------:R-:W-:Y:S05]  /*a840*/  BSYNC B3 ;  /* 0x0000000000037941 */ /* 0x000fea0003800000 */
.L_x_10064:
        /* <DEDUP_REMOVED lines=44> */
.L_x_10063:
[----:B------:R-:W-:Y:S05]  /*ab10*/  BSYNC B2 ;  /* 0x0000000000027941 */ /* 0x000fea0003800000 */
.L_x_10062:
        /* <DEDUP_REMOVED lines=12> */
.L_x_10066:
        /* <DEDUP_REMOVED lines=12> */
.L_x_10069:
[----:B------:R-:W-:-:S07]  /*aca0*/  IMAD.MOV.U32 R58, RZ, RZ, R98 ;  /* 0x000000ffff3a7224 */ /* 0x000fce00078e0062 */
.L_x_10070:
[----:B------:R-:W-:Y:S05]  /*acb0*/  BSYNC B2 ;  /* 0x0000000000027941 */ /* 0x000fea0003800000 */
.L_x_10068:
        /* <DEDUP_REMOVED lines=16> */
.L_x_10074:
[----:B------:R-:W-:Y:S05]  /*adc0*/  BSYNC B3 ;  /* 0x0000000000037941 */ /* 0x000fea0003800000 */
.L_x_10073:
        /* <DEDUP_REMOVED lines=44> */
.L_x_10072:
[----:B------:R-:W-:Y:S05]  /*b090*/  BSYNC B2 ;  /* 0x0000000000027941 */ /* 0x000fea0003800000 */
.L_x_10071:
        /* <DEDUP_REMOVED lines=10> */
.L_x_10067:
        /* <DEDUP_REMOVED lines=12> */
.L_x_10076:
[----:B------:R-:W-:-:S07]  /*b200*/  MOV R58, R98 ;  /* 0x00000062003a7202 */ /* 0x000fce0000000f00 */
.L_x_10077:
[----:B------:R-:W-:Y:S05]  /*b210*/  BSYNC B2 ;  /* 0x0000000000027941 */ /* 0x000fea0003800000 */
.L_x_10075:
        /* <DEDUP_REMOVED lines=16> */
.L_x_10081:
[----:B------:R-:W-:Y:S05]  /*b320*/  BSYNC B3 ;  /* 0x0000000000037941 */ /* 0x000fea0003800000 */
.L_x_10080:
        /* <DEDUP_REMOVED lines=44> */
.L_x_10079:
[----:B------:R-:W-:Y:S05]  /*b5f0*/  BSYNC B2 ;  /* 0x0000000000027941 */ /* 0x000fea0003800000 */
.L_x_10078:
        /* <DEDUP_REMOVED lines=13> */
.L_x_10082:
        /* <DEDUP_REMOVED lines=12> */
.L_x_10085:
[----:B------:R-:W-:-:S07]  /*b790*/  MOV R84, R98 ;  /* 0x0000006200547202 */ /* 0x000fce0000000f00 */
.L_x_10086:
[----:B------:R-:W-:Y:S05]  /*b7a0*/  BSYNC B2 ;  /* 0x0000000000027941 */ /* 0x000fea0003800000 */
.L_x_10084:
        /* <DEDUP_REMOVED lines=16> */
.L_x_10090:
[----:B------:R-:W-:Y:S05]  /*b8b0*/  BSYNC B3 ;  /* 0x0000000000037941 */ /* 0x000fea0003800000 */
.L_x_10089:
        /* <DEDUP_REMOVED lines=44> */
.L_x_10088:
[----:B------:R-:W-:Y:S05]  /*bb80*/  BSYNC B2 ;  /* 0x0000000000027941 */ /* 0x000fea0003800000 */
.L_x_10087:
        /* <DEDUP_REMOVED lines=9> */
.L_x_10083:
        /* <DEDUP_REMOVED lines=12> */
.L_x_10092:
[----:B------:R-:W-:-:S07]  /*bce0*/  IMAD.MOV.U32 R84, RZ, RZ, R98 ;  /* 0x000000ffff547224 */ /* 0x000fce00078e0062 */
.L_x_10093:
[----:B------:R-:W-:Y:S05]  /*bcf0*/  BSYNC B2 ;  /* 0x0000000000027941 */ /* 0x000fea0003800000 */
.L_x_10091:
        /* <DEDUP_REMOVED lines=16> */
.L_x_10097:
[----:B------:R-:W-:Y:S05]  /*be00*/  BSYNC B3 ;  /* 0x0000000000037941 */ /* 0x000fea0003800000 */
.L_x_10096:
        /* <DEDUP_REMOVED lines=44> */
.L_x_10095:
[----:B------:R-:W-:Y:S05]  /*c0d0*/  BSYNC B2 ;  /* 0x0000000000027941 */ /* 0x000fea0003800000 */
.L_x_10094:
        /* <DEDUP_REMOVED lines=12> */
.L_x_10098:
        /* <DEDUP_REMOVED lines=12> */
.L_x_10101:
[----:B------:R-:W-:-:S07]  /*c260*/  IMAD.MOV.U32 R127, RZ, RZ, R98 ;  /* 0x000000ffff7f7224 */ /* 0x000fce00078e0062 */
.L_x_10102:
[----:B------:R-:W-:Y:S05]  /*c270*/  BSYNC B2 ;  /* 0x0000000000027941 */ /* 0x000fea0003800000 */
.L_x_10100:
        /* <DEDUP_REMOVED lines=16> */
.L_x_10106:
[----:B------:R-:W-:Y:S05]  /*c380*/  BSYNC B3 ;  /* 0x0000000000037941 */ /* 0x000fea0003800000 */
.L_x_10105:
        /* <DEDUP_REMOVED lines=44> */
.L_x_10104:
[----:B------:R-:W-:Y:S05]  /*c650*/  BSYNC B2 ;  /* 0x0000000000027941 */ /* 0x000fea0003800000 */
.L_x_10103:
        /* <DEDUP_REMOVED lines=10> */
.L_x_10099:
        /* <DEDUP_REMOVED lines=51> */
.L_x_10107:
[----:B------:R-:W-:-:S07]  /*ca30*/  IADD3 R135, R135, 0x20, RZ ;  /* 0x0000002087877810 */ /* 0x000fce0007ffe0ff */
.L_x_9978:
[----:B------:R-:W-:Y:S05]  /*ca40*/  BSYNC B1 ;  /* 0x0000000000017941 */ /* 0x000fea0003800000 */
.L_x_9977:
        /* <DEDUP_REMOVED lines=30> */
.L_x_10111:
[----:B------:R-:W-:-:S07]  /*cc30*/  IMAD.MOV.U32 R136, RZ, RZ, R98 ;  /* 0x000000ffff887224 */ /* 0x000fce00078e0062 */
.L_x_10112:
[----:B------:R-:W-:Y:S05]  /*cc40*/  BSYNC B2 ;  /* 0x0000000000027941 */ /* 0x000fea0003800000 */
.L_x_10110:
        /* <DEDUP_REMOVED lines=16> */
.L_x_10116:
[----:B------:R-:W-:Y:S05]  /*cd50*/  BSYNC B3 ;  /* 0x0000000000037941 */ /* 0x000fea0003800000 */
.L_x_10115:
        /* <DEDUP_REMOVED lines=42> */
[----:B------:R-:W-:Y:S01]  /*d000*/  LOP3.LUT R83, R63, UR35, R76, 0x96, !PT ;  /* 0x000000233f537c12 */ /* 0x000fe2000f8e964c */
[----:B------:R-:W-:-:S09]  /*d010*/  IMAD.MOV.U32 R100, RZ, RZ, R62 ;  /* 0x000000ffff647224 */ /* 0x000fd200078e003e */
.L_x_10114:
[----:B------:R-:W-:Y:S05]  /*d020*/  BSYNC B2 ;  /* 0x0000000000027941 */ /* 0x000fea0003800000 */
.L_x_10113:
        /* <DEDUP_REMOVED lines=20> */
.L_x_10117:
        /* <DEDUP_REMOVED lines=12> */
.L_x_10120:
[----:B------:R-:W-:-:S07]  /*d230*/  MOV R61, R98 ;  /* 0x00000062003d7202 */ /* 0x000fce0000000f00 */
.L_x_10121:
[----:B------:R-:W-:Y:S05]  /*d240*/  BSYNC B2 ;  /* 0x0000000000027941 */ /* 0x000fea0003800000 */
.L_x_10119:
        /* <DEDUP_REMOVED lines=16> */
.L_x_10125:
[----:B------:R-:W-:Y:S05]  /*d350*/  BSYNC B3 ;  /* 0x0000000000037941 */ /* 0x000fea0003800000 */
.L_x_10124:
        /* <DEDUP_REMOVED lines=44> */
.L_x_10123:
[----:B------:R-:W-:Y:S05]  /*d620*/  BSYNC B2 ;  /* 0x0000000000027941 */ /* 0x000fea0003800000 */
.L_x_10122:
        /* <DEDUP_REMOVED lines=9> */
.L_x_10118:
        /* <DEDUP_REMOVED lines=12> */
.L_x_10127:
[----:B------:R-:W-:-:S07]  /*d780*/  IMAD.MOV.U32 R61, RZ, RZ, R98 ;  /* 0x000000ffff3d7224 */ /* 0x000fce00078e0062 */
.L_x_10128:
[----:B------:R-:W-:Y:S05]  /*d790*/  BSYNC B2 ;  /* 0x0000000000027941 */ /* 0x000fea0003800000 */
.L_x_10126:
        /* <DEDUP_REMOVED lines=16> */
.L_x_10132:
[----:B------:R-:W-:Y:S05]  /*d8a0*/  BSYNC B3 ;  /* 0x0000000000037941 */ /* 0x000fea0003800000 */
.L_x_10131:
        /* <DEDUP_REMOVED lines=44> */
.L_x_10130:
[----:B------:R-:W-:Y:S05]  /*db70*/  BSYNC B2 ;  /* 0x0000000000027941 */ /* 0x000fea0003800000 */
.L_x_10129:
        /* <DEDUP_REMOVED lines=14> */
.L_x_10133:
        /* <DEDUP_REMOVED lines=12> */
.L_x_10136:
[----:B------:R-:W-:-:S07]  /*dd20*/  IMAD.MOV.U32 R64, RZ, RZ, R98 ;  /* 0x000000ffff407224 */ /* 0x000fce00078e0062 */
.L_x_10137:
[----:B------:R-:W-:Y:S05]  /*dd30*/  BSYNC B2 ;  /* 0x0000000000027941 */ /* 0x000fea0003800000 */
.L_x_10135:
        /* <DEDUP_REMOVED lines=16> */
.L_x_10141:
[----:B------:R-:W-:Y:S05]  /*de40*/  BSYNC B3 ;  /* 0x0000000000037941 */ /* 0x000fea0003800000 */
.L_x_10140:
        /* <DEDUP_REMOVED lines=44> */
.L_x_10139:
[----:B------:R-:W-:Y:S05]  /*e110*/  BSYNC B2 ;  /* 0x0000000000027941 */ /* 0x000fea0003800000 */
.L_x_10138:
        /* <DEDUP_REMOVED lines=10> */
.L_x_10134:
        /* <DEDUP_REMOVED lines=12> */
.L_x_10143:
[----:B------:R-:W-:-:S07]  /*e280*/  IMAD.MOV.U32 R64, RZ, RZ, R98 ;  /* 0x000000ffff407224 */ /* 0x000fce00078e0062 */
.L_x_10144:
[----:B------:R-:W-:Y:S05]  /*e290*/  BSYNC B2 ;  /* 0x0000000000027941 */ /* 0x000fea0003800000 */
.L_x_10142:
        /* <DEDUP_REMOVED lines=16> */
.L_x_10148:
[----:B------:R-:W-:Y:S05]  /*e3a0*/  BSYNC B3 ;  /* 0x0000000000037941 */ /* 0x000fea0003800000 */
.L_x_10147:
        /* <DEDUP_REMOVED lines=44> */
.L_x_10146:
[----:B------:R-:W-:Y:S05]  /*e670*/  BSYNC B2 ;  /* 0x0000000000027941 */ /* 0x000fea0003800000 */
.L_x_10145:
        /* <DEDUP_REMOVED lines=15> */
.L_x_10149:
        /* <DEDUP_REMOVED lines=12> */
.L_x_10152:
[----:B------:R-:W-:-:S07]  /*e830*/  IMAD.MOV.U32 R84, RZ, RZ, R98 ;  /* 0x000000ffff547224 */ /* 0x000fce00078e0062 */
.L_x_10153:
[----:B------:R-:W-:Y:S05]  /*e840*/  BSYNC B2 ;  /* 0x0000000000027941 */ /* 0x000fea0003800000 */
.L_x_10151:
        /* <DEDUP_REMOVED lines=16> */
.L_x_10157:
[----:B------:R-:W-:Y:S05]  /*e950*/  BSYNC B3 ;  /* 0x0000000000037941 */ /* 0x000fea0003800000 */
.L_x_10156:
        /* <DEDUP_REMOVED lines=44> */
.L_x_10155:
[----:B------:R-:W-:Y:S05]  /*ec20*/  BSYNC B2 ;  /* 0x0000000000027941 */ /* 0x000fea0003800000 */
.L_x_10154:
        /* <DEDUP_REMOVED lines=9> */
.L_x_10150:
        /* <DEDUP_REMOVED lines=12> */
.L_x_10159:
[----:B------:R-:W-:-:S07]  /*ed80*/  MOV R84, R98 ;  /* 0x0000006200547202 */ /* 0x000fce0000000f00 */
.L_x_10160:
[----:B------:R-:W-:Y:S05]  /*ed90*/  BSYNC B2 ;  /* 0x0000000000027941 */ /* 0x000fea0003800000 */
.L_x_10158:
        /* <DEDUP_REMOVED lines=16> */
.L_x_10164:
[----:B------:R-:W-:Y:S05]  /*eea0*/  BSYNC B3 ;  /* 0x0000000000037941 */ /* 0x000fea0003800000 */
.L_x_10163:
        /* <DEDUP_REMOVED lines=44> */
.L_x_10162:
[----:B------:R-:W-:Y:S05]  /*f170*/  BSYNC B2 ;  /* 0x0000000000027941 */ /* 0x000fea0003800000 */
.L_x_10161:
        /* <DEDUP_REMOVED lines=14> */
.L_x_10165:
        /* <DEDUP_REMOVED lines=12> */
.L_x_10168:
[----:B------:R-:W-:-:S07]  /*f320*/  MOV R84, R98 ;  /* 0x0000006200547202 */ /* 0x000fce0000000f00 */
.L_x_10169:
[----:B------:R-:W-:Y:S05]  /*f330*/  BSYNC B2 ;  /* 0x0000000000027941 */ /* 0x000fea0003800000 */
.L_x_10167:
        /* <DEDUP_REMOVED lines=16> */
.L_x_10173:
[----:B------:R-:W-:Y:S05]  /*f440*/  BSYNC B3 ;  /* 0x0000000000037941 */ /* 0x000fea0003800000 */
.L_x_10172:
        /* <DEDUP_REMOVED lines=44> */
.L_x_10171:
[----:B------:R-:W-:Y:S05]  /*f710*/  BSYNC B2 ;  /* 0x0000000000027941 */ /* 0x000fea0003800000 */
.L_x_10170:
        /* <DEDUP_REMOVED lines=10> */
.L_x_10166:
        /* <DEDUP_REMOVED lines=12> */
.L_x_10175:
[----:B------:R-:W-:-:S07]  /*f880*/  IMAD.MOV.U32 R84, RZ, RZ, R98 ;  /* 0x000000ffff547224 */ /* 0x000fce00078e0062 */
.L_x_10176:
[----:B------:R-:W-:Y:S05]  /*f890*/  BSYNC B2 ;  /* 0x0000000000027941 */ /* 0x000fea0003800000 */
.L_x_10174:
        /* <DEDUP_REMOVED lines=16> */
.L_x_10180:
[----:B------:R-:W-:Y:S05]  /*f9a0*/  BSYNC B3 ;  /* 0x0000000000037941 */ /* 0x000fea0003800000 */
.L_x_10179:
        /* <DEDUP_REMOVED lines=44> */
.L_x_10178:
[----:B------:R-:W-:Y:S05]  /*fc70*/  BSYNC B2 ;  /* 0x0000000000027941 */ /* 0x000fea0003800000 */
.L_x_10177:
        /* <DEDUP_REMOVED lines=15> */
.L_x_10181:
        /* <DEDUP_REMOVED lines=12> */
.L_x_10184:
[----:B------:R-:W-:-:S07]  /*fe30*/  IMAD.MOV.U32 R65, RZ, RZ, R98 ;  /* 0x000000ffff417224 */ /* 0x000fce00078e0062 */
.L_x_10185:
[----:B------:R-:W-:Y:S05]  /*fe40*/  BSYNC B2 ;  /* 0x0000000000027941 */ /* 0x000fea0003800000 */
.L_x_10183:
        /* <DEDUP_REMOVED lines=16> */
.L_x_10189:
[----:B------:R-:W-:Y:S05]  /*ff50*/  BSYNC B3 ;  /* 0x0000000000037941 */ /* 0x000fea0003800000 */
.L_x_10188:
        /* <DEDUP_REMOVED lines=44> */
.L_x_10187:
[----:B------:R-:W-:Y:S05]  /*10220*/  BSYNC B2 ;  /* 0x0000000000027941 */ /* 0x000fea0003800000 */
.L_x_10186:
        /* <DEDUP_REMOVED lines=9> */
.L_x_10182:
        /* <DEDUP_REMOVED lines=12> */
.L_x_10191:
[----:B------:R-:W-:-:S07]  /*10380*/  IMAD.MOV.U32 R65, RZ, RZ, R98 ;  /* 0x000000ffff417224 */ /* 0x000fce00078e0062 */
.L_x_10192:
[----:B------:R-:W-:Y:S05]  /*10390*/  BSYNC B2 ;  /* 0x0000000000027941 */ /* 0x000fea0003800000 */
.L_x_10190:
        /* <DEDUP_REMOVED lines=16> */
.L_x_10196:
[----:B------:R-:W-:Y:S05]  /*104a0*/  BSYNC B3 ;  /* 0x0000000000037941 */ /* 0x000fea0003800000 */
.L_x_10195:
        /* <DEDUP_REMOVED lines=44> */
.L_x_10194:
[----:B------:R-:W-:Y:S05]  /*10770*/  BSYNC B2 ;  /* 0x0000000000027941 */ /* 0x000fea0003800000 */
.L_x_10193:
        /* <DEDUP_REMOVED lines=12> */
.L_x_10197:
        /* <DEDUP_REMOVED lines=12> */
.L_x_10200:
[----:B------:R-:W-:-:S07]  /*10900*/  IMAD.MOV.U32 R66, RZ, RZ, R98 ;  /* 0x000000ffff427224 */ /* 0x000fce00078e0062 */
.L_x_10201:
[----:B------:R-:W-:Y:S05]  /*10910*/  BSYNC B2 ;  /* 0x0000000000027941 */ /* 0x000fea0003800000 */
.L_x_10199:
        /* <DEDUP_REMOVED lines=16> */
.L_x_10205:
[----:B------:R-:W-:Y:S05]  /*10a20*/  BSYNC B3 ;  /* 0x0000000000037941 */ /* 0x000fea0003800000 */
.L_x_10204:
        /* <DEDUP_REMOVED lines=44> */
.L_x_10203:
[----:B------:R-:W-:Y:S05]  /*10cf0*/  BSYNC B2 ;  /* 0x0000000000027941 */ /* 0x000fea0003800000 */
.L_x_10202:
        /* <DEDUP_REMOVED lines=10> */
.L_x_10198:
        /* <DEDUP_REMOVED lines=12> */
.L_x_10207:
[----:B------:R-:W-:-:S07]  /*10e60*/  MOV R66, R98 ;  /* 0x0000006200427202 */ /* 0x000fce0000000f00 */
.L_x_10208:
[----:B------:R-:W-:Y:S05]  /*10e70*/  BSYNC B2 ;  /* 0x0000000000027941 */ /* 0x000fea0003800000 */
.L_x_10206:
        /* <DEDUP_REMOVED lines=16> */
.L_x_10212:
[----:B------:R-:W-:Y:S05]  /*10f80*/  BSYNC B3 ;  /* 0x0000000000037941 */ /* 0x000fea0003800000 */
.L_x_10211:
        /* <DEDUP_REMOVED lines=44> */
.L_x_10210:
[----:B------:R-:W-:Y:S05]  /*11250*/  BSYNC B2 ;  /* 0x0000000000027941 */ /* 0x000fea0003800000 */
.L_x_10209:
        /* <DEDUP_REMOVED lines=13> */
.L_x_10213:
        /* <DEDUP_REMOVED lines=12> */
.L_x_10216:
[----:B------:R-:W-:-:S07]  /*113f0*/  MOV R84, R98 ;  /* 0x0000006200547202 */ /* 0x000fce0000000f00 */
.L_x_10217:
[----:B------:R-:W-:Y:S05]  /*11400*/  BSYNC B2 ;  /* 0x0000000000027941 */ /* 0x000fea0003800000 */
.L_x_10215:
        /* <DEDUP_REMOVED lines=16> */
.L_x_10221:
[----:B------:R-:W-:Y:S05]  /*11510*/  BSYNC B3 ;  /* 0x0000000000037941 */ /* 0x000fea0003800000 */
.L_x_10220:
        /* <DEDUP_REMOVED lines=44> */
.L_x_10219:
[----:B------:R-:W-:Y:S05]  /*117e0*/  BSYNC B2 ;  /* 0x0000000000027941 */ /* 0x000fea0003800000 */
.L_x_10218:
        /* <DEDUP_REMOVED lines=9> */
.L_x_10214:
        /* <DEDUP_REMOVED lines=12> */
.L_x_10223:
[----:B------:R-:W-:-:S07]  /*11940*/  IMAD.MOV.U32 R84, RZ, RZ, R98 ;  /* 0x000000ffff547224 */ /* 0x000fce00078e0062 */
.L_x_10224:
[----:B------:R-:W-:Y:S05]  /*11950*/  BSYNC B2 ;  /* 0x0000000000027941 */ /* 0x000fea0003800000 */
.L_x_10222:
        /* <DEDUP_REMOVED lines=16> */
.L_x_10228:
[----:B------:R-:W-:Y:S05]  /*11a60*/  BSYNC B3 ;  /* 0x0000000000037941 */ /* 0x000fea0003800000 */
.L_x_10227:
        /* <DEDUP_REMOVED lines=44> */
.L_x_10226:
[----:B------:R-:W-:Y:S05]  /*11d30*/  BSYNC B2 ;  /* 0x0000000000027941 */ /* 0x000fea0003800000 */
.L_x_10225:
        /* <DEDUP_REMOVED lines=12> */
.L_x_10229:
        /* <DEDUP_REMOVED lines=12> */
.L_x_10232:
[----:B------:R-:W-:-:S07]  /*11ec0*/  IMAD.MOV.U32 R127, RZ, RZ, R98 ;  /* 0x000000ffff7f7224 */ /* 0x000fce00078e0062 */
.L_x_10233:
[----:B------:R-:W-:Y:S05]  /*11ed0*/  BSYNC B2 ;  /* 0x0000000000027941 */ /* 0x000fea0003800000 */
.L_x_10231:
        /* <DEDUP_REMOVED lines=16> */
.L_x_10237:
[----:B------:R-:W-:Y:S05]  /*11fe0*/  BSYNC B3 ;  /* 0x0000000000037941 */ /* 0x000fea0003800000 */
.L_x_10236:
        /* <DEDUP_REMOVED lines=44> */
.L_x_10235:
[----:B------:R-:W-:Y:S05]  /*122b0*/  BSYNC B2 ;  /* 0x0000000000027941 */ /* 0x000fea0003800000 */
.L_x_10234:
        /* <DEDUP_REMOVED lines=10> */
.L_x_10230:
        /* <DEDUP_REMOVED lines=51> */
.L_x_10238:
[----:B------:R-:W-:-:S07]  /*12690*/  IADD3 R135, R135, 0x20, RZ ;  /* 0x0000002087877810 */ /* 0x000fce0007ffe0ff */
.L_x_10109:
[----:B------:R-:W-:Y:S05]  /*126a0*/  BSYNC B1 ;  /* 0x0000000000017941 */ /* 0x000fea0003800000 */
.L_x_10108:
        /* <DEDUP_REMOVED lines=30> */
.L_x_10242:
[----:B------:R-:W-:-:S07]  /*12890*/  IMAD.MOV.U32 R136, RZ, RZ, R98 ;  /* 0x000000ffff887224 */ /* 0x000fce00078e0062 */
.L_x_10243:
[----:B------:R-:W-:Y:S05]  /*128a0*/  BSYNC B2 ;  /* 0x0000000000027941 */ /* 0x000fea0003800000 */
.L_x_10241:
        /* <DEDUP_REMOVED lines=16> */
.L_x_10247:
[----:B------:R-:W-:Y:S05]  /*129b0*/  BSYNC B3 ;  /* 0x0000000000037941 */ /* 0x000fea0003800000 */
.L_x_10246:
        /* <DEDUP_REMOVED lines=44> */
.L_x_10245:
[----:B------:R-:W-:Y:S05]  /*12c80*/  BSYNC B2 ;  /* 0x0000000000027941 */ /* 0x000fea0003800000 */
.L_x_10244:
        /* <DEDUP_REMOVED lines=20> */
.L_x_10248:
        /* <DEDUP_REMOVED lines=12> */
.L_x_10251:
[----:B------:R-:W-:-:S07]  /*12e90*/  MOV R69, R98 ;  /* 0x0000006200457202 */ /* 0x000fce0000000f00 */
.L_x_10252:
[----:B------:R-:W-:Y:S05]  /*12ea0*/  BSYNC B2 ;  /* 0x0000000000027941 */ /* 0x000fea0003800000 */
.L_x_10250:
        /* <DEDUP_REMOVED lines=16> */
.L_x_10256:
[----:B------:R-:W-:Y:S05]  /*12fb0*/  BSYNC B3 ;  /* 0x0000000000037941 */ /* 0x000fea0003800000 */
.L_x_10255:
        /* <DEDUP_REMOVED lines=44> */
.L_x_10254:
[----:B------:R-:W-:Y:S05]  /*13280*/  BSYNC B2 ;  /* 0x0000000000027941 */ /* 0x000fea0003800000 */
.L_x_10253:
        /* <DEDUP_REMOVED lines=9> */
.L_x_10249:
        /* <DEDUP_REMOVED lines=12> */
.L_x_10258:
[----:B------:R-:W-:-:S07]  /*133e0*/  IMAD.MOV.U32 R69, RZ, RZ, R98 ;  /* 0x000000ffff457224 */ /* 0x000fce00078e0062 */
.L_x_10259:
[----:B------:R-:W-:Y:S05]  /*133f0*/  BSYNC B2 ;  /* 0x0000000000027941 */ /* 0x000fea0003800000 */
.L_x_10257:
        /* <DEDUP_REMOVED lines=16> */
.L_x_10263:
[----:B------:R-:W-:Y:S05]  /*13500*/  BSYNC B3 ;  /* 0x0000000000037941 */ /* 0x000fea0003800000 */
.L_x_10262:
        /* <DEDUP_REMOVED lines=44> */
.L_x_10261:
[----:B------:R-:W-:Y:S05]  /*137d0*/  BSYNC B2 ;  /* 0x0000000000027941 */ /* 0x000fea0003800000 */
.L_x_10260:
        /* <DEDUP_REMOVED lines=14> */
.L_x_10264:
        /* <DEDUP_REMOVED lines=12> */
.L_x_10267:
[----:B------:R-:W-:-:S07]  /*13980*/  IMAD.MOV.U32 R72, RZ, RZ, R98 ;  /* 0x000000ffff487224 */ /* 0x000fce00078e0062 */
.L_x_10268:
[----:B------:R-:W-:Y:S05]  /*13990*/  BSYNC B2 ;  /* 0x0000000000027941 */ /* 0x000fea0003800000 */
.L_x_10266:
        /* <DEDUP_REMOVED lines=16> */
.L_x_10272:
[----:B------:R-:W-:Y:S05]  /*13aa0*/  BSYNC B3 ;  /* 0x0000000000037941 */ /* 0x000fea0003800000 */
.L_x_10271:
        /* <DEDUP_REMOVED lines=44> */
.L_x_10270:
[----:B------:R-:W-:Y:S05]  /*13d70*/  BSYNC B2 ;  /* 0x0000000000027941 */ /* 0x000fea0003800000 */
.L_x_10269:
        /* <DEDUP_REMOVED lines=10> */
.L_x_10265:
        /* <DEDUP_REMOVED lines=12> */
.L_x_10274:
[----:B------:R-:W-:-:S07]  /*13ee0*/  IMAD.MOV.U32 R72, RZ, RZ, R98 ;  /* 0x000000ffff487224 */ /* 0x000fce00078e0062 */
.L_x_10275:
[----:B------:R-:W-:Y:S05]  /*13ef0*/  BSYNC B2 ;  /* 0x0000000000027941 */ /* 0x000fea0003800000 */
.L_x_10273:
        /* <DEDUP_REMOVED lines=16> */
.L_x_10279:
[----:B------:R-:W-:Y:S05]  /*14000*/  BSYNC B3 ;  /* 0x0000000000037941 */ /* 0x000fea0003800000 */
.L_x_10278:
        /* <DEDUP_REMOVED lines=44> */
.L_x_10277:
[----:B------:R-:W-:Y:S05]  /*142d0*/  BSYNC B2 ;  /* 0x0000000000027941 */ /* 0x000fea0003800000 */
.L_x_10276:
        /* <DEDUP_REMOVED lines=15> */
.L_x_10280:
        /* <DEDUP_REMOVED lines=12> */
.L_x_10283:
[----:B------:R-:W-:-:S07]  /*14490*/  IMAD.MOV.U32 R71, RZ, RZ, R98 ;  /* 0x000000ffff477224 */ /* 0x000fce00078e0062 */
.L_x_10284:
[----:B------:R-:W-:Y:S05]  /*144a0*/  BSYNC B2 ;  /* 0x0000000000027941 */ /* 0x000fea0003800000 */
.L_x_10282:
        /* <DEDUP_REMOVED lines=16> */
.L_x_10288:
[----:B------:R-:W-:Y:S05]  /*145b0*/  BSYNC B3 ;  /* 0x0000000000037941 */ /* 0x000fea0003800000 */
.L_x_10287:
        /* <DEDUP_REMOVED lines=44> */
.L_x_10286:
[----:B------:R-:W-:Y:S05]  /*14880*/  BSYNC B2 ;  /* 0x0000000000027941 */ /* 0x000fea0003800000 */
.L_x_10285:
        /* <DEDUP_REMOVED lines=9> */
.L_x_10281:
        /* <DEDUP_REMOVED lines=12> */
.L_x_10290:
[----:B------:R-:W-:-:S07]  /*149e0*/  MOV R71, R98 ;  /* 0x0000006200477202 */ /* 0x000fce0000000f00 */
.L_x_10291:
[----:B------:R-:W-:Y:S05]  /*149f0*/  BSYNC B2 ;  /* 0x0000000000027941 */ /* 0x000fea0003800000 */
.L_x_10289:
        /* <DEDUP_REMOVED lines=16> */
.L_x_10295:
[----:B------:R-:W-:Y:S05]  /*14b00*/  BSYNC B3 ;  /* 0x0000000000037941 */ /* 0x000fea0003800000 */
.L_x_10294:
        /* <DEDUP_REMOVED lines=44> */
.L_x_10293:
[----:B------:R-:W-:Y:S05]  /*14dd0*/  BSYNC B2 ;  /* 0x0000000000027941 */ /* 0x000fea0003800000 */
.L_x_10292:
        /* <DEDUP_REMOVED lines=14> */
.L_x_10296:
        /* <DEDUP_REMOVED lines=12> */
.L_x_10299:
[----:B------:R-:W-:-:S07]  /*14f80*/  MOV R84, R98 ;  /* 0x0000006200547202 */ /* 0x000fce0000000f00 */
.L_x_10300:
[----:B------:R-:W-:Y:S05]  /*14f90*/  BSYNC B2 ;  /* 0x0000000000027941 */ /* 0x000fea0003800000 */
.L_x_10298:
        /* <DEDUP_REMOVED lines=16> */
.L_x_10304:
[----:B------:R-:W-:Y:S05]  /*150a0*/  BSYNC B3 ;  /* 0x0000000000037941 */ /* 0x000fea0003800000 */
.L_x_10303:
        /* <DEDUP_REMOVED lines=44> */
.L_x_10302:
[----:B------:R-:W-:Y:S05]  /*15370*/  BSYNC B2 ;  /* 0x0000000000027941 */ /* 0x000fea0003800000 */
.L_x_10301:
        /* <DEDUP_REMOVED lines=10> */
.L_x_10297:
        /* <DEDUP_REMOVED lines=12> */
.L_x_10306:
[----:B------:R-:W-:-:S07]  /*154e0*/  IMAD.MOV.U32 R84, RZ, RZ, R98 ;  /* 0x000000ffff547224 */ /* 0x000fce00078e0062 */
.L_x_10307:
[----:B------:R-:W-:Y:S05]  /*154f0*/  BSYNC B2 ;  /* 0x0000000000027941 */ /* 0x000fea0003800000 */
.L_x_10305:
        /* <DEDUP_REMOVED lines=16> */
.L_x_10311:
[----:B------:R-:W-:Y:S05]  /*15600*/  BSYNC B3 ;  /* 0x0000000000037941 */ /* 0x000fea0003800000 */
.L_x_10310:
        /* <DEDUP_REMOVED lines=44> */
.L_x_10309:
[----:B------:R-:W-:Y:S05]  /*158d0*/  BSYNC B2 ;  /* 0x0000000000027941 */ /* 0x000fea0003800000 */
.L_x_10308:
        /* <DEDUP_REMOVED lines=15> */
.L_x_10312:
        /* <DEDUP_REMOVED lines=12> */
.L_x_10315:
[----:B------:R-:W-:-:S07]  /*15a90*/  IMAD.MOV.U32 R73, RZ, RZ, R98 ;  /* 0x000000ffff497224 */ /* 0x000fce00078e0062 */
.L_x_10316:
[----:B------:R-:W-:Y:S05]  /*15aa0*/  BSYNC B2 ;  /* 0x0000000000027941 */ /* 0x000fea0003800000 */
.L_x_10314:
        /* <DEDUP_REMOVED lines=16> */
.L_x_10320:
[----:B------:R-:W-:Y:S05]  /*15bb0*/  BSYNC B3 ;  /* 0x0000000000037941 */ /* 0x000fea0003800000 */
.L_x_10319:
        /* <DEDUP_REMOVED lines=44> */
.L_x_10318:
[----:B------:R-:W-:Y:S05]  /*15e80*/  BSYNC B2 ;  /* 0x0000000000027941 */ /* 0x000fea0003800000 */
.L_x_10317:
        /* <DEDUP_REMOVED lines=9> */
.L_x_10313:
        /* <DEDUP_REMOVED lines=12> */
.L_x_10322:
[----:B------:R-:W-:-:S07]  /*15fe0*/  IMAD.MOV.U32 R73, RZ, RZ, R98 ;  /* 0x000000ffff497224 */ /* 0x000fce00078e0062 */
.L_x_10323:
[----:B------:R-:W-:Y:S05]  /*15ff0*/  BSYNC B2 ;  /* 0x0000000000027941 */ /* 0x000fea0003800000 */
.L_x_10321:
        /* <DEDUP_REMOVED lines=16> */
.L_x_10327:
[----:B------:R-:W-:Y:S05]  /*16100*/  BSYNC B3 ;  /* 0x0000000000037941 */ /* 0x000fea0003800000 */
.L_x_10326:
        /* <DEDUP_REMOVED lines=44> */
.L_x_10325:
[----:B------:R-:W-:Y:S05]  /*163d0*/  BSYNC B2 ;  /* 0x0000000000027941 */ /* 0x000fea0003800000 */
.L_x_10324:
        /* <DEDUP_REMOVED lines=12> */
.L_x_10328:
        /* <DEDUP_REMOVED lines=12> */
.L_x_10331:
[----:B------:R-:W-:-:S07]  /*16560*/  IMAD.MOV.U32 R74, RZ, RZ, R98 ;  /* 0x000000ffff4a7224 */ /* 0x000fce00078e0062 */
.L_x_10332:
[----:B------:R-:W-:Y:S05]  /*16570*/  BSYNC B2 ;  /* 0x0000000000027941 */ /* 0x000fea0003800000 */
.L_x_10330:
        /* <DEDUP_REMOVED lines=16> */
.L_x_10336:
[----:B------:R-:W-:Y:S05]  /*16680*/  BSYNC B3 ;  /* 0x0000000000037941 */ /* 0x000fea0003800000 */
.L_x_10335:
        /* <DEDUP_REMOVED lines=44> */
.L_x_10334:
[----:B------:R-:W-:Y:S05]  /*16950*/  BSYNC B2 ;  /* 0x0000000000027941 */ /* 0x000fea0003800000 */
.L_x_10333:
        /* <DEDUP_REMOVED lines=10> */
.L_x_10329:
        /* <DEDUP_REMOVED lines=12> */
.L_x_10338:
[----:B------:R-:W-:-:S07]  /*16ac0*/  MOV R74, R98 ;  /* 0x00000062004a7202 */ /* 0x000fce0000000f00 */
.L_x_10339:
[----:B------:R-:W-:Y:S05]  /*16ad0*/  BSYNC B2 ;  /* 0x0000000000027941 */ /* 0x000fea0003800000 */
.L_x_10337:
        /* <DEDUP_REMOVED lines=16> */
.L_x_10343:
[----:B------:R-:W-:Y:S05]  /*16be0*/  BSYNC B3 ;  /* 0x0000000000037941 */ /* 0x000fea0003800000 */
.L_x_10342:
        /* <DEDUP_REMOVED lines=44> */
.L_x_10341:
[----:B------:R-:W-:Y:S05]  /*16eb0*/  BSYNC B2 ;  /* 0x0000000000027941 */ /* 0x000fea0003800000 */
.L_x_10340:
        /* <DEDUP_REMOVED lines=13> */
.L_x_10344:
        /* <DEDUP_REMOVED lines=12> */
.L_x_10347:
[----:B------:R-:W-:-:S07]  /*17050*/  MOV R75, R98 ;  /* 0x00000062004b7202 */ /* 0x000fce0000000f00 */
.L_x_10348:
[----:B------:R-:W-:Y:S05]  /*17060*/  BSYNC B2 ;  /* 0x0000000000027941 */ /* 0x000fea0003800000 */
.L_x_10346:
        /* <DEDUP_REMOVED lines=16> */
.L_x_10352:
[----:B------:R-:W-:Y:S05]  /*17170*/  BSYNC B3 ;  /* 0x0000000000037941 */ /* 0x000fea0003800000 */
.L_x_10351:
        /* <DEDUP_REMOVED lines=44> */
.L_x_10350:
[----:B------:R-:W-:Y:S05]  /*17440*/  BSYNC B2 ;  /* 0x0000000000027941 */ /* 0x000fea0003800000 */
.L_x_10349:
        /* <DEDUP_REMOVED lines=9> */
.L_x_10345:
        /* <DEDUP_REMOVED lines=12> */
.L_x_10354:
[----:B------:R-:W-:-:S07]  /*175a0*/  MOV R75, R98 ;  /* 0x00000062004b7202 */ /* 0x000fce0000000f00 */
.L_x_10355:
[----:B------:R-:W-:Y:S05]  /*175b0*/  BSYNC B2 ;  /* 0x0000000000027941 */ /* 0x000fea0003800000 */
.L_x_10353:
        /* <DEDUP_REMOVED lines=16> */
.L_x_10359:
[----:B------:R-:W-:Y:S05]  /*176c0*/  BSYNC B3 ;  /* 0x0000000000037941 */ /* 0x000fea0003800000 */
.L_x_10358:
        /* <DEDUP_REMOVED lines=44> */
.L_x_10357:
[----:B------:R-:W-:Y:S05]  /*17990*/  BSYNC B2 ;  /* 0x0000000000027941 */ /* 0x000fea0003800000 */
.L_x_10356:
        /* <DEDUP_REMOVED lines=12> */
.L_x_10360:
        /* <DEDUP_REMOVED lines=12> */
.L_x_10363:
[----:B------:R-:W-:-:S07]  /*17b20*/  MOV R127, R98 ;  /* 0x00000062007f7202 */ /* 0x000fce0000000f00 */
.L_x_10364:
[----:B------:R-:W-:Y:S05]  /*17b30*/  BSYNC B2 ;  /* 0x0000000000027941 */ /* 0x000fea0003800000 */
.L_x_10362:
        /* <DEDUP_REMOVED lines=16> */
.L_x_10368:
[----:B------:R-:W-:Y:S05]  /*17c40*/  BSYNC B3 ;  /* 0x0000000000037941 */ /* 0x000fea0003800000 */
.L_x_10367:
        /* <DEDUP_REMOVED lines=44> */
.L_x_10366:
[----:B------:R-:W-:Y:S05]  /*17f10*/  BSYNC B2 ;  /* 0x0000000000027941 */ /* 0x000fea0003800000 */
.L_x_10365:
        /* <DEDUP_REMOVED lines=10> */
.L_x_10361:
[----:B------:R-:W-:Y:S02]  /*17fc0*/  SEL R77, RZ, 0x10000, P4 ;  /* 0x00010000ff4d7807 */ /* 0x000fe40002000000 */
        /* <DEDUP_REMOVED lines=17> */
[C---:B------:R-:W-:Y:S02]  /*180e0*/  SHF.L.U32 R140, R135.reuse, 0x3, RZ ;  /* 0x00000003878c7819 */ /* 0x040fe400000006ff */
[----:B------:R-:W-:Y:S02]  /*180f0*/  LOP3.LUT R136, R76, R136, R78, 0xfe, !PT ;  /* 0x000000884c887212 */ /* 0x000fe400078efe4e */
[----:B------:R-:W-:Y:S02]  /*18100*/  SHF.R.U32.HI R141, RZ, 0x1d, R135 ;  /* 0x0000001dff8d7819 */ /* 0x000fe40000011687 */
[----:B------:R-:W-:-:S02]  /*18110*/  LEA.HI.X R139, R135, UR13, RZ, 0x5, P1 ;  /* 0x0000000d878b7c11 */ /* 0x000fc400088f2cff */
[----:B------:R-:W-:Y:S02]  /*18120*/  IADD3 R76, P1, R140, UR14, RZ ;  /* 0x0000000e8c4c7c10 */ /* 0x000fe4000ff3e0ff */
        /* <DEDUP_REMOVED lines=28> */
.L_x_10240:
[----:B------:R-:W-:Y:S05]  /*182f0*/  BSYNC B1 ;  /* 0x0000000000017941 */ /* 0x000fea0003800000 */
.L_x_10239:
        /* <DEDUP_REMOVED lines=126> */
.L_x_10390:
[----:B-1----:R-:W-:Y:S01]  /*18ae0*/  FADD.FTZ R138, R136, R139 ;  /* 0x0000008b888a7221 */ /* 0x002fe20000010000 */
[----:B0-----:R-:W-:Y:S01]  /*18af0*/  FMUL.FTZ R136, R137, R137 ;  /* 0x0000008989887220 */ /* 0x001fe20000410000 */
[----:B------:R-:W-:Y:S01]  /*18b00*/  PLOP3.LUT P0, PT, PT, PT, UP0, 0x40, 0x0 ;  /* 0x000000000000781c */ /* 0x000fe20003f0e808 */
[----:B------:R-:W0:Y:S01]  /*18b10*/  @!P3 LDC.64 R78, c[0x0][0x250] ;  /* 0x00009400ff4ebb82 */ /* 0x000e220000000a00 */
[----:B------:R-:W-:Y:S01]  /*18b20*/  FFMA.FTZ R135, R138, R135, UR9 ;  /* 0x000000098a877e23 */ /* 0x000fe20008010087 */
[----:B------:R-:W-:Y:S01]  /*18b30*/  BSSY B1, `(.L_x_10370) ;  /* 0x000002c000017945 */ /* 0x000fe20003800000 */
        /* <DEDUP_REMOVED lines=11> */
[----:B0-----:R-:W0:Y:S01]  /*18bf0*/  LDC.64 R136, c[0x0][0x2b8] ;  /* 0x0000ae00ff887b82 */ /* 0x001e220000000a00 */
        /* <DEDUP_REMOVED lines=31> */
.L_x_10371:
[----:B------:R-:W-:Y:S05]  /*18df0*/  BSYNC B1 ;  /* 0x0000000000017941 */ /* 0x000fea0003800000 */
.L_x_10370:
        /* <DEDUP_REMOVED lines=35> */
.L_x_10373:
[----:B------:R-:W-:Y:S05]  /*19030*/  BSYNC B1 ;  /* 0x0000000000017941 */ /* 0x000fea0003800000 */
.L_x_10372:
        /* <DEDUP_REMOVED lines=35> */
.L_x_10375:
[----:B------:R-:W-:Y:S05]  /*19270*/  BSYNC B1 ;  /* 0x0000000000017941 */ /* 0x000fea0003800000 */
.L_x_10374:
        /* <DEDUP_REMOVED lines=34> */
.L_x_10377:
[----:B------:R-:W-:Y:S05]  /*194a0*/  BSYNC B1 ;  /* 0x0000000000017941 */ /* 0x000fea0003800000 */
.L_x_10376:
[----:B01234-:R-:W0:Y:S02]  /*194b0*/  LDC.64 R76, c[0x0][0x210] ;  /* 0x00008400ff4c7b82 */ /* 0x01fe240000000a00 */
[----:B0-----:R-:W-:-:S05]  /*194c0*/  IMAD R131, R76, 0x4, R131 ;  /* 0x000000044c837824 */ /* 0x001fca00078e0283 */
[----:B------:R-:W-:-:S13]  /*194d0*/  ISETP.GE.AND P0, PT, R131, R77, PT ;  /* 0x0000004d8300720c */ /* 0x000fda0003f06270 */
[----:B------:R-:W-:Y:S05]  /*194e0*/  @!P0 BRA `(.L_x_10378) ;  /* 0xfffffe7c00148947 */ /* 0x000fea000383ffff */
[----:B------:R-:W-:Y:S05]  /*194f0*/  BSYNC B0 ;  /* 0x0000000000007941 */ /* 0x000fea0003800000 */
.L_x_9845:
[----:B------:R-:W-:Y:S05]  /*19500*/  EXIT ;  /* 0x000000000000794d */ /* 0x000fea0003800000 */
.L_x_10369:
[----:B------:R-:W-:Y:S01]  /*19510*/  HFMA2.MMA R143, -RZ, RZ, 0, 1.847743988037109375e-06 ;  /* 0x0000001fff8f7435 */ /* 0x000fe200000001ff */
[----:B------:R-:W-:Y:S01]  /*19520*/  BSSY B1, `(.L_x_10379) ;  /* 0x0000007000017945 */ /* 0x000fe20003800000 */
[----:B------:R-:W-:Y:S01]  /*19530*/  MOV R141, R77 ;  /* 0x0000004d008d7202 */ /* 0x000fe20000000f00 */
[----:B------:R-:W-:Y:S02]  /*19540*/  IMAD.MOV.U32 R142, RZ, RZ, 0x1 ;  /* 0x00000001ff8e7424 */ /* 0x000fe400078e00ff */
[----:B------:R-:W-:-:S07]  /*19550*/  IMAD.MOV.U32 R140, RZ, RZ, -0x1 ;  /* 0xffffffffff8c7424 */ /* 0x000fce00078e00ff */
[----:B------:R-:W-:Y:S05]  /*19560*/  WARPSYNC.COLLECTIVE R140, `(.L_x_10380) ;  /* 0x000000008c087348 */ /* 0x000fea0003c00000 */
[----:B------:R0:W1:Y:S02]  /*19570*/  SHFL.BFLY P4, R139, R141, R142, R143 ;  /* 0x0c00008e8d8b7389 */ /* 0x000064000008008f */
[----:B01----:R-:W-:Y:S01]  /*19580*/  ENDCOLLECTIVE ;  /* 0x000000000000791b */ /* 0x003fe20003800000 */
.L_x_10380:
[----:B------:R-:W-:Y:S05]  /*19590*/  BSYNC B1 ;  /* 0x0000000000017941 */ /* 0x000fea0003800000 */
.L_x_10379:
        /* <DEDUP_REMOVED lines=9> */
.L_x_10381:
[----:B------:R-:W-:Y:S02]  /*19630*/  IMAD.MOV.U32 R142, RZ, RZ, 0x4 ;  /* 0x00000004ff8e7424 */ /* 0x000fe400078e00ff */
[----:B------:R-:W-:-:S04]  /*19640*/  IMAD.MOV.U32 R79, RZ, RZ, R139 ;  /* 0x000000ffff4f7224 */ /* 0x000fc800078e008b */
[----:B------:R-:W-:-:S05]  /*19650*/  FADD.FTZ R79, R78, R79 ;  /* 0x0000004f4e4f7221 */ /* 0x000fca0000010000 */
[----:B------:R-:W-:-:S07]  /*19660*/  MOV R141, R79 ;  /* 0x0000004f008d7202 */ /* 0x000fce0000000f00 */
[----:B------:R-:W-:Y:S05]  /*19670*/  WARPSYNC.COLLECTIVE R140, `(.L_x_10382) ;  /* 0x000000008c087348 */ /* 0x000fea0003c00000 */
[----:B------:R0:W1:Y:S02]  /*19680*/  SHFL.BFLY P4, R139, R141, R142, R143 ;  /* 0x0c00008e8d8b7389 */ /* 0x000064000008008f */
[----:B01----:R-:W-:Y:S01]  /*19690*/  ENDCOLLECTIVE ;  /* 0x000000000000791b */ /* 0x003fe20003800000 */
.L_x_10382:
[----:B------:R-:W-:Y:S01]  /*196a0*/  HFMA2.MMA R142, -RZ, RZ, 0, 4.76837158203125e-07 ;  /* 0x00000008ff8e7435 */ /* 0x000fe200000001ff */
[----:B------:R-:W-:-:S05]  /*196b0*/  MOV R76, R139 ;  /* 0x0000008b004c7202 */ /* 0x000fca0000000f00 */
[----:B------:R-:W-:-:S04]  /*196c0*/  FADD.FTZ R136, R79, R76 ;  /* 0x0000004c4f887221 */ /* 0x000fc80000010000 */
[----:B------:R-:W-:-:S07]  /*196d0*/  IMAD.MOV.U32 R141, RZ, RZ, R136 ;  /* 0x000000ffff8d7224 */ /* 0x000fce00078e0088 */
[----:B------:R-:W-:Y:S05]  /*196e0*/  WARPSYNC.COLLECTIVE R140, `(.L_x_10383) ;  /* 0x000000008c087348 */ /* 0x000fea0003c00000 */
[----:B------:R0:W1:Y:S02]  /*196f0*/  SHFL.BFLY P4, R139, R141, R142, R143 ;  /* 0x0c00008e8d8b7389 */ /* 0x000064000008008f */
[----:B01----:R-:W-:Y:S01]  /*19700*/  ENDCOLLECTIVE ;  /* 0x000000000000791b */ /* 0x003fe20003800000 */
.L_x_10383:
        /* <DEDUP_REMOVED lines=8> */
.L_x_10384:
        /* <DEDUP_REMOVED lines=73> */
.L_x_10385:
[----:B------:R-:W-:Y:S02]  /*19c20*/  IMAD.MOV.U32 R142, RZ, RZ, 0x2 ;  /* 0x00000002ff8e7424 */ /* 0x000fe400078e00ff */
[----:B------:R-:W-:-:S04]  /*19c30*/  IMAD.MOV.U32 R77, RZ, RZ, R139 ;  /* 0x000000ffff4d7224 */ /* 0x000fc800078e008b */
[----:B------:R-:W-:-:S05]  /*19c40*/  FADD.FTZ R77, R76, R77 ;  /* 0x0000004d4c4d7221 */ /* 0x000fca0000010000 */
[----:B------:R-:W-:-:S07]  /*19c50*/  MOV R141, R77 ;  /* 0x0000004d008d7202 */ /* 0x000fce0000000f00 */
[----:B------:R-:W-:Y:S05]  /*19c60*/  WARPSYNC.COLLECTIVE R140, `(.L_x_10386) ;  /* 0x000000008c087348 */ /* 0x000fea0003c00000 */
[----:B------:R0:W1:Y:S02]  /*19c70*/  SHFL.BFLY P4, R139, R141, R142, R143 ;  /* 0x0c00008e8d8b7389 */ /* 0x000064000008008f */
[----:B01----:R-:W-:Y:S01]  /*19c80*/  ENDCOLLECTIVE ;  /* 0x000000000000791b */ /* 0x003fe20003800000 */
.L_x_10386:
[----:B------:R-:W-:Y:S01]  /*19c90*/  HFMA2.MMA R142, -RZ, RZ, 0, 2.384185791015625e-07 ;  /* 0x00000004ff8e7435 */ /* 0x000fe200000001ff */
[----:B------:R-:W-:-:S05]  /*19ca0*/  MOV R78, R139 ;  /* 0x0000008b004e7202 */ /* 0x000fca0000000f00 */
[----:B------:R-:W-:-:S04]  /*19cb0*/  FADD.FTZ R78, R77, R78 ;  /* 0x0000004e4d4e7221 */ /* 0x000fc80000010000 */
[----:B------:R-:W-:-:S07]  /*19cc0*/  IMAD.MOV.U32 R141, RZ, RZ, R78 ;  /* 0x000000ffff8d7224 */ /* 0x000fce00078e004e */
[----:B------:R-:W-:Y:S05]  /*19cd0*/  WARPSYNC.COLLECTIVE R140, `(.L_x_10387) ;  /* 0x000000008c087348 */ /* 0x000fea0003c00000 */
[----:B------:R0:W1:Y:S02]  /*19ce0*/  SHFL.BFLY P4, R139, R141, R142, R143 ;  /* 0x0c00008e8d8b7389 */ /* 0x000064000008008f */
[----:B01----:R-:W-:Y:S01]  /*19cf0*/  ENDCOLLECTIVE ;  /* 0x000000000000791b */ /* 0x003fe20003800000 */
.L_x_10387:
[----:B------:R-:W-:Y:S02]  /*19d00*/  IMAD.MOV.U32 R142, RZ, RZ, 0x8 ;  /* 0x00000008ff8e7424 */ /* 0x000fe400078e00ff */
[----:B------:R-:W-:-:S04]  /*19d10*/  IMAD.MOV.U32 R79, RZ, RZ, R139 ;  /* 0x000000ffff4f7224 */ /* 0x000fc800078e008b */
[----:B------:R-:W-:-:S05]  /*19d20*/  FADD.FTZ R79, R78, R79 ;  /* 0x0000004f4e4f7221 */ /* 0x000fca0000010000 */
[----:B------:R-:W-:-:S07]  /*19d30*/  MOV R141, R79 ;  /* 0x0000004f008d7202 */ /* 0x000fce0000000f00 */
[----:B------:R-:W-:Y:S05]  /*19d40*/  WARPSYNC.COLLECTIVE R140, `(.L_x_10388) ;  /* 0x000000008c087348 */ /* 0x000fea0003c00000 */
[----:B------:R0:W1:Y:S02]  /*19d50*/  SHFL.BFLY P4, R139, R141, R142, R143 ;  /* 0x0c00008e8d8b7389 */ /* 0x000064000008008f */
[----:B01----:R-:W-:Y:S01]  /*19d60*/  ENDCOLLECTIVE ;  /* 0x000000000000791b */ /* 0x003fe20003800000 */
.L_x_10388:
[----:B------:R-:W-:Y:S01]  /*19d70*/  HFMA2.MMA R142, -RZ, RZ, 0, 9.5367431640625e-07 ;  /* 0x00000010ff8e7435 */ /* 0x000fe200000001ff */
[----:B------:R-:W-:-:S05]  /*19d80*/  MOV R136, R139 ;  /* 0x0000008b00887202 */ /* 0x000fca0000000f00 */
[----:B------:R-:W-:-:S04]  /*19d90*/  FADD.FTZ R136, R79, R136 ;  /* 0x000000884f887221 */ /* 0x000fc80000010000 */
[----:B------:R-:W-:-:S07]  /*19da0*/  IMAD.MOV.U32 R141, RZ, RZ, R136 ;  /* 0x000000ffff8d7224 */ /* 0x000fce00078e0088 */
[----:B------:R-:W-:Y:S05]  /*19db0*/  WARPSYNC.COLLECTIVE R140, `(.L_x_10389) ;  /* 0x000000008c087348 */ /* 0x000fea0003c00000 */
[----:B------:R0:W1:Y:S02]  /*19dc0*/  SHFL.BFLY P4, R139, R141, R142, R143 ;  /* 0x0c00008e8d8b7389 */ /* 0x000064000008008f */
[----:B01----:R-:W-:Y:S01]  /*19dd0*/  ENDCOLLECTIVE ;  /* 0x000000000000791b */ /* 0x003fe20003800000 */
.L_x_10389:
[----:B------:R-:W-:Y:S05]  /*19de0*/  BRA `(.L_x_10390) ;  /* 0xffffffec003c7947 */ /* 0x000fea000383ffff */
.L_x_10391:
        /* <DEDUP_REMOVED lines=9> */
.L_x_27180:


//--------------------- .text._ZN10layer_norm31ln_parallel_residual_fwd_kernelINS_13Kernel_traitsI13__nv_bfloat16S2_fS2_fjLj1024ELj1ELj4ELj1ELj16ENS_18Kernel_traits_baseILj1024ES2_S2_fS2_fjLj128EEEEELb1ELb1ELb1EEEvNS_9FwdParamsE --------------------------
	.section	.text._ZN10layer_norm31ln_parallel_residual_fwd_kernelINS_13Kernel_traitsI13__nv_bfloat16S2_fS2_fjLj1024ELj1ELj4ELj1ELj16ENS_18Kernel_traits_baseILj1024ES2_S2_fS2_fjLj128EEEEELb1ELb1ELb1EEEvNS_9FwdParamsE,"ax",@progbits
	.align	128
        .global         _ZN10layer_norm31ln_parallel_residual_fwd_kernelINS_13Kernel_traitsI13__nv_bfloat16S2_fS2_fjLj1024ELj1ELj4ELj1ELj16ENS_18Kernel_traits_baseILj1024ES2_S2_fS2_fjLj128EEEEELb1ELb1ELb1EEEvNS_9FwdParamsE
        .type           _ZN10layer_norm31ln_parallel_residual_fwd_kernelINS_13Kernel_traitsI13__nv_bfloat16S2_fS2_fjLj1024ELj1ELj4ELj1ELj16ENS_18Kernel_traits_baseILj1024ES2_S2_fS2_fjLj128EEEEELb1ELb1ELb1EEEvNS_9FwdParamsE,@function
        .size           _ZN10layer_norm31ln_parallel_residual_fwd_kernelINS_13Kernel_traitsI13__nv_bfloat16S2_fS2_fjLj1024ELj1ELj4ELj1ELj16ENS_18Kernel_traits_baseILj1024ES2_S2_fS2_fjLj128EEEEELb1ELb1ELb1EEEvNS_9FwdParamsE,(.L_x_27181 - _ZN10layer_norm31ln_parallel_residual_fwd_kernelINS_13Kernel_traitsI13__nv_bfloat16S2_fS2_fjLj1024ELj1ELj4ELj1ELj16ENS_18Kernel_traits_baseILj1024ES2_S2_fS2_fjLj128EEEEELb1ELb1ELb1EEEvNS_9FwdParamsE)
        .other          _ZN10layer_norm31ln_parallel_residual_fwd_kernelINS_13Kernel_traitsI13__nv_bfloat16S2_fS2_fjLj1024ELj1ELj4ELj1ELj16ENS_18Kernel_traits_baseILj1024ES2_S2_fS2_fjLj128EEEEELb1ELb1ELb1EEEvNS_9FwdParamsE,@"STO_CUDA_ENTRY STV_DEFAULT"
_ZN10layer_norm31ln_parallel_residual_fwd_kernelINS_13Kernel_traitsI13__nv_bfloat16S2_fS2_fjLj1024ELj1ELj4ELj1ELj16ENS_18Kernel_traits_baseILj1024ES2_S2_fS2_fjLj128EEEEELb1ELb1ELb1EEEvNS_9FwdParamsE:
.text._ZN10layer_norm31ln_parallel_residual_fwd_kernelINS_13Kernel_traitsI13__nv_bfloat16S2_fS2_fjLj1024ELj1ELj4ELj1ELj16ENS_18Kernel_traits_baseILj1024ES2_S2_fS2_fjLj128EEEEELb1ELb1ELb1EEEvNS_9FwdParamsE:
        /* <DEDUP_REMOVED lines=19> */
[----:B------:R-:W-:Y:S01]  /*0130*/  ULDC.64 UR8, c[0x0][0x2c8] ;  /* 0x0000b20000087ab9 */ /* 0x000fe20000000a00 */
        /* <DEDUP_REMOVED lines=17> */
[----:B------:R-:W-:Y:S01]  /*0250*/  UIADD3 UR21, UR7, 0x76cf5d0a, URZ ;  /* 0x76cf5d0a07157890 */ /* 0x000fe2000fffe03f */
[----:B------:R-:W-:-:S04]  /*0260*/  IMAD.WIDE.U32 R4, R5, -0x326172a9, RZ ;  /* 0xcd9e8d5705047825 */ /* 0x000fc800078e00ff */
        /* <DEDUP_REMOVED lines=21> */
[----:B------:R-:W-:Y:S01]  /*03c0*/  UIADD3 UR29, UR7, 0x646e171e, URZ ;  /* 0x646e171e071d7890 */ /* 0x000fe2000fffe03f */
[----:B------:R-:W-:Y:S02]  /*03d0*/  SHF.L.U32 R7, R83, 0x4, RZ ;  /* 0x0000000453077819 */ /* 0x000fe400000006ff */
[----:B------:R-:W-:Y:S01]  /*03e0*/  ISETP.NE.U32.AND P0, PT, RZ, UR8, PT ;  /* 0x00000008ff007c0c */ /* 0x000fe2000bf05070 */
[----:B------:R-:W-:Y:S01]  /*03f0*/  IMAD.WIDE.U32 R2, R2, -0x2daee0ad, RZ ;  /* 0xd2511f5302027825 */ /* 0x000fe200078e00ff */
[----:B------:R-:W-:Y:S02]  /*0400*/  LOP3.LUT R21, R7, 0x1f0, RZ, 0xc0, !PT ;  /* 0x000001f007157812 */ /* 0x000fe400078ec0ff */
[----:B------:R-:W-:Y:S02]  /*0410*/  ISETP.NE.AND.EX P0, PT, RZ, UR9, PT, P0 ;  /* 0x00000009ff007c0c */ /* 0x000fe4000bf05300 */
[----:B------:R-:W-:-:S02]  /*0420*/  LOP3.LUT R26, R3, UR29, R14, 0x96, !PT ;  /* 0x0000001d031a7c12 */ /* 0x000fc4000f8e960e */
[----:B------:R-:W-:Y:S01]  /*0430*/  IADD3 R22, P1, R21, UR8, RZ ;  /* 0x0000000815167c10 */ /* 0x000fe2000ff3e0ff */
[----:B------:R-:W-:Y:S01]  /*0440*/  UIADD3 UR28, UR6, -0x4ab325aa, URZ ;  /* 0xb54cda56061c7890 */ /* 0x000fe2000fffe03f */
[----:B------:R-:W-:Y:S01]  /*0450*/  IMAD.WIDE.U32 R18, R18, -0x326172a9, RZ ;  /* 0xcd9e8d5712127825 */ /* 0x000fe200078e00ff */
[----:B------:R-:W-:-:S03]  /*0460*/  UIADD3 UR30, UR6, 0x5384540f, URZ ;  /* 0x5384540f061e7890 */ /* 0x000fc6000fffe03f */
[----:B------:R-:W-:-:S04]  /*0470*/  IMAD.WIDE.U32 R26, R26, -0x326172a9, RZ ;  /* 0xcd9e8d571a1a7825 */ /* 0x000fc800078e00ff */
[----:B------:R-:W-:Y:S01]  /*0480*/  IMAD.X R23, RZ, RZ, UR9, P1 ;  /* 0x00000009ff177e24 */ /* 0x000fe200088e06ff */
[----:B------:R-:W-:Y:S01]  /*0490*/  LOP3.LUT R24, R19, UR28, R16, 0x96, !PT ;  /* 0x0000001c13187c12 */ /* 0x000fe2000f8e9610 */
[----:B------:R-:W-:Y:S01]  /*04a0*/  UIADD3 UR31, UR7, 0x1fd5c5a3, URZ ;  /* 0x1fd5c5a3071f7890 */ /* 0x000fe2000fffe03f */
[----:B------:R-:W-:Y:S01]  /*04b0*/  LOP3.LUT R132, R27, UR30, R18, 0x96, !PT ;  /* 0x0000001e1b847c12 */ /* 0x000fe2000f8e9612 */
[----:B------:R-:W-:Y:S01]  /*04c0*/  ULDC.64 UR8, c[0x0][0x260] ;  /* 0x0000980000087ab9 */ /* 0x000fe20000000a00 */
[----:B------:R0:W5:Y:S04]  /*04d0*/  @P0 LDG.E.128 R4, desc[UR4][R22.64] ;  /* 0x0000000416040981 */ /* 0x000168000c1e1d00 */
[----:B------:R0:W5:Y:S04]  /*04e0*/  @P0 LDG.E.128 R8, desc[UR4][R22.64+0x200] ;  /* 0x0002000416080981 */ /* 0x000168000c1e1d00 */
[----:B------:R0:W5:Y:S04]  /*04f0*/  @P0 LDG.E.128 R12, desc[UR4][R22.64+0x400] ;  /* 0x00040004160c0981 */ /* 0x000168000c1e1d00 */
[----:B------:R0:W5:Y:S01]  /*0500*/  @P0 LDG.E.128 R16, desc[UR4][R22.64+0x600] ;  /* 0x0006000416100981 */ /* 0x000162000c1e1d00 */
[----:B------:R-:W-:-:S05]  /*0510*/  SHF.R.U32.HI R3, RZ, 0x5, R83 ;  /* 0x00000005ff037819 */ /* 0x000fca0000011653 */
        /* <DEDUP_REMOVED lines=25> */
[----:B------:R-:W-:Y:S01]  /*06b0*/  UIADD3 UR34, UR6, -0x700cb87f, URZ ;  /* 0x8ff3478106227890 */ /* 0x000fe2000fffe03f */
[----:B------:R-:W-:Y:S01]  /*06c0*/  IMAD R132, R132, -0x2daee0ad, RZ ;  /* 0xd2511f5384847824 */ /* 0x000fe200078e02ff */
[----:B------:R-:W-:Y:S01]  /*06d0*/  UIADD3 UR35, UR7, -0x695add53, URZ ;  /* 0x96a522ad07237890 */ /* 0x000fe2000fffe03f */
[----:B------:R-:W-:Y:S01]  /*06e0*/  IMAD R2, R2, -0x326172a9, RZ ;  /* 0xcd9e8d5702027824 */ /* 0x000fe200078e02ff */
[----:B------:R-:W-:Y:S01]  /*06f0*/  PRMT R85, R4, 0x7632, R85 ;  /* 0x0000763204557816 */ /* 0x000fe20000000055 */
[----:B------:R-:W-:Y:S01]  /*0700*/  IMAD.HI.U32 R23, R40, -0x326172a9, RZ ;  /* 0xcd9e8d5728177827 */ /* 0x000fe200078e00ff */
[----:B------:R-:W-:Y:S01]  /*0710*/  PRMT R86, R5, 0x7632, R86 ;  /* 0x0000763205567816 */ /* 0x000fe20000000056 */
[----:B------:R-:W-:Y:S01]  /*0720*/  ULDC.64 UR8, c[0x0][0x228] ;  /* 0x00008a0000087ab9 */ /* 0x000fe20000000a00 */
[----:B------:R-:W-:Y:S01]  /*0730*/  PRMT R88, R7, 0x7632, R88 ;  /* 0x0000763207587816 */ /* 0x000fe20000000058 */
[----:B0-----:R-:W-:Y:S01]  /*0740*/  IMAD.HI.U32 R21, R108, -0x2daee0ad, RZ ;  /* 0xd2511f536c157827 */ /* 0x001fe200078e00ff */
[----:B------:R-:W-:Y:S01]  /*0750*/  PRMT R89, R8, 0x7632, R89 ;  /* 0x0000763208597816 */ /* 0x000fe20000000059 */
[----:B------:R-:W-:Y:S01]  /*0760*/  UISETP.NE.U32.AND UP0, UPT, UR8, URZ, UPT ;  /* 0x0000003f0800728c */ /* 0x000fe2000bf05070 */
[----:B------:R-:W-:Y:S01]  /*0770*/  PRMT R91, R10, 0x7632, R91 ;  /* 0x000076320a5b7816 */ /* 0x000fe2000000005b */
[----:B------:R-:W-:Y:S01]  /*0780*/  HFMA2.MMA R84, -RZ, RZ, 0, 0 ;  /* 0x00000000ff547435 */ /* 0x000fe200000001ff */
[----:B------:R-:W-:Y:S01]  /*0790*/  PRMT R92, R11, 0x7632, R92 ;  /* 0x000076320b5c7816 */ /* 0x000fe2000000005c */
[----:B------:R-:W-:Y:S01]  /*07a0*/  BSSY B0, `(.L_x_10392) ;  /* 0x0001802000007945 */ /* 0x000fe20003800000 */
        /* <DEDUP_REMOVED lines=20> */
[----:B------:R-:W-:Y:S01]  /*08f0*/  LOP3.LUT R2, R23, UR34, R2, 0x96, !PT ;  /* 0x0000002217027c12 */ /* 0x000fe2000f8e9602 */
[----:B------:R-:W-:Y:S01]  /*0900*/  IMAD.U32 R19, R19, 0x10000, RZ ;  /* 0x0001000013137824 */ /* 0x000fe200078e00ff */
[----:B------:R-:W-:Y:S01]  /*0910*/  LOP3.LUT R132, R21, UR35, R132, 0x96, !PT ;  /* 0x0000002315847c12 */ /* 0x000fe2000f8e9684 */
[----:B------:R-:W-:Y:S01]  /*0920*/  ULDC.U8 UR10, c[0x0][0x2a0] ;  /* 0x0000a800000a7ab9 */ /* 0x000fe20000000000 */
[----:B------:R-:W-:Y:S01]  /*0930*/  LOP3.LUT R109, R0, 0x3, RZ, 0xc0, !PT ;  /* 0x00000003006d7812 */ /* 0x000fe200078ec0ff */
        /* <DEDUP_REMOVED lines=26> */
[----:B------:R-:W-:Y:S01]  /*0ae0*/  ULDC UR14, c[0x0][0x218] ;  /* 0x00008600000e7ab9 */ /* 0x000fe20000000800 */
[----:B------:R-:W-:Y:S01]  /*0af0*/  ULDC UR15, c[0x0][0x2d8] ;  /* 0x0000b600000f7ab9 */ /* 0x000fe20000000800 */
[----:B------:R-:W-:Y:S01]  /*0b00*/  ULDC.64 UR8, c[0x0][0x228] ;  /* 0x00008a0000087ab9 */ /* 0x000fe20000000a00 */
[----:B------:R-:W-:Y:S01]  /*0b10*/  ULDC.64 UR10, c[0x0][0x230] ;  /* 0x00008c00000a7ab9 */ /* 0x000fe20000000a00 */
[----:B------:R-:W-:Y:S01]  /*0b20*/  ULDC.64 UR12, c[0x0][0x2b8] ;  /* 0x0000ae00000c7ab9 */ /* 0x000fe20000000a00 */
[C---:B--2---:R-:W-:Y:S01]  /*0b30*/  PRMT R106, R24.reuse, 0x7632, R106 ;  /* 0x00007632186a7816 */ /* 0x044fe2000000006a */
[----:B------:R-:W-:Y:S01]  /*0b40*/  IMAD.U32 R21, R24, 0x10000, RZ ;  /* 0x0001000018157824 */ /* 0x000fe200078e00ff */
[C---:B------:R-:W-:Y:S01]  /*0b50*/  PRMT R110, R26.reuse, 0x7632, R110 ;  /* 0x000076321a6e7816 */ /* 0x040fe2000000006e */
[----:B------:R-:W-:Y:S01]  /*0b60*/  IMAD.U32 R23, R26, 0x10000, RZ ;  /* 0x000100001a177824 */ /* 0x000fe200078e00ff */
[C---:B------:R-:W-:Y:S01]  /*0b70*/  PRMT R107, R27.reuse, 0x7632, R107 ;  /* 0x000076321b6b7816 */ /* 0x040fe2000000006b */
[----:B------:R-:W-:Y:S01]  /*0b80*/  IMAD.U32 R22, R27, 0x10000, RZ ;  /* 0x000100001b167824 */ /* 0x000fe200078e00ff */
[C---:B---3--:R-:W-:Y:S01]  /*0b90*/  PRMT R111, R29.reuse, 0x7632, R111 ;  /* 0x000076321d6f7816 */ /* 0x048fe2000000006f */
[----:B------:R-:W-:Y:S01]  /*0ba0*/  IMAD.U32 R24, R29, 0x10000, RZ ;  /* 0x000100001d187824 */ /* 0x000fe200078e00ff */
[C---:B------:R-:W-:Y:S01]  /*0bb0*/  PRMT R114, R30.reuse, 0x7632, R114 ;  /* 0x000076321e727816 */ /* 0x040fe20000000072 */
[----:B------:R-:W-:Y:S01]  /*0bc0*/  IMAD.U32 R27, R30, 0x10000, RZ ;  /* 0x000100001e1b7824 */ /* 0x000fe200078e00ff */
[C---:B----4-:R-:W-:Y:S01]  /*0bd0*/  PRMT R116, R36.reuse, 0x7632, R116 ;  /* 0x0000763224747816 */ /* 0x050fe20000000074 */
[----:B------:R-:W-:Y:S01]  /*0be0*/  IMAD.U32 R29, R36, 0x10000, RZ ;  /* 0x00010000241d7824 */ /* 0x000fe200078e00ff */
[----:B------:R-:W-:Y:S01]  /*0bf0*/  PRMT R115, R37, 0x7632, R115 ;  /* 0x0000763225737816 */ /* 0x000fe20000000073 */
[C---:B------:R-:W-:Y:S01]  /*0c00*/  IMAD.U32 R30, R39.reuse, 0x10000, RZ ;  /* 0x00010000271e7824 */ /* 0x040fe200078e00ff */
[----:B------:R-:W-:Y:S01]  /*0c10*/  PRMT R117, R39, 0x7632, R117 ;  /* 0x0000763227757816 */ /* 0x000fe20000000075 */
[C---:B------:R-:W-:Y:S01]  /*0c20*/  IMAD.U32 R77, R32.reuse, 0x10000, RZ ;  /* 0x00010000204d7824 */ /* 0x040fe200078e00ff */
        /* <DEDUP_REMOVED lines=31> */
[----:B------:R-:W-:-:S07]  /*0e20*/  SHF.L.U32 R119, R119, 0x10, RZ ;  /* 0x0000001077777819 */ /* 0x000fce00000006ff */
.L_x_10910:
[----:B------:R-:W-:Y:S01]  /*0e30*/  ISETP.NE.U32.AND P0, PT, RZ, UR10, PT ;  /* 0x0000000aff007c0c */ /* 0x000fe2000bf05070 */
[----:B------:R-:W0:Y:S01]  /*0e40*/  LDC.64 R72, c[0x0][0x220] ;  /* 0x00008800ff487b82 */ /* 0x000e220000000a00 */
[----:B-1----:R-:W-:Y:S01]  /*0e50*/  IMAD R32, R3, UR14, RZ ;  /* 0x0000000e03207c24 */ /* 0x002fe2000f8e02ff */
[----:B------:R-:W-:Y:S01]  /*0e60*/  PLOP3.LUT P1, PT, PT, PT, UP0, 0x80, 0x0 ;  /* 0x000000000000781c */ /* 0x000fe20003f2f008 */
[----:B------:R-:W-:Y:S01]  /*0e70*/  @UP0 ULDC.64 UR16, c[0x0][0x228] ;  /* 0x00008a0000100ab9 */ /* 0x000fe20000000a00 */
[----:B------:R-:W-:Y:S02]  /*0e80*/  ISETP.NE.AND.EX P0, PT, RZ, UR11, PT, P0 ;  /* 0x0000000bff007c0c */ /* 0x000fe4000bf05300 */
[----:B------:R-:W-:Y:S02]  /*0e90*/  SHF.R.S32.HI R33, RZ, 0x1f, R32 ;  /* 0x0000001fff217819 */ /* 0x000fe40000011420 */
[----:B------:R-:W-:Y:S02]  /*0ea0*/  PLOP3.LUT P2, PT, PT, PT, UP0, 0x80, 0x0 ;  /* 0x000000000000781c */ /* 0x000fe40003f4f008 */
[----:B------:R-:W-:-:S02]  /*0eb0*/  LEA.HI R32, R33, R32, RZ, 0x3 ;  /* 0x0000002021207211 */ /* 0x000fc400078f18ff */
[----:B------:R-:W-:Y:S02]  /*0ec0*/  MOV R38, 0x10 ;  /* 0x0000001000267802 */ /* 0x000fe40000000f00 */
[----:B------:R-:W-:-:S03]  /*0ed0*/  LEA.HI.SX32 R131, R32, R83, 0x1d ;  /* 0x0000005320837211 */ /* 0x000fc600078feaff */
[----:B------:R-:W1:Y:S02]  /*0ee0*/  @P0 LDC.64 R36, c[0x0][0x230] ;  /* 0x00008c00ff240b82 */ /* 0x000e640000000a00 */
[----:B------:R-:W-:-:S04]  /*0ef0*/  @P1 IMAD.WIDE.U32 R38, R131, R38, UR16 ;  /* 0x0000001083261e25 */ /* 0x000fc8000f8e0026 */
[C---:B0-----:R-:W-:Y:S01]  /*0f00*/  IMAD.WIDE.U32 R32, R131.reuse, 0x10, R72 ;  /* 0x0000001083207825 */ /* 0x041fe200078e0048 */
[----:B------:R0:W5:Y:S05]  /*0f10*/  @P2 LDG.E.128 R68, desc[UR4][R38.64] ;  /* 0x0000000426442981 */ /* 0x00016a000c1e1d00 */
[----:B------:R-:W5:Y:S01]  /*0f20*/  LDG.E.128 R32, desc[UR4][R32.64] ;  /* 0x0000000420207981 */ /* 0x000f62000c1e1d00 */
[----:B-1----:R-:W-:-:S05]  /*0f30*/  @P0 IMAD.WIDE.U32 R36, R131, 0x20, R36 ;  /* 0x0000002083240825 */ /* 0x002fca00078e0024 */
        /* <DEDUP_REMOVED lines=14> */
.L_x_10394:
[----:B------:R-:W-:-:S07]  /*1020*/  IMAD.MOV.U32 R44, RZ, RZ, R0 ;  /* 0x000000ffff2c7224 */ /* 0x000fce00078e0000 */
.L_x_10395:
[----:B------:R-:W-:Y:S05]  /*1030*/  BSYNC B1 ;  /* 0x0000000000017941 */ /* 0x000fea0003800000 */
.L_x_10393:
        /* <DEDUP_REMOVED lines=16> */
.L_x_10399:
[----:B------:R-:W-:Y:S05]  /*1140*/  BSYNC B2 ;  /* 0x0000000000027941 */ /* 0x000fea0003800000 */
.L_x_10398:
        /* <DEDUP_REMOVED lines=40> */
[----:B------:R-:W-:-:S03]  /*13d0*/  LOP3.LUT R2, R37, UR34, R38, 0x96, !PT ;  /* 0x0000002225027c12 */ /* 0x000fc6000f8e9626 */
[----:B------:R-:W-:Y:S01]  /*13e0*/  IMAD.MOV.U32 R0, RZ, RZ, R36 ;  /* 0x000000ffff007224 */ /* 0x000fe200078e0024 */
[----:B------:R-:W-:-:S07]  /*13f0*/  LOP3.LUT R132, R109, UR35, R132, 0x96, !PT ;  /* 0x000000236d847c12 */ /* 0x000fce000f8e9684 */
.L_x_10397:
[----:B------:R-:W-:Y:S05]  /*1400*/  BSYNC B1 ;  /* 0x0000000000017941 */ /* 0x000fea0003800000 */
.L_x_10396:
        /* <DEDUP_REMOVED lines=19> */
.L_x_10400:
        /* <DEDUP_REMOVED lines=12> */
.L_x_10403:
[----:B------:R-:W-:-:S07]  /*1600*/  IMAD.MOV.U32 R41, RZ, RZ, R0 ;  /* 0x000000ffff297224 */ /* 0x000fce00078e0000 */
.L_x_10404:
[----:B------:R-:W-:Y:S05]  /*1610*/  BSYNC B1 ;  /* 0x0000000000017941 */ /* 0x000fea0003800000 */
.L_x_10402:
        /* <DEDUP_REMOVED lines=16> */
.L_x_10408:
[----:B------:R-:W-:Y:S05]  /*1720*/  BSYNC B2 ;  /* 0x0000000000027941 */ /* 0x000fea0003800000 */
.L_x_10407:
        /* <DEDUP_REMOVED lines=43> */
.L_x_10406:
[----:B------:R-:W-:Y:S05]  /*19e0*/  BSYNC B1 ;  /* 0x0000000000017941 */ /* 0x000fea0003800000 */
.L_x_10405:
        /* <DEDUP_REMOVED lines=9> */
.L_x_10401:
        /* <DEDUP_REMOVED lines=12> */
.L_x_10410:
[----:B------:R-:W-:-:S07]  /*1b40*/  IMAD.MOV.U32 R41, RZ, RZ, R0 ;  /* 0x000000ffff297224 */ /* 0x000fce00078e0000 */
.L_x_10411:
[----:B------:R-:W-:Y:S05]  /*1b50*/  BSYNC B1 ;  /* 0x0000000000017941 */ /* 0x000fea0003800000 */
.L_x_10409:
        /* <DEDUP_REMOVED lines=16> */
.L_x_10415:
[----:B------:R-:W-:Y:S05]  /*1c60*/  BSYNC B2 ;  /* 0x0000000000027941 */ /* 0x000fea0003800000 */
.L_x_10414:
        /* <DEDUP_REMOVED lines=43> */
.L_x_10413:
[----:B------:R-:W-:Y:S05]  /*1f20*/  BSYNC B1 ;  /* 0x0000000000017941 */ /* 0x000fea0003800000 */
.L_x_10412:
[----:B------:R-:W-:Y:S02]  /*1f30*/  I2FP.F32.U32 R36, R41 ;  /* 0x0000002900247245 */ /* 0x000fe40000201000 */
[----:B------:R-:W-:-:S03]  /*1f40*/  SHF.L.U32 R41, R32, 0x10, RZ ;  /* 0x0000001020297819 */ /* 0x000fc600000006ff */
        /* <DEDUP_REMOVED lines=11> */
.L_x_10416:
        /* <DEDUP_REMOVED lines=12> */
.L_x_10419:
[----:B------:R-:W-:-:S07]  /*20c0*/  IMAD.MOV.U32 R32, RZ, RZ, R0 ;  /* 0x000000ffff207224 */ /* 0x000fce00078e0000 */
.L_x_10420:
[----:B------:R-:W-:Y:S05]  /*20d0*/  BSYNC B1 ;  /* 0x0000000000017941 */ /* 0x000fea0003800000 */
.L_x_10418:
        /* <DEDUP_REMOVED lines=16> */
.L_x_10424:
[----:B------:R-:W-:Y:S05]  /*21e0*/  BSYNC B2 ;  /* 0x0000000000027941 */ /* 0x000fea0003800000 */
.L_x_10423:
        /* <DEDUP_REMOVED lines=41> */
[----:B------:R-:W-:Y:S01]  /*2480*/  IMAD.MOV.U32 R36, RZ, RZ, RZ ;  /* 0x000000ffff247224 */ /* 0x000fe200078e00ff */
[----:B------:R-:W-:-:S07]  /*2490*/  LOP3.LUT R132, R109, UR35, R132, 0x96, !PT ;  /* 0x000000236d847c12 */ /* 0x000fce000f8e9684 */
.L_x_10422:
[----:B------:R-:W-:Y:S05]  /*24a0*/  BSYNC B1 ;  /* 0x0000000000017941 */ /* 0x000fea0003800000 */
.L_x_10421:
        /* <DEDUP_REMOVED lines=10> */
.L_x_10417:
        /* <DEDUP_REMOVED lines=12> */
.L_x_10426:
[----:B------:R-:W-:-:S07]  /*2610*/  IMAD.MOV.U32 R32, RZ, RZ, R0 ;  /* 0x000000ffff207224 */ /* 0x000fce00078e0000 */
.L_x_10427:
[----:B------:R-:W-:Y:S05]  /*2620*/  BSYNC B1 ;  /* 0x0000000000017941 */ /* 0x000fea0003800000 */
.L_x_10425:
        /* <DEDUP_REMOVED lines=16> */
.L_x_10431:
[----:B------:R-:W-:Y:S05]  /*2730*/  BSYNC B2 ;  /* 0x0000000000027941 */ /* 0x000fea0003800000 */
.L_x_10430:
        /* <DEDUP_REMOVED lines=41> */
[----:B------:R-:W-:Y:S01]  /*29d0*/  IMAD.MOV.U32 R37, RZ, RZ, RZ ;  /* 0x000000ffff257224 */ /* 0x000fe200078e00ff */
[----:B------:R-:W-:-:S07]  /*29e0*/  LOP3.LUT R132, R109, UR35, R132, 0x96, !PT ;  /* 0x000000236d847c12 */ /* 0x000fce000f8e9684 */
.L_x_10429:
[----:B------:R-:W-:Y:S05]  /*29f0*/  BSYNC B1 ;  /* 0x0000000000017941 */ /* 0x000fea0003800000 */
.L_x_10428:
[----:B------:R-:W-:Y:S01]  /*2a00*/  I2FP.F32.U32 R32, R32 ;  /* 0x0000002000207245 */ /* 0x000fe20000201000 */
[----:B------:R-:W-:-:S04]  /*2a10*/  IMAD.U32 R43, R33, 0x10000, RZ ;  /* 0x00010000212b7824 */ /* 0x000fc800078e00ff */
        /* <DEDUP_REMOVED lines=12> */
.L_x_10432:
        /* <DEDUP_REMOVED lines=12> */
.L_x_10435:
[----:B------:R-:W-:-:S07]  /*2ba0*/  MOV R46, R0 ;  /* 0x00000000002e7202 */ /* 0x000fce0000000f00 */
.L_x_10436:
[----:B------:R-:W-:Y:S05]  /*2bb0*/  BSYNC B1 ;  /* 0x0000000000017941 */ /* 0x000fea0003800000 */
.L_x_10434:
        /* <DEDUP_REMOVED lines=16> */
.L_x_10440:
[----:B------:R-:W-:Y:S05]  /*2cc0*/  BSYNC B2 ;  /* 0x0000000000027941 */ /* 0x000fea0003800000 */
.L_x_10439:
        /* <DEDUP_REMOVED lines=43> */
.L_x_10438:
[----:B------:R-:W-:Y:S05]  /*2f80*/  BSYNC B1 ;  /* 0x0000000000017941 */ /* 0x000fea0003800000 */
.L_x_10437:
        /* <DEDUP_REMOVED lines=9> */
.L_x_10433:
        /* <DEDUP_REMOVED lines=12> */
.L_x_10442:
[----:B------:R-:W-:-:S07]  /*30e0*/  MOV R46, R0 ;  /* 0x00000000002e7202 */ /* 0x000fce0000000f00 */
.L_x_10443:
[----:B------:R-:W-:Y:S05]  /*30f0*/  BSYNC B1 ;  /* 0x0000000000017941 */ /* 0x000fea0003800000 */
.L_x_10441:
        /* <DEDUP_REMOVED lines=16> */
.L_x_10447:
[----:B------:R-:W-:Y:S05]  /*3200*/  BSYNC B2 ;  /* 0x0000000000027941 */ /* 0x000fea0003800000 */
.L_x_10446:
        /* <DEDUP_REMOVED lines=42> */
[----:B------:R-:W-:-:S08]  /*34b0*/  LOP3.LUT R132, R109, UR35, R132, 0x96, !PT ;  /* 0x000000236d847c12 */ /* 0x000fd0000f8e9684 */
.L_x_10445:
[----:B------:R-:W-:Y:S05]  /*34c0*/  BSYNC B1 ;  /* 0x0000000000017941 */ /* 0x000fea0003800000 */
.L_x_10444:
        /* <DEDUP_REMOVED lines=13> */
.L_x_10448:
        /* <DEDUP_REMOVED lines=12> */
.L_x_10451:
[----:B------:R-:W-:-:S07]  /*3660*/  IMAD.MOV.U32 R46, RZ, RZ, R0 ;  /* 0x000000ffff2e7224 */ /* 0x000fce00078e0000 */
.L_x_10452:
[----:B------:R-:W-:Y:S05]  /*3670*/  BSYNC B1 ;  /* 0x0000000000017941 */ /* 0x000fea0003800000 */
.L_x_10450:
        /* <DEDUP_REMOVED lines=16> */
.L_x_10456:
[----:B------:R-:W-:Y:S05]  /*3780*/  BSYNC B2 ;  /* 0x0000000000027941 */ /* 0x000fea0003800000 */
.L_x_10455:
        /* <DEDUP_REMOVED lines=43> */
.L_x_10454:
[----:B------:R-:W-:Y:S05]  /*3a40*/  BSYNC B1 ;  /* 0x0000000000017941 */ /* 0x000fea0003800000 */
.L_x_10453:
        /* <DEDUP_REMOVED lines=10> */
.L_x_10449:
        /* <DEDUP_REMOVED lines=12> */
.L_x_10458:
[----:B------:R-:W-:-:S07]  /*3bb0*/  IMAD.MOV.U32 R46, RZ, RZ, R0 ;  /* 0x000000ffff2e7224 */ /* 0x000fce00078e0000 */
.L_x_10459:
[----:B------:R-:W-:Y:S05]  /*3bc0*/  BSYNC B1 ;  /* 0x0000000000017941 */ /* 0x000fea0003800000 */
.L_x_10457:
        /* <DEDUP_REMOVED lines=16> */
.L_x_10463:
[----:B------:R-:W-:Y:S05]  /*3cd0*/  BSYNC B2 ;  /* 0x0000000000027941 */ /* 0x000fea0003800000 */
.L_x_10462:
        /* <DEDUP_REMOVED lines=43> */
.L_x_10461:
[----:B------:R-:W-:Y:S05]  /*3f90*/  BSYNC B1 ;  /* 0x0000000000017941 */ /* 0x000fea0003800000 */
.L_x_10460:
        /* <DEDUP_REMOVED lines=13> */
.L_x_10464:
        /* <DEDUP_REMOVED lines=12> */
.L_x_10467:
[----:B------:R-:W-:-:S07]  /*4130*/  IMAD.MOV.U32 R46, RZ, RZ, R0 ;  /* 0x000000ffff2e7224 */ /* 0x000fce00078e0000 */
.L_x_10468:
[----:B------:R-:W-:Y:S05]  /*4140*/  BSYNC B1 ;  /* 0x0000000000017941 */ /* 0x000fea0003800000 */
.L_x_10466:
        /* <DEDUP_REMOVED lines=16> */
.L_x_10472:
[----:B------:R-:W-:Y:S05]  /*4250*/  BSYNC B2 ;  /* 0x0000000000027941 */ /* 0x000fea0003800000 */
.L_x_10471:
        /* <DEDUP_REMOVED lines=43> */
.L_x_10470:
[----:B------:R-:W-:Y:S05]  /*4510*/  BSYNC B1 ;  /* 0x0000000000017941 */ /* 0x000fea0003800000 */
.L_x_10469:
        /* <DEDUP_REMOVED lines=9> */
.L_x_10465:
        /* <DEDUP_REMOVED lines=12> */
.L_x_10474:
[----:B------:R-:W-:-:S07]  /*4670*/  IMAD.MOV.U32 R46, RZ, RZ, R0 ;  /* 0x000000ffff2e7224 */ /* 0x000fce00078e0000 */
.L_x_10475:
[----:B------:R-:W-:Y:S05]  /*4680*/  BSYNC B1 ;  /* 0x0000000000017941 */ /* 0x000fea0003800000 */
.L_x_10473:
        /* <DEDUP_REMOVED lines=16> */
.L_x_10479:
[----:B------:R-:W-:Y:S05]  /*4790*/  BSYNC B2 ;  /* 0x0000000000027941 */ /* 0x000fea0003800000 */
.L_x_10478:
        /* <DEDUP_REMOVED lines=43> */
.L_x_10477:
[----:B------:R-:W-:Y:S05]  /*4a50*/  BSYNC B1 ;  /* 0x0000000000017941 */ /* 0x000fea0003800000 */
.L_x_10476:
        /* <DEDUP_REMOVED lines=12> */
.L_x_10480:
        /* <DEDUP_REMOVED lines=12> */
.L_x_10483:
[----:B------:R-:W-:-:S07]  /*4be0*/  MOV R34, R0 ;  /* 0x0000000000227202 */ /* 0x000fce0000000f00 */
.L_x_10484:
[----:B------:R-:W-:Y:S05]  /*4bf0*/  BSYNC B1 ;  /* 0x0000000000017941 */ /* 0x000fea0003800000 */
.L_x_10482:
        /* <DEDUP_REMOVED lines=16> */
.L_x_10488:
[----:B------:R-:W-:Y:S05]  /*4d00*/  BSYNC B2 ;  /* 0x0000000000027941 */ /* 0x000fea0003800000 */
.L_x_10487:
        /* <DEDUP_REMOVED lines=43> */
.L_x_10486:
[----:B------:R-:W-:Y:S05]  /*4fc0*/  BSYNC B1 ;  /* 0x0000000000017941 */ /* 0x000fea0003800000 */
.L_x_10485:
        /* <DEDUP_REMOVED lines=10> */
.L_x_10481:
        /* <DEDUP_REMOVED lines=12> */
.L_x_10490:
[----:B------:R-:W-:-:S07]  /*5130*/  MOV R34, R0 ;  /* 0x0000000000227202 */ /* 0x000fce0000000f00 */
.L_x_10491:
[----:B------:R-:W-:Y:S05]  /*5140*/  BSYNC B1 ;  /* 0x0000000000017941 */ /* 0x000fea0003800000 */
.L_x_10489:
        /* <DEDUP_REMOVED lines=16> */
.L_x_10495:
[----:B------:R-:W-:Y:S05]  /*5250*/  BSYNC B2 ;  /* 0x0000000000027941 */ /* 0x000fea0003800000 */
.L_x_10494:
        /* <DEDUP_REMOVED lines=43> */
.L_x_10493:
[----:B------:R-:W-:Y:S05]  /*5510*/  BSYNC B1 ;  /* 0x0000000000017941 */ /* 0x000fea0003800000 */
.L_x_10492:
        /* <DEDUP_REMOVED lines=13> */
.L_x_10496:
        /* <DEDUP_REMOVED lines=12> */
.L_x_10499:
[----:B------:R-:W-:-:S07]  /*56b0*/  IMAD.MOV.U32 R45, RZ, RZ, R0 ;  /* 0x000000ffff2d7224 */ /* 0x000fce00078e0000 */
.L_x_10500:
[----:B------:R-:W-:Y:S05]  /*56c0*/  BSYNC B1 ;  /* 0x0000000000017941 */ /* 0x000fea0003800000 */
.L_x_10498:
        /* <DEDUP_REMOVED lines=16> */
.L_x_10504:
[----:B------:R-:W-:Y:S05]  /*57d0*/  BSYNC B2 ;  /* 0x0000000000027941 */ /* 0x000fea0003800000 */
.L_x_10503:
        /* <DEDUP_REMOVED lines=43> */
.L_x_10502:
[----:B------:R-:W-:Y:S05]  /*5a90*/  BSYNC B1 ;  /* 0x0000000000017941 */ /* 0x000fea0003800000 */
.L_x_10501:
        /* <DEDUP_REMOVED lines=9> */
.L_x_10497:
        /* <DEDUP_REMOVED lines=12> */
.L_x_10506:
[----:B------:R-:W-:-:S07]  /*5bf0*/  IMAD.MOV.U32 R45, RZ, RZ, R0 ;  /* 0x000000ffff2d7224 */ /* 0x000fce00078e0000 */
.L_x_10507:
[----:B------:R-:W-:Y:S05]  /*5c00*/  BSYNC B1 ;  /* 0x0000000000017941 */ /* 0x000fea0003800000 */
.L_x_10505:
        /* <DEDUP_REMOVED lines=16> */
.L_x_10511:
[----:B------:R-:W-:Y:S05]  /*5d10*/  BSYNC B2 ;  /* 0x0000000000027941 */ /* 0x000fea0003800000 */
.L_x_10510:
        /* <DEDUP_REMOVED lines=43> */
.L_x_10509:
[----:B------:R-:W-:Y:S05]  /*5fd0*/  BSYNC B1 ;  /* 0x0000000000017941 */ /* 0x000fea0003800000 */
.L_x_10508:
        /* <DEDUP_REMOVED lines=12> */
.L_x_10512:
        /* <DEDUP_REMOVED lines=12> */
.L_x_10515:
[----:B------:R-:W-:-:S07]  /*6160*/  IMAD.MOV.U32 R44, RZ, RZ, R0 ;  /* 0x000000ffff2c7224 */ /* 0x000fce00078e0000 */
.L_x_10516:
[----:B------:R-:W-:Y:S05]  /*6170*/  BSYNC B1 ;  /* 0x0000000000017941 */ /* 0x000fea0003800000 */
.L_x_10514:
        /* <DEDUP_REMOVED lines=18> */
.L_x_10520:
[----:B------:R-:W-:Y:S05]  /*62a0*/  BSYNC B2 ;  /* 0x0000000000027941 */ /* 0x000fea0003800000 */
.L_x_10519:
        /* <DEDUP_REMOVED lines=41> */
[----:B------:R-:W-:Y:S02]  /*6540*/  MOV R0, R32 ;  /* 0x0000002000007202 */ /* 0x000fe40000000f00 */
[----:B------:R-:W-:-:S07]  /*6550*/  LOP3.LUT R132, R109, UR35, R132, 0x96, !PT ;  /* 0x000000236d847c12 */ /* 0x000fce000f8e9684 */
.L_x_10518:
[----:B------:R-:W-:Y:S05]  /*6560*/  BSYNC B1 ;  /* 0x0000000000017941 */ /* 0x000fea0003800000 */
.L_x_10517:
        /* <DEDUP_REMOVED lines=10> */
.L_x_10513:
[----:B------:R-:W0:Y:S01]  /*6610*/  LDC.64 R98, c[0x0][0x238] ;  /* 0x00008e00ff627b82 */ /* 0x000e220000000a00 */
[----:B------:R-:W-:Y:S01]  /*6620*/  ISETP.NE.AND P6, PT, R40, RZ, PT ;  /* 0x000000ff2800720c */ /* 0x000fe20003fc5270 */
[----:B------:R-:W-:Y:S01]  /*6630*/  @UP0 ULDC.64 UR16, c[0x0][0x228] ;  /* 0x00008a0000100ab9 */ /* 0x000fe20000000a00 */
[----:B------:R-:W-:Y:S02]  /*6640*/  SEL R40, RZ, 0x100, P3 ;  /* 0x00000100ff287807 */ /* 0x000fe40001800000 */
[----:B------:R-:W-:Y:S02]  /*6650*/  SEL R32, RZ, 0x1000000, P5 ;  /* 0x01000000ff207807 */ /* 0x000fe40002800000 */
[----:B------:R-:W-:Y:S01]  /*6660*/  SEL R33, RZ, 0x10000, P4 ;  /* 0x00010000ff217807 */ /* 0x000fe20002000000 */
[----:B------:R-:W1:Y:S01]  /*6670*/  LDC.64 R100, c[0x0][0x240] ;  /* 0x00009000ff647b82 */ /* 0x000e620000000a00 */
[----:B------:R-:W-:Y:S02]  /*6680*/  ISETP.NE.AND P3, PT, R43, RZ, PT ;  /* 0x000000ff2b00720c */ /* 0x000fe40003f65270 */
[----:B------:R-:W-:-:S02]  /*6690*/  ISETP.NE.AND P5, PT, R41, RZ, PT ;  /* 0x000000ff2900720c */ /* 0x000fc40003fa5270 */
[----:B------:R-:W-:Y:S02]  /*66a0*/  ISETP.NE.AND P4, PT, R42, RZ, PT ;  /* 0x000000ff2a00720c */ /* 0x000fe40003f85270 */
[----:B------:R-:W-:Y:S01]  /*66b0*/  LOP3.LUT R40, R40, R32, R33, 0xfe, !PT ;  /* 0x0000002028287212 */ /* 0x000fe200078efe21 */
[----:B------:R-:W2:Y:S01]  /*66c0*/  @P0 LDC.64 R36, c[0x0][0x230] ;  /* 0x00008c00ff240b82 */ /* 0x000ea20000000a00 */
[----:B------:R-:W-:Y:S02]  /*66d0*/  SEL R38, RZ, 0x1, P3 ;  /* 0x00000001ff267807 */ /* 0x000fe40001800000 */
[----:B------:R-:W-:Y:S02]  /*66e0*/  SEL R34, RZ, 0x1, P4 ;  /* 0x00000001ff227807 */ /* 0x000fe40002000000 */
[----:B------:R-:W-:Y:S01]  /*66f0*/  SEL R32, RZ, 0x1, P5 ;  /* 0x00000001ff207807 */ /* 0x000fe20002800000 */
[----:B------:R-:W-:Y:S01]  /*6700*/  IMAD.WIDE.U32 R38, R38, 0x1000000, RZ ;  /* 0x0100000026267825 */ /* 0x000fe200078e00ff */
[----:B------:R-:W-:-:S02]  /*6710*/  SEL R41, RZ, 0x1, P2 ;  /* 0x00000001ff297807 */ /* 0x000fc40001000000 */
[----:B------:R-:W-:Y:S01]  /*6720*/  PLOP3.LUT P3, PT, PT, PT, UP0, 0x80, 0x0 ;  /* 0x000000000000781c */ /* 0x000fe20003f6f008 */
[----:B------:R-:W-:Y:S01]  /*6730*/  IMAD.WIDE.U32 R34, R34, 0x10000, RZ ;  /* 0x0001000022227825 */ /* 0x000fe200078e00ff */
[----:B------:R-:W-:Y:S02]  /*6740*/  LOP3.LUT R41, R39, R40, R41, 0xfe, !PT ;  /* 0x0000002827297212 */ /* 0x000fe400078efe29 */
[----:B------:R-:W-:Y:S01]  /*6750*/  SEL R39, RZ, 0x1, P6 ;  /* 0x00000001ff277807 */ /* 0x000fe20003000000 */
[----:B------:R-:W-:Y:S01]  /*6760*/  IMAD.WIDE.U32 R32, R32, 0x100, RZ ;  /* 0x0000010020207825 */ /* 0x000fe200078e00ff */
[----:B------:R-:W-:Y:S02]  /*6770*/  PLOP3.LUT P2, PT, PT, PT, UP0, 0x40, 0x0 ;  /* 0x000000000000781c */ /* 0x000fe40003f4e808 */
[C---:B------:R-:W-:Y:S01]  /*6780*/  IADD3 R143, R131.reuse, 0x20, RZ ;  /* 0x00000020838f7810 */ /* 0x040fe20007ffe0ff */
[----:B0-----:R-:W-:Y:S01]  /*6790*/  IMAD.WIDE.U32 R42, R131, 0x20, R98 ;  /* 0x00000020832a7825 */ /* 0x001fe200078e0062 */
[----:B------:R-:W-:-:S02]  /*67a0*/  LOP3.LUT R38, R32, R38, R34, 0xfe, !PT ;  /* 0x0000002620267212 */ /* 0x000fc400078efe22 */
[----:B------:R-:W-:Y:S01]  /*67b0*/  LOP3.LUT R33, R33, R41, R35, 0xfe, !PT ;  /* 0x0000002921217212 */ /* 0x000fe200078efe23 */
[----:B-1----:R-:W-:Y:S01]  /*67c0*/  IMAD.WIDE.U32 R40, R131, 0x8, R100 ;  /* 0x0000000883287825 */ /* 0x002fe200078e0064 */
[----:B------:R-:W-:Y:S01]  /*67d0*/  LOP3.LUT R32, R38, R39, RZ, 0xfc, !PT ;  /* 0x0000002726207212 */ /* 0x000fe200078efcff */
[----:B------:R0:W-:Y:S01]  /*67e0*/  STG.E.128 desc[UR4][R42.64], R56 ;  /* 0x000000382a007986 */ /* 0x0001e2000c101d04 */
[----:B------:R-:W-:Y:S01]  /*67f0*/  PLOP3.LUT P4, PT, PT, PT, UP0, 0x80, 0x0 ;  /* 0x000000000000781c */ /* 0x000fe20003f8f008 */
[----:B------:R-:W-:Y:S02]  /*6800*/  IMAD.MOV.U32 R38, RZ, RZ, 0x10 ;  /* 0x00000010ff267424 */ /* 0x000fe400078e00ff */
[----:B------:R0:W-:Y:S01]  /*6810*/  STG.E.128 desc[UR4][R42.64+0x10], R52 ;  /* 0x000010342a007986 */ /* 0x0001e2000c101d04 */
[----:B------:R-:W-:-:S03]  /*6820*/  IMAD.WIDE.U32 R34, R143, 0x10, R72 ;  /* 0x000000108f227825 */ /* 0x000fc600078e0048 */
[----:B------:R0:W-:Y:S01]  /*6830*/  STG.E.64 desc[UR4][R40.64], R32 ;  /* 0x0000002028007986 */ /* 0x0001e2000c101b04 */
[----:B------:R-:W-:-:S04]  /*6840*/  @P3 IMAD.WIDE.U32 R38, R143, R38, UR16 ;  /* 0x000000108f263e25 */ /* 0x000fc8000f8e0026 */
[----:B--2---:R-:W-:Y:S01]  /*6850*/  @P0 IMAD.WIDE.U32 R36, R143, 0x20, R36 ;  /* 0x000000208f240825 */ /* 0x004fe200078e0024 */
[----:B------:R-:W-:Y:S06]  /*6860*/  @P2 BRA `(.L_x_10521) ;  /* 0x0000000000502947 */ /* 0x000fec0003800000 */
        /* <DEDUP_REMOVED lines=20> */
.L_x_10521:
        /* <DEDUP_REMOVED lines=16> */
.L_x_10523:
[----:B------:R-:W-:-:S07]  /*6ab0*/  IMAD.MOV.U32 R44, RZ, RZ, R0 ;  /* 0x000000ffff2c7224 */ /* 0x000fce00078e0000 */
.L_x_10524:
[----:B------:R-:W-:Y:S05]  /*6ac0*/  BSYNC B1 ;  /* 0x0000000000017941 */ /* 0x000fea0003800000 */
.L_x_10522:
        /* <DEDUP_REMOVED lines=16> */
.L_x_10528:
[----:B------:R-:W-:Y:S05]  /*6bd0*/  BSYNC B2 ;  /* 0x0000000000027941 */ /* 0x000fea0003800000 */
.L_x_10527:
        /* <DEDUP_REMOVED lines=40> */
[----:B------:R-:W-:Y:S02]  /*6e60*/  LOP3.LUT R2, R37, UR34, R38, 0x96, !PT ;  /* 0x0000002225027c12 */ /* 0x000fe4000f8e9626 */
[----:B------:R-:W-:Y:S02]  /*6e70*/  MOV R0, R36 ;  /* 0x0000002400007202 */ /* 0x000fe40000000f00 */
[----:B------:R-:W-:-:S07]  /*6e80*/  LOP3.LUT R132, R109, UR35, R132, 0x96, !PT ;  /* 0x000000236d847c12 */ /* 0x000fce000f8e9684 */
.L_x_10526:
[----:B------:R-:W-:Y:S05]  /*6e90*/  BSYNC B1 ;  /* 0x0000000000017941 */ /* 0x000fea0003800000 */
.L_x_10525:
        /* <DEDUP_REMOVED lines=14> */
.L_x_10529:
        /* <DEDUP_REMOVED lines=12> */
.L_x_10532:
[----:B------:R-:W-:-:S07]  /*7040*/  MOV R40, R0 ;  /* 0x0000000000287202 */ /* 0x000fce0000000f00 */
.L_x_10533:
[----:B------:R-:W-:Y:S05]  /*7050*/  BSYNC B1 ;  /* 0x0000000000017941 */ /* 0x000fea0003800000 */
.L_x_10531:
        /* <DEDUP_REMOVED lines=16> */
.L_x_10537:
[----:B------:R-:W-:Y:S05]  /*7160*/  BSYNC B2 ;  /* 0x0000000000027941 */ /* 0x000fea0003800000 */
.L_x_10536:
        /* <DEDUP_REMOVED lines=43> */
.L_x_10535:
[----:B------:R-:W-:Y:S05]  /*7420*/  BSYNC B1 ;  /* 0x0000000000017941 */ /* 0x000fea0003800000 */
.L_x_10534:
        /* <DEDUP_REMOVED lines=9> */
.L_x_10530:
        /* <DEDUP_REMOVED lines=12> */
.L_x_10539:
[----:B------:R-:W-:-:S07]  /*7580*/  MOV R40, R0 ;  /* 0x0000000000287202 */ /* 0x000fce0000000f00 */
.L_x_10540:
[----:B------:R-:W-:Y:S05]  /*7590*/  BSYNC B1 ;  /* 0x0000000000017941 */ /* 0x000fea0003800000 */
.L_x_10538:
        /* <DEDUP_REMOVED lines=16> */
.L_x_10544:
[----:B------:R-:W-:Y:S05]  /*76a0*/  BSYNC B2 ;  /* 0x0000000000027941 */ /* 0x000fea0003800000 */
.L_x_10543:
        /* <DEDUP_REMOVED lines=43> */
.L_x_10542:
[----:B------:R-:W-:Y:S05]  /*7960*/  BSYNC B1 ;  /* 0x0000000000017941 */ /* 0x000fea0003800000 */
.L_x_10541:
        /* <DEDUP_REMOVED lines=13> */
.L_x_10545:
        /* <DEDUP_REMOVED lines=12> */
.L_x_10548:
[----:B------:R-:W-:-:S07]  /*7b00*/  IMAD.MOV.U32 R32, RZ, RZ, R0 ;  /* 0x000000ffff207224 */ /* 0x000fce00078e0000 */
.L_x_10549:
[----:B------:R-:W-:Y:S05]  /*7b10*/  BSYNC B1 ;  /* 0x0000000000017941 */ /* 0x000fea0003800000 */
.L_x_10547:
        /* <DEDUP_REMOVED lines=16> */
.L_x_10553:
[----:B------:R-:W-:Y:S05]  /*7c20*/  BSYNC B2 ;  /* 0x0000000000027941 */ /* 0x000fea0003800000 */
.L_x_10552:
        /* <DEDUP_REMOVED lines=43> */
.L_x_10551:
[----:B------:R-:W-:Y:S05]  /*7ee0*/  BSYNC B1 ;  /* 0x0000000000017941 */ /* 0x000fea0003800000 */
.L_x_10550:
        /* <DEDUP_REMOVED lines=10> */
.L_x_10546:
        /* <DEDUP_REMOVED lines=12> */
.L_x_10555:
[----:B------:R-:W-:-:S07]  /*8050*/  IMAD.MOV.U32 R32, RZ, RZ, R0 ;  /* 0x000000ffff207224 */ /* 0x000fce00078e0000 */
.L_x_10556:
[----:B------:R-:W-:Y:S05]  /*8060*/  BSYNC B1 ;  /* 0x0000000000017941 */ /* 0x000fea0003800000 */
.L_x_10554:
        /* <DEDUP_REMOVED lines=16> */
.L_x_10560:
[----:B------:R-:W-:Y:S05]  /*8170*/  BSYNC B2 ;  /* 0x0000000000027941 */ /* 0x000fea0003800000 */
.L_x_10559:
        /* <DEDUP_REMOVED lines=43> */
.L_x_10558:
[----:B------:R-:W-:Y:S05]  /*8430*/  BSYNC B1 ;  /* 0x0000000000017941 */ /* 0x000fea0003800000 */
.L_x_10557:
[----:B------:R-:W-:Y:S02]  /*8440*/  I2FP.F32.U32 R32, R32 ;  /* 0x0000002000207245 */ /* 0x000fe40000201000 */
[----:B------:R-:W-:-:S03]  /*8450*/  SHF.L.U32 R43, R33, 0x10, RZ ;  /* 0x00000010212b7819 */ /* 0x000fc600000006ff */
[----:B------:R-:W-:Y:S02]  /*8460*/  FFMA.FTZ R39, R32, R141, 1.1641532182693481445e-10 ;  /* 0x2f00000020277423 */ /* 0x000fe4000001008d */
[----:B------:R-:W-:Y:S01]  /*8470*/  FMUL.FTZ R50, R43, R140 ;  /* 0x0000008c2b327220 */ /* 0x000fe20000410000 */
[----:B------:R-:W-:Y:S02]  /*8480*/  PRMT R43, R33, 0x7632, R43 ;  /* 0x00007632212b7816 */ /* 0x000fe4000000002b */
        /* <DEDUP_REMOVED lines=9> */
.L_x_10561:
        /* <DEDUP_REMOVED lines=12> */
.L_x_10564:
[----:B------:R-:W-:-:S07]  /*85e0*/  IMAD.MOV.U32 R46, RZ, RZ, R0 ;  /* 0x000000ffff2e7224 */ /* 0x000fce00078e0000 */
.L_x_10565:
[----:B------:R-:W-:Y:S05]  /*85f0*/  BSYNC B1 ;  /* 0x0000000000017941 */ /* 0x000fea0003800000 */
.L_x_10563:
        /* <DEDUP_REMOVED lines=16> */
.L_x_10569:
[----:B------:R-:W-:Y:S05]  /*8700*/  BSYNC B2 ;  /* 0x0000000000027941 */ /* 0x000fea0003800000 */
.L_x_10568:
        /* <DEDUP_REMOVED lines=43> */
.L_x_10567:
[----:B------:R-:W-:Y:S05]  /*89c0*/  BSYNC B1 ;  /* 0x0000000000017941 */ /* 0x000fea0003800000 */
.L_x_10566:
        /* <DEDUP_REMOVED lines=9> */
.L_x_10562:
        /* <DEDUP_REMOVED lines=12> */
.L_x_10571:
[----:B------:R-:W-:-:S07]  /*8b20*/  IMAD.MOV.U32 R46, RZ, RZ, R0 ;  /* 0x000000ffff2e7224 */ /* 0x000fce00078e0000 */
.L_x_10572:
[----:B------:R-:W-:Y:S05]  /*8b30*/  BSYNC B1 ;  /* 0x0000000000017941 */ /* 0x000fea0003800000 */
.L_x_10570:
        /* <DEDUP_REMOVED lines=16> */
.L_x_10576:
[----:B------:R-:W-:Y:S05]  /*8c40*/  BSYNC B2 ;  /* 0x0000000000027941 */ /* 0x000fea0003800000 */
.L_x_10575:
        /* <DEDUP_REMOVED lines=43> */
.L_x_10574:
[----:B------:R-:W-:Y:S05]  /*8f00*/  BSYNC B1 ;  /* 0x0000000000017941 */ /* 0x000fea0003800000 */
.L_x_10573:
        /* <DEDUP_REMOVED lines=13> */
.L_x_10577:
        /* <DEDUP_REMOVED lines=12> */
.L_x_10580:
[----:B------:R-:W-:-:S07]  /*90a0*/  MOV R46, R0 ;  /* 0x00000000002e7202 */ /* 0x000fce0000000f00 */
.L_x_10581:
[----:B------:R-:W-:Y:S05]  /*90b0*/  BSYNC B1 ;  /* 0x0000000000017941 */ /* 0x000fea0003800000 */
.L_x_10579:
        /* <DEDUP_REMOVED lines=16> */
.L_x_10585:
[----:B------:R-:W-:Y:S05]  /*91c0*/  BSYNC B2 ;  /* 0x0000000000027941 */ /* 0x000fea0003800000 */
.L_x_10584:
        /* <DEDUP_REMOVED lines=43> */
.L_x_10583:
[----:B------:R-:W-:Y:S05]  /*9480*/  BSYNC B1 ;  /* 0x0000000000017941 */ /* 0x000fea0003800000 */
.L_x_10582:
        /* <DEDUP_REMOVED lines=10> */
.L_x_10578:
        /* <DEDUP_REMOVED lines=12> */
.L_x_10587:
[----:B------:R-:W-:-:S07]  /*95f0*/  MOV R46, R0 ;  /* 0x00000000002e7202 */ /* 0x000fce0000000f00 */
.L_x_10588:
[----:B------:R-:W-:Y:S05]  /*9600*/  BSYNC B1 ;  /* 0x0000000000017941 */ /* 0x000fea0003800000 */
.L_x_10586:
        /* <DEDUP_REMOVED lines=16> */
.L_x_10592:
[----:B------:R-:W-:Y:S05]  /*9710*/  BSYNC B2 ;  /* 0x0000000000027941 */ /* 0x000fea0003800000 */
.L_x_10591:
        /* <DEDUP_REMOVED lines=43> */
.L_x_10590:
[----:B------:R-:W-:Y:S05]  /*99d0*/  BSYNC B1 ;  /* 0x0000000000017941 */ /* 0x000fea0003800000 */
.L_x_10589:
        /* <DEDUP_REMOVED lines=13> */
.L_x_10593:
        /* <DEDUP_REMOVED lines=12> */
.L_x_10596:
[----:B------:R-:W-:-:S07]  /*9b70*/  IMAD.MOV.U32 R45, RZ, RZ, R0 ;  /* 0x000000ffff2d7224 */ /* 0x000fce00078e0000 */
.L_x_10597:
[----:B------:R-:W-:Y:S05]  /*9b80*/  BSYNC B1 ;  /* 0x0000000000017941 */ /* 0x000fea0003800000 */
.L_x_10595:
        /* <DEDUP_REMOVED lines=16> */
.L_x_10601:
[----:B------:R-:W-:Y:S05]  /*9c90*/  BSYNC B2 ;  /* 0x0000000000027941 */ /* 0x000fea0003800000 */
.L_x_10600:
        /* <DEDUP_REMOVED lines=43> */
.L_x_10599:
[----:B------:R-:W-:Y:S05]  /*9f50*/  BSYNC B1 ;  /* 0x0000000000017941 */ /* 0x000fea0003800000 */
.L_x_10598:
        /* <DEDUP_REMOVED lines=9> */
.L_x_10594:
        /* <DEDUP_REMOVED lines=12> */
.L_x_10603:
[----:B------:R-:W-:-:S07]  /*a0b0*/  IMAD.MOV.U32 R45, RZ, RZ, R0 ;  /* 0x000000ffff2d7224 */ /* 0x000fce00078e0000 */
.L_x_10604:
[----:B------:R-:W-:Y:S05]  /*a0c0*/  BSYNC B1 ;  /* 0x0000000000017941 */ /* 0x000fea0003800000 */
.L_x_10602:
        /* <DEDUP_REMOVED lines=16> */
.L_x_10608:
[----:B------:R-:W-:Y:S05]  /*a1d0*/  BSYNC B2 ;  /* 0x0000000000027941 */ /* 0x000fea0003800000 */
.L_x_10607:
        /* <DEDUP_REMOVED lines=43> */
.L_x_10606:
[----:B------:R-:W-:Y:S05]  /*a490*/  BSYNC B1 ;  /* 0x0000000000017941 */ /* 0x000fea0003800000 */
.L_x_10605:
        /* <DEDUP_REMOVED lines=12> */
.L_x_10609:
        /* <DEDUP_REMOVED lines=12> */
.L_x_10612:
[----:B------:R-:W-:-:S07]  /*a620*/  IMAD.MOV.U32 R34, RZ, RZ, R0 ;  /* 0x000000ffff227224 */ /* 0x000fce00078e0000 */
.L_x_10613:
[----:B------:R-:W-:Y:S05]  /*a630*/  BSYNC B1 ;  /* 0x0000000000017941 */ /* 0x000fea0003800000 */
.L_x_10611:
        /* <DEDUP_REMOVED lines=16> */
.L_x_10617:
[----:B------:R-:W-:Y:S05]  /*a740*/  BSYNC B2 ;  /* 0x0000000000027941 */ /* 0x000fea0003800000 */
.L_x_10616:
        /* <DEDUP_REMOVED lines=43> */
.L_x_10615:
[----:B------:R-:W-:Y:S05]  /*aa00*/  BSYNC B1 ;  /* 0x0000000000017941 */ /* 0x000fea0003800000 */
.L_x_10614:
        /* <DEDUP_REMOVED lines=10> */
.L_x_10610:
        /* <DEDUP_REMOVED lines=12> */
.L_x_10619:
[----:B------:R-:W-:-:S07]  /*ab70*/  IMAD.MOV.U32 R34, RZ, RZ, R0 ;  /* 0x000000ffff227224 */ /* 0x000fce00078e0000 */
.L_x_10620:
[----:B------:R-:W-:Y:S05]  /*ab80*/  BSYNC B1 ;  /* 0x0000000000017941 */ /* 0x000fea0003800000 */
.L_x_10618:
        /* <DEDUP_REMOVED lines=16> */
.L_x_10624:
[----:B------:R-:W-:Y:S05]  /*ac90*/  BSYNC B2 ;  /* 0x0000000000027941 */ /* 0x000fea0003800000 */
.L_x_10623:
        /* <DEDUP_REMOVED lines=43> */
.L_x_10622:
[----:B------:R-:W-:Y:S05]  /*af50*/  BSYNC B1 ;  /* 0x0000000000017941 */ /* 0x000fea0003800000 */
.L_x_10621:
        /* <DEDUP_REMOVED lines=13> */
.L_x_10625:
        /* <DEDUP_REMOVED lines=12> */
.L_x_10628:
[----:B------:R-:W-:-:S07]  /*b0f0*/  MOV R74, R0 ;  /* 0x00000000004a7202 */ /* 0x000fce0000000f00 */
.L_x_10629:
[----:B------:R-:W-:Y:S05]  /*b100*/  BSYNC B1 ;  /* 0x0000000000017941 */ /* 0x000fea0003800000 */
.L_x_10627:
        /* <DEDUP_REMOVED lines=16> */
.L_x_10633:
[----:B------:R-:W-:Y:S05]  /*b210*/  BSYNC B2 ;  /* 0x0000000000027941 */ /* 0x000fea0003800000 */
.L_x_10632:
        /* <DEDUP_REMOVED lines=43> */
.L_x_10631:
[----:B------:R-:W-:Y:S05]  /*b4d0*/  BSYNC B1 ;  /* 0x0000000000017941 */ /* 0x000fea0003800000 */
.L_x_10630:
        /* <DEDUP_REMOVED lines=9> */
.L_x_10626:
        /* <DEDUP_REMOVED lines=12> */
.L_x_10635:
[----:B------:R-:W-:-:S07]  /*b630*/  MOV R74, R0 ;  /* 0x00000000004a7202 */ /* 0x000fce0000000f00 */
.L_x_10636:
[----:B------:R-:W-:Y:S05]  /*b640*/  BSYNC B1 ;  /* 0x0000000000017941 */ /* 0x000fea0003800000 */
.L_x_10634:
        /* <DEDUP_REMOVED lines=16> */
.L_x_10640:
[----:B------:R-:W-:Y:S05]  /*b750*/  BSYNC B2 ;  /* 0x0000000000027941 */ /* 0x000fea0003800000 */
.L_x_10639:
        /* <DEDUP_REMOVED lines=43> */
.L_x_10638:
[----:B------:R-:W-:Y:S05]  /*ba10*/  BSYNC B1 ;  /* 0x0000000000017941 */ /* 0x000fea0003800000 */
.L_x_10637:
        /* <DEDUP_REMOVED lines=12> */
.L_x_10641:
        /* <DEDUP_REMOVED lines=12> */
.L_x_10644:
[----:B------:R-:W-:-:S07]  /*bba0*/  IMAD.MOV.U32 R74, RZ, RZ, R0 ;  /* 0x000000ffff4a7224 */ /* 0x000fce00078e0000 */
.L_x_10645:
[----:B------:R-:W-:Y:S05]  /*bbb0*/  BSYNC B1 ;  /* 0x0000000000017941 */ /* 0x000fea0003800000 */
.L_x_10643:
        /* <DEDUP_REMOVED lines=18> */
.L_x_10649:
[----:B------:R-:W-:Y:S05]  /*bce0*/  BSYNC B2 ;  /* 0x0000000000027941 */ /* 0x000fea0003800000 */
.L_x_10648:
        /* <DEDUP_REMOVED lines=43> */
.L_x_10647:
[----:B------:R-:W-:Y:S05]  /*bfa0*/  BSYNC B1 ;  /* 0x0000000000017941 */ /* 0x000fea0003800000 */
.L_x_10646:
        /* <DEDUP_REMOVED lines=10> */
.L_x_10642:
[----:B------:R-:W-:Y:S01]  /*c050*/  SEL R33, RZ, 0x10000, P4 ;  /* 0x00010000ff217807 */ /* 0x000fe20002000000 */
[----:B------:R-:W-:Y:S01]  /*c060*/  IMAD.WIDE.U32 R38, R143, 0x20, R98 ;  /* 0x000000208f267825 */ /* 0x000fe200078e0062 */
[----:B------:R-:W-:Y:S01]  /*c070*/  ISETP.NE.AND P4, PT, R42, RZ, PT ;  /* 0x000000ff2a00720c */ /* 0x000fe20003f85270 */
[----:B------:R-:W-:Y:S01]  /*c080*/  @UP0 ULDC.64 UR16, c[0x0][0x228] ;  /* 0x00008a0000100ab9 */ /* 0x000fe20000000a00 */
[----:B------:R-:W-:Y:S01]  /*c090*/  SEL R42, RZ, 0x100, P3 ;  /* 0x00000100ff2a7807 */ /* 0x000fe20001800000 */
[----:B------:R-:W-:Y:S01]  /*c0a0*/  VIADD R145, R131, 0x40 ;  /* 0x0000004083917836 */ /* 0x000fe20000000000 */
[----:B------:R-:W-:Y:S01]  /*c0b0*/  SEL R35, RZ, 0x1000000, P5 ;  /* 0x01000000ff237807 */ /* 0x000fe20002800000 */
[----:B------:R0:W-:Y:S01]  /*c0c0*/  STG.E.128 desc[UR4][R38.64], R48 ;  /* 0x0000003026007986 */ /* 0x0001e2000c101d04 */
[----:B------:R-:W-:Y:S01]  /*c0d0*/  ISETP.NE.AND P3, PT, R43, RZ, PT ;  /* 0x000000ff2b00720c */ /* 0x000fe20003f65270 */
[----:B------:R-:W-:Y:S01]  /*c0e0*/  IMAD.WIDE.U32 R74, R145, 0x10, R72 ;  /* 0x00000010914a7825 */ /* 0x000fe200078e0048 */
[----:B------:R-:W-:Y:S01]  /*c0f0*/  ISETP.NE.AND P5, PT, R40, RZ, PT ;  /* 0x000000ff2800720c */ /* 0x000fe20003fa5270 */
[----:B------:R0:W-:Y:S01]  /*c100*/  STG.E.128 desc[UR4][R38.64+0x10], R44 ;  /* 0x0000102c26007986 */ /* 0x0001e2000c101d04 */
[----:B------:R-:W-:-:S02]  /*c110*/  SEL R36, RZ, 0x1, P3 ;  /* 0x00000001ff247807 */ /* 0x000fc40001800000 */
[----:B------:R-:W-:Y:S02]  /*c120*/  SEL R34, RZ, 0x1, P4 ;  /* 0x00000001ff227807 */ /* 0x000fe40002000000 */
[----:B------:R-:W-:Y:S01]  /*c130*/  SEL R32, RZ, 0x1, P5 ;  /* 0x00000001ff207807 */ /* 0x000fe20002800000 */
[----:B------:R-:W-:Y:S01]  /*c140*/  IMAD.WIDE.U32 R36, R36, 0x1000000, RZ ;  /* 0x0100000024247825 */ /* 0x000fe200078e00ff */
[----:B------:R-:W-:Y:S02]  /*c150*/  LOP3.LUT R42, R42, R35, R33, 0xfe, !PT ;  /* 0x000000232a2a7212 */ /* 0x000fe400078efe21 */
[----:B------:R-:W-:Y:S01]  /*c160*/  SEL R43, RZ, 0x1, P2 ;  /* 0x00000001ff2b7807 */ /* 0x000fe20001000000 */
[----:B------:R-:W-:Y:S01]  /*c170*/  IMAD.WIDE.U32 R34, R34, 0x10000, RZ ;  /* 0x0001000022227825 */ /* 0x000fe200078e00ff */
[----:B------:R-:W-:Y:S02]  /*c180*/  ISETP.NE.AND P6, PT, R41, RZ, PT ;  /* 0x000000ff2900720c */ /* 0x000fe40003fc5270 */
[----:B------:R-:W-:Y:S01]  /*c190*/  LOP3.LUT R43, R37, R42, R43, 0xfe, !PT ;  /* 0x0000002a252b7212 */ /* 0x000fe200078efe2b */
[----:B------:R-:W-:Y:S01]  /*c1a0*/  IMAD.WIDE.U32 R32, R32, 0x100, RZ ;  /* 0x0000010020207825 */ /* 0x000fe200078e00ff */
[----:B------:R-:W-:Y:S01]  /*c1b0*/  SEL R37, RZ, 0x1, P6 ;  /* 0x00000001ff257807 */ /* 0x000fe20003000000 */
[----:B------:R-:W1:Y:S01]  /*c1c0*/  @P0 LDC.64 R40, c[0x0][0x230] ;  /* 0x00008c00ff280b82 */ /* 0x000e620000000a00 */
[----:B------:R-:W-:Y:S01]  /*c1d0*/  PLOP3.LUT P3, PT, PT, PT, UP0, 0x80, 0x0 ;  /* 0x000000000000781c */ /* 0x000fe20003f6f008 */
[----:B------:R-:W-:Y:S01]  /*c1e0*/  IMAD.MOV.U32 R42, RZ, RZ, 0x10 ;  /* 0x00000010ff2a7424 */ /* 0x000fe200078e00ff */
[----:B------:R-:W-:-:S02]  /*c1f0*/  LOP3.LUT R36, R32, R36, R34, 0xfe, !PT ;  /* 0x0000002420247212 */ /* 0x000fc400078efe22 */
[----:B------:R-:W-:Y:S01]  /*c200*/  LOP3.LUT R33, R33, R43, R35, 0xfe, !PT ;  /* 0x0000002b21217212 */ /* 0x000fe200078efe23 */
[----:B------:R-:W-:Y:S01]  /*c210*/  IMAD.WIDE.U32 R34, R143, 0x8, R100 ;  /* 0x000000088f227825 */ /* 0x000fe200078e0064 */
[----:B------:R-:W-:Y:S02]  /*c220*/  LOP3.LUT R32, R36, R37, RZ, 0xfc, !PT ;  /* 0x0000002524207212 */ /* 0x000fe400078efcff */
[----:B------:R-:W-:Y:S02]  /*c230*/  PLOP3.LUT P2, PT, PT, PT, UP0, 0x40, 0x0 ;  /* 0x000000000000781c */ /* 0x000fe40003f4e808 */
[----:B------:R-:W-:Y:S01]  /*c240*/  PLOP3.LUT P4, PT, PT, PT, UP0, 0x80, 0x0 ;  /* 0x000000000000781c */ /* 0x000fe20003f8f008 */
[----:B------:R0:W-:Y:S02]  /*c250*/  STG.E.64 desc[UR4][R34.64], R32 ;  /* 0x0000002022007986 */ /* 0x0001e4000c101b04 */
[----:B------:R-:W-:-:S04]  /*c260*/  @P3 IMAD.WIDE.U32 R42, R145, R42, UR16 ;  /* 0x00000010912a3e25 */ /* 0x000fc8000f8e002a */
[----:B-1----:R-:W-:-:S04]  /*c270*/  @P0 IMAD.WIDE.U32 R40, R145, 0x20, R40 ;  /* 0x0000002091280825 */ /* 0x002fc800078e0028 */
[----:B0-----:R-:W-:Y:S05]  /*c280*/  @P2 BRA `(.L_x_10650) ;  /* 0x0000000000502947 */ /* 0x001fea0003800000 */
        /* <DEDUP_REMOVED lines=20> */
.L_x_10650:
        /* <DEDUP_REMOVED lines=16> */
.L_x_10652:
[----:B------:R-:W-:-:S07]  /*c4d0*/  IMAD.MOV.U32 R74, RZ, RZ, R0 ;  /* 0x000000ffff4a7224 */ /* 0x000fce00078e0000 */
.L_x_10653:
[----:B------:R-:W-:Y:S05]  /*c4e0*/  BSYNC B1 ;  /* 0x0000000000017941 */ /* 0x000fea0003800000 */
.L_x_10651:
        /* <DEDUP_REMOVED lines=16> */
.L_x_10657:
[----:B------:R-:W-:Y:S05]  /*c5f0*/  BSYNC B2 ;  /* 0x0000000000027941 */ /* 0x000fea0003800000 */
.L_x_10656:
        /* <DEDUP_REMOVED lines=43> */
.L_x_10655:
[----:B------:R-:W-:Y:S05]  /*c8b0*/  BSYNC B1 ;  /* 0x0000000000017941 */ /* 0x000fea0003800000 */
.L_x_10654:
[----:B------:R-:W-:Y:S02]  /*c8c0*/  I2FP.F32.U32 R38, R74 ;  /* 0x0000004a00267245 */ /* 0x000fe40000201000 */
[C---:B-----5:R-:W-:Y:S02]  /*c8d0*/  SHF.L.U32 R39, R32.reuse, 0x10, RZ ;  /* 0x0000001020277819 */ /* 0x060fe400000006ff */
        /* <DEDUP_REMOVED lines=12> */
.L_x_10658:
        /* <DEDUP_REMOVED lines=12> */
.L_x_10661:
[----:B------:R-:W-:-:S07]  /*ca60*/  IMAD.MOV.U32 R41, RZ, RZ, R0 ;  /* 0x000000ffff297224 */ /* 0x000fce00078e0000 */
.L_x_10662:
[----:B------:R-:W-:Y:S05]  /*ca70*/  BSYNC B1 ;  /* 0x0000000000017941 */ /* 0x000fea0003800000 */
.L_x_10660:
        /* <DEDUP_REMOVED lines=16> */
.L_x_10666:
[----:B------:R-:W-:Y:S05]  /*cb80*/  BSYNC B2 ;  /* 0x0000000000027941 */ /* 0x000fea0003800000 */
.L_x_10665:
        /* <DEDUP_REMOVED lines=43> */
.L_x_10664:
[----:B------:R-:W-:Y:S05]  /*ce40*/  BSYNC B1 ;  /* 0x0000000000017941 */ /* 0x000fea0003800000 */
.L_x_10663:
        /* <DEDUP_REMOVED lines=9> */
.L_x_10659:
        /* <DEDUP_REMOVED lines=12> */
.L_x_10668:
[----:B------:R-:W-:-:S07]  /*cfa0*/  IMAD.MOV.U32 R41, RZ, RZ, R0 ;  /* 0x000000ffff297224 */ /* 0x000fce00078e0000 */
.L_x_10669:
[----:B------:R-:W-:Y:S05]  /*cfb0*/  BSYNC B1 ;  /* 0x0000000000017941 */ /* 0x000fea0003800000 */
.L_x_10667:
        /* <DEDUP_REMOVED lines=16> */
.L_x_10673:
[----:B------:R-:W-:Y:S05]  /*d0c0*/  BSYNC B2 ;  /* 0x0000000000027941 */ /* 0x000fea0003800000 */
.L_x_10672:
        /* <DEDUP_REMOVED lines=43> */
.L_x_10671:
[----:B------:R-:W-:Y:S05]  /*d380*/  BSYNC B1 ;  /* 0x0000000000017941 */ /* 0x000fea0003800000 */
.L_x_10670:
        /* <DEDUP_REMOVED lines=13> */
.L_x_10674:
        /* <DEDUP_REMOVED lines=12> */
.L_x_10677:
[----:B------:R-:W-:-:S07]  /*d520*/  MOV R32, R0 ;  /* 0x0000000000207202 */ /* 0x000fce0000000f00 */
.L_x_10678:
[----:B------:R-:W-:Y:S05]  /*d530*/  BSYNC B1 ;  /* 0x0000000000017941 */ /* 0x000fea0003800000 */
.L_x_10676:
        /* <DEDUP_REMOVED lines=16> */
.L_x_10682:
[----:B------:R-:W-:Y:S05]  /*d640*/  BSYNC B2 ;  /* 0x0000000000027941 */ /* 0x000fea0003800000 */
.L_x_10681:
        /* <DEDUP_REMOVED lines=43> */
.L_x_10680:
[----:B------:R-:W-:Y:S05]  /*d900*/  BSYNC B1 ;  /* 0x0000000000017941 */ /* 0x000fea0003800000 */
.L_x_10679:
        /* <DEDUP_REMOVED lines=10> */
.L_x_10675:
        /* <DEDUP_REMOVED lines=12> */
.L_x_10684:
[----:B------:R-:W-:-:S07]  /*da70*/  MOV R32, R0 ;  /* 0x0000000000207202 */ /* 0x000fce0000000f00 */
.L_x_10685:
[----:B------:R-:W-:Y:S05]  /*da80*/  BSYNC B1 ;  /* 0x0000000000017941 */ /* 0x000fea0003800000 */
.L_x_10683:
        /* <DEDUP_REMOVED lines=16> */
.L_x_10689:
[----:B------:R-:W-:Y:S05]  /*db90*/  BSYNC B2 ;  /* 0x0000000000027941 */ /* 0x000fea0003800000 */
.L_x_10688:
        /* <DEDUP_REMOVED lines=43> */
.L_x_10687:
[----:B------:R-:W-:Y:S05]  /*de50*/  BSYNC B1 ;  /* 0x0000000000017941 */ /* 0x000fea0003800000 */
.L_x_10686:
        /* <DEDUP_REMOVED lines=14> */
.L_x_10690:
        /* <DEDUP_REMOVED lines=12> */
.L_x_10693:
[----:B------:R-:W-:-:S07]  /*e000*/  IMAD.MOV.U32 R125, RZ, RZ, R0 ;  /* 0x000000ffff7d7224 */ /* 0x000fce00078e0000 */
.L_x_10694:
[----:B------:R-:W-:Y:S05]  /*e010*/  BSYNC B1 ;  /* 0x0000000000017941 */ /* 0x000fea0003800000 */
.L_x_10692:
        /* <DEDUP_REMOVED lines=16> */
.L_x_10698:
[----:B------:R-:W-:Y:S05]  /*e120*/  BSYNC B2 ;  /* 0x0000000000027941 */ /* 0x000fea0003800000 */
.L_x_10697:
        /* <DEDUP_REMOVED lines=43> */
.L_x_10696:
[----:B------:R-:W-:Y:S05]  /*e3e0*/  BSYNC B1 ;  /* 0x0000000000017941 */ /* 0x000fea0003800000 */
.L_x_10695:
        /* <DEDUP_REMOVED lines=9> */
.L_x_10691:
        /* <DEDUP_REMOVED lines=12> */
.L_x_10700:
[----:B------:R-:W-:-:S07]  /*e540*/  IMAD.MOV.U32 R137, RZ, RZ, R0 ;  /* 0x000000ffff897224 */ /* 0x000fce00078e0000 */
.L_x_10701:
[----:B------:R-:W-:Y:S05]  /*e550*/  BSYNC B1 ;  /* 0x0000000000017941 */ /* 0x000fea0003800000 */
.L_x_10699:
        /* <DEDUP_REMOVED lines=16> */
.L_x_10705:
[----:B------:R-:W-:Y:S05]  /*e660*/  BSYNC B2 ;  /* 0x0000000000027941 */ /* 0x000fea0003800000 */
.L_x_10704:
        /* <DEDUP_REMOVED lines=43> */
.L_x_10703:
[----:B------:R-:W-:Y:S05]  /*e920*/  BSYNC B1 ;  /* 0x0000000000017941 */ /* 0x000fea0003800000 */
.L_x_10702:
        /* <DEDUP_REMOVED lines=13> */
.L_x_10706:
        /* <DEDUP_REMOVED lines=12> */
.L_x_10709:
[----:B------:R-:W-:-:S07]  /*eac0*/  IMAD.MOV.U32 R126, RZ, RZ, R0 ;  /* 0x000000ffff7e7224 */ /* 0x000fce00078e0000 */
.L_x_10710:
[----:B------:R-:W-:Y:S05]  /*ead0*/  BSYNC B1 ;  /* 0x0000000000017941 */ /* 0x000fea0003800000 */
.L_x_10708:
        /* <DEDUP_REMOVED lines=16> */
.L_x_10714:
[----:B------:R-:W-:Y:S05]  /*ebe0*/  BSYNC B2 ;  /* 0x0000000000027941 */ /* 0x000fea0003800000 */
.L_x_10713:
        /* <DEDUP_REMOVED lines=43> */
.L_x_10712:
[----:B------:R-:W-:Y:S05]  /*eea0*/  BSYNC B1 ;  /* 0x0000000000017941 */ /* 0x000fea0003800000 */
.L_x_10711:
        /* <DEDUP_REMOVED lines=10> */
.L_x_10707:
        /* <DEDUP_REMOVED lines=12> */
.L_x_10716:
[----:B------:R-:W-:-:S07]  /*f010*/  IMAD.MOV.U32 R139, RZ, RZ, R0 ;  /* 0x000000ffff8b7224 */ /* 0x000fce00078e0000 */
.L_x_10717:
[----:B------:R-:W-:Y:S05]  /*f020*/  BSYNC B1 ;  /* 0x0000000000017941 */ /* 0x000fea0003800000 */
.L_x_10715:
        /* <DEDUP_REMOVED lines=16> */
.L_x_10721:
[----:B------:R-:W-:Y:S05]  /*f130*/  BSYNC B2 ;  /* 0x0000000000027941 */ /* 0x000fea0003800000 */
.L_x_10720:
        /* <DEDUP_REMOVED lines=43> */
.L_x_10719:
[----:B------:R-:W-:Y:S05]  /*f3f0*/  BSYNC B1 ;  /* 0x0000000000017941 */ /* 0x000fea0003800000 */
.L_x_10718:
        /* <DEDUP_REMOVED lines=13> */
.L_x_10722:
        /* <DEDUP_REMOVED lines=12> */
.L_x_10725:
[----:B------:R-:W-:-:S07]  /*f590*/  MOV R37, R0 ;  /* 0x0000000000257202 */ /* 0x000fce0000000f00 */
.L_x_10726:
[----:B------:R-:W-:Y:S05]  /*f5a0*/  BSYNC B1 ;  /* 0x0000000000017941 */ /* 0x000fea0003800000 */
.L_x_10724:
        /* <DEDUP_REMOVED lines=16> */
.L_x_10730:
[----:B------:R-:W-:Y:S05]  /*f6b0*/  BSYNC B2 ;  /* 0x0000000000027941 */ /* 0x000fea0003800000 */
.L_x_10729:
        /* <DEDUP_REMOVED lines=43> */
.L_x_10728:
[----:B------:R-:W-:Y:S05]  /*f970*/  BSYNC B1 ;  /* 0x0000000000017941 */ /* 0x000fea0003800000 */
.L_x_10727:
        /* <DEDUP_REMOVED lines=9> */
.L_x_10723:
        /* <DEDUP_REMOVED lines=12> */
.L_x_10732:
[----:B------:R-:W-:-:S07]  /*fad0*/  MOV R37, R0 ;  /* 0x0000000000257202 */ /* 0x000fce0000000f00 */
.L_x_10733:
[----:B------:R-:W-:Y:S05]  /*fae0*/  BSYNC B1 ;  /* 0x0000000000017941 */ /* 0x000fea0003800000 */
.L_x_10731:
        /* <DEDUP_REMOVED lines=16> */
.L_x_10737:
[----:B------:R-:W-:Y:S05]  /*fbf0*/  BSYNC B2 ;  /* 0x0000000000027941 */ /* 0x000fea0003800000 */
.L_x_10736:
        /* <DEDUP_REMOVED lines=43> */
.L_x_10735:
[----:B------:R-:W-:Y:S05]  /*feb0*/  BSYNC B1 ;  /* 0x0000000000017941 */ /* 0x000fea0003800000 */
.L_x_10734:
        /* <DEDUP_REMOVED lines=12> */
.L_x_10738:
        /* <DEDUP_REMOVED lines=12> */
.L_x_10741:
[----:B------:R-:W-:-:S07]  /*10040*/  MOV R34, R0 ;  /* 0x0000000000227202 */ /* 0x000fce0000000f00 */
.L_x_10742:
[----:B------:R-:W-:Y:S05]  /*10050*/  BSYNC B1 ;  /* 0x0000000000017941 */ /* 0x000fea0003800000 */
.L_x_10740:
        /* <DEDUP_REMOVED lines=16> */
.L_x_10746:
[----:B------:R-:W-:Y:S05]  /*10160*/  BSYNC B2 ;  /* 0x0000000000027941 */ /* 0x000fea0003800000 */
.L_x_10745:
        /* <DEDUP_REMOVED lines=43> */
.L_x_10744:
[----:B------:R-:W-:Y:S05]  /*10420*/  BSYNC B1 ;  /* 0x0000000000017941 */ /* 0x000fea0003800000 */
.L_x_10743:
        /* <DEDUP_REMOVED lines=10> */
.L_x_10739:
        /* <DEDUP_REMOVED lines=12> */
.L_x_10748:
[----:B------:R-:W-:-:S07]  /*10590*/  IMAD.MOV.U32 R34, RZ, RZ, R0 ;  /* 0x000000ffff227224 */ /* 0x000fce00078e0000 */
.L_x_10749:
[----:B------:R-:W-:Y:S05]  /*105a0*/  BSYNC B1 ;  /* 0x0000000000017941 */ /* 0x000fea0003800000 */
.L_x_10747:
        /* <DEDUP_REMOVED lines=16> */
.L_x_10753:
[----:B------:R-:W-:Y:S05]  /*106b0*/  BSYNC B2 ;  /* 0x0000000000027941 */ /* 0x000fea0003800000 */
.L_x_10752:
        /* <DEDUP_REMOVED lines=43> */
.L_x_10751:
[----:B------:R-:W-:Y:S05]  /*10970*/  BSYNC B1 ;  /* 0x0000000000017941 */ /* 0x000fea0003800000 */
.L_x_10750:
        /* <DEDUP_REMOVED lines=13> */
.L_x_10754:
        /* <DEDUP_REMOVED lines=12> */
.L_x_10757:
[----:B------:R-:W-:-:S07]  /*10b10*/  MOV R129, R0 ;  /* 0x0000000000817202 */ /* 0x000fce0000000f00 */
.L_x_10758:
[----:B------:R-:W-:Y:S05]  /*10b20*/  BSYNC B1 ;  /* 0x0000000000017941 */ /* 0x000fea0003800000 */
.L_x_10756:
        /* <DEDUP_REMOVED lines=16> */
.L_x_10762:
[----:B------:R-:W-:Y:S05]  /*10c30*/  BSYNC B2 ;  /* 0x0000000000027941 */ /* 0x000fea0003800000 */
.L_x_10761:
        /* <DEDUP_REMOVED lines=43> */
.L_x_10760:
[----:B------:R-:W-:Y:S05]  /*10ef0*/  BSYNC B1 ;  /* 0x0000000000017941 */ /* 0x000fea0003800000 */
.L_x_10759:
        /* <DEDUP_REMOVED lines=9> */
.L_x_10755:
        /* <DEDUP_REMOVED lines=12> */
.L_x_10764:
[----:B------:R-:W-:-:S07]  /*11050*/  IMAD.MOV.U32 R139, RZ, RZ, R0 ;  /* 0x000000ffff8b7224 */ /* 0x000fce00078e0000 */
.L_x_10765:
[----:B------:R-:W-:Y:S05]  /*11060*/  BSYNC B1 ;  /* 0x0000000000017941 */ /* 0x000fea0003800000 */
.L_x_10763:
        /* <DEDUP_REMOVED lines=16> */
.L_x_10769:
[----:B------:R-:W-:Y:S05]  /*11170*/  BSYNC B2 ;  /* 0x0000000000027941 */ /* 0x000fea0003800000 */
.L_x_10768:
        /* <DEDUP_REMOVED lines=43> */
.L_x_10767:
[----:B------:R-:W-:Y:S05]  /*11430*/  BSYNC B1 ;  /* 0x0000000000017941 */ /* 0x000fea0003800000 */
.L_x_10766:
        /* <DEDUP_REMOVED lines=12> */
.L_x_10770:
        /* <DEDUP_REMOVED lines=12> */
.L_x_10773:
[----:B------:R-:W-:-:S07]  /*115c0*/  MOV R130, R0 ;  /* 0x0000000000827202 */ /* 0x000fce0000000f00 */
.L_x_10774:
[----:B------:R-:W-:Y:S05]  /*115d0*/  BSYNC B1 ;  /* 0x0000000000017941 */ /* 0x000fea0003800000 */
.L_x_10772:
        /* <DEDUP_REMOVED lines=18> */
.L_x_10778:
[----:B------:R-:W-:Y:S05]  /*11700*/  BSYNC B2 ;  /* 0x0000000000027941 */ /* 0x000fea0003800000 */
.L_x_10777:
        /* <DEDUP_REMOVED lines=41> */
[----:B------:R-:W-:Y:S01]  /*119a0*/  LOP3.LUT R132, R109, UR35, R132, 0x96, !PT ;  /* 0x000000236d847c12 */ /* 0x000fe2000f8e9684 */
[----:B------:R-:W-:-:S07]  /*119b0*/  IMAD.MOV.U32 R109, RZ, RZ, RZ ;  /* 0x000000ffff6d7224 */ /* 0x000fce00078e00ff */
.L_x_10776:
[----:B------:R-:W-:Y:S05]  /*119c0*/  BSYNC B1 ;  /* 0x0000000000017941 */ /* 0x000fea0003800000 */
.L_x_10775:
        /* <DEDUP_REMOVED lines=10> */
.L_x_10771:
        /* <DEDUP_REMOVED lines=13> */
[----:B------:R-:W-:Y:S02]  /*11b40*/  LOP3.LUT R136, R136, R32, R33, 0xfe, !PT ;  /* 0x0000002088887212 */ /* 0x000fe400078efe21 */
[----:B------:R-:W-:Y:S01]  /*11b50*/  SEL R34, RZ, 0x1, P4 ;  /* 0x00000001ff227807 */ /* 0x000fe20002000000 */
[----:B------:R-:W-:Y:S01]  /*11b60*/  IMAD.WIDE.U32 R74, R74, 0x1000000, RZ ;  /* 0x010000004a4a7825 */ /* 0x000fe200078e00ff */
[----:B------:R-:W-:Y:S02]  /*11b70*/  SEL R32, RZ, 0x1, P5 ;  /* 0x00000001ff207807 */ /* 0x000fe40002800000 */
        /* <DEDUP_REMOVED lines=8> */
[----:B------:R-:W-:Y:S01]  /*11c00*/  HFMA2.MMA R136, -RZ, RZ, 0, 9.5367431640625e-07 ;  /* 0x00000010ff887435 */ /* 0x000fe200000001ff */
        /* <DEDUP_REMOVED lines=30> */
.L_x_10779:
[----:B------:R1:W5:Y:S04]  /*11df0*/  @P4 LDG.E.128 R68, desc[UR4][R136.64] ;  /* 0x0000000488444981 */ /* 0x000368000c1e1d00 */
[----:B------:R1:W5:Y:S04]  /*11e00*/  @P0 LDG.E.128 R64, desc[UR4][R134.64] ;  /* 0x0000000486400981 */ /* 0x000368000c1e1d00 */
[----:B------:R1:W5:Y:S04]  /*11e10*/  @P0 LDG.E.128 R60, desc[UR4][R134.64+0x10] ;  /* 0x00001004863c0981 */ /* 0x000368000c1e1d00 */
[----:B------:R1:W5:Y:S01]  /*11e20*/  LDG.E.128 R72, desc[UR4][R146.64] ;  /* 0x0000000492487981 */ /* 0x000362000c1e1d00 */
[C---:B------:R-:W-:Y:S01]  /*11e30*/  ISETP.NE.AND P2, PT, R109.reuse, 0x1, PT ;  /* 0x000000016d00780c */ /* 0x040fe20003f45270 */
[----:B------:R-:W-:Y:S01]  /*11e40*/  BSSY B1, `(.L_x_10780) ;  /* 0x000000c000017945 */ /* 0x000fe20003800000 */
[----:B0-----:R-:W-:-:S11]  /*11e50*/  IADD3 R34, R109, 0x1, RZ ;  /* 0x000000016d227810 */ /* 0x001fd60007ffe0ff */
        /* <DEDUP_REMOVED lines=9> */
.L_x_10781:
[----:B------:R-:W-:-:S07]  /*11ef0*/  MOV R134, R0 ;  /* 0x0000000000867202 */ /* 0x000fce0000000f00 */
.L_x_10782:
[----:B------:R-:W-:Y:S05]  /*11f00*/  BSYNC B1 ;  /* 0x0000000000017941 */ /* 0x000fea0003800000 */
.L_x_10780:
        /* <DEDUP_REMOVED lines=16> */
.L_x_10786:
[----:B------:R-:W-:Y:S05]  /*12010*/  BSYNC B2 ;  /* 0x0000000000027941 */ /* 0x000fea0003800000 */
.L_x_10785:
        /* <DEDUP_REMOVED lines=43> */
.L_x_10784:
[----:B------:R-:W-:Y:S05]  /*122d0*/  BSYNC B1 ;  /* 0x0000000000017941 */ /* 0x000fea0003800000 */
.L_x_10783:
        /* <DEDUP_REMOVED lines=14> */
.L_x_10787:
        /* <DEDUP_REMOVED lines=12> */
.L_x_10790:
[----:B------:R-:W-:-:S07]  /*12480*/  IMAD.MOV.U32 R33, RZ, RZ, R0 ;  /* 0x000000ffff217224 */ /* 0x000fce00078e0000 */
.L_x_10791:
[----:B------:R-:W-:Y:S05]  /*12490*/  BSYNC B1 ;  /* 0x0000000000017941 */ /* 0x000fea0003800000 */
.L_x_10789:
        /* <DEDUP_REMOVED lines=16> */
.L_x_10795:
[----:B------:R-:W-:Y:S05]  /*125a0*/  BSYNC B2 ;  /* 0x0000000000027941 */ /* 0x000fea0003800000 */
.L_x_10794:
        /* <DEDUP_REMOVED lines=43> */
.L_x_10793:
[----:B------:R-:W-:Y:S05]  /*12860*/  BSYNC B1 ;  /* 0x0000000000017941 */ /* 0x000fea0003800000 */
.L_x_10792:
        /* <DEDUP_REMOVED lines=9> */
.L_x_10788:
        /* <DEDUP_REMOVED lines=12> */
.L_x_10797:
[----:B------:R-:W-:-:S07]  /*129c0*/  MOV R33, R0 ;  /* 0x0000000000217202 */ /* 0x000fce0000000f00 */
.L_x_10798:
[----:B------:R-:W-:Y:S05]  /*129d0*/  BSYNC B1 ;  /* 0x0000000000017941 */ /* 0x000fea0003800000 */
.L_x_10796:
        /* <DEDUP_REMOVED lines=16> */
.L_x_10802:
[----:B------:R-:W-:Y:S05]  /*12ae0*/  BSYNC B2 ;  /* 0x0000000000027941 */ /* 0x000fea0003800000 */
.L_x_10801:
        /* <DEDUP_REMOVED lines=43> */
.L_x_10800:
[----:B------:R-:W-:Y:S05]  /*12da0*/  BSYNC B1 ;  /* 0x0000000000017941 */ /* 0x000fea0003800000 */
.L_x_10799:
        /* <DEDUP_REMOVED lines=13> */
.L_x_10803:
        /* <DEDUP_REMOVED lines=12> */
.L_x_10806:
[----:B------:R-:W-:-:S07]  /*12f40*/  IMAD.MOV.U32 R72, RZ, RZ, R0 ;  /* 0x000000ffff487224 */ /* 0x000fce00078e0000 */
.L_x_10807:
[----:B------:R-:W-:Y:S05]  /*12f50*/  BSYNC B1 ;  /* 0x0000000000017941 */ /* 0x000fea0003800000 */
.L_x_10805:
        /* <DEDUP_REMOVED lines=16> */
.L_x_10811:
[----:B------:R-:W-:Y:S05]  /*13060*/  BSYNC B2 ;  /* 0x0000000000027941 */ /* 0x000fea0003800000 */
.L_x_10810:
        /* <DEDUP_REMOVED lines=43> */
.L_x_10809:
[----:B------:R-:W-:Y:S05]  /*13320*/  BSYNC B1 ;  /* 0x0000000000017941 */ /* 0x000fea0003800000 */
.L_x_10808:
        /* <DEDUP_REMOVED lines=10> */
.L_x_10804:
        /* <DEDUP_REMOVED lines=12> */
.L_x_10813:
[----:B------:R-:W-:-:S07]  /*13490*/  MOV R72, R0 ;  /* 0x0000000000487202 */ /* 0x000fce0000000f00 */
.L_x_10814:
[----:B------:R-:W-:Y:S05]  /*134a0*/  BSYNC B1 ;  /* 0x0000000000017941 */ /* 0x000fea0003800000 */
.L_x_10812:
        /* <DEDUP_REMOVED lines=16> */
.L_x_10818:
[----:B------:R-:W-:Y:S05]  /*135b0*/  BSYNC B2 ;  /* 0x0000000000027941 */ /* 0x000fea0003800000 */
.L_x_10817:
        /* <DEDUP_REMOVED lines=43> */
.L_x_10816:
[----:B------:R-:W-:Y:S05]  /*13870*/  BSYNC B1 ;  /* 0x0000000000017941 */ /* 0x000fea0003800000 */
.L_x_10815:
[----:B------:R-:W-:Y:S02]  /*13880*/  I2FP.F32.U32 R34, R72 ;  /* 0x0000004800227245 */ /* 0x000fe40000201000 */
[----:B------:R-:W-:-:S03]  /*13890*/  SHF.L.U32 R133, R73, 0x10, RZ ;  /* 0x0000001049857819 */ /* 0x000fc600000006ff */
[----:B------:R-:W-:Y:S02]  /*138a0*/  FFMA.FTZ R35, R34, R141, 1.1641532182693481445e-10 ;  /* 0x2f00000022237423 */ /* 0x000fe4000001008d */
[----:B------:R-:W-:-:S03]  /*138b0*/  FMUL.FTZ R133, R133, R140 ;  /* 0x0000008c85857220 */ /* 0x000fc60000410000 */
[----:B------:R-:W-:Y:S02]  /*138c0*/  FSETP.GTU.FTZ.AND P2, PT, R35, R138, PT ;  /* 0x0000008a2300720b */ /* 0x000fe40003f5c000 */
[----:B------:R-:W-:Y:S02]  /*138d0*/  PRMT R35, R73, 0x7632, R35 ;  /* 0x0000763249237816 */ /* 0x000fe40000000023 */
        /* <DEDUP_REMOVED lines=8> */
.L_x_10819:
        /* <DEDUP_REMOVED lines=12> */
.L_x_10822:
[----:B------:R-:W-:-:S07]  /*13a20*/  IMAD.MOV.U32 R125, RZ, RZ, R0 ;  /* 0x000000ffff7d7224 */ /* 0x000fce00078e0000 */
.L_x_10823:
[----:B------:R-:W-:Y:S05]  /*13a30*/  BSYNC B1 ;  /* 0x0000000000017941 */ /* 0x000fea0003800000 */
.L_x_10821:
        /* <DEDUP_REMOVED lines=16> */
.L_x_10827:
[----:B------:R-:W-:Y:S05]  /*13b40*/  BSYNC B2 ;  /* 0x0000000000027941 */ /* 0x000fea0003800000 */
.L_x_10826:
        /* <DEDUP_REMOVED lines=43> */
.L_x_10825:
[----:B------:R-:W-:Y:S05]  /*13e00*/  BSYNC B1 ;  /* 0x0000000000017941 */ /* 0x000fea0003800000 */
.L_x_10824:
        /* <DEDUP_REMOVED lines=9> */
.L_x_10820:
        /* <DEDUP_REMOVED lines=12> */
.L_x_10829:
[----:B------:R-:W-:-:S07]  /*13f60*/  MOV R136, R0 ;  /* 0x0000000000887202 */ /* 0x000fce0000000f00 */
.L_x_10830:
[----:B------:R-:W-:Y:S05]  /*13f70*/  BSYNC B1 ;  /* 0x0000000000017941 */ /* 0x000fea0003800000 */
.L_x_10828:
        /* <DEDUP_REMOVED lines=16> */
.L_x_10834:
[----:B------:R-:W-:Y:S05]  /*14080*/  BSYNC B2 ;  /* 0x0000000000027941 */ /* 0x000fea0003800000 */
.L_x_10833:
        /* <DEDUP_REMOVED lines=43> */
.L_x_10832:
[----:B------:R-:W-:Y:S05]  /*14340*/  BSYNC B1 ;  /* 0x0000000000017941 */ /* 0x000fea0003800000 */
.L_x_10831:
        /* <DEDUP_REMOVED lines=13> */
.L_x_10835:
        /* <DEDUP_REMOVED lines=12> */
.L_x_10838:
[----:B------:R-:W-:-:S07]  /*144e0*/  IMAD.MOV.U32 R126, RZ, RZ, R0 ;  /* 0x000000ffff7e7224 */ /* 0x000fce00078e0000 */
.L_x_10839:
[----:B------:R-:W-:Y:S05]  /*144f0*/  BSYNC B1 ;  /* 0x0000000000017941 */ /* 0x000fea0003800000 */
.L_x_10837:
        /* <DEDUP_REMOVED lines=16> */
.L_x_10843:
[----:B------:R-:W-:Y:S05]  /*14600*/  BSYNC B2 ;  /* 0x0000000000027941 */ /* 0x000fea0003800000 */
.L_x_10842:
        /* <DEDUP_REMOVED lines=43> */
.L_x_10841:
[----:B------:R-:W-:Y:S05]  /*148c0*/  BSYNC B1 ;  /* 0x0000000000017941 */ /* 0x000fea0003800000 */
.L_x_10840:
        /* <DEDUP_REMOVED lines=10> */
.L_x_10836:
        /* <DEDUP_REMOVED lines=12> */
.L_x_10845:
[----:B------:R-:W-:-:S07]  /*14a30*/  MOV R136, R0 ;  /* 0x0000000000887202 */ /* 0x000fce0000000f00 */
.L_x_10846:
[----:B------:R-:W-:Y:S05]  /*14a40*/  BSYNC B1 ;  /* 0x0000000000017941 */ /* 0x000fea0003800000 */
.L_x_10844:
        /* <DEDUP_REMOVED lines=16> */
.L_x_10850:
[----:B------:R-:W-:Y:S05]  /*14b50*/  BSYNC B2 ;  /* 0x0000000000027941 */ /* 0x000fea0003800000 */
.L_x_10849:
        /* <DEDUP_REMOVED lines=43> */
.L_x_10848:
[----:B------:R-:W-:Y:S05]  /*14e10*/  BSYNC B1 ;  /* 0x0000000000017941 */ /* 0x000fea0003800000 */
.L_x_10847:
        /* <DEDUP_REMOVED lines=13> */
.L_x_10851:
        /* <DEDUP_REMOVED lines=12> */
.L_x_10854:
[----:B------:R-:W-:-:S07]  /*14fb0*/  IMAD.MOV.U32 R73, RZ, RZ, R0 ;  /* 0x000000ffff497224 */ /* 0x000fce00078e0000 */
.L_x_10855:
[----:B------:R-:W-:Y:S05]  /*14fc0*/  BSYNC B1 ;  /* 0x0000000000017941 */ /* 0x000fea0003800000 */
.L_x_10853:
        /* <DEDUP_REMOVED lines=16> */
.L_x_10859:
[----:B------:R-:W-:Y:S05]  /*150d0*/  BSYNC B2 ;  /* 0x0000000000027941 */ /* 0x000fea0003800000 */
.L_x_10858:
        /* <DEDUP_REMOVED lines=42> */
[----:B------:R-:W-:-:S07]  /*15380*/  LOP3.LUT R132, R109, UR35, R132, 0x96, !PT ;  /* 0x000000236d847c12 */ /* 0x000fce000f8e9684 */
.L_x_10857:
[----:B------:R-:W-:Y:S05]  /*15390*/  BSYNC B1 ;  /* 0x0000000000017941 */ /* 0x000fea0003800000 */
.L_x_10856:
        /* <DEDUP_REMOVED lines=9> */
.L_x_10852:
        /* <DEDUP_REMOVED lines=12> */
.L_x_10861:
[----:B------:R-:W-:-:S07]  /*154f0*/  MOV R73, R0 ;  /* 0x0000000000497202 */ /* 0x000fce0000000f00 */
.L_x_10862:
[----:B------:R-:W-:Y:S05]  /*15500*/  BSYNC B1 ;  /* 0x0000000000017941 */ /* 0x000fea0003800000 */
.L_x_10860:
        /* <DEDUP_REMOVED lines=16> */
.L_x_10866:
[----:B------:R-:W-:Y:S05]  /*15610*/  BSYNC B2 ;  /* 0x0000000000027941 */ /* 0x000fea0003800000 */
.L_x_10865:
        /* <DEDUP_REMOVED lines=43> */
.L_x_10864:
[----:B------:R-:W-:Y:S05]  /*158d0*/  BSYNC B1 ;  /* 0x0000000000017941 */ /* 0x000fea0003800000 */
.L_x_10863:
        /* <DEDUP_REMOVED lines=12> */
.L_x_10867:
        /* <DEDUP_REMOVED lines=12> */
.L_x_10870:
[----:B------:R-:W-:-:S07]  /*15a60*/  IMAD.MOV.U32 R74, RZ, RZ, R0 ;  /* 0x000000ffff4a7224 */ /* 0x000fce00078e0000 */
.L_x_10871:
[----:B------:R-:W-:Y:S05]  /*15a70*/  BSYNC B1 ;  /* 0x0000000000017941 */ /* 0x000fea0003800000 */
.L_x_10869:
        /* <DEDUP_REMOVED lines=16> */
.L_x_10875:
[----:B------:R-:W-:Y:S05]  /*15b80*/  BSYNC B2 ;  /* 0x0000000000027941 */ /* 0x000fea0003800000 */
.L_x_10874:
        /* <DEDUP_REMOVED lines=43> */
.L_x_10873:
[----:B------:R-:W-:Y:S05]  /*15e40*/  BSYNC B1 ;  /* 0x0000000000017941 */ /* 0x000fea0003800000 */
.L_x_10872:
        /* <DEDUP_REMOVED lines=10> */
.L_x_10868:
        /* <DEDUP_REMOVED lines=12> */
.L_x_10877:
[----:B------:R-:W-:-:S07]  /*15fb0*/  MOV R74, R0 ;  /* 0x00000000004a7202 */ /* 0x000fce0000000f00 */
.L_x_10878:
[----:B------:R-:W-:Y:S05]  /*15fc0*/  BSYNC B1 ;  /* 0x0000000000017941 */ /* 0x000fea0003800000 */
.L_x_10876:
        /* <DEDUP_REMOVED lines=16> */
.L_x_10882:
[----:B------:R-:W-:Y:S05]  /*160d0*/  BSYNC B2 ;  /* 0x0000000000027941 */ /* 0x000fea0003800000 */
.L_x_10881:
        /* <DEDUP_REMOVED lines=43> */
.L_x_10880:
[----:B------:R-:W-:Y:S05]  /*16390*/  BSYNC B1 ;  /* 0x0000000000017941 */ /* 0x000fea0003800000 */
.L_x_10879:
        /* <DEDUP_REMOVED lines=13> */
.L_x_10883:
        /* <DEDUP_REMOVED lines=12> */
.L_x_10886:
[----:B------:R-:W-:-:S07]  /*16530*/  IMAD.MOV.U32 R129, RZ, RZ, R0 ;  /* 0x000000ffff817224 */ /* 0x000fce00078e0000 */
.L_x_10887:
[----:B------:R-:W-:Y:S05]  /*16540*/  BSYNC B1 ;  /* 0x0000000000017941 */ /* 0x000fea0003800000 */
.L_x_10885:
        /* <DEDUP_REMOVED lines=16> */
.L_x_10891:
[----:B------:R-:W-:Y:S05]  /*16650*/  BSYNC B2 ;  /* 0x0000000000027941 */ /* 0x000fea0003800000 */
.L_x_10890:
        /* <DEDUP_REMOVED lines=43> */
.L_x_10889:
[----:B------:R-:W-:Y:S05]  /*16910*/  BSYNC B1 ;  /* 0x0000000000017941 */ /* 0x000fea0003800000 */
.L_x_10888:
        /* <DEDUP_REMOVED lines=9> */
.L_x_10884:
        /* <DEDUP_REMOVED lines=12> */
.L_x_10893:
[----:B------:R-:W-:-:S07]  /*16a70*/  MOV R148, R0 ;  /* 0x0000000000947202 */ /* 0x000fce0000000f00 */
.L_x_10894:
[----:B------:R-:W-:Y:S05]  /*16a80*/  BSYNC B1 ;  /* 0x0000000000017941 */ /* 0x000fea0003800000 */
.L_x_10892:
        /* <DEDUP_REMOVED lines=16> */
.L_x_10898:
[----:B------:R-:W-:Y:S05]  /*16b90*/  BSYNC B2 ;  /* 0x0000000000027941 */ /* 0x000fea0003800000 */
.L_x_10897:
        /* <DEDUP_REMOVED lines=43> */
.L_x_10896:
[----:B------:R-:W-:Y:S05]  /*16e50*/  BSYNC B1 ;  /* 0x0000000000017941 */ /* 0x000fea0003800000 */
.L_x_10895:
        /* <DEDUP_REMOVED lines=12> */
.L_x_10899:
        /* <DEDUP_REMOVED lines=12> */
.L_x_10902:
[----:B------:R-:W-:-:S07]  /*16fe0*/  IMAD.MOV.U32 R130, RZ, RZ, R0 ;  /* 0x000000ffff827224 */ /* 0x000fce00078e0000 */
.L_x_10903:
[----:B------:R-:W-:Y:S05]  /*16ff0*/  BSYNC B1 ;  /* 0x0000000000017941 */ /* 0x000fea0003800000 */
.L_x_10901:
        /* <DEDUP_REMOVED lines=16> */
.L_x_10907:
[----:B------:R-:W-:Y:S05]  /*17100*/  BSYNC B2 ;  /* 0x0000000000027941 */ /* 0x000fea0003800000 */
.L_x_10906:
        /* <DEDUP_REMOVED lines=43> */
.L_x_10905:
[----:B------:R-:W-:Y:S05]  /*173c0*/  BSYNC B1 ;  /* 0x0000000000017941 */ /* 0x000fea0003800000 */
.L_x_10904:
        /* <DEDUP_REMOVED lines=10> */
.L_x_10900:
[----:B------:R-:W-:Y:S01]  /*17470*/  FADD.FTZ R134, RZ, R56 ;  /* 0x00000038ff867221 */ /* 0x000fe20000010000 */
[----:B------:R-:W-:Y:S01]  /*17480*/  ISETP.NE.AND P0, PT, R142, RZ, PT ;  /* 0x000000ff8e00720c */ /* 0x000fe20003f05270 */
[----:B------:R-:W-:Y:S01]  /*17490*/  IMAD.WIDE.U32 R98, R139, 0x20, R98 ;  /* 0x000000208b627825 */ /* 0x000fe200078e0062 */
[----:B------:R-:W-:-:S03]  /*174a0*/  SEL R136, RZ, 0x1000000, P5 ;  /* 0x01000000ff887807 */ /* 0x000fc60002800000 */
[----:B------:R-:W-:Y:S01]  /*174b0*/  FADD.FTZ R133, R134, R57 ;  /* 0x0000003986857221 */ /* 0x000fe20000010000 */
[----:B------:R-:W-:Y:S01]  /*174c0*/  ISETP.NE.AND P5, PT, R147, RZ, PT ;  /* 0x000000ff9300720c */ /* 0x000fe20003fa5270 */
[----:B------:R-:W-:Y:S01]  /*174d0*/  IMAD.WIDE.U32 R100, R139, 0x8, R100 ;  /* 0x000000088b647825 */ /* 0x000fe200078e0064 */
[----:B------:R-:W-:-:S03]  /*174e0*/  SEL R135, RZ, 0x10000, P4 ;  /* 0x00010000ff877807 */ /* 0x000fc60002000000 */
[----:B------:R-:W-:Y:S01]  /*174f0*/  FADD.FTZ R134, R133, R58 ;  /* 0x0000003a85867221 */ /* 0x000fe20000010000 */
[----:B------:R-:W-:Y:S01]  /*17500*/  SEL R142, RZ, 0x100, P3 ;  /* 0x00000100ff8e7807 */ /* 0x000fe20001800000 */
[----:B------:R0:W-:Y:S01]  /*17510*/  STG.E.128 desc[UR4][R98.64], R32 ;  /* 0x0000002062007986 */ /* 0x0001e2000c101d04 */
[----:B------:R-:W-:Y:S01]  /*17520*/  ISETP.NE.AND P6, PT, R146, RZ, PT ;  /* 0x000000ff9200720c */ /* 0x000fe20003fc5270 */
[----:B------:R-:W-:Y:S01]  /*17530*/  FADD.FTZ R133, R134, R59 ;  /* 0x0000003b86857221 */ /* 0x000fe20000010000 */
[----:B------:R-:W-:Y:S01]  /*17540*/  ISETP.NE.AND P1, PT, R144, RZ, PT ;  /* 0x000000ff9000720c */ /* 0x000fe20003f25270 */
[----:B------:R0:W-:Y:S01]  /*17550*/  STG.E.128 desc[UR4][R98.64+0x10], R72 ;  /* 0x0000104862007986 */ /* 0x0001e2000c101d04 */
[----:B------:R-:W-:Y:S01]  /*17560*/  SEL R140, RZ, 0x1, P5 ;  /* 0x00000001ff8c7807 */ /* 0x000fe20002800000 */
[----:B------:R-:W-:Y:S01]  /*17570*/  FADD.FTZ R134, R133, R52 ;  /* 0x0000003485867221 */ /* 0x000fe20000010000 */
[----:B------:R-:W-:Y:S02]  /*17580*/  LOP3.LUT R142, R142, R136, R135, 0xfe, !PT ;  /* 0x000000888e8e7212 */ /* 0x000fe400078efe87 */
[----:B------:R-:W-:Y:S01]  /*17590*/  SEL R136, RZ, 0x1, P6 ;  /* 0x00000001ff887807 */ /* 0x000fe20003000000 */
[----:B------:R-:W-:Y:S01]  /*175a0*/  FADD.FTZ R133, R134, R53 ;  /* 0x0000003586857221 */ /* 0x000fe20000010000 */
[----:B------:R-:W-:Y:S01]  /*175b0*/  IMAD.WIDE.U32 R140, R140, 0x1000000, RZ ;  /* 0x010000008c8c7825 */ /* 0x000fe200078e00ff */
[----:B------:R-:W-:-:S03]  /*175c0*/  SEL R147, RZ, 0x1, P2 ;  /* 0x00000001ff937807 */ /* 0x000fc60001000000 */
        /* <DEDUP_REMOVED lines=20> */
[----:B------:R-:W-:Y:S02]  /*17710*/  SEL R134, RZ, 0x1, P1 ;  /* 0x00000001ff867807 */ /* 0x000fe40000800000 */
[----:B------:R-:W-:Y:S01]  /*17720*/  PLOP3.LUT P1, PT, PT, PT, UP0, 0x40, 0x0 ;  /* 0x000000000000781c */ /* 0x000fe20003f2e808 */
[----:B------:R-:W-:Y:S02]  /*17730*/  FADD.FTZ R138, R133, R38 ;  /* 0x00000026858a7221 */ /* 0x000fe40000010000 */
[----:B------:R-:W-:-:S04]  /*17740*/  IMAD.WIDE.U32 R134, R134, 0x100, RZ ;  /* 0x0000010086867825 */ /* 0x000fc800078e00ff */
[----:B------:R-:W-:Y:S01]  /*17750*/  FADD.FTZ R133, R138, R39 ;  /* 0x000000278a857221 */ /* 0x000fe20000010000 */
[----:B------:R-:W-:-:S03]  /*17760*/  LOP3.LUT R140, R134, R140, R136, 0xfe, !PT ;  /* 0x0000008c868c7212 */ /* 0x000fc600078efe88 */
[----:B------:R-:W-:Y:S01]  /*17770*/  FADD.FTZ R138, R133, R32 ;  /* 0x00000020858a7221 */ /* 0x000fe20000010000 */
[----:B------:R-:W-:Y:S02]  /*17780*/  LOP3.LUT R135, R135, R147, R137, 0xfe, !PT ;  /* 0x0000009387877212 */ /* 0x000fe400078efe89 */
[----:B------:R-:W-:Y:S01]  /*17790*/  LOP3.LUT R134, R140, R141, RZ, 0xfc, !PT ;  /* 0x0000008d8c867212 */ /* 0x000fe200078efcff */
[----:B------:R-:W-:-:S04]  /*177a0*/  FADD.FTZ R133, R138, R33 ;  /* 0x000000218a857221 */ /* 0x000fc80000010000 */
[----:B------:R0:W-:Y:S01]  /*177b0*/  STG.E.64 desc[UR4][R100.64], R134 ;  /* 0x0000008664007986 */ /* 0x0001e2000c101b04 */
[----:B------:R-:W-:-:S04]  /*177c0*/  FADD.FTZ R136, R133, R34 ;  /* 0x0000002285887221 */ /* 0x000fc80000010000 */
[----:B------:R-:W-:-:S04]  /*177d0*/  FADD.FTZ R133, R136, R35 ;  /* 0x0000002388857221 */ /* 0x000fc80000010000 */
[----:B------:R-:W-:-:S04]  /*177e0*/  FADD.FTZ R136, R133, R72 ;  /* 0x0000004885887221 */ /* 0x000fc80000010000 */
[----:B------:R-:W-:-:S04]  /*177f0*/  FADD.FTZ R133, R136, R73 ;  /* 0x0000004988857221 */ /* 0x000fc80000010000 */
[----:B------:R-:W-:Y:S01]  /*17800*/  FADD.FTZ R138, R133, R74 ;  /* 0x0000004a858a7221 */ /* 0x000fe20000010000 */
[----:B0-----:R-:W-:Y:S06]  /*17810*/  @P1 BRA `(.L_x_10908) ;  /* 0x0000000000501947 */ /* 0x001fec0003800000 */
        /* <DEDUP_REMOVED lines=20> */
.L_x_10908:
[----:B------:R-:W-:Y:S01]  /*17960*/  UMOV UR16, 0xffffffff ;  /* 0xffffffff00107882 */ /* 0x000fe20000000000 */
[----:B------:R-:W-:Y:S02]  /*17970*/  FADD.FTZ R138, R138, R75 ;  /* 0x0000004b8a8a7221 */ /* 0x000fe40000010000 */
[----:B------:R-:W-:Y:S05]  /*17980*/  BRA.DIV UR16, `(.L_x_10909) ;  /* 0x0000000e10947947 */ /* 0x000fea000b800000 */
[----:B0-----:R-:W0:Y:S02]  /*17990*/  SHFL.BFLY PT, R99, R138, 0x1, 0x1f ;  /* 0x0c201f008a637f89 */ /* 0x001e2400000e0000 */
        /* <DEDUP_REMOVED lines=84> */
.L_x_10922:
[C---:B------:R-:W-:Y:S01]  /*17ee0*/  FMUL.FTZ R98, R101.reuse, R101 ;  /* 0x0000006565627220 */ /* 0x040fe20000410000 */
[----:B------:R-:W-:Y:S01]  /*17ef0*/  PLOP3.LUT P1, PT, PT, PT, UP1, 0x40, 0x0 ;  /* 0x000000000000781c */ /* 0x000fe20003f2e818 */
[----:B01----:R-:W-:Y:S01]  /*17f00*/  FADD.FTZ R134, R134, R137 ;  /* 0x0000008986867221 */ /* 0x003fe20000010000 */
[----:B------:R-:W-:Y:S02]  /*17f10*/  PLOP3.LUT P2, PT, PT, PT, UP1, 0x40, 0x0 ;  /* 0x000000000000781c */ /* 0x000fe40003f4e818 */
[----:B------:R-:W-:Y:S01]  /*17f20*/  FSEL R98, R98, RZ, !P1 ;  /* 0x000000ff62627208 */ /* 0x000fe20004800000 */
[----:B------:R-:W-:Y:S01]  /*17f30*/  FFMA.FTZ R99, R134, R99, UR15 ;  /* 0x0000000f86637e23 */ /* 0x000fe20008010063 */
[----:B------:R-:W-:-:S03]  /*17f40*/  FSEL R100, R101, RZ, P2 ;  /* 0x000000ff65647208 */ /* 0x000fc60001000000 */
[----:B------:R-:W-:Y:S02]  /*17f50*/  FADD.FTZ R135, R99, R98 ;  /* 0x0000006263877221 */ /* 0x000fe40000010000 */
[C---:B------:R-:W-:Y:S01]  /*17f60*/  FADD.FTZ R98, -R100.reuse, R56 ;  /* 0x0000003864627221 */ /* 0x040fe20000010100 */
[C---:B------:R-:W-:Y:S01]  /*17f70*/  FADD.FTZ R99, -R100.reuse, R57 ;  /* 0x0000003964637221 */ /* 0x040fe20000010100 */
[C---:B------:R-:W-:Y:S01]  /*17f80*/  FADD.FTZ R133, -R100.reuse, R48 ;  /* 0x0000003064857221 */ /* 0x040fe20000010100 */
[----:B------:R-:W0:Y:S01]  /*17f90*/  @!P0 LDC.64 R56, c[0x0][0x250] ;  /* 0x00009400ff388b82 */ /* 0x000e220000000a00 */
[C---:B------:R-:W-:Y:S01]  /*17fa0*/  FADD.FTZ R134, -R100.reuse, R49 ;  /* 0x0000003164867221 */ /* 0x040fe20000010100 */
[C---:B------:R-:W-:Y:S01]  /*17fb0*/  FADD.FTZ R136, -R100.reuse, R40 ;  /* 0x0000002864887221 */ /* 0x040fe20000010100 */
[C---:B------:R-:W-:Y:S01]  /*17fc0*/  FADD.FTZ R40, -R100.reuse, R41 ;  /* 0x0000002964287221 */ /* 0x040fe20000010100 */
[C---:B------:R-:W-:Y:S01]  /*17fd0*/  FADD.FTZ R148, -R100.reuse, R32 ;  /* 0x0000002064947221 */ /* 0x040fe20000010100 */
[C---:B------:R-:W-:Y:S01]  /*17fe0*/  FADD.FTZ R144, -R100.reuse, R33 ;  /* 0x0000002164907221 */ /* 0x040fe20000010100 */
[----:B------:R-:W1:Y:S01]  /*17ff0*/  MUFU.RSQ R41, R135 ;  /* 0x0000008700297308 */ /* 0x000e620000001400 */
[C---:B------:R-:W-:Y:S01]  /*18000*/  FADD.FTZ R58, -R100.reuse, R58 ;  /* 0x0000003a643a7221 */ /* 0x040fe20000010100 */
        /* <DEDUP_REMOVED lines=14> */
[----:B------:R-:W-:Y:S01]  /*180f0*/  FADD.FTZ R47, -R100, R47 ;  /* 0x0000002f642f7221 */ /* 0x000fe20000010100 */
[C---:B-1----:R-:W-:Y:S01]  /*18100*/  FMUL.FTZ R152, R41.reuse, R58 ;  /* 0x0000003a29987220 */ /* 0x042fe20000410000 */
[----:B------:R-:W-:Y:S01]  /*18110*/  FMUL.FTZ R35, R41, R52 ;  /* 0x0000003429237220 */ /* 0x000fe20000410000 */
[----:B0-----:R-:W-:-:S04]  /*18120*/  @!P0 IMAD.WIDE R56, R3, 0x4, R56 ;  /* 0x0000000403388825 */ /* 0x001fc800078e0238 */
[C---:B------:R-:W-:Y:S01]  /*18130*/  FMUL.FTZ R58, R41.reuse, R53 ;  /* 0x00000035293a7220 */ /* 0x040fe20000410000 */
[C---:B------:R-:W-:Y:S01]  /*18140*/  FMUL.FTZ R154, R41.reuse, R54 ;  /* 0x00000036299a7220 */ /* 0x040fe20000410000 */
[C---:B------:R-:W-:Y:S01]  /*18150*/  FMUL.FTZ R137, R41.reuse, R55 ;  /* 0x0000003729897220 */ /* 0x040fe20000410000 */
[C---:B------:R-:W-:Y:S01]  /*18160*/  FMUL.FTZ R37, R41.reuse, R98 ;  /* 0x0000006229257220 */ /* 0x040fe20000410000 */
[C---:B------:R-:W-:Y:S01]  /*18170*/  FMUL.FTZ R53, R41.reuse, R44 ;  /* 0x0000002c29357220 */ /* 0x040fe20000410000 */
[C---:B------:R-:W-:Y:S01]  /*18180*/  FMUL.FTZ R98, R41.reuse, R99 ;  /* 0x0000006329627220 */ /* 0x040fe20000410000 */
[----:B------:R-:W-:Y:S01]  /*18190*/  FMUL.FTZ R44, R41, R34 ;  /* 0x00000022292c7220 */ /* 0x000fe20000410000 */
[----:B--2---:R-:W-:-:S04]  /*181a0*/  @!P0 IMAD.WIDE R48, R3, 0x4, R48 ;  /* 0x0000000403308825 */ /* 0x004fc800078e0230 */
[----:B------:R-:W-:Y:S01]  /*181b0*/  FMUL.FTZ R99, R41, R36 ;  /* 0x0000002429637220 */ /* 0x000fe20000410000 */
        /* <DEDUP_REMOVED lines=10> */
[----:B------:R-:W-:Y:S01]  /*18260*/  FFMA.FTZ R35, R154, R22, R7 ;  /* 0x000000169a237223 */ /* 0x000fe20000010007 */
[----:B------:R-:W-:Y:S01]  /*18270*/  FFMA.FTZ R36, R137, R107, R88 ;  /* 0x0000006b89247223 */ /* 0x000fe20000010058 */
[----:B------:R-:W-:Y:S01]  /*18280*/  FADD.FTZ R100, -R100, R75 ;  /* 0x0000004b64647221 */ /* 0x000fe20000010100 */
[----:B------:R0:W-:Y:S01]  /*18290*/  @!P0 STG.E desc[UR4][R56.64], R101 ;  /* 0x0000006538008986 */ /* 0x0001e2000c101904 */
[C---:B------:R-:W-:Y:S01]  /*182a0*/  FMUL.FTZ R52, R41.reuse, R50 ;  /* 0x0000003229347220 */ /* 0x040fe20000410000 */
[C---:B------:R-:W-:Y:S01]  /*182b0*/  FMUL.FTZ R39, R41.reuse, R51 ;  /* 0x0000003329277220 */ /* 0x040fe20000410000 */
[C---:B------:R-:W-:Y:S01]  /*182c0*/  FMUL.FTZ R133, R41.reuse, R133 ;  /* 0x0000008529857220 */ /* 0x040fe20000410000 */
[C---:B------:R-:W-:Y:S01]  /*182d0*/  FMUL.FTZ R134, R41.reuse, R134 ;  /* 0x0000008629867220 */ /* 0x040fe20000410000 */
[C---:B------:R-:W-:Y:S01]  /*182e0*/  FMUL.FTZ R46, R41.reuse, R46 ;  /* 0x0000002e292e7220 */ /* 0x040fe20000410000 */
[----:B------:R-:W-:Y:S01]  /*182f0*/  FMUL.FTZ R75, R41, R47 ;  /* 0x0000002f294b7220 */ /* 0x000fe20000410000 */
[----:B---3--:R-:W-:-:S04]  /*18300*/  IMAD.WIDE.U32 R50, R143, 0x10, R32 ;  /* 0x000000108f327825 */ /* 0x008fc800078e0020 */
[C---:B------:R-:W-:Y:S01]  /*18310*/  FMUL.FTZ R54, R41.reuse, R45 ;  /* 0x0000002d29367220 */ /* 0x040fe20000410000 */
[C---:B------:R-:W-:Y:S01]  /*18320*/  FMUL.FTZ R43, R41.reuse, R136 ;  /* 0x00000088292b7220 */ /* 0x040fe20000410000 */
[----:B------:R1:W-:Y:S01]  /*18330*/  @!P0 STG.E desc[UR4][R48.64], R41 ;  /* 0x0000002930008986 */ /* 0x0003e2000c101904 */
[----:B------:R-:W-:Y:S01]  /*18340*/  FMUL.FTZ R59, R41, R59 ;  /* 0x0000003b293b7220 */ /* 0x000fe20000410000 */
[----:B0-----:R-:W-:-:S04]  /*18350*/  IMAD.WIDE.U32 R56, R145, 0x10, R32 ;  /* 0x0000001091387825 */ /* 0x001fc800078e0020 */
        /* <DEDUP_REMOVED lines=17> */
[----:B-1----:R-:W-:Y:S01]  /*18470*/  FFMA.FTZ R49, R39, R111, R90 ;  /* 0x0000006f27317223 */ /* 0x002fe2000001005a */
        /* <DEDUP_REMOVED lines=24> */
[----:B------:R-:W-:Y:S01]  /*18600*/  F2FP.BF16.F32.PACK_AB R38, R53, R38 ;  /* 0x000000263526723e */ /* 0x000fe200000010ff */
[----:B------:R-:W-:Y:S01]  /*18610*/  FFMA.FTZ R53, R140, R118, R95 ;  /* 0x000000768c357223 */ /* 0x000fe2000001005f */
[----:B------:R-:W-:Y:S01]  /*18620*/  FFMA.FTZ R52, R135, R121, R104 ;  /* 0x0000007987347223 */ /* 0x000fe20000010068 */
[----:B------:R-:W-:Y:S01]  /*18630*/  FFMA.FTZ R137, R58, R110, R87 ;  /* 0x0000006e3a897223 */ /* 0x000fe20000010057 */
[----:B------:R-:W-:Y:S01]  /*18640*/  LEA R54, P0, R131, UR12, 0x4 ;  /* 0x0000000c83367c11 */ /* 0x000fe2000f8020ff */
        /* <DEDUP_REMOVED lines=9> */
[----:B------:R-:W-:-:S02]  /*186e0*/  LEA R52, P1, R139, UR12, 0x4 ;  /* 0x0000000c8b347c11 */ /* 0x000fc4000f8220ff */
[----:B------:R-:W-:Y:S02]  /*186f0*/  F2FP.BF16.F32.PACK_AB R34, R137, R34 ;  /* 0x000000228922723e */ /* 0x000fe400000010ff */
[----:B------:R-:W-:Y:S02]  /*18700*/  LEA.HI.X R55, R131, UR13, RZ, 0x4, P0 ;  /* 0x0000000d83377c11 */ /* 0x000fe400080f24ff */
[----:B------:R-:W-:Y:S02]  /*18710*/  F2FP.BF16.F32.PACK_AB R44, R44, R53 ;  /* 0x000000352c2c723e */ /* 0x000fe400000010ff */
[----:B------:R-:W-:Y:S01]  /*18720*/  F2FP.BF16.F32.PACK_AB R46, R59, R46 ;  /* 0x0000002e3b2e723e */ /* 0x000fe200000010ff */
[----:B------:R1:W-:Y:S01]  /*18730*/  STG.E.128 desc[UR4][R54.64], R32 ;  /* 0x0000002036007986 */ /* 0x0003e2000c101d04 */
[----:B------:R-:W-:Y:S01]  /*18740*/  F2FP.BF16.F32.PACK_AB R45, R58, R45 ;  /* 0x0000002d3a2d723e */ /* 0x000fe200000010ff */
[----:B0-----:R-:W-:Y:S01]  /*18750*/  IMAD R3, R48, 0x4, R3 ;  /* 0x0000000430037824 */ /* 0x001fe200078e0203 */
[----:B------:R-:W-:Y:S01]  /*18760*/  LEA.HI.X R53, R139, UR13, RZ, 0x4, P1 ;  /* 0x0000000d8b357c11 */ /* 0x000fe200088f24ff */
[----:B------:R1:W-:Y:S03]  /*18770*/  STG.E.128 desc[UR4][R50.64], R36 ;  /* 0x0000002432007986 */ /* 0x0003e6000c101d04 */
[----:B------:R-:W-:Y:S01]  /*18780*/  ISETP.GE.AND P0, PT, R3, R49, PT ;  /* 0x000000310300720c */ /* 0x000fe20003f06270 */
[----:B------:R1:W-:Y:S04]  /*18790*/  STG.E.128 desc[UR4][R56.64], R40 ;  /* 0x0000002838007986 */ /* 0x0003e8000c101d04 */
[----:B------:R1:W-:Y:S08]  /*187a0*/  STG.E.128 desc[UR4][R52.64], R44 ;  /* 0x0000002c34007986 */ /* 0x0003f0000c101d04 */
[----:B------:R-:W-:Y:S05]  /*187b0*/  @!P0 BRA `(.L_x_10910) ;  /* 0xfffffe84009c8947 */ /* 0x000fea000383ffff */
[----:B------:R-:W-:Y:S05]  /*187c0*/  BSYNC B0 ;  /* 0x0000000000007941 */ /* 0x000fea0003800000 */
.L_x_10392:
[----:B------:R-:W-:Y:S05]  /*187d0*/  EXIT ;  /* 0x000000000000794d */ /* 0x000fea0003800000 */
.L_x_10909:
[----:B------:R-:W-:Y:S01]  /*187e0*/  HFMA2.MMA R147, -RZ, RZ, 0, 1.847743988037109375e-06 ;  /* 0x0000001fff937435 */ /* 0x000fe200000001ff */
[----:B------:R-:W-:Y:S01]  /*187f0*/  BSSY B1, `(.L_x_10911) ;  /* 0x0000007000017945 */ /* 0x000fe20003800000 */
[----:B------:R-:W-:Y:S01]  /*18800*/  MOV R141, R138 ;  /* 0x0000008a008d7202 */ /* 0x000fe20000000f00 */
[----:B------:R-:W-:Y:S02]  /*18810*/  IMAD.MOV.U32 R140, RZ, RZ, 0x1 ;  /* 0x00000001ff8c7424 */ /* 0x000fe400078e00ff */
[----:B------:R-:W-:-:S07]  /*18820*/  IMAD.MOV.U32 R136, RZ, RZ, -0x1 ;  /* 0xffffffffff887424 */ /* 0x000fce00078e00ff */
[----:B0-----:R-:W-:Y:S05]  /*18830*/  WARPSYNC.COLLECTIVE R136, `(.L_x_10912) ;  /* 0x0000000088087348 */ /* 0x001fea0003c00000 */
[----:B------:R1:W2:Y:S02]  /*18840*/  SHFL.BFLY P1, R137, R141, R140, R147 ;  /* 0x0c00008c8d897389 */ /* 0x0002a40000020093 */
[----:B012---:R-:W-:Y:S01]  /*18850*/  ENDCOLLECTIVE ;  /* 0x000000000000791b */ /* 0x007fe20003800000 */
.L_x_10912:
[----:B------:R-:W-:Y:S05]  /*18860*/  BSYNC B1 ;  /* 0x0000000000017941 */ /* 0x000fea0003800000 */
.L_x_10911:
        /* <DEDUP_REMOVED lines=9> */
.L_x_10913:
[----:B------:R-:W-:Y:S02]  /*18900*/  IMAD.MOV.U32 R140, RZ, RZ, 0x4 ;  /* 0x00000004ff8c7424 */ /* 0x000fe400078e00ff */
[----:B------:R-:W-:-:S04]  /*18910*/  IMAD.MOV.U32 R99, RZ, RZ, R137 ;  /* 0x000000ffff637224 */ /* 0x000fc800078e0089 */
[----:B------:R-:W-:-:S05]  /*18920*/  FADD.FTZ R133, R100, R99 ;  /* 0x0000006364857221 */ /* 0x000fca0000010000 */
[----:B------:R-:W-:-:S07]  /*18930*/  MOV R141, R133 ;  /* 0x00000085008d7202 */ /* 0x000fce0000000f00 */
[----:B------:R-:W-:Y:S05]  /*18940*/  WARPSYNC.COLLECTIVE R136, `(.L_x_10914) ;  /* 0x0000000088087348 */ /* 0x000fea0003c00000 */
[----:B------:R0:W1:Y:S02]  /*18950*/  SHFL.BFLY P1, R137, R141, R140, R147 ;  /* 0x0c00008c8d897389 */ /* 0x0000640000020093 */
[----:B01----:R-:W-:Y:S01]  /*18960*/  ENDCOLLECTIVE ;  /* 0x000000000000791b */ /* 0x003fe20003800000 */
.L_x_10914:
[----:B------:R-:W-:Y:S01]  /*18970*/  HFMA2.MMA R140, -RZ, RZ, 0, 4.76837158203125e-07 ;  /* 0x00000008ff8c7435 */ /* 0x000fe200000001ff */
[----:B------:R-:W-:-:S05]  /*18980*/  MOV R98, R137 ;  /* 0x0000008900627202 */ /* 0x000fca0000000f00 */
[----:B------:R-:W-:-:S04]  /*18990*/  FADD.FTZ R134, R133, R98 ;  /* 0x0000006285867221 */ /* 0x000fc80000010000 */
[----:B------:R-:W-:-:S07]  /*189a0*/  IMAD.MOV.U32 R141, RZ, RZ, R134 ;  /* 0x000000ffff8d7224 */ /* 0x000fce00078e0086 */
[----:B------:R-:W-:Y:S05]  /*189b0*/  WARPSYNC.COLLECTIVE R136, `(.L_x_10915) ;  /* 0x0000000088087348 */ /* 0x000fea0003c00000 */
[----:B------:R0:W1:Y:S02]  /*189c0*/  SHFL.BFLY P1, R137, R141, R140, R147 ;  /* 0x0c00008c8d897389 */ /* 0x0000640000020093 */
[----:B01----:R-:W-:Y:S01]  /*189d0*/  ENDCOLLECTIVE ;  /* 0x000000000000791b */ /* 0x003fe20003800000 */
.L_x_10915:
        /* <DEDUP_REMOVED lines=8> */
.L_x_10916:
        /* <DEDUP_REMOVED lines=72> */
.L_x_10917:
[----:B------:R-:W-:Y:S02]  /*18ee0*/  IMAD.MOV.U32 R140, RZ, RZ, 0x2 ;  /* 0x00000002ff8c7424 */ /* 0x000fe400078e00ff */
[----:B------:R-:W-:-:S04]  /*18ef0*/  IMAD.MOV.U32 R133, RZ, RZ, R137 ;  /* 0x000000ffff857224 */ /* 0x000fc800078e0089 */
[----:B------:R-:W-:-:S05]  /*18f00*/  FADD.FTZ R133, R98, R133 ;  /* 0x0000008562857221 */ /* 0x000fca0000010000 */
[----:B------:R-:W-:-:S07]  /*18f10*/  MOV R141, R133 ;  /* 0x00000085008d7202 */ /* 0x000fce0000000f00 */
[----:B------:R-:W-:Y:S05]  /*18f20*/  WARPSYNC.COLLECTIVE R136, `(.L_x_10918) ;  /* 0x0000000088087348 */ /* 0x000fea0003c00000 */
[----:B------:R0:W1:Y:S02]  /*18f30*/  SHFL.BFLY P1, R137, R141, R140, R147 ;  /* 0x0c00008c8d897389 */ /* 0x0000640000020093 */
[----:B01----:R-:W-:Y:S01]  /*18f40*/  ENDCOLLECTIVE ;  /* 0x000000000000791b */ /* 0x003fe20003800000 */
.L_x_10918:
[----:B------:R-:W-:Y:S01]  /*18f50*/  HFMA2.MMA R140, -RZ, RZ, 0, 2.384185791015625e-07 ;  /* 0x00000004ff8c7435 */ /* 0x000fe200000001ff */
[----:B------:R-:W-:-:S05]  /*18f60*/  MOV R100, R137 ;  /* 0x0000008900647202 */ /* 0x000fca0000000f00 */
[----:B------:R-:W-:-:S04]  /*18f70*/  FADD.FTZ R100, R133, R100 ;  /* 0x0000006485647221 */ /* 0x000fc80000010000 */
[----:B------:R-:W-:-:S07]  /*18f80*/  IMAD.MOV.U32 R141, RZ, RZ, R100 ;  /* 0x000000ffff8d7224 */ /* 0x000fce00078e0064 */
[----:B------:R-:W-:Y:S05]  /*18f90*/  WARPSYNC.COLLECTIVE R136, `(.L_x_10919) ;  /* 0x0000000088087348 */ /* 0x000fea0003c00000 */
[----:B------:R0:W1:Y:S02]  /*18fa0*/  SHFL.BFLY P1, R137, R141, R140, R147 ;  /* 0x0c00008c8d897389 */ /* 0x0000640000020093 */
[----:B01----:R-:W-:Y:S01]  /*18fb0*/  ENDCOLLECTIVE ;  /* 0x000000000000791b */ /* 0x003fe20003800000 */
.L_x_10919:
[----:B------:R-:W-:Y:S02]  /*18fc0*/  IMAD.MOV.U32 R140, RZ, RZ, 0x8 ;  /* 0x00000008ff8c7424 */ /* 0x000fe400078e00ff */
[----:B------:R-:W-:-:S04]  /*18fd0*/  IMAD.MOV.U32 R135, RZ, RZ, R137 ;  /* 0x000000ffff877224 */ /* 0x000fc800078e0089 */
[----:B------:R-:W-:-:S05]  /*18fe0*/  FADD.FTZ R135, R100, R135 ;  /* 0x0000008764877221 */ /* 0x000fca0000010000 */
[----:B------:R-:W-:-:S07]  /*18ff0*/  MOV R141, R135 ;  /* 0x00000087008d7202 */ /* 0x000fce0000000f00 */
[----:B------:R-:W-:Y:S05]  /*19000*/  WARPSYNC.COLLECTIVE R136, `(.L_x_10920) ;  /* 0x0000000088087348 */ /* 0x000fea0003c00000 */
[----:B------:R0:W1:Y:S02]  /*19010*/  SHFL.BFLY P1, R137, R141, R140, R147 ;  /* 0x0c00008c8d897389 */ /* 0x0000640000020093 */
[----:B01----:R-:W-:Y:S01]  /*19020*/  ENDCOLLECTIVE ;  /* 0x000000000000791b */ /* 0x003fe20003800000 */
.L_x_10920:
[----:B------:R-:W-:Y:S01]  /*19030*/  HFMA2.MMA R140, -RZ, RZ, 0, 9.5367431640625e-07 ;  /* 0x00000010ff8c7435 */ /* 0x000fe200000001ff */
[----:B------:R-:W-:-:S05]  /*19040*/  MOV R134, R137 ;  /* 0x0000008900867202 */ /* 0x000fca0000000f00 */
[----:B------:R-:W-:-:S04]  /*19050*/  FADD.FTZ R134, R135, R134 ;  /* 0x0000008687867221 */ /* 0x000fc80000010000 */
[----:B------:R-:W-:-:S07]  /*19060*/  IMAD.MOV.U32 R141, RZ, RZ, R134 ;  /* 0x000000ffff8d7224 */ /* 0x000fce00078e0086 */
[----:B------:R-:W-:Y:S05]  /*19070*/  WARPSYNC.COLLECTIVE R136, `(.L_x_10921) ;  /* 0x0000000088087348 */ /* 0x000fea0003c00000 */
[----:B------:R0:W1:Y:S02]  /*19080*/  SHFL.BFLY P1, R137, R141, R140, R147 ;  /* 0x0c00008c8d897389 */ /* 0x0000640000020093 */
[----:B01----:R-:W-:Y:S01]  /*19090*/  ENDCOLLECTIVE ;  /* 0x000000000000791b */ /* 0x003fe20003800000 */
.L_x_10921:
[----:B------:R-:W-:Y:S05]  /*190a0*/  BRA `(.L_x_10922) ;  /* 0xffffffec008c7947 */ /* 0x000fea000383ffff */
.L_x_10923:
        /* <DEDUP_REMOVED lines=13> */
.L_x_27181:


//--------------------- .text._ZN10layer_norm31ln_parallel_residual_fwd_kernelINS_13Kernel_traitsIf13__nv_bfloat16fS2_fjLj1024ELj1ELj4ELj1ELj16ENS_18Kernel_traits_baseILj1024EfS2_fS2_fjLj128EEEEELb0ELb0ELb0EEEvNS_9FwdParamsE --------------------------
	.section	.text._ZN10layer_norm31ln_parallel_residual_fwd_kernelINS_13Kernel_traitsIf13__nv_bfloat16fS2_fjLj1024ELj1ELj4ELj1ELj16ENS_18Kernel_traits_baseILj1024EfS2_fS2_fjLj128EEEEELb0ELb0ELb0EEEvNS_9FwdParamsE,"ax",@progbits
	.align	128
        .global         _ZN10layer_norm31ln_parallel_residual_fwd_kernelINS_13Kernel_traitsIf13__nv_bfloat16fS2_fjLj1024ELj1ELj4ELj1ELj16ENS_18Kernel_traits_baseILj1024EfS2_fS2_fjLj128EEEEELb0ELb0ELb0EEEvNS_9FwdParamsE
        .type           _ZN10layer_norm31ln_parallel_residual_fwd_kernelINS_13Kernel_traitsIf13__nv_bfloat16fS2_fjLj1024ELj1ELj4ELj1ELj16ENS_18Kernel_traits_baseILj1024EfS2_fS2_fjLj128EEEEELb0ELb0ELb0EEEvNS_9FwdParamsE,@function
        .size           _ZN10layer_norm31ln_parallel_residual_fwd_kernelINS_13Kernel_traitsIf13__nv_bfloat16fS2_fjLj1024ELj1ELj4ELj1ELj16ENS_18Kernel_traits_baseILj1024EfS2_fS2_fjLj128EEEEELb0ELb0ELb0EEEvNS_9FwdParamsE,(.L_x_27182 - _ZN10layer_norm31ln_parallel_residual_fwd_kernelINS_13Kernel_traitsIf13__nv_bfloat16fS2_fjLj1024ELj1ELj4ELj1ELj16ENS_18Kernel_traits_baseILj1024EfS2_fS2_fjLj128EEEEELb0ELb0ELb0EEEvNS_9FwdParamsE)
        .other          _ZN10layer_norm31ln_parallel_residual_fwd_kernelINS_13Kernel_traitsIf13__nv_bfloat16fS2_fjLj1024ELj1ELj4ELj1ELj16ENS_18Kernel_traits_baseILj1024EfS2_fS2_fjLj128EEEEELb0ELb0ELb0EEEvNS_9FwdParamsE,@"STO_CUDA_ENTRY STV_DEFAULT"
_ZN10layer_norm31ln_parallel_residual_fwd_kernelINS_13Kernel_traitsIf13__nv_bfloat16fS2_fjLj1024ELj1ELj4ELj1ELj16ENS_18Kernel_traits_baseILj1024EfS2_fS2_fjLj128EEEEELb0ELb0ELb0EEEvNS_9FwdParamsE:
.text._ZN10layer_norm31ln_parallel_residual_fwd_kernelINS_13Kernel_traitsIf13__nv_bfloat16fS2_fjLj1024ELj1ELj4ELj1ELj16ENS_18Kernel_traits_baseILj1024EfS2_fS2_fjLj128EEEEELb0ELb0ELb0EEEvNS_9FwdParamsE:
        /* <DEDUP_REMOVED lines=14> */
[----:B------:R-:W-:-:S02]  /*00e0*/  P2R R3, PR, RZ, 0x40 ;  /* 0x00000040ff037803 */ /* 0x000fc40000000000 */
[----:B------:R-:W-:Y:S02]  /*00f0*/  LOP3.LUT R3, R4, 0x1f, RZ, 0xc0, !PT ;  /* 0x0000001f04037812 */ /* 0x000fe400078ec0ff */
        /* <DEDUP_REMOVED lines=39> */
.L_x_10925:
[----:B------:R-:W-:Y:S05]  /*0370*/  BSYNC B0 ;  /* 0x0000000000007941 */ /* 0x000fea0003800000 */
.L_x_10924:
[----:B------:R-:W-:Y:S04]  /*0380*/  BSSY B0, `(.L_x_10926) ;  /* 0x0000024000007945 */ /* 0x000fe80003800000 */
[----:B------:R-:W-:Y:S05]  /*0390*/  @!P6 BRA `(.L_x_10927) ;  /* 0x000000000088e947 */ /* 0x000fea0003800000 */
[----:B------:R-:W-:Y:S01]  /*03a0*/  ULDC.64 UR6, c[0x0][0x2c8] ;  /* 0x0000b20000067ab9 */ /* 0x000fe20000000a00 */
[----:B------:R-:W1:Y:S01]  /*03b0*/  LDC.64 R52, c[0x0][0x260] ;  /* 0x00009800ff347b82 */ /* 0x000e620000000a00 */
[----:B------:R-:W-:Y:S01]  /*03c0*/  ISETP.NE.U32.AND P2, PT, RZ, UR6, PT ;  /* 0x00000006ff007c0c */ /* 0x000fe2000bf45070 */
[----:B------:R-:W-:Y:S01]  /*03d0*/  ULDC.64 UR8, c[0x0][0x2d0] ;  /* 0x0000b40000087ab9 */ /* 0x000fe20000000a00 */
[----:B------:R-:W-:Y:S02]  /*03e0*/  SHF.L.U32 R72, R109, 0x5, RZ ;  /* 0x000000056d487819 */ /* 0x000fe400000006ff */
[----:B0-----:R-:W-:Y:S02]  /*03f0*/  CS2R R38, SRZ ;  /* 0x0000000000267805 */ /* 0x001fe4000001ff00 */
        /* <DEDUP_REMOVED lines=14> */
[C---:B-1----:R-:W-:Y:S01]  /*04e0*/  IMAD.WIDE.U32 R74, R109.reuse, 0x20, R52 ;  /* 0x000000206d4a7825 */ /* 0x042fe200078e0034 */
        /* <DEDUP_REMOVED lines=13> */
.L_x_10927:
[----:B------:R-:W-:Y:S05]  /*05c0*/  BSYNC B0 ;  /* 0x0000000000007941 */ /* 0x000fea0003800000 */
.L_x_10926:
[----:B------:R-:W-:Y:S04]  /*05d0*/  BSSY B0, `(.L_x_10928) ;  /* 0x0000024000007945 */ /* 0x000fe80003800000 */
[----:B------:R-:W-:Y:S05]  /*05e0*/  @!P5 BRA `(.L_x_10929) ;  /* 0x000000000088d947 */ /* 0x000fea0003800000 */
[----:B------:R-:W-:Y:S01]  /*05f0*/  ULDC.64 UR6, c[0x0][0x2c8] ;  /* 0x0000b20000067ab9 */ /* 0x000fe20000000a00 */
[----:B------:R-:W2:Y:S01]  /*0600*/  LDC.64 R84, c[0x0][0x260] ;  /* 0x00009800ff547b82 */ /* 0x000ea20000000a00 */
[----:B------:R-:W-:Y:S01]  /*0610*/  ISETP.NE.U32.AND P2, PT, RZ, UR6, PT ;  /* 0x00000006ff007c0c */ /* 0x000fe2000bf45070 */
[----:B------:R-:W-:Y:S01]  /*0620*/  ULDC.64 UR8, c[0x0][0x2d0] ;  /* 0x0000b40000087ab9 */ /* 0x000fe20000000a00 */
[----:B------:R-:W-:Y:S02]  /*0630*/  SHF.L.U32 R104, R109, 0x5, RZ ;  /* 0x000000056d687819 */ /* 0x000fe400000006ff */
[----:B-1----:R-:W-:Y:S02]  /*0640*/  CS2R R70, SRZ ;  /* 0x0000000000467805 */ /* 0x002fe4000001ff00 */
        /* <DEDUP_REMOVED lines=14> */
[C---:B--2---:R-:W-:Y:S01]  /*0730*/  IMAD.WIDE.U32 R106, R109.reuse, 0x20, R84 ;  /* 0x000000206d6a7825 */ /* 0x044fe200078e0054 */
        /* <DEDUP_REMOVED lines=13> */
.L_x_10929:
[----:B------:R-:W-:Y:S05]  /*0810*/  BSYNC B0 ;  /* 0x0000000000007941 */ /* 0x000fea0003800000 */
.L_x_10928:
[----:B------:R-:W-:Y:S04]  /*0820*/  BSSY B0, `(.L_x_10930) ;  /* 0x0000023000007945 */ /* 0x000fe80003800000 */
[----:B------:R-:W-:Y:S05]  /*0830*/  @!P1 BRA `(.L_x_10931) ;  /* 0x0000000000849947 */ /* 0x000fea0003800000 */
[----:B------:R-:W-:Y:S01]  /*0840*/  ULDC.64 UR6, c[0x0][0x2c8] ;  /* 0x0000b20000067ab9 */ /* 0x000fe20000000a00 */
[----:B------:R-:W3:Y:S01]  /*0850*/  LDC.64 R132, c[0x0][0x260] ;  /* 0x00009800ff847b82 */ /* 0x000ee20000000a00 */
[----:B------:R-:W-:Y:S01]  /*0860*/  ISETP.NE.U32.AND P2, PT, RZ, UR6, PT ;  /* 0x00000006ff007c0c */ /* 0x000fe2000bf45070 */
[----:B------:R-:W-:Y:S01]  /*0870*/  ULDC.64 UR8, c[0x0][0x2d0] ;  /* 0x0000b40000087ab9 */ /* 0x000fe20000000a00 */
[----:B------:R-:W-:Y:S02]  /*0880*/  SHF.L.U32 R138, R109, 0x5, RZ ;  /* 0x000000056d8a7819 */ /* 0x000fe400000006ff */
[----:B--2---:R-:W-:Y:S02]  /*0890*/  CS2R R102, SRZ ;  /* 0x0000000000667805 */ /* 0x004fe4000001ff00 */
[----:B------:R-:W-:Y:S02]  /*08a0*/  ISETP.NE.AND.EX P2, PT, RZ, UR7, PT, P2 ;  /* 0x00000007ff007c0c */ /* 0x000fe4000bf45320 */
[----:B------:R-:W-:-:S02]  /*08b0*/  CS2R R100, SRZ ;  /* 0x0000000000647805 */ /* 0x000fc4000001ff00 */
[----:B------:R-:W-:Y:S02]  /*08c0*/  ISETP.NE.U32.AND P3, PT, RZ, UR8, PT ;  /* 0x00000008ff007c0c */ /* 0x000fe4000bf65070 */
[----:B------:R-:W-:Y:S02]  /*08d0*/  CS2R R106, SRZ ;  /* 0x00000000006a7805 */ /* 0x000fe4000001ff00 */
[----:B------:R-:W-:Y:S02]  /*08e0*/  SHF.R.U32.HI R0, RZ, 0x1b, R109 ;  /* 0x0000001bff007819 */ /* 0x000fe4000001166d */
[----:B------:R-:W-:Y:S02]  /*08f0*/  CS2R R104, SRZ ;  /* 0x0000000000687805 */ /* 0x000fe4000001ff00 */
[----:B------:R-:W-:Y:S02]  /*0900*/  ISETP.NE.AND.EX P3, PT, RZ, UR9, PT, P3 ;  /* 0x00000009ff007c0c */ /* 0x000fe4000bf65330 */
[----:B------:R-:W-:-:S02]  /*0910*/  CS2R R110, SRZ ;  /* 0x00000000006e7805 */ /* 0x000fc4000001ff00 */
[----:B------:R-:W-:Y:S02]  /*0920*/  CS2R R114, SRZ ;  /* 0x0000000000727805 */ /* 0x000fe4000001ff00 */
[----:B------:R-:W-:Y:S02]  /*0930*/  CS2R R112, SRZ ;  /* 0x0000000000707805 */ /* 0x000fe4000001ff00 */
[----:B------:R-:W-:-:S04]  /*0940*/  @P2 LEA R134, P4, R109, UR6, 0x5 ;  /* 0x000000066d862c11 */ /* 0x000fc8000f8828ff */
[C---:B------:R-:W-:Y:S01]  /*0950*/  @P2 LEA.HI.X R135, R109.reuse, UR7, RZ, 0x5, P4 ;  /* 0x000000076d872c11 */ /* 0x040fe2000a0f2cff */
[----:B------:R-:W-:Y:S01]  /*0960*/  ULDC.64 UR6, c[0x0][0x268] ;  /* 0x00009a0000067ab9 */ /* 0x000fe20000000a00 */
[----:B---3--:R-:W-:Y:S01]  /*0970*/  IMAD.WIDE.U32 R132, R109, 0x20, R132 ;  /* 0x000000206d847825 */ /* 0x008fe200078e0084 */
[----:B------:R-:W-:Y:S02]  /*0980*/  IADD3 R136, P4, R138, UR6, RZ ;  /* 0x000000068a887c10 */ /* 0x000fe4000ff9e0ff */
[----:B------:R-:W-:Y:S01]  /*0990*/  CS2R R108, SRZ ;  /* 0x00000000006c7805 */ /* 0x000fe2000001ff00 */
[----:B------:R3:W5:Y:S01]  /*09a0*/  @P2 LDG.E.128 R100, desc[UR4][R134.64] ;  /* 0x0000000486642981 */ /* 0x000762000c1e1d00 */
        /* <DEDUP_REMOVED lines=10> */
.L_x_10931:
[----:B------:R-:W-:Y:S05]  /*0a50*/  BSYNC B0 ;  /* 0x0000000000007941 */ /* 0x000fea0003800000 */
.L_x_10930:
[----:B------:R-:W-:Y:S02]  /*0a60*/  ULDC UR6, c[0x0][0x214] ;  /* 0x0000850000067ab9 */ /* 0x000fe40000000800 */
[----:B------:R-:W-:-:S13]  /*0a70*/  ISETP.GE.AND P2, PT, R176, UR6, PT ;  /* 0x00000006b0007c0c */ /* 0x000fda000bf46270 */
[----:B------:R-:W-:Y:S05]  /*0a80*/  @P2 EXIT ;  /* 0x000000000000294d */ /* 0x000fea0003800000 */
[----:B------:R-:W-:Y:S01]  /*0a90*/  ULDC.U8 UR6, c[0x0][0x2a0] ;  /* 0x0000a80000067ab9 */ /* 0x000fe20000000000 */
[----:B------:R-:W-:Y:S01]  /*0aa0*/  ULDC UR13, c[0x0][0x218] ;  /* 0x00008600000d7ab9 */ /* 0x000fe20000000800 */
[----:B------:R-:W-:Y:S01]  /*0ab0*/  ISETP.NE.AND P2, PT, RZ, UR6, PT ;  /* 0x00000006ff007c0c */ /* 0x000fe2000bf45270 */
[----:B------:R-:W-:Y:S01]  /*0ac0*/  ULDC UR12, c[0x0][0x2d8] ;  /* 0x0000b600000c7ab9 */ /* 0x000fe20000000800 */
[----:B------:R-:W-:Y:S01]  /*0ad0*/  ULDC.64 UR6, c[0x0][0x228] ;  /* 0x00008a0000067ab9 */ /* 0x000fe20000000a00 */
[----:B------:R-:W-:Y:S01]  /*0ae0*/  ULDC.64 UR8, c[0x0][0x230] ;  /* 0x00008c0000087ab9 */ /* 0x000fe20000000a00 */
[----:B------:R-:W-:Y:S01]  /*0af0*/  P2R R187, PR, RZ, 0x4 ;  /* 0x00000004ffbb7803 */ /* 0x000fe20000000000 */
[----:B------:R-:W-:-:S08]  /*0b00*/  ULDC.64 UR10, c[0x0][0x238] ;  /* 0x00008e00000a7ab9 */ /* 0x000fd00000000a00 */
.L_x_11013:
        /* <DEDUP_REMOVED lines=14> */
[----:B---3--:R3:W5:Y:S01]  /*0bf0*/  @P3 LDG.E.128 R132, desc[UR4][R178.64] ;  /* 0x00000004b2843981 */ /* 0x008762000c1e1d00 */
[----:B------:R-:W-:-:S03]  /*0c00*/  ISETP.NE.AND.EX P2, PT, RZ, UR9, PT, P2 ;  /* 0x00000009ff007c0c */ /* 0x000fc6000bf45320 */
[----:B------:R-:W4:Y:S10]  /*0c10*/  LDG.E.128 R172, desc[UR4][R172.64] ;  /* 0x00000004acac7981 */ /* 0x000f34000c1e1d00 */
[----:B------:R-:W-:-:S04]  /*0c20*/  @P2 LEA R146, P4, R177, UR8, 0x5 ;  /* 0x00000008b1922c11 */ /* 0x000fc8000f8828ff */
[----:B------:R-:W-:-:S05]  /*0c30*/  @P2 LEA.HI.X R147, R177, UR9, RZ, 0x5, P4 ;  /* 0x00000009b1932c11 */ /* 0x000fca000a0f2cff */
[----:B------:R3:W5:Y:S04]  /*0c40*/  @P2 LDG.E.128 R136, desc[UR4][R146.64] ;  /* 0x0000000492882981 */ /* 0x000768000c1e1d00 */
[----:B------:R3:W5:Y:S01]  /*0c50*/  @P2 LDG.E.128 R140, desc[UR4][R146.64+0x10] ;  /* 0x00001004928c2981 */ /* 0x000762000c1e1d00 */
[----:B------:R-:W-:-:S04]  /*0c60*/  ISETP.NE.U32.AND P3, PT, RZ, UR6, PT ;  /* 0x00000006ff007c0c */ /* 0x000fc8000bf65070 */
[----:B------:R-:W-:Y:S02]  /*0c70*/  ISETP.NE.AND.EX P3, PT, RZ, UR7, PT, P3 ;  /* 0x00000007ff007c0c */ /* 0x000fe4000bf65330 */
[C---:B----4-:R-:W-:Y:S02]  /*0c80*/  PRMT R145, R172.reuse, 0x7632, R145 ;  /* 0x00007632ac917816 */ /* 0x050fe40000000091 */
[----:B------:R-:W-:-:S09]  /*0c90*/  SHF.L.U32 R144, R172, 0x10, RZ ;  /* 0x00000010ac907819 */ /* 0x000fd200000006ff */
[----:B---3--:R-:W-:Y:S05]  /*0ca0*/  @P3 BRA `(.L_x_10934) ;  /* 0x00000000000c3947 */ /* 0x008fea0003800000 */
[----:B------:R-:W-:Y:S05]  /*0cb0*/  @!P2 BRA `(.L_x_10935) ;  /* 0x000000000014a947 */ /* 0x000fea0003800000 */
[----:B-----5:R-:W-:Y:S01]  /*0cc0*/  FADD.FTZ R144, R136, R144 ;  /* 0x0000009088907221 */ /* 0x020fe20000010000 */
[----:B------:R-:W-:Y:S06]  /*0cd0*/  BRA `(.L_x_10935) ;  /* 0x00000000000c7947 */ /* 0x000fec0003800000 */
.L_x_10934:
[----:B-----5:R-:W-:-:S05]  /*0ce0*/  SHF.L.U32 R147, R132, 0x10, RZ ;  /* 0x0000001084937819 */ /* 0x020fca00000006ff */
[----:B------:R-:W-:-:S04]  /*0cf0*/  FADD.FTZ R144, R147, R144 ;  /* 0x0000009093907221 */ /* 0x000fc80000010000 */
[----:B------:R-:W-:-:S07]  /*0d00*/  @P2 FADD.FTZ R144, R136, R144 ;  /* 0x0000009088902221 */ /* 0x000fce0000010000 */
.L_x_10935:
[----:B------:R-:W-:Y:S01]  /*0d10*/  SHF.L.U32 R145, R145, 0x10, RZ ;  /* 0x0000001091917819 */ /* 0x000fe200000006ff */
[----:B------:R-:W-:Y:S06]  /*0d20*/  @P3 BRA `(.L_x_10936) ;  /* 0x00000000000c3947 */ /* 0x000fec0003800000 */
[----:B------:R-:W-:Y:S05]  /*0d30*/  @!P2 BRA `(.L_x_10937) ;  /* 0x000000000018a947 */ /* 0x000fea0003800000 */
[----:B-----5:R-:W-:Y:S01]  /*0d40*/  FADD.FTZ R145, R137, R145 ;  /* 0x0000009189917221 */ /* 0x020fe20000010000 */
[----:B------:R-:W-:Y:S06]  /*0d50*/  BRA `(.L_x_10937) ;  /* 0x0000000000107947 */ /* 0x000fec0003800000 */
.L_x_10936:
[----:B-----5:R-:W-:-:S04]  /*0d60*/  PRMT R0, R132, 0x7632, R0 ;  /* 0x0000763284007816 */ /* 0x020fc80000000000 */
[----:B------:R-:W-:-:S05]  /*0d70*/  SHF.L.U32 R0, R0, 0x10, RZ ;  /* 0x0000001000007819 */ /* 0x000fca00000006ff */
[----:B------:R-:W-:-:S04]  /*0d80*/  FADD.FTZ R145, R0, R145 ;  /* 0x0000009100917221 */ /* 0x000fc80000010000 */
[----:B------:R-:W-:-:S07]  /*0d90*/  @P2 FADD.FTZ R145, R137, R145 ;  /* 0x0000009189912221 */ /* 0x000fce0000010000 */
.L_x_10937:
[C---:B------:R-:W-:Y:S02]  /*0da0*/  PRMT R147, R173.reuse, 0x7632, R147 ;  /* 0x00007632ad937816 */ /* 0x040fe40000000093 */
[----:B------:R-:W-:Y:S01]  /*0db0*/  SHF.L.U32 R146, R173, 0x10, RZ ;  /* 0x00000010ad927819 */ /* 0x000fe200000006ff */
[----:B------:R-:W-:Y:S06]  /*0dc0*/  @P3 BRA `(.L_x_10938) ;  /* 0x00000000000c3947 */ /* 0x000fec0003800000 */
[----:B------:R-:W-:Y:S05]  /*0dd0*/  @!P2 BRA `(.L_x_10939) ;  /* 0x000000000014a947 */ /* 0x000fea0003800000 */
[----:B-----5:R-:W-:Y:S01]  /*0de0*/  FADD.FTZ R146, R138, R146 ;  /* 0x000000928a927221 */ /* 0x020fe20000010000 */
[----:B------:R-:W-:Y:S06]  /*0df0*/  BRA `(.L_x_10939) ;  /* 0x00000000000c7947 */ /* 0x000fec0003800000 */
.L_x_10938:
[----:B-----5:R-:W-:-:S05]  /*0e00*/  SHF.L.U32 R173, R133, 0x10, RZ ;  /* 0x0000001085ad7819 */ /* 0x020fca00000006ff */
[----:B------:R-:W-:-:S04]  /*0e10*/  FADD.FTZ R146, R173, R146 ;  /* 0x00000092ad927221 */ /* 0x000fc80000010000 */
[----:B------:R-:W-:-:S07]  /*0e20*/  @P2 FADD.FTZ R146, R138, R146 ;  /* 0x000000928a922221 */ /* 0x000fce0000010000 */
.L_x_10939:
[----:B------:R-:W-:Y:S01]  /*0e30*/  SHF.L.U32 R147, R147, 0x10, RZ ;  /* 0x0000001093937819 */ /* 0x000fe200000006ff */
[----:B------:R-:W-:Y:S06]  /*0e40*/  @P3 BRA `(.L_x_10940) ;  /* 0x00000000000c3947 */ /* 0x000fec0003800000 */
[----:B------:R-:W-:Y:S05]  /*0e50*/  @!P2 BRA `(.L_x_10941) ;  /* 0x000000000018a947 */ /* 0x000fea0003800000 */
[----:B-----5:R-:W-:Y:S01]  /*0e60*/  FADD.FTZ R147, R139, R147 ;  /* 0x000000938b937221 */ /* 0x020fe20000010000 */
[----:B------:R-:W-:Y:S06]  /*0e70*/  BRA `(.L_x_10941) ;  /* 0x0000000000107947 */ /* 0x000fec0003800000 */
.L_x_10940:
[----:B-----5:R-:W-:-:S04]  /*0e80*/  PRMT R0, R133, 0x7632, R0 ;  /* 0x0000763285007816 */ /* 0x020fc80000000000 */
[----:B------:R-:W-:-:S05]  /*0e90*/  SHF.L.U32 R0, R0, 0x10, RZ ;  /* 0x0000001000007819 */ /* 0x000fca00000006ff */
[----:B------:R-:W-:-:S04]  /*0ea0*/  FADD.FTZ R147, R0, R147 ;  /* 0x0000009300937221 */ /* 0x000fc80000010000 */
[----:B------:R-:W-:-:S07]  /*0eb0*/  @P2 FADD.FTZ R147, R139, R147 ;  /* 0x000000938b932221 */ /* 0x000fce0000010000 */
.L_x_10941:
[C---:B------:R-:W-:Y:S02]  /*0ec0*/  PRMT R173, R174.reuse, 0x7632, R173 ;  /* 0x00007632aead7816 */ /* 0x040fe400000000ad */
[----:B------:R-:W-:Y:S01]  /*0ed0*/  SHF.L.U32 R172, R174, 0x10, RZ ;  /* 0x00000010aeac7819 */ /* 0x000fe200000006ff */
[----:B------:R-:W-:Y:S06]  /*0ee0*/  @P3 BRA `(.L_x_10942) ;  /* 0x00000000000c3947 */ /* 0x000fec0003800000 */
[----:B------:R-:W-:Y:S05]  /*0ef0*/  @!P2 BRA `(.L_x_10943) ;  /* 0x000000000014a947 */ /* 0x000fea0003800000 */
[----:B-----5:R-:W-:Y:S01]  /*0f00*/  FADD.FTZ R172, R140, R172 ;  /* 0x000000ac8cac7221 */ /* 0x020fe20000010000 */
[----:B------:R-:W-:Y:S06]  /*0f10*/  BRA `(.L_x_10943) ;  /* 0x00000000000c7947 */ /* 0x000fec0003800000 */
.L_x_10942:
[----:B-----5:R-:W-:-:S05]  /*0f20*/  SHF.L.U32 R179, R134, 0x10, RZ ;  /* 0x0000001086b37819 */ /* 0x020fca00000006ff */
[----:B------:R-:W-:-:S04]  /*0f30*/  FADD.FTZ R172, R179, R172 ;  /* 0x000000acb3ac7221 */ /* 0x000fc80000010000 */
[----:B------:R-:W-:-:S07]  /*0f40*/  @P2 FADD.FTZ R172, R140, R172 ;  /* 0x000000ac8cac2221 */ /* 0x000fce0000010000 */
.L_x_10943:
[----:B------:R-:W-:Y:S01]  /*0f50*/  SHF.L.U32 R173, R173, 0x10, RZ ;  /* 0x00000010adad7819 */ /* 0x000fe200000006ff */
[----:B------:R-:W-:Y:S06]  /*0f60*/  @P3 BRA `(.L_x_10944) ;  /* 0x00000000000c3947 */ /* 0x000fec0003800000 */
[----:B------:R-:W-:Y:S05]  /*0f70*/  @!P2 BRA `(.L_x_10945) ;  /* 0x000000000018a947 */ /* 0x000fea0003800000 */
[----:B-----5:R-:W-:Y:S01]  /*0f80*/  FADD.FTZ R173, R141, R173 ;  /* 0x000000ad8dad7221 */ /* 0x020fe20000010000 */
[----:B------:R-:W-:Y:S06]  /*0f90*/  BRA `(.L_x_10945) ;  /* 0x0000000000107947 */ /* 0x000fec0003800000 */
.L_x_10944:
[----:B-----5:R-:W-:-:S04]  /*0fa0*/  PRMT R0, R134, 0x7632, R0 ;  /* 0x0000763286007816 */ /* 0x020fc80000000000 */
[----:B------:R-:W-:-:S05]  /*0fb0*/  SHF.L.U32 R0, R0, 0x10, RZ ;  /* 0x0000001000007819 */ /* 0x000fca00000006ff */
[----:B------:R-:W-:-:S04]  /*0fc0*/  FADD.FTZ R173, R0, R173 ;  /* 0x000000ad00ad7221 */ /* 0x000fc80000010000 */
[----:B------:R-:W-:-:S07]  /*0fd0*/  @P2 FADD.FTZ R173, R141, R173 ;  /* 0x000000ad8dad2221 */ /* 0x000fce0000010000 */
.L_x_10945:
[C---:B------:R-:W-:Y:S02]  /*0fe0*/  PRMT R0, R175.reuse, 0x7632, R0 ;  /* 0x00007632af007816 */ /* 0x040fe40000000000 */
[----:B------:R-:W-:Y:S01]  /*0ff0*/  SHF.L.U32 R174, R175, 0x10, RZ ;  /* 0x00000010afae7819 */ /* 0x000fe200000006ff */
[----:B------:R-:W-:Y:S06]  /*1000*/  @P3 BRA `(.L_x_10946) ;  /* 0x00000000000c3947 */ /* 0x000fec0003800000 */
[----:B------:R-:W-:Y:S05]  /*1010*/  @!P2 BRA `(.L_x_10947) ;  /* 0x000000000014a947 */ /* 0x000fea0003800000 */
[----:B-----5:R-:W-:Y:S01]  /*1020*/  FADD.FTZ R174, R142, R174 ;  /* 0x000000ae8eae7221 */ /* 0x020fe20000010000 */
[----:B------:R-:W-:Y:S06]  /*1030*/  BRA `(.L_x_10947) ;  /* 0x00000000000c7947 */ /* 0x000fec0003800000 */
.L_x_10946:
[----:B-----5:R-:W-:-:S05]  /*1040*/  SHF.L.U32 R175, R135, 0x10, RZ ;  /* 0x0000001087af7819 */ /* 0x020fca00000006ff */
[----:B------:R-:W-:-:S04]  /*1050*/  FADD.FTZ R174, R175, R174 ;  /* 0x000000aeafae7221 */ /* 0x000fc80000010000 */
[----:B------:R-:W-:-:S07]  /*1060*/  @P2 FADD.FTZ R174, R142, R174 ;  /* 0x000000ae8eae2221 */ /* 0x000fce0000010000 */
.L_x_10947:
[----:B------:R-:W-:Y:S01]  /*1070*/  SHF.L.U32 R175, R0, 0x10, RZ ;  /* 0x0000001000af7819 */ /* 0x000fe200000006ff */
[----:B------:R-:W-:Y:S06]  /*1080*/  @P3 BRA `(.L_x_10948) ;  /* 0x00000000000c3947 */ /* 0x000fec0003800000 */
[----:B------:R-:W-:Y:S05]  /*1090*/  @!P2 BRA `(.L_x_10949) ;  /* 0x000000000018a947 */ /* 0x000fea0003800000 */
[----:B-----5:R-:W-:Y:S01]  /*10a0*/  FADD.FTZ R175, R143, R175 ;  /* 0x000000af8faf7221 */ /* 0x020fe20000010000 */
[----:B------:R-:W-:Y:S06]  /*10b0*/  BRA `(.L_x_10949) ;  /* 0x0000000000107947 */ /* 0x000fec0003800000 */
.L_x_10948:
[----:B-----5:R-:W-:-:S04]  /*10c0*/  PRMT R0, R135, 0x7632, R0 ;  /* 0x0000763287007816 */ /* 0x020fc80000000000 */
[----:B------:R-:W-:-:S05]  /*10d0*/  SHF.L.U32 R0, R0, 0x10, RZ ;  /* 0x0000001000007819 */ /* 0x000fca00000006ff */
[----:B------:R-:W-:-:S04]  /*10e0*/  FADD.FTZ R175, R0, R175 ;  /* 0x000000af00af7221 */ /* 0x000fc80000010000 */
[----:B------:R-:W-:-:S07]  /*10f0*/  @P2 FADD.FTZ R175, R143, R175 ;  /* 0x000000af8faf2221 */ /* 0x000fce0000010000 */
.L_x_10949:
[C---:B------:R-:W-:Y:S02]  /*1100*/  LEA R178, P2, R177.reuse, UR10, 0x5 ;  /* 0x0000000ab1b27c11 */ /* 0x040fe4000f8428ff */
[C---:B------:R-:W-:Y:S02]  /*1110*/  IADD3 R0, R177.reuse, 0x20, RZ ;  /* 0x00000020b1007810 */ /* 0x040fe40007ffe0ff */
[----:B------:R-:W-:-:S05]  /*1120*/  LEA.HI.X R179, R177, UR11, RZ, 0x5, P2 ;  /* 0x0000000bb1b37c11 */ /* 0x000fca00090f2cff */
[----:B------:R4:W-:Y:S04]  /*1130*/  STG.E.128 desc[UR4][R178.64], R144 ;  /* 0x00000090b2007986 */ /* 0x0009e8000c101d04 */
[----:B------:R4:W-:Y:S02]  /*1140*/  STG.E.128 desc[UR4][R178.64+0x10], R172 ;  /* 0x000010acb2007986 */ /* 0x0009e4000c101d04 */
.L_x_10933:
[----:B------:R-:W-:Y:S05]  /*1150*/  BSYNC B0 ;  /* 0x0000000000007941 */ /* 0x000fea0003800000 */
.L_x_10932:
[----:B------:R-:W-:Y:S01]  /*1160*/  ISETP.GE.U32.AND P2, PT, R2, 0x40, PT ;  /* 0x000000400200780c */ /* 0x000fe20003f46070 */
[----:B------:R-:W-:-:S12]  /*1170*/  BSSY B0, `(.L_x_10950) ;  /* 0x000005f000007945 */ /* 0x000fd80003800000 */
[----:B------:R-:W-:Y:S05]  /*1180*/  @!P2 BRA `(.L_x_10951) ;  /* 0x000000040074a947 */ /* 0x000fea0003800000 */
[----:B------:R-:W-:Y:S01]  /*1190*/  ISETP.NE.U32.AND P3, PT, RZ, UR6, PT ;  /* 0x00000006ff007c0c */ /* 0x000fe2000bf65070 */
[----:B------:R-:W0:Y:S03]  /*11a0*/  LDC.64 R152, c[0x0][0x220] ;  /* 0x00008800ff987b82 */ /* 0x000e260000000a00 */
[----:B------:R-:W-:-:S13]  /*11b0*/  ISETP.NE.AND.EX P3, PT, RZ, UR7, PT, P3 ;  /* 0x00000007ff007c0c */ /* 0x000fda000bf65330 */
[----:B----4-:R-:W-:-:S04]  /*11c0*/  @P3 LEA R178, P2, R0, UR6, 0x4 ;  /* 0x0000000600b23c11 */ /* 0x010fc8000f8420ff */
[C---:B------:R-:W-:Y:S02]  /*11d0*/  @P3 LEA.HI.X R179, R0.reuse, UR7, RZ, 0x4, P2 ;  /* 0x0000000700b33c11 */ /* 0x040fe400090f24ff */
[----:B------:R-:W-:Y:S01]  /*11e0*/  ISETP.NE.U32.AND P2, PT, RZ, UR8, PT ;  /* 0x00000008ff007c0c */ /* 0x000fe2000bf45070 */
[----:B0-----:R-:W-:Y:S02]  /*11f0*/  IMAD.WIDE.U32 R152, R0, 0x10, R152 ;  /* 0x0000001000987825 */ /* 0x001fe400078e0098 */
[----:B---3-5:R0:W5:Y:S01]  /*1200*/  @P3 LDG.E.128 R132, desc[UR4][R178.64] ;  /* 0x00000004b2843981 */ /* 0x028162000c1e1d00 */
[----:B------:R-:W-:-:S03]  /*1210*/  ISETP.NE.AND.EX P2, PT, RZ, UR9, PT, P2 ;  /* 0x00000009ff007c0c */ /* 0x000fc6000bf45320 */
[----:B------:R-:W3:Y:S10]  /*1220*/  LDG.E.128 R152, desc[UR4][R152.64] ;  /* 0x0000000498987981 */ /* 0x000ef4000c1e1d00 */
[----:B------:R-:W-:-:S04]  /*1230*/  @P2 LEA R150, P4, R0, UR8, 0x5 ;  /* 0x0000000800962c11 */ /* 0x000fc8000f8828ff */
[----:B------:R-:W-:-:S05]  /*1240*/  @P2 LEA.HI.X R151, R0, UR9, RZ, 0x5, P4 ;  /* 0x0000000900972c11 */ /* 0x000fca000a0f2cff */
[----:B------:R0:W5:Y:S04]  /*1250*/  @P2 LDG.E.128 R136, desc[UR4][R150.64] ;  /* 0x0000000496882981 */ /* 0x000168000c1e1d00 */
[----:B------:R0:W5:Y:S01]  /*1260*/  @P2 LDG.E.128 R140, desc[UR4][R150.64+0x10] ;  /* 0x00001004968c2981 */ /* 0x000162000c1e1d00 */
[----:B------:R-:W-:-:S04]  /*1270*/  ISETP.NE.U32.AND P3, PT, RZ, UR6, PT ;  /* 0x00000006ff007c0c */ /* 0x000fc8000bf65070 */
[----:B------:R-:W-:Y:S02]  /*1280*/  ISETP.NE.AND.EX P3, PT, RZ, UR7, PT, P3 ;  /* 0x00000007ff007c0c */ /* 0x000fe4000bf65330 */
[C---:B---3--:R-:W-:Y:S02]  /*1290*/  PRMT R149, R152.reuse, 0x7632, R149 ;  /* 0x0000763298957816 */ /* 0x048fe40000000095 */
[----:B------:R-:W-:-:S09]  /*12a0*/  SHF.L.U32 R148, R152, 0x10, RZ ;  /* 0x0000001098947819 */ /* 0x000fd200000006ff */
[----:B0-----:R-:W-:Y:S05]  /*12b0*/  @P3 BRA `(.L_x_10952) ;  /* 0x00000000000c3947 */ /* 0x001fea0003800000 */
[----:B------:R-:W-:Y:S05]  /*12c0*/  @!P2 BRA `(.L_x_10953) ;  /* 0x000000000014a947 */ /* 0x000fea0003800000 */
[----:B-----5:R-:W-:Y:S01]  /*12d0*/  FADD.FTZ R148, R136, R148 ;  /* 0x0000009488947221 */ /* 0x020fe20000010000 */
[----:B------:R-:W-:Y:S06]  /*12e0*/  BRA `(.L_x_10953) ;  /* 0x00000000000c7947 */ /* 0x000fec0003800000 */
.L_x_10952:
[----:B-----5:R-:W-:-:S05]  /*12f0*/  SHF.L.U32 R151, R132, 0x10, RZ ;  /* 0x0000001084977819 */ /* 0x020fca00000006ff */
[----:B------:R-:W-:-:S04]  /*1300*/  FADD.FTZ R148, R151, R148 ;  /* 0x0000009497947221 */ /* 0x000fc80000010000 */
[----:B------:R-:W-:-:S07]  /*1310*/  @P2 FADD.FTZ R148, R136, R148 ;  /* 0x0000009488942221 */ /* 0x000fce0000010000 */
.L_x_10953:
[----:B------:R-:W-:Y:S01]  /*1320*/  SHF.L.U32 R149, R149, 0x10, RZ ;  /* 0x0000001095957819 */ /* 0x000fe200000006ff */
[----:B------:R-:W-:Y:S06]  /*1330*/  @P3 BRA `(.L_x_10954) ;  /* 0x00000000000c3947 */ /* 0x000fec0003800000 */
[----:B------:R-:W-:Y:S05]  /*1340*/  @!P2 BRA `(.L_x_10955) ;  /* 0x000000000018a947 */ /* 0x000fea0003800000 */
[----:B-----5:R-:W-:Y:S01]  /*1350*/  FADD.FTZ R149, R137, R149 ;  /* 0x0000009589957221 */ /* 0x020fe20000010000 */
[----:B------:R-:W-:Y:S06]  /*1360*/  BRA `(.L_x_10955) ;  /* 0x0000000000107947 */ /* 0x000fec0003800000 */
.L_x_10954:
[----:B-----5:R-:W-:-:S04]  /*1370*/  PRMT R150, R132, 0x7632, R150 ;  /* 0x0000763284967816 */ /* 0x020fc80000000096 */
[----:B------:R-:W-:-:S05]  /*1380*/  SHF.L.U32 R150, R150, 0x10, RZ ;  /* 0x0000001096967819 */ /* 0x000fca00000006ff */
[----:B------:R-:W-:-:S04]  /*1390*/  FADD.FTZ R149, R150, R149 ;  /* 0x0000009596957221 */ /* 0x000fc80000010000 */
[----:B------:R-:W-:-:S07]  /*13a0*/  @P2 FADD.FTZ R149, R137, R149 ;  /* 0x0000009589952221 */ /* 0x000fce0000010000 */
.L_x_10955:
[C---:B------:R-:W-:Y:S02]  /*13b0*/  PRMT R151, R153.reuse, 0x7632, R151 ;  /* 0x0000763299977816 */ /* 0x040fe40000000097 */
[----:B------:R-:W-:Y:S01]  /*13c0*/  SHF.L.U32 R150, R153, 0x10, RZ ;  /* 0x0000001099967819 */ /* 0x000fe200000006ff */
[----:B------:R-:W-:Y:S06]  /*13d0*/  @P3 BRA `(.L_x_10956) ;  /* 0x00000000000c3947 */ /* 0x000fec0003800000 */
[----:B------:R-:W-:Y:S05]  /*13e0*/  @!P2 BRA `(.L_x_10957) ;  /* 0x000000000014a947 */ /* 0x000fea0003800000 */
[----:B-----5:R-:W-:Y:S01]  /*13f0*/  FADD.FTZ R150, R138, R150 ;  /* 0x000000968a967221 */ /* 0x020fe20000010000 */
[----:B------:R-:W-:Y:S06]  /*1400*/  BRA `(.L_x_10957) ;  /* 0x00000000000c7947 */ /* 0x000fec0003800000 */
.L_x_10956:
[----:B-----5:R-:W-:-:S05]  /*1410*/  SHF.L.U32 R153, R133, 0x10, RZ ;  /* 0x0000001085997819 */ /* 0x020fca00000006ff */
[----:B------:R-:W-:-:S04]  /*1420*/  FADD.FTZ R150, R153, R150 ;  /* 0x0000009699967221 */ /* 0x000fc80000010000 */
[----:B------:R-:W-:-:S07]  /*1430*/  @P2 FADD.FTZ R150, R138, R150 ;  /* 0x000000968a962221 */ /* 0x000fce0000010000 */
.L_x_10957:
[----:B------:R-:W-:Y:S01]  /*1440*/  SHF.L.U32 R151, R151, 0x10, RZ ;  /* 0x0000001097977819 */ /* 0x000fe200000006ff */
[----:B------:R-:W-:Y:S06]  /*1450*/  @P3 BRA `(.L_x_10958) ;  /* 0x00000000000c3947 */ /* 0x000fec0003800000 */
[----:B------:R-:W-:Y:S05]  /*1460*/  @!P2 BRA `(.L_x_10959) ;  /* 0x000000000018a947 */ /* 0x000fea0003800000 */
[----:B-----5:R-:W-:Y:S01]  /*1470*/  FADD.FTZ R151, R139, R151 ;  /* 0x000000978b977221 */ /* 0x020fe20000010000 */
[----:B------:R-:W-:Y:S06]  /*1480*/  BRA `(.L_x_10959) ;  /* 0x0000000000107947 */ /* 0x000fec0003800000 */
.L_x_10958:
[----:B-----5:R-:W-:-:S04]  /*1490*/  PRMT R152, R133, 0x7632, R152 ;  /* 0x0000763285987816 */ /* 0x020fc80000000098 */
[----:B------:R-:W-:-:S05]  /*14a0*/  SHF.L.U32 R152, R152, 0x10, RZ ;  /* 0x0000001098987819 */ /* 0x000fca00000006ff */
[----:B------:R-:W-:-:S04]  /*14b0*/  FADD.FTZ R151, R152, R151 ;  /* 0x0000009798977221 */ /* 0x000fc80000010000 */
[----:B------:R-:W-:-:S07]  /*14c0*/  @P2 FADD.FTZ R151, R139, R151 ;  /* 0x000000978b972221 */ /* 0x000fce0000010000 */
.L_x_10959:
[C---:B------:R-:W-:Y:S02]  /*14d0*/  PRMT R153, R154.reuse, 0x7632, R153 ;  /* 0x000076329a997816 */ /* 0x040fe40000000099 */
[----:B------:R-:W-:Y:S01]  /*14e0*/  SHF.L.U32 R152, R154, 0x10, RZ ;  /* 0x000000109a987819 */ /* 0x000fe200000006ff */
[----:B------:R-:W-:Y:S06]  /*14f0*/  @P3 BRA `(.L_x_10960) ;  /* 0x00000000000c3947 */ /* 0x000fec0003800000 */
[----:B------:R-:W-:Y:S05]  /*1500*/  @!P2 BRA `(.L_x_10961) ;  /* 0x000000000014a947 */ /* 0x000fea0003800000 */
[----:B-----5:R-:W-:Y:S01]  /*1510*/  FADD.FTZ R152, R140, R152 ;  /* 0x000000988c987221 */ /* 0x020fe20000010000 */
[----:B------:R-:W-:Y:S06]  /*1520*/  BRA `(.L_x_10961) ;  /* 0x00000000000c7947 */ /* 0x000fec0003800000 */
.L_x_10960:
[----:B-----5:R-:W-:-:S05]  /*1530*/  SHF.L.U32 R179, R134, 0x10, RZ ;  /* 0x0000001086b37819 */ /* 0x020fca00000006ff */
[----:B------:R-:W-:-:S04]  /*1540*/  FADD.FTZ R152, R179, R152 ;  /* 0x00000098b3987221 */ /* 0x000fc80000010000 */
[----:B------:R-:W-:-:S07]  /*1550*/  @P2 FADD.FTZ R152, R140, R152 ;  /* 0x000000988c982221 */ /* 0x000fce0000010000 */
.L_x_10961:
[----:B------:R-:W-:Y:S01]  /*1560*/  SHF.L.U32 R153, R153, 0x10, RZ ;  /* 0x0000001099997819 */ /* 0x000fe200000006ff */
[----:B------:R-:W-:Y:S06]  /*1570*/  @P3 BRA `(.L_x_10962) ;  /* 0x00000000000c3947 */ /* 0x000fec0003800000 */
[----:B------:R-:W-:Y:S05]  /*1580*/  @!P2 BRA `(.L_x_10963) ;  /* 0x000000000018a947 */ /* 0x000fea0003800000 */
[----:B-----5:R-:W-:Y:S01]  /*1590*/  FADD.FTZ R153, R141, R153 ;  /* 0x000000998d997221 */ /* 0x020fe20000010000 */
[----:B------:R-:W-:Y:S06]  /*15a0*/  BRA `(.L_x_10963) ;  /* 0x0000000000107947 */ /* 0x000fec0003800000 */
.L_x_10962:
[----:B-----5:R-:W-:-:S04]  /*15b0*/  PRMT R154, R134, 0x7632, R154 ;  /* 0x00007632869a7816 */ /* 0x020fc8000000009a */
[----:B------:R-:W-:-:S05]  /*15c0*/  SHF.L.U32 R154, R154, 0x10, RZ ;  /* 0x000000109a9a7819 */ /* 0x000fca00000006ff */
[----:B------:R-:W-:-:S04]  /*15d0*/  FADD.FTZ R153, R154, R153 ;  /* 0x000000999a997221 */ /* 0x000fc80000010000 */
[----:B------:R-:W-:-:S07]  /*15e0*/  @P2 FADD.FTZ R153, R141, R153 ;  /* 0x000000998d992221 */ /* 0x000fce0000010000 */
.L_x_10963:
[C---:B------:R-:W-:Y:S02]  /*15f0*/  PRMT R178, R155.reuse, 0x7632, R178 ;  /* 0x000076329bb27816 */ /* 0x040fe400000000b2 */
[----:B------:R-:W-:Y:S01]  /*1600*/  SHF.L.U32 R154, R155, 0x10, RZ ;  /* 0x000000109b9a7819 */ /* 0x000fe200000006ff */
[----:B------:R-:W-:Y:S06]  /*1610*/  @P3 BRA `(.L_x_10964) ;  /* 0x00000000000c3947 */ /* 0x000fec0003800000 */
[----:B------:R-:W-:Y:S05]  /*1620*/  @!P2 BRA `(.L_x_10965) ;  /* 0x000000000014a947 */ /* 0x000fea0003800000 */
[----:B-----5:R-:W-:Y:S01]  /*1630*/  FADD.FTZ R154, R142, R154 ;  /* 0x0000009a8e9a7221 */ /* 0x020fe20000010000 */
[----:B------:R-:W-:Y:S06]  /*1640*/  BRA `(.L_x_10965) ;  /* 0x00000000000c7947 */ /* 0x000fec0003800000 */
.L_x_10964:
[----:B-----5:R-:W-:-:S05]  /*1650*/  SHF.L.U32 R155, R135, 0x10, RZ ;  /* 0x00000010879b7819 */ /* 0x020fca00000006ff */
[----:B------:R-:W-:-:S04]  /*1660*/  FADD.FTZ R154, R155, R154 ;  /* 0x0000009a9b9a7221 */ /* 0x000fc80000010000 */
[----:B------:R-:W-:-:S07]  /*1670*/  @P2 FADD.FTZ R154, R142, R154 ;  /* 0x0000009a8e9a2221 */ /* 0x000fce0000010000 */
.L_x_10965:
[----:B------:R-:W-:Y:S01]  /*1680*/  SHF.L.U32 R155, R178, 0x10, RZ ;  /* 0x00000010b29b7819 */ /* 0x000fe200000006ff */
[----:B------:R-:W-:Y:S06]  /*1690*/  @P3 BRA `(.L_x_10966) ;  /* 0x00000000000c3947 */ /* 0x000fec0003800000 */
[----:B------:R-:W-:Y:S05]  /*16a0*/  @!P2 BRA `(.L_x_10967) ;  /* 0x000000000018a947 */ /* 0x000fea0003800000 */
[----:B-----5:R-:W-:Y:S01]  /*16b0*/  FADD.FTZ R155, R143, R155 ;  /* 0x0000009b8f9b7221 */ /* 0x020fe20000010000 */
[----:B------:R-:W-:Y:S06]  /*16c0*/  BRA `(.L_x_10967) ;  /* 0x0000000000107947 */ /* 0x000fec0003800000 */
.L_x_10966:
[----:B-----5:R-:W-:-:S04]  /*16d0*/  PRMT R178, R135, 0x7632, R178 ;  /* 0x0000763287b27816 */ /* 0x020fc800000000b2 */
[----:B------:R-:W-:-:S05]  /*16e0*/  SHF.L.U32 R178, R178, 0x10, RZ ;  /* 0x00000010b2b27819 */ /* 0x000fca00000006ff */
[----:B------:R-:W-:-:S04]  /*16f0*/  FADD.FTZ R155, R178, R155 ;  /* 0x0000009bb29b7221 */ /* 0x000fc80000010000 */
[----:B------:R-:W-:-:S07]  /*1700*/  @P2 FADD.FTZ R155, R143, R155 ;  /* 0x0000009b8f9b2221 */ /* 0x000fce0000010000 */
.L_x_10967:
[----:B------:R-:W-:-:S04]  /*1710*/  LEA R178, P2, R0, UR10, 0x5 ;  /* 0x0000000a00b27c11 */ /* 0x000fc8000f8428ff */
[C---:B------:R-:W-:Y:S02]  /*1720*/  LEA.HI.X R179, R0.reuse, UR11, RZ, 0x5, P2 ;  /* 0x0000000b00b37c11 */ /* 0x040fe400090f2cff */
[----:B------:R-:W-:-:S03]  /*1730*/  IADD3 R0, R0, 0x20, RZ ;  /* 0x0000002000007810 */ /* 0x000fc60007ffe0ff */
[----:B------:R0:W-:Y:S04]  /*1740*/  STG.E.128 desc[UR4][R178.64], R148 ;  /* 0x00000094b2007986 */ /* 0x0001e8000c101d04 */
[----:B------:R0:W-:Y:S02]  /*1750*/  STG.E.128 desc[UR4][R178.64+0x10], R152 ;  /* 0x00001098b2007986 */ /* 0x0001e4000c101d04 */
.L_x_10951:
[----:B------:R-:W-:Y:S05]  /*1760*/  BSYNC B0 ;  /* 0x0000000000007941 */ /* 0x000fea0003800000 */
.L_x_10950:
[----:B------:R-:W-:Y:S01]  /*1770*/  ISETP.GE.U32.AND P2, PT, R2, 0x60, PT ;  /* 0x000000600200780c */ /* 0x000fe20003f46070 */
[----:B------:R-:W-:-:S12]  /*1780*/  BSSY B0, `(.L_x_10968) ;  /* 0x000005f000007945 */ /* 0x000fd80003800000 */
[----:B------:R-:W-:Y:S05]  /*1790*/  @!P2 BRA `(.L_x_10969) ;  /* 0x000000040074a947 */ /* 0x000fea0003800000 */
[----:B------:R-:W-:Y:S01]  /*17a0*/  ISETP.NE.U32.AND P3, PT, RZ, UR6, PT ;  /* 0x00000006ff007c0c */ /* 0x000fe2000bf65070 */
[----:B------:R-:W1:Y:S03]  /*17b0*/  LDC.64 R156, c[0x0][0x220] ;  /* 0x00008800ff9c7b82 */ /* 0x000e660000000a00 */
[----:B------:R-:W-:-:S13]  /*17c0*/  ISETP.NE.AND.EX P3, PT, RZ, UR7, PT, P3 ;  /* 0x00000007ff007c0c */ /* 0x000fda000bf65330 */
[----:B0---4-:R-:W-:-:S04]  /*17d0*/  @P3 LEA R178, P2, R0, UR6, 0x4 ;  /* 0x0000000600b23c11 */ /* 0x011fc8000f8420ff */
[C---:B------:R-:W-:Y:S02]  /*17e0*/  @P3 LEA.HI.X R179, R0.reuse, UR7, RZ, 0x4, P2 ;  /* 0x0000000700b33c11 */ /* 0x040fe400090f24ff */
[----:B------:R-:W-:Y:S01]  /*17f0*/  ISETP.NE.U32.AND P2, PT, RZ, UR8, PT ;  /* 0x00000008ff007c0c */ /* 0x000fe2000bf45070 */
[----:B-1----:R-:W-:Y:S02]  /*1800*/  IMAD.WIDE.U32 R160, R0, 0x10, R156 ;  /* 0x0000001000a07825 */ /* 0x002fe400078e009c */
        /* <DEDUP_REMOVED lines=15> */
.L_x_10970:
[----:B-----5:R-:W-:-:S05]  /*1900*/  SHF.L.U32 R159, R132, 0x10, RZ ;  /* 0x00000010849f7819 */ /* 0x020fca00000006ff */
[----:B------:R-:W-:-:S04]  /*1910*/  FADD.FTZ R156, R159, R156 ;  /* 0x0000009c9f9c7221 */ /* 0x000fc80000010000 */
[----:B------:R-:W-:-:S07]  /*1920*/  @P2 FADD.FTZ R156, R136, R156 ;  /* 0x0000009c889c2221 */ /* 0x000fce0000010000 */
.L_x_10971:
[----:B------:R-:W-:Y:S01]  /*1930*/  SHF.L.U32 R157, R157, 0x10, RZ ;  /* 0x000000109d9d7819 */ /* 0x000fe200000006ff */
[----:B------:R-:W-:Y:S06]  /*1940*/  @P3 BRA `(.L_x_10972) ;  /* 0x00000000000c3947 */ /* 0x000fec0003800000 */
[----:B------:R-:W-:Y:S05]  /*1950*/  @!P2 BRA `(.L_x_10973) ;  /* 0x000000000018a947 */ /* 0x000fea0003800000 */
[----:B-----5:R-:W-:Y:S01]  /*1960*/  FADD.FTZ R157, R137, R157 ;  /* 0x0000009d899d7221 */ /* 0x020fe20000010000 */
[----:B------:R-:W-:Y:S06]  /*1970*/  BRA `(.L_x_10973) ;  /* 0x0000000000107947 */ /* 0x000fec0003800000 */
.L_x_10972:
[----:B-----5:R-:W-:-:S04]  /*1980*/  PRMT R158, R132, 0x7632, R158 ;  /* 0x00007632849e7816 */ /* 0x020fc8000000009e */
[----:B------:R-:W-:-:S05]  /*1990*/  SHF.L.U32 R158, R158, 0x10, RZ ;  /* 0x000000109e9e7819 */ /* 0x000fca00000006ff */
[----:B------:R-:W-:-:S04]  /*19a0*/  FADD.FTZ R157, R158, R157 ;  /* 0x0000009d9e9d7221 */ /* 0x000fc80000010000 */
[----:B------:R-:W-:-:S07]  /*19b0*/  @P2 FADD.FTZ R157, R137, R157 ;  /* 0x0000009d899d2221 */ /* 0x000fce0000010000 */
.L_x_10973:
[C---:B------:R-:W-:Y:S02]  /*19c0*/  PRMT R159, R161.reuse, 0x7632, R159 ;  /* 0x00007632a19f7816 */ /* 0x040fe4000000009f */
[----:B------:R-:W-:Y:S01]  /*19d0*/  SHF.L.U32 R158, R161, 0x10, RZ ;  /* 0x00000010a19e7819 */ /* 0x000fe200000006ff */
[----:B------:R-:W-:Y:S06]  /*19e0*/  @P3 BRA `(.L_x_10974) ;  /* 0x00000000000c3947 */ /* 0x000fec0003800000 */
[----:B------:R-:W-:Y:S05]  /*19f0*/  @!P2 BRA `(.L_x_10975) ;  /* 0x000000000014a947 */ /* 0x000fea0003800000 */
[----:B-----5:R-:W-:Y:S01]  /*1a00*/  FADD.FTZ R158, R138, R158 ;  /* 0x0000009e8a9e7221 */ /* 0x020fe20000010000 */
[----:B------:R-:W-:Y:S06]  /*1a10*/  BRA `(.L_x_10975) ;  /* 0x00000000000c7947 */ /* 0x000fec0003800000 */
.L_x_10974:
[----:B-----5:R-:W-:-:S05]  /*1a20*/  SHF.L.U32 R161, R133, 0x10, RZ ;  /* 0x0000001085a17819 */ /* 0x020fca00000006ff */
[----:B------:R-:W-:-:S04]  /*1a30*/  FADD.FTZ R158, R161, R158 ;  /* 0x0000009ea19e7221 */ /* 0x000fc80000010000 */
[----:B------:R-:W-:-:S07]  /*1a40*/  @P2 FADD.FTZ R158, R138, R158 ;  /* 0x0000009e8a9e2221 */ /* 0x000fce0000010000 */
.L_x_10975:
[----:B------:R-:W-:Y:S01]  /*1a50*/  SHF.L.U32 R159, R159, 0x10, RZ ;  /* 0x000000109f9f7819 */ /* 0x000fe200000006ff */
[----:B------:R-:W-:Y:S06]  /*1a60*/  @P3 BRA `(.L_x_10976) ;  /* 0x00000000000c3947 */ /* 0x000fec0003800000 */
[----:B------:R-:W-:Y:S05]  /*1a70*/  @!P2 BRA `(.L_x_10977) ;  /* 0x000000000018a947 */ /* 0x000fea0003800000 */
[----:B-----5:R-:W-:Y:S01]  /*1a80*/  FADD.FTZ R159, R139, R159 ;  /* 0x0000009f8b9f7221 */ /* 0x020fe20000010000 */
[----:B------:R-:W-:Y:S06]  /*1a90*/  BRA `(.L_x_10977) ;  /* 0x0000000000107947 */ /* 0x000fec0003800000 */
.L_x_10976:
[----:B-----5:R-:W-:-:S04]  /*1aa0*/  PRMT R160, R133, 0x7632, R160 ;  /* 0x0000763285a07816 */ /* 0x020fc800000000a0 */
[----:B------:R-:W-:-:S05]  /*1ab0*/  SHF.L.U32 R160, R160, 0x10, RZ ;  /* 0x00000010a0a07819 */ /* 0x000fca00000006ff */
[----:B------:R-:W-:-:S04]  /*1ac0*/  FADD.FTZ R159, R160, R159 ;  /* 0x0000009fa09f7221 */ /* 0x000fc80000010000 */
[----:B------:R-:W-:-:S07]  /*1ad0*/  @P2 FADD.FTZ R159, R139, R159 ;  /* 0x0000009f8b9f2221 */ /* 0x000fce0000010000 */
.L_x_10977:
[C---:B------:R-:W-:Y:S02]  /*1ae0*/  PRMT R161, R162.reuse, 0x7632, R161 ;  /* 0x00007632a2a17816 */ /* 0x040fe400000000a1 */
[----:B------:R-:W-:Y:S01]  /*1af0*/  SHF.L.U32 R160, R162, 0x10, RZ ;  /* 0x00000010a2a07819 */ /* 0x000fe200000006ff */
[----:B------:R-:W-:Y:S06]  /*1b00*/  @P3 BRA `(.L_x_10978) ;  /* 0x00000000000c3947 */ /* 0x000fec0003800000 */
[----:B------:R-:W-:Y:S05]  /*1b10*/  @!P2 BRA `(.L_x_10979) ;  /* 0x000000000014a947 */ /* 0x000fea0003800000 */
[----:B-----5:R-:W-:Y:S01]  /*1b20*/  FADD.FTZ R160, R140, R160 ;  /* 0x000000a08ca07221 */ /* 0x020fe20000010000 */
[----:B------:R-:W-:Y:S06]  /*1b30*/  BRA `(.L_x_10979) ;  /* 0x00000000000c7947 */ /* 0x000fec0003800000 */
.L_x_10978:
[----:B-----5:R-:W-:-:S05]  /*1b40*/  SHF.L.U32 R179, R134, 0x10, RZ ;  /* 0x0000001086b37819 */ /* 0x020fca00000006ff */
[----:B------:R-:W-:-:S04]  /*1b50*/  FADD.FTZ R160, R179, R160 ;  /* 0x000000a0b3a07221 */ /* 0x000fc80000010000 */
[----:B------:R-:W-:-:S07]  /*1b60*/  @P2 FADD.FTZ R160, R140, R160 ;  /* 0x000000a08ca02221 */ /* 0x000fce0000010000 */
.L_x_10979:
[----:B------:R-:W-:Y:S01]  /*1b70*/  SHF.L.U32 R161, R161, 0x10, RZ ;  /* 0x00000010a1a17819 */ /* 0x000fe200000006ff */
[----:B------:R-:W-:Y:S06]  /*1b80*/  @P3 BRA `(.L_x_10980) ;  /* 0x00000000000c3947 */ /* 0x000fec0003800000 */
[----:B------:R-:W-:Y:S05]  /*1b90*/  @!P2 BRA `(.L_x_10981) ;  /* 0x000000000018a947 */ /* 0x000fea0003800000 */
[----:B-----5:R-:W-:Y:S01]  /*1ba0*/  FADD.FTZ R161, R141, R161 ;  /* 0x000000a18da17221 */ /* 0x020fe20000010000 */
[----:B------:R-:W-:Y:S06]  /*1bb0*/  BRA `(.L_x_10981) ;  /* 0x0000000000107947 */ /* 0x000fec0003800000 */
.L_x_10980:
[----:B-----5:R-:W-:-:S04]  /*1bc0*/  PRMT R162, R134, 0x7632, R162 ;  /* 0x0000763286a27816 */ /* 0x020fc800000000a2 */
[----:B------:R-:W-:-:S05]  /*1bd0*/  SHF.L.U32 R162, R162, 0x10, RZ ;  /* 0x00000010a2a27819 */ /* 0x000fca00000006ff */
[----:B------:R-:W-:-:S04]  /*1be0*/  FADD.FTZ R161, R162, R161 ;  /* 0x000000a1a2a17221 */ /* 0x000fc80000010000 */
[----:B------:R-:W-:-:S07]  /*1bf0*/  @P2 FADD.FTZ R161, R141, R161 ;  /* 0x000000a18da12221 */ /* 0x000fce0000010000 */
.L_x_10981:
[C---:B------:R-:W-:Y:S02]  /*1c00*/  PRMT R178, R163.reuse, 0x7632, R178 ;  /* 0x00007632a3b27816 */ /* 0x040fe400000000b2 */
[----:B------:R-:W-:Y:S01]  /*1c10*/  SHF.L.U32 R162, R163, 0x10, RZ ;  /* 0x00000010a3a27819 */ /* 0x000fe200000006ff */
[----:B------:R-:W-:Y:S06]  /*1c20*/  @P3 BRA `(.L_x_10982) ;  /* 0x00000000000c3947 */ /* 0x000fec0003800000 */
[----:B------:R-:W-:Y:S05]  /*1c30*/  @!P2 BRA `(.L_x_10983) ;  /* 0x000000000014a947 */ /* 0x000fea0003800000 */
[----:B-----5:R-:W-:Y:S01]  /*1c40*/  FADD.FTZ R162, R142, R162 ;  /* 0x000000a28ea27221 */ /* 0x020fe20000010000 */
[----:B------:R-:W-:Y:S06]  /*1c50*/  BRA `(.L_x_10983) ;  /* 0x00000000000c7947 */ /* 0x000fec0003800000 */
.L_x_10982:
[----:B-----5:R-:W-:-:S05]  /*1c60*/  SHF.L.U32 R163, R135, 0x10, RZ ;  /* 0x0000001087a37819 */ /* 0x020fca00000006ff */
[----:B------:R-:W-:-:S04]  /*1c70*/  FADD.FTZ R162, R163, R162 ;  /* 0x000000a2a3a27221 */ /* 0x000fc80000010000 */
[----:B------:R-:W-:-:S07]  /*1c80*/  @P2 FADD.FTZ R162, R142, R162 ;  /* 0x000000a28ea22221 */ /* 0x000fce0000010000 */
.L_x_10983:
[----:B------:R-:W-:Y:S01]  /*1c90*/  SHF.L.U32 R163, R178, 0x10, RZ ;  /* 0x00000010b2a37819 */ /* 0x000fe200000006ff */
[----:B------:R-:W-:Y:S06]  /*1ca0*/  @P3 BRA `(.L_x_10984) ;  /* 0x00000000000c3947 */ /* 0x000fec0003800000 */
[----:B------:R-:W-:Y:S05]  /*1cb0*/  @!P2 BRA `(.L_x_10985) ;  /* 0x000000000018a947 */ /* 0x000fea0003800000 */
[----:B-----5:R-:W-:Y:S01]  /*1cc0*/  FADD.FTZ R163, R143, R163 ;  /* 0x000000a38fa37221 */ /* 0x020fe20000010000 */
[----:B------:R-:W-:Y:S06]  /*1cd0*/  BRA `(.L_x_10985) ;  /* 0x0000000000107947 */ /* 0x000fec0003800000 */
.L_x_10984:
[----:B-----5:R-:W-:-:S04]  /*1ce0*/  PRMT R178, R135, 0x7632, R178 ;  /* 0x0000763287b27816 */ /* 0x020fc800000000b2 */
[----:B------:R-:W-:-:S05]  /*1cf0*/  SHF.L.U32 R178, R178, 0x10, RZ ;  /* 0x00000010b2b27819 */ /* 0x000fca00000006ff */
[----:B------:R-:W-:-:S04]  /*1d00*/  FADD.FTZ R163, R178, R163 ;  /* 0x000000a3b2a37221 */ /* 0x000fc80000010000 */
[----:B------:R-:W-:-:S07]  /*1d10*/  @P2 FADD.FTZ R163, R143, R163 ;  /* 0x000000a38fa32221 */ /* 0x000fce0000010000 */
.L_x_10985:
[----:B------:R-:W-:-:S04]  /*1d20*/  LEA R178, P2, R0, UR10, 0x5 ;  /* 0x0000000a00b27c11 */ /* 0x000fc8000f8428ff */
[C---:B------:R-:W-:Y:S02]  /*1d30*/  LEA.HI.X R179, R0.reuse, UR11, RZ, 0x5, P2 ;  /* 0x0000000b00b37c11 */ /* 0x040fe400090f2cff */
[----:B------:R-:W-:-:S03]  /*1d40*/  IADD3 R0, R0, 0x20, RZ ;  /* 0x0000002000007810 */ /* 0x000fc60007ffe0ff */
[----:B------:R0:W-:Y:S04]  /*1d50*/  STG.E.128 desc[UR4][R178.64], R156 ;  /* 0x0000009cb2007986 */ /* 0x0001e8000c101d04 */
[----:B------:R0:W-:Y:S02]  /*1d60*/  STG.E.128 desc[UR4][R178.64+0x10], R160 ;  /* 0x000010a0b2007986 */ /* 0x0001e4000c101d04 */
.L_x_10969:
[----:B------:R-:W-:Y:S05]  /*1d70*/  BSYNC B0 ;  /* 0x0000000000007941 */ /* 0x000fea0003800000 */
.L_x_10968:
[----:B------:R-:W-:Y:S04]  /*1d80*/  BSSY B0, `(.L_x_10986) ;  /* 0x000005e000007945 */ /* 0x000fe80003800000 */
        /* <DEDUP_REMOVED lines=23> */
.L_x_10988:
[----:B-----5:R-:W-:-:S05]  /*1f00*/  SHF.L.U32 R167, R132, 0x10, RZ ;  /* 0x0000001084a77819 */ /* 0x020fca00000006ff */
[----:B------:R-:W-:-:S04]  /*1f10*/  FADD.FTZ R164, R167, R164 ;  /* 0x000000a4a7a47221 */ /* 0x000fc80000010000 */
[----:B------:R-:W-:-:S07]  /*1f20*/  @P2 FADD.FTZ R164, R136, R164 ;  /* 0x000000a488a42221 */ /* 0x000fce0000010000 */
.L_x_10989:
[----:B------:R-:W-:Y:S01]  /*1f30*/  SHF.L.U32 R165, R165, 0x10, RZ ;  /* 0x00000010a5a57819 */ /* 0x000fe200000006ff */
[----:B------:R-:W-:Y:S06]  /*1f40*/  @P3 BRA `(.L_x_10990) ;  /* 0x00000000000c3947 */ /* 0x000fec0003800000 */
[----:B------:R-:W-:Y:S05]  /*1f50*/  @!P2 BRA `(.L_x_10991) ;  /* 0x000000000018a947 */ /* 0x000fea0003800000 */
[----:B-----5:R-:W-:Y:S01]  /*1f60*/  FADD.FTZ R165, R137, R165 ;  /* 0x000000a589a57221 */ /* 0x020fe20000010000 */
[----:B------:R-:W-:Y:S06]  /*1f70*/  BRA `(.L_x_10991) ;  /* 0x0000000000107947 */ /* 0x000fec0003800000 */
.L_x_10990:
[----:B-----5:R-:W-:-:S04]  /*1f80*/  PRMT R166, R132, 0x7632, R166 ;  /* 0x0000763284a67816 */ /* 0x020fc800000000a6 */
[----:B------:R-:W-:-:S05]  /*1f90*/  SHF.L.U32 R166, R166, 0x10, RZ ;  /* 0x00000010a6a67819 */ /* 0x000fca00000006ff */
[----:B------:R-:W-:-:S04]  /*1fa0*/  FADD.FTZ R165, R166, R165 ;  /* 0x000000a5a6a57221 */ /* 0x000fc80000010000 */
[----:B------:R-:W-:-:S07]  /*1fb0*/  @P2 FADD.FTZ R165, R137, R165 ;  /* 0x000000a589a52221 */ /* 0x000fce0000010000 */
.L_x_10991:
[C---:B------:R-:W-:Y:S02]  /*1fc0*/  PRMT R167, R169.reuse, 0x7632, R167 ;  /* 0x00007632a9a77816 */ /* 0x040fe400000000a7 */
[----:B------:R-:W-:Y:S01]  /*1fd0*/  SHF.L.U32 R166, R169, 0x10, RZ ;  /* 0x00000010a9a67819 */ /* 0x000fe200000006ff */
[----:B------:R-:W-:Y:S06]  /*1fe0*/  @P3 BRA `(.L_x_10992) ;  /* 0x00000000000c3947 */ /* 0x000fec0003800000 */
[----:B------:R-:W-:Y:S05]  /*1ff0*/  @!P2 BRA `(.L_x_10993) ;  /* 0x000000000014a947 */ /* 0x000fea0003800000 */
[----:B-----5:R-:W-:Y:S01]  /*2000*/  FADD.FTZ R166, R138, R166 ;  /* 0x000000a68aa67221 */ /* 0x020fe20000010000 */
[----:B------:R-:W-:Y:S06]  /*2010*/  BRA `(.L_x_10993) ;  /* 0x00000000000c7947 */ /* 0x000fec0003800000 */
.L_x_10992:
[----:B-----5:R-:W-:-:S05]  /*2020*/  SHF.L.U32 R169, R133, 0x10, RZ ;  /* 0x0000001085a97819 */ /* 0x020fca00000006ff */
[----:B------:R-:W-:-:S04]  /*2030*/  FADD.FTZ R166, R169, R166 ;  /* 0x000000a6a9a67221 */ /* 0x000fc80000010000 */
[----:B------:R-:W-:-:S07]  /*2040*/  @P2 FADD.FTZ R166, R138, R166 ;  /* 0x000000a68aa62221 */ /* 0x000fce0000010000 */
.L_x_10993:
[----:B------:R-:W-:Y:S01]  /*2050*/  SHF.L.U32 R167, R167, 0x10, RZ ;  /* 0x00000010a7a77819 */ /* 0x000fe200000006ff */
[----:B------:R-:W-:Y:S06]  /*2060*/  @P3 BRA `(.L_x_10994) ;  /* 0x00000000000c3947 */ /* 0x000fec0003800000 */
[----:B------:R-:W-:Y:S05]  /*2070*/  @!P2 BRA `(.L_x_10995) ;  /* 0x000000000018a947 */ /* 0x000fea0003800000 */
[----:B-----5:R-:W-:Y:S01]  /*2080*/  FADD.FTZ R167, R139, R167 ;  /* 0x000000a78ba77221 */ /* 0x020fe20000010000 */
[----:B------:R-:W-:Y:S06]  /*2090*/  BRA `(.L_x_10995) ;  /* 0x0000000000107947 */ /* 0x000fec0003800000 */
.L_x_10994:
[----:B-----5:R-:W-:-:S04]  /*20a0*/  PRMT R168, R133, 0x7632, R168 ;  /* 0x0000763285a87816 */ /* 0x020fc800000000a8 */
[----:B------:R-:W-:-:S05]  /*20b0*/  SHF.L.U32 R168, R168, 0x10, RZ ;  /* 0x00000010a8a87819 */ /* 0x000fca00000006ff */
[----:B------:R-:W-:-:S04]  /*20c0*/  FADD.FTZ R167, R168, R167 ;  /* 0x000000a7a8a77221 */ /* 0x000fc80000010000 */
[----:B------:R-:W-:-:S07]  /*20d0*/  @P2 FADD.FTZ R167, R139, R167 ;  /* 0x000000a78ba72221 */ /* 0x000fce0000010000 */
.L_x_10995:
[C---:B------:R-:W-:Y:S02]  /*20e0*/  PRMT R169, R170.reuse, 0x7632, R169 ;  /* 0x00007632aaa97816 */ /* 0x040fe400000000a9 */
[----:B------:R-:W-:Y:S01]  /*20f0*/  SHF.L.U32 R168, R170, 0x10, RZ ;  /* 0x00000010aaa87819 */ /* 0x000fe200000006ff */
[----:B------:R-:W-:Y:S06]  /*2100*/  @P3 BRA `(.L_x_10996) ;  /* 0x00000000000c3947 */ /* 0x000fec0003800000 */
[----:B------:R-:W-:Y:S05]  /*2110*/  @!P2 BRA `(.L_x_10997) ;  /* 0x000000000014a947 */ /* 0x000fea0003800000 */
[----:B-----5:R-:W-:Y:S01]  /*2120*/  FADD.FTZ R168, R140, R168 ;  /* 0x000000a88ca87221 */ /* 0x020fe20000010000 */
[----:B------:R-:W-:Y:S06]  /*2130*/  BRA `(.L_x_10997) ;  /* 0x00000000000c7947 */ /* 0x000fec0003800000 */
.L_x_10996:
[----:B-----5:R-:W-:-:S05]  /*2140*/  SHF.L.U32 R179, R134, 0x10, RZ ;  /* 0x0000001086b37819 */ /* 0x020fca00000006ff */
[----:B------:R-:W-:-:S04]  /*2150*/  FADD.FTZ R168, R179, R168 ;  /* 0x000000a8b3a87221 */ /* 0x000fc80000010000 */
[----:B------:R-:W-:-:S07]  /*2160*/  @P2 FADD.FTZ R168, R140, R168 ;  /* 0x000000a88ca82221 */ /* 0x000fce0000010000 */
.L_x_10997:
[----:B------:R-:W-:Y:S01]  /*2170*/  SHF.L.U32 R169, R169, 0x10, RZ ;  /* 0x00000010a9a97819 */ /* 0x000fe200000006ff */
[----:B------:R-:W-:Y:S06]  /*2180*/  @P3 BRA `(.L_x_10998) ;  /* 0x00000000000c3947 */ /* 0x000fec0003800000 */
[----:B------:R-:W-:Y:S05]  /*2190*/  @!P2 BRA `(.L_x_10999) ;  /* 0x000000000018a947 */ /* 0x000fea0003800000 */
[----:B-----5:R-:W-:Y:S01]  /*21a0*/  FADD.FTZ R169, R141, R169 ;  /* 0x000000a98da97221 */ /* 0x020fe20000010000 */
[----:B------:R-:W-:Y:S06]  /*21b0*/  BRA `(.L_x_10999) ;  /* 0x0000000000107947 */ /* 0x000fec0003800000 */
.L_x_10998:
[----:B-----5:R-:W-:-:S04]  /*21c0*/  PRMT R170, R134, 0x7632, R170 ;  /* 0x0000763286aa7816 */ /* 0x020fc800000000aa */
[----:B------:R-:W-:-:S05]  /*21d0*/  SHF.L.U32 R170, R170, 0x10, RZ ;  /* 0x00000010aaaa7819 */ /* 0x000fca00000006ff */
[----:B------:R-:W-:-:S04]  /*21e0*/  FADD.FTZ R169, R170, R169 ;  /* 0x000000a9aaa97221 */ /* 0x000fc80000010000 */
[----:B------:R-:W-:-:S07]  /*21f0*/  @P2 FADD.FTZ R169, R141, R169 ;  /* 0x000000a98da92221 */ /* 0x000fce0000010000 */
.L_x_10999:
[C---:B------:R-:W-:Y:S02]  /*2200*/  PRMT R178, R171.reuse, 0x7632, R178 ;  /* 0x00007632abb27816 */ /* 0x040fe400000000b2 */
[----:B------:R-:W-:Y:S01]  /*2210*/  SHF.L.U32 R170, R171, 0x10, RZ ;  /* 0x00000010abaa7819 */ /* 0x000fe200000006ff */
[----:B------:R-:W-:Y:S06]  /*2220*/  @P3 BRA `(.L_x_11000) ;  /* 0x00000000000c3947 */ /* 0x000fec0003800000 */
[----:B------:R-:W-:Y:S05]  /*2230*/  @!P2 BRA `(.L_x_11001) ;  /* 0x000000000014a947 */ /* 0x000fea0003800000 */
[----:B-----5:R-:W-:Y:S01]  /*2240*/  FADD.FTZ R170, R142, R170 ;  /* 0x000000aa8eaa7221 */ /* 0x020fe20000010000 */
[----:B------:R-:W-:Y:S06]  /*2250*/  BRA `(.L_x_11001) ;  /* 0x00000000000c7947 */ /* 0x000fec0003800000 */
.L_x_11000:
[----:B-----5:R-:W-:-:S05]  /*2260*/  SHF.L.U32 R171, R135, 0x10, RZ ;  /* 0x0000001087ab7819 */ /* 0x020fca00000006ff */
[----:B------:R-:W-:-:S04]  /*2270*/  FADD.FTZ R170, R171, R170 ;  /* 0x000000aaabaa7221 */ /* 0x000fc80000010000 */
[----:B------:R-:W-:-:S07]  /*2280*/  @P2 FADD.FTZ R170, R142, R170 ;  /* 0x000000aa8eaa2221 */ /* 0x000fce0000010000 */
.L_x_11001:
[----:B------:R-:W-:Y:S01]  /*2290*/  SHF.L.U32 R171, R178, 0x10, RZ ;  /* 0x00000010b2ab7819 */ /* 0x000fe200000006ff */
[----:B------:R-:W-:Y:S06]  /*22a0*/  @P3 BRA `(.L_x_11002) ;  /* 0x00000000000c3947 */ /* 0x000fec0003800000 */
[----:B------:R-:W-:Y:S05]  /*22b0*/  @!P2 BRA `(.L_x_11003) ;  /* 0x000000000018a947 */ /* 0x000fea0003800000 */
[----:B-----5:R-:W-:Y:S01]  /*22c0*/  FADD.FTZ R171, R143, R171 ;  /* 0x000000ab8fab7221 */ /* 0x020fe20000010000 */
[----:B------:R-:W-:Y:S06]  /*22d0*/  BRA `(.L_x_11003) ;  /* 0x0000000000107947 */ /* 0x000fec0003800000 */
.L_x_11002:
[----:B-----5:R-:W-:-:S04]  /*22e0*/  PRMT R178, R135, 0x7632, R178 ;  /* 0x0000763287b27816 */ /* 0x020fc800000000b2 */
[----:B------:R-:W-:-:S05]  /*22f0*/  SHF.L.U32 R178, R178, 0x10, RZ ;  /* 0x00000010b2b27819 */ /* 0x000fca00000006ff */
[----:B------:R-:W-:-:S04]  /*2300*/  FADD.FTZ R171, R178, R171 ;  /* 0x000000abb2ab7221 */ /* 0x000fc80000010000 */
[----:B------:R-:W-:-:S07]  /*2310*/  @P2 FADD.FTZ R171, R143, R171 ;  /* 0x000000ab8fab2221 */ /* 0x000fce0000010000 */
.L_x_11003:
[----:B------:R-:W-:-:S04]  /*2320*/  LEA R178, P2, R0, UR10, 0x5 ;  /* 0x0000000a00b27c11 */ /* 0x000fc8000f8428ff */
[----:B------:R-:W-:-:S05]  /*2330*/  LEA.HI.X R179, R0, UR11, RZ, 0x5, P2 ;  /* 0x0000000b00b37c11 */ /* 0x000fca00090f2cff */
[----:B------:R0:W-:Y:S04]  /*2340*/  STG.E.128 desc[UR4][R178.64], R164 ;  /* 0x000000a4b2007986 */ /* 0x0001e8000c101d04 */
[----:B------:R0:W-:Y:S02]  /*2350*/  STG.E.128 desc[UR4][R178.64+0x10], R168 ;  /* 0x000010a8b2007986 */ /* 0x0001e4000c101d04 */
.L_x_10987:
[----:B------:R-:W-:Y:S05]  /*2360*/  BSYNC B0 ;  /* 0x0000000000007941 */ /* 0x000fea0003800000 */
.L_x_10986:
        /* <DEDUP_REMOVED lines=125> */
.L_x_11025:
        /* <DEDUP_REMOVED lines=17> */
[--C-:B----4-:R-:W-:Y:S01]  /*2c50*/  FADD.FTZ R181, R144, -R186.reuse ;  /* 0x800000ba90b57221 */ /* 0x110fe20000010000 */
[--C-:B------:R-:W-:Y:S01]  /*2c60*/  FADD.FTZ R189, R145, -R186.reuse ;  /* 0x800000ba91bd7221 */ /* 0x100fe20000010000 */
        /* <DEDUP_REMOVED lines=26> */
[-C--:B------:R-:W-:Y:S01]  /*2e10*/  FFMA.FTZ R183, R26, R197.reuse, R10 ;  /* 0x000000c51ab77223 */ /* 0x080fe2000001000a */
        /* <DEDUP_REMOVED lines=17> */
.L_x_11006:
[----:B------:R-:W-:Y:S05]  /*2f30*/  BSYNC B0 ;  /* 0x0000000000007941 */ /* 0x000fea0003800000 */
.L_x_11005:
[----:B------:R-:W-:Y:S01]  /*2f40*/  ISETP.GE.U32.AND P2, PT, R2, 0x40, PT ;  /* 0x000000400200780c */ /* 0x000fe20003f46070 */
[----:B------:R-:W-:-:S12]  /*2f50*/  BSSY B0, `(.L_x_11007) ;  /* 0x0000031000007945 */ /* 0x000fd80003800000 */
[----:B------:R-:W-:Y:S05]  /*2f60*/  @!P2 BRA `(.L_x_11008) ;  /* 0x0000000000bca947 */ /* 0x000fea0003800000 */
[----:B0-----:R-:W0:Y:S01]  /*2f70*/  LDC.64 R184, c[0x0][0x2b8] ;  /* 0x0000ae00ffb87b82 */ /* 0x001e220000000a00 */
        /* <DEDUP_REMOVED lines=46> */
.L_x_11008:
[----:B------:R-:W-:Y:S05]  /*3260*/  BSYNC B0 ;  /* 0x0000000000007941 */ /* 0x000fea0003800000 */
.L_x_11007:
[----:B------:R-:W-:Y:S01]  /*3270*/  ISETP.GE.U32.AND P2, PT, R2, 0x60, PT ;  /* 0x000000600200780c */ /* 0x000fe20003f46070 */
[----:B------:R-:W-:-:S12]  /*3280*/  BSSY B0, `(.L_x_11009) ;  /* 0x0000031000007945 */ /* 0x000fd80003800000 */
[----:B------:R-:W-:Y:S05]  /*3290*/  @!P2 BRA `(.L_x_11010) ;  /* 0x0000000000bca947 */ /* 0x000fea0003800000 */
[----:B01----:R-:W0:Y:S01]  /*32a0*/  LDC.64 R184, c[0x0][0x2b8] ;  /* 0x0000ae00ffb87b82 */ /* 0x003e220000000a00 */
        /* <DEDUP_REMOVED lines=46> */
.L_x_11010:
[----:B------:R-:W-:Y:S05]  /*3590*/  BSYNC B0 ;  /* 0x0000000000007941 */ /* 0x000fea0003800000 */
.L_x_11009:
[----:B------:R-:W-:Y:S04]  /*35a0*/  BSSY B0, `(.L_x_11011) ;  /* 0x0000030000007945 */ /* 0x000fe80003800000 */
        /* <DEDUP_REMOVED lines=25> */
[----:B------:R-:W-:Y:S01]  /*3740*/  F2FP.BF16.F32.PACK_AB R180, R181, R180 ;  /* 0x000000b4b5b4723e */ /* 0x000fe200000010ff */
[----:B0-----:R-:W-:Y:S01]  /*3750*/  IMAD.WIDE.U32 R178, R177, 0x10, R178 ;  /* 0x00000010b1b27825 */ /* 0x001fe200078e00b2 */
[----:B------:R-:W-:-:S03]  /*3760*/  F2FP.BF16.F32.PACK_AB R181, R189, R0 ;  /* 0x00000000bdb5723e */ /* 0x000fc600000010ff */
[----:B------:R-:W-:Y:S01]  /*3770*/  FFMA.FTZ R0, R124, R183, R108 ;  /* 0x000000b77c007223 */ /* 0x000fe2000001006c */
[----:B------:R-:W-:Y:S01]  /*3780*/  FFMA.FTZ R183, R122, R199, R106 ;  /* 0x000000c77ab77223 */ /* 0x000fe2000001006a */
[----:B------:R-:W-:Y:S01]  /*3790*/  FFMA.FTZ R194, R123, R192, R107 ;  /* 0x000000c07bc27223 */ /* 0x000fe2000001006b */
[----:B------:R-:W-:Y:S01]  /*37a0*/  FFMA.FTZ R191, R126, R191, R110 ;  /* 0x000000bf7ebf7223 */ /* 0x000fe2000001006e */
[----:B------:R-:W-:Y:S01]  /*37b0*/  FFMA.FTZ R195, R128, R195, R112 ;  /* 0x000000c380c37223 */ /* 0x000fe20000010070 */
[----:B-1----:R-:W-:-:S04]  /*37c0*/  IMAD.WIDE.U32 R184, R177, 0x10, R184 ;  /* 0x00000010b1b87825 */ /* 0x002fc800078e00b8 */
[----:B------:R-:W-:Y:S01]  /*37d0*/  FFMA.FTZ R199, R130, R199, R114 ;  /* 0x000000c782c77223 */ /* 0x000fe20000010072 */
[----:B------:R-:W-:Y:S01]  /*37e0*/  FFMA.FTZ R192, R131, R192, R115 ;  /* 0x000000c083c07223 */ /* 0x000fe20000010073 */
[----:B------:R-:W-:Y:S01]  /*37f0*/  FFMA.FTZ R190, R129, R190, R113 ;  /* 0x000000be81be7223 */ /* 0x000fe20000010071 */
[----:B------:R-:W-:Y:S01]  /*3800*/  FFMA.FTZ R188, R127, R188, R111 ;  /* 0x000000bc7fbc7223 */ /* 0x000fe2000001006f */
[----:B------:R-:W-:Y:S01]  /*3810*/  FFMA.FTZ R177, R125, R186, R109 ;  /* 0x000000ba7db17223 */ /* 0x000fe2000001006d */
[----:B------:R-:W-:Y:S02]  /*3820*/  F2FP.BF16.F32.PACK_AB R182, R193, R182 ;  /* 0x000000b6c1b6723e */ /* 0x000fe400000010ff */
[----:B------:R-:W-:Y:S02]  /*3830*/  F2FP.BF16.F32.PACK_AB R183, R194, R183 ;  /* 0x000000b7c2b7723e */ /* 0x000fe400000010ff */
[----:B------:R-:W-:Y:S02]  /*3840*/  F2FP.BF16.F32.PACK_AB R199, R192, R199 ;  /* 0x000000c7c0c7723e */ /* 0x000fe400000010ff */
[----:B------:R-:W-:Y:S01]  /*3850*/  F2FP.BF16.F32.PACK_AB R198, R190, R195 ;  /* 0x000000c3bec6723e */ /* 0x000fe200000010ff */
[----:B------:R0:W-:Y:S01]  /*3860*/  STG.E.128 desc[UR4][R178.64], R180 ;  /* 0x000000b4b2007986 */ /* 0x0001e2000c101d04 */
[----:B------:R-:W-:-:S02]  /*3870*/  F2FP.BF16.F32.PACK_AB R197, R188, R191 ;  /* 0x000000bfbcc5723e */ /* 0x000fc400000010ff */
[----:B------:R-:W-:-:S05]  /*3880*/  F2FP.BF16.F32.PACK_AB R196, R177, R0 ;  /* 0x00000000b1c4723e */ /* 0x000fca00000010ff */
[----:B------:R0:W-:Y:S02]  /*3890*/  STG.E.128 desc[UR4][R184.64], R196 ;  /* 0x000000c4b8007986 */ /* 0x0001e4000c101d04 */
.L_x_11012:
[----:B------:R-:W-:Y:S05]  /*38a0*/  BSYNC B0 ;  /* 0x0000000000007941 */ /* 0x000fea0003800000 */
.L_x_11011:
[----:B01--4-:R-:W0:Y:S02]  /*38b0*/  LDC.64 R178, c[0x0][0x210] ;  /* 0x00008400ffb27b82 */ /* 0x013e240000000a00 */
[----:B0-----:R-:W-:-:S04]  /*38c0*/  LEA R176, R178, R176, 0x2 ;  /* 0x000000b0b2b07211 */ /* 0x001fc800078e10ff */
[----:B------:R-:W-:-:S13]  /*38d0*/  ISETP.GE.AND P2, PT, R176, R179, PT ;  /* 0x000000b3b000720c */ /* 0x000fda0003f46270 */
[----:B------:R-:W-:Y:S05]  /*38e0*/  @!P2 BRA `(.L_x_11013) ;  /* 0xffffffd00088a947 */ /* 0x000fea000383ffff */
[----:B------:R-:W-:Y:S05]  /*38f0*/  EXIT ;  /* 0x000000000000794d */ /* 0x000fea0003800000 */
.L_x_11004:
[----:B------:R-:W-:Y:S01]  /*3900*/  HFMA2.MMA R188, -RZ, RZ, 0, 5.9604644775390625e-08 ;  /* 0x00000001ffbc7435 */ /* 0x000fe200000001ff */
[----:B------:R-:W-:Y:S01]  /*3910*/  BSSY B0, `(.L_x_11014) ;  /* 0x0000007000007945 */ /* 0x000fe20003800000 */
[----:B------:R-:W-:Y:S02]  /*3920*/  MOV R189, R181 ;  /* 0x000000b500bd7202 */ /* 0x000fe40000000f00 */
[----:B------:R-:W-:Y:S02]  /*3930*/  MOV R191, 0x1f ;  /* 0x0000001f00bf7802 */ /* 0x000fe40000000f00 */
[----:B------:R-:W-:-:S07]  /*3940*/  MOV R186, 0xffffffff ;  /* 0xffffffff00ba7802 */ /* 0x000fce0000000f00 */
[----:B-123-5:R-:W-:Y:S05]  /*3950*/  WARPSYNC.COLLECTIVE R186, `(.L_x_11015) ;  /* 0x00000000ba087348 */ /* 0x02efea0003c00000 */
[----:B------:R0:W4:Y:S02]  /*3960*/  SHFL.BFLY P6, R185, R189, R188, R191 ;  /* 0x0c0000bcbdb97389 */ /* 0x00012400000c00bf */
[----:B012345:R-:W-:Y:S01]  /*3970*/  ENDCOLLECTIVE ;  /* 0x000000000000791b */ /* 0x03ffe20003800000 */
.L_x_11015:
[----:B------:R-:W-:Y:S05]  /*3980*/  BSYNC B0 ;  /* 0x0000000000007941 */ /* 0x000fea0003800000 */
.L_x_11014:
        /* <DEDUP_REMOVED lines=9> */
.L_x_11016:
[----:B------:R-:W-:Y:S01]  /*3a20*/  HFMA2.MMA R188, -RZ, RZ, 0, 2.384185791015625e-07 ;  /* 0x00000004ffbc7435 */ /* 0x000fe200000001ff */
[----:B------:R-:W-:-:S05]  /*3a30*/  MOV R179, R185 ;  /* 0x000000b900b37202 */ /* 0x000fca0000000f00 */
[----:B------:R-:W-:-:S05]  /*3a40*/  FADD.FTZ R182, R180, R179 ;  /* 0x000000b3b4b67221 */ /* 0x000fca0000010000 */
[----:B------:R-:W-:-:S07]  /*3a50*/  MOV R189, R182 ;  /* 0x000000b600bd7202 */ /* 0x000fce0000000f00 */
[----:B------:R-:W-:Y:S05]  /*3a60*/  WARPSYNC.COLLECTIVE R186, `(.L_x_11017) ;  /* 0x00000000ba087348 */ /* 0x000fea0003c00000 */
[----:B------:R0:W1:Y:S02]  /*3a70*/  SHFL.BFLY P6, R185, R189, R188, R191 ;  /* 0x0c0000bcbdb97389 */ /* 0x00006400000c00bf */
[----:B01----:R-:W-:Y:S01]  /*3a80*/  ENDCOLLECTIVE ;  /* 0x000000000000791b */ /* 0x003fe20003800000 */
.L_x_11017:
        /* <DEDUP_REMOVED lines=8> */
.L_x_11018:
[----:B------:R-:W-:Y:S01]  /*3b10*/  HFMA2.MMA R188, -RZ, RZ, 0, 9.5367431640625e-07 ;  /* 0x00000010ffbc7435 */ /* 0x000fe200000001ff */
[----:B------:R-:W-:-:S05]  /*3b20*/  MOV R0, R185 ;  /* 0x000000b900007202 */ /* 0x000fca0000000f00 */
[----:B------:R-:W-:-:S05]  /*3b30*/  FADD.FTZ R184, R183, R0 ;  /* 0x00000000b7b87221 */ /* 0x000fca0000010000 */
[----:B------:R-:W-:-:S07]  /*3b40*/  MOV R189, R184 ;  /* 0x000000b800bd7202 */ /* 0x000fce0000000f00 */
[----:B------:R-:W-:Y:S05]  /*3b50*/  WARPSYNC.COLLECTIVE R186, `(.L_x_11019) ;  /* 0x00000000ba087348 */ /* 0x000fea0003c00000 */
[----:B------:R0:W1:Y:S02]  /*3b60*/  SHFL.BFLY P6, R185, R189, R188, R191 ;  /* 0x0c0000bcbdb97389 */ /* 0x00006400000c00bf */
[----:B01----:R-:W-:Y:S01]  /*3b70*/  ENDCOLLECTIVE ;  /* 0x000000000000791b */ /* 0x003fe20003800000 */
.L_x_11019:
        /* <DEDUP_REMOVED lines=72> */
.L_x_11020:
[----:B------:R-:W-:Y:S01]  /*4000*/  HFMA2.MMA R188, -RZ, RZ, 0, 1.1920928955078125e-07 ;  /* 0x00000002ffbc7435 */ /* 0x000fe200000001ff */
[----:B------:R-:W-:-:S05]  /*4010*/  MOV R181, R185 ;  /* 0x000000b900b57202 */ /* 0x000fca0000000f00 */
[----:B------:R-:W-:-:S05]  /*4020*/  FADD.FTZ R181, R0, R181 ;  /* 0x000000b500b57221 */ /* 0x000fca0000010000 */
[----:B------:R-:W-:-:S07]  /*4030*/  MOV R189, R181 ;  /* 0x000000b500bd7202 */ /* 0x000fce0000000f00 */
[----:B------:R-:W-:Y:S05]  /*4040*/  WARPSYNC.COLLECTIVE R186, `(.L_x_11021) ;  /* 0x00000000ba087348 */ /* 0x000fea0003c00000 */
[----:B------:R0:W1:Y:S02]  /*4050*/  SHFL.BFLY P6, R185, R189, R188, R191 ;  /* 0x0c0000bcbdb97389 */ /* 0x00006400000c00bf */
[----:B01----:R-:W-:Y:S01]  /*4060*/  ENDCOLLECTIVE ;  /* 0x000000000000791b */ /* 0x003fe20003800000 */
.L_x_11021:
[----:B------:R-:W-:Y:S01]  /*4070*/  HFMA2.MMA R188, -RZ, RZ, 0, 2.384185791015625e-07 ;  /* 0x00000004ffbc7435 */ /* 0x000fe200000001ff */
[----:B------:R-:W-:-:S05]  /*4080*/  MOV R180, R185 ;  /* 0x000000b900b47202 */ /* 0x000fca0000000f00 */
[----:B------:R-:W-:-:S05]  /*4090*/  FADD.FTZ R180, R181, R180 ;  /* 0x000000b4b5b47221 */ /* 0x000fca0000010000 */
[----:B------:R-:W-:-:S07]  /*40a0*/  MOV R189, R180 ;  /* 0x000000b400bd7202 */ /* 0x000fce0000000f00 */
[----:B------:R-:W-:Y:S05]  /*40b0*/  WARPSYNC.COLLECTIVE R186, `(.L_x_11022) ;  /* 0x00000000ba087348 */ /* 0x000fea0003c00000 */
[----:B------:R0:W1:Y:S02]  /*40c0*/  SHFL.BFLY P6, R185, R189, R188, R191 ;  /* 0x0c0000bcbdb97389 */ /* 0x00006400000c00bf */
[----:B01----:R-:W-:Y:S01]  /*40d0*/  ENDCOLLECTIVE ;  /* 0x000000000000791b */ /* 0x003fe20003800000 */
.L_x_11022:
[----:B------:R-:W-:Y:S01]  /*40e0*/  HFMA2.MMA R188, -RZ, RZ, 0, 4.76837158203125e-07 ;  /* 0x00000008ffbc7435 */ /* 0x000fe200000001ff */
[----:B------:R-:W-:-:S05]  /*40f0*/  MOV R183, R185 ;  /* 0x000000b900b77202 */ /* 0x000fca0000000f00 */
[----:B------:R-:W-:-:S05]  /*4100*/  FADD.FTZ R183, R180, R183 ;  /* 0x000000b7b4b77221 */ /* 0x000fca0000010000 */
[----:B------:R-:W-:-:S07]  /*4110*/  MOV R189, R183 ;  /* 0x000000b700bd7202 */ /* 0x000fce0000000f00 */
[----:B------:R-:W-:Y:S05]  /*4120*/  WARPSYNC.COLLECTIVE R186, `(.L_x_11023) ;  /* 0x00000000ba087348 */ /* 0x000fea0003c00000 */
[----:B------:R0:W1:Y:S02]  /*4130*/  SHFL.BFLY P6, R185, R189, R188, R191 ;  /* 0x0c0000bcbdb97389 */ /* 0x00006400000c00bf */
[----:B01----:R-:W-:Y:S01]  /*4140*/  ENDCOLLECTIVE ;  /* 0x000000000000791b */ /* 0x003fe20003800000 */
.L_x_11023:
[----:B------:R-:W-:Y:S01]  /*4150*/  HFMA2.MMA R188, -RZ, RZ, 0, 9.5367431640625e-07 ;  /* 0x00000010ffbc7435 */ /* 0x000fe200000001ff */
[----:B------:R-:W-:-:S05]  /*4160*/  MOV R182, R185 ;  /* 0x000000b900b67202 */ /* 0x000fca0000000f00 */
[----:B------:R-:W-:-:S05]  /*4170*/  FADD.FTZ R182, R183, R182 ;  /* 0x000000b6b7b67221 */ /* 0x000fca0000010000 */
[----:B------:R-:W-:-:S07]  /*4180*/  MOV R189, R182 ;  /* 0x000000b600bd7202 */ /* 0x000fce0000000f00 */
[----:B------:R-:W-:Y:S05]  /*4190*/  WARPSYNC.COLLECTIVE R186, `(.L_x_11024) ;  /* 0x00000000ba087348 */ /* 0x000fea0003c00000 */
[----:B------:R0:W1:Y:S02]  /*41a0*/  SHFL.BFLY P6, R185, R189, R188, R191 ;  /* 0x0c0000bcbdb97389 */ /* 0x00006400000c00bf */
[----:B01----:R-:W-:Y:S01]  /*41b0*/  ENDCOLLECTIVE ;  /* 0x000000000000791b */ /* 0x003fe20003800000 */
.L_x_11024:
[----:B------:R-:W-:Y:S05]  /*41c0*/  BRA `(.L_x_11025) ;  /* 0xffffffe8005c7947 */ /* 0x000fea000383ffff */
.L_x_11026:
        /* <DEDUP_REMOVED lines=11> */
.L_x_27182:


//--------------------- .text._ZN10layer_norm31ln_parallel_residual_fwd_kernelINS_13Kernel_traitsIf13__nv_bfloat16fS2_fjLj1024ELj1ELj4ELj1ELj16ENS_18Kernel_traits_baseILj1024EfS2_fS2_fjLj128EEEEELb0ELb0ELb1EEEvNS_9FwdParamsE --------------------------
	.section	.text._ZN10layer_norm31ln_parallel_residual_fwd_kernelINS_13Kernel_traitsIf13__nv_bfloat16fS2_fjLj1024ELj1ELj4ELj1ELj16ENS_18Kernel_traits_baseILj1024EfS2_fS2_fjLj128EEEEELb0ELb0ELb1EEEvNS_9FwdParamsE,"ax",@progbits
	.align	128
        .global         _ZN10layer_norm31ln_parallel_residual_fwd_kernelINS_13Kernel_traitsIf13__nv_bfloat16fS2_fjLj1024ELj1ELj4ELj1ELj16ENS_18Kernel_traits_baseILj1024EfS2_fS2_fjLj128EEEEELb0ELb0ELb1EEEvNS_9FwdParamsE
        .type           _ZN10layer_norm31ln_parallel_residual_fwd_kernelINS_13Kernel_traitsIf13__nv_bfloat16fS2_fjLj1024ELj1ELj4ELj1ELj16ENS_18Kernel_traits_baseILj1024EfS2_fS2_fjLj128EEEEELb0ELb0ELb1EEEvNS_9FwdParamsE,@function
        .size           _ZN10layer_norm31ln_parallel_residual_fwd_kernelINS_13Kernel_traitsIf13__nv_bfloat16fS2_fjLj1024ELj1ELj4ELj1ELj16ENS_18Kernel_traits_baseILj1024EfS2_fS2_fjLj128EEEEELb0ELb0ELb1EEEvNS_9FwdParamsE,(.L_x_27183 - _ZN10layer_norm31ln_parallel_residual_fwd_kernelINS_13Kernel_traitsIf13__nv_bfloat16fS2_fjLj1024ELj1ELj4ELj1ELj16ENS_18Kernel_traits_baseILj1024EfS2_fS2_fjLj128EEEEELb0ELb0ELb1EEEvNS_9FwdParamsE)
        .other          _ZN10layer_norm31ln_parallel_residual_fwd_kernelINS_13Kernel_traitsIf13__nv_bfloat16fS2_fjLj1024ELj1ELj4ELj1ELj16ENS_18Kernel_traits_baseILj1024EfS2_fS2_fjLj128EEEEELb0ELb0ELb1EEEvNS_9FwdParamsE,@"STO_CUDA_ENTRY STV_DEFAULT"
_ZN10layer_norm31ln_parallel_residual_fwd_kernelINS_13Kernel_traitsIf13__nv_bfloat16fS2_fjLj1024ELj1ELj4ELj1ELj16ENS_18Kernel_traits_baseILj1024EfS2_fS2_fjLj128EEEEELb0ELb0ELb1EEEvNS_9FwdParamsE:
.text._ZN10layer_norm31ln_parallel_residual_fwd_kernelINS_13Kernel_traitsIf13__nv_bfloat16fS2_fjLj1024ELj1ELj4ELj1ELj16ENS_18Kernel_traits_baseILj1024EfS2_fS2_fjLj128EEEEELb0ELb0ELb1EEEvNS_9FwdParamsE:
[----:B------:R-:W-:Y:S01]  /*0000*/  LDC R1, c[0x0][0x28] ;  /* 0x00000a00ff017b82 */ /* 0x000fe20000000800 */
[----:B------:R-:W0:Y:S01]  /*0010*/  S2R R2, SR_TID.X ;  /* 0x0000000000027919 */ /* 0x000e220000002100 */
[----:B------:R-:W-:Y:S01]  /*0020*/  ULDC.64 UR4, c[0x0][0x260] ;  /* 0x0000980000047ab9 */ /* 0x000fe20000000a00 */
[----:B------:R-:W-:Y:S01]  /*0030*/  ULDC.64 UR8, c[0x0][0x2d0] ;  /* 0x0000b40000087ab9 */ /* 0x000fe20000000a00 */
[----:B------:R-:W-:Y:S02]  /*0040*/  CS2R R4, SRZ ;  /* 0x0000000000047805 */ /* 0x000fe4000001ff00 */
[----:B------:R-:W-:Y:S02]  /*0050*/  ISETP.NE.U32.AND P1, PT, RZ, UR8, PT ;  /* 0x00000008ff007c0c */ /* 0x000fe4000bf25070 */
[----:B------:R-:W-:Y:S02]  /*0060*/  CS2R R6, SRZ ;  /* 0x0000000000067805 */ /* 0x000fe4000001ff00 */
[----:B------:R-:W-:-:S02]  /*0070*/  CS2R R8, SRZ ;  /* 0x0000000000087805 */ /* 0x000fc4000001ff00 */
[----:B------:R-:W-:Y:S02]  /*0080*/  CS2R R10, SRZ ;  /* 0x00000000000a7805 */ /* 0x000fe4000001ff00 */
[----:B------:R-:W-:Y:S02]  /*0090*/  ISETP.NE.AND.EX P1, PT, RZ, UR9, PT, P1 ;  /* 0x00000009ff007c0c */ /* 0x000fe4000bf25310 */
        /* <DEDUP_REMOVED lines=11> */
[----:B------:R-:W-:Y:S01]  /*0150*/  CS2R R34, SRZ ;  /* 0x0000000000227805 */ /* 0x000fe2000001ff00 */
[----:B------:R-:W-:Y:S01]  /*0160*/  ULDC.64 UR6, c[0x0][0x268] ;  /* 0x00009a0000067ab9 */ /* 0x000fe20000000a00 */
[----:B------:R-:W1:Y:S01]  /*0170*/  S2R R3, SR_CTAID.X ;  /* 0x0000000000037919 */ /* 0x000e620000002500 */
[----:B0-----:R-:W-:-:S04]  /*0180*/  SHF.L.U32 R0, R2, 0x5, RZ ;  /* 0x0000000502007819 */ /* 0x001fc800000006ff */
[----:B------:R-:W-:Y:S02]  /*0190*/  LOP3.LUT R44, R0, 0x3e0, RZ, 0xc0, !PT ;  /* 0x000003e0002c7812 */ /* 0x000fe400078ec0ff */
[----:B------:R-:W-:Y:S02]  /*01a0*/  SHF.R.U32.HI R0, RZ, 0x5, R2 ;  /* 0x00000005ff007819 */ /* 0x000fe40000011602 */
[----:B------:R-:W-:Y:S02]  /*01b0*/  IADD3 R132, P0, R44, UR4, RZ ;  /* 0x000000042c847c10 */ /* 0x000fe4000ff1e0ff */
[----:B------:R-:W-:Y:S02]  /*01c0*/  LOP3.LUT R2, R2, 0x1f, RZ, 0xc0, !PT ;  /* 0x0000001f02027812 */ /* 0x000fe400078ec0ff */
[----:B------:R-:W-:Y:S01]  /*01d0*/  IADD3.X R133, RZ, UR5, RZ, P0, !PT ;  /* 0x00000005ff857c10 */ /* 0x000fe200087fe4ff */
[----:B------:R-:W-:Y:S01]  /*01e0*/  ULDC.64 UR4, c[0x0][0x2c8] ;  /* 0x0000b20000047ab9 */ /* 0x000fe20000000a00 */
[----:B------:R-:W-:-:S02]  /*01f0*/  SHF.L.U32 R68, R2, 0x5, RZ ;  /* 0x0000000502447819 */ /* 0x000fc400000006ff */
[----:B------:R-:W-:Y:S02]  /*0200*/  ISETP.NE.U32.AND P0, PT, RZ, UR4, PT ;  /* 0x00000004ff007c0c */ /* 0x000fe4000bf05070 */
[----:B------:R-:W-:Y:S02]  /*0210*/  IADD3 R44, P2, R44, UR4, RZ ;  /* 0x000000042c2c7c10 */ /* 0x000fe4000ff5e0ff */
[----:B------:R-:W-:Y:S02]  /*0220*/  ISETP.NE.AND.EX P0, PT, RZ, UR5, PT, P0 ;  /* 0x00000005ff007c0c */ /* 0x000fe4000bf05300 */
[----:B------:R-:W-:Y:S01]  /*0230*/  IADD3.X R45, RZ, UR5, RZ, P2, !PT ;  /* 0x00000005ff2d7c10 */ /* 0x000fe200097fe4ff */
[----:B------:R-:W-:Y:S01]  /*0240*/  ULDC.64 UR4, c[0x0][0x208] ;  /* 0x0000820000047ab9 */ /* 0x000fe20000000a00 */
[----:B------:R-:W-:Y:S02]  /*0250*/  IADD3 R134, P3, R68, UR6, RZ ;  /* 0x0000000644867c10 */ /* 0x000fe4000ff7e0ff */
[----:B------:R-:W-:-:S02]  /*0260*/  CS2R R38, SRZ ;  /* 0x0000000000267805 */ /* 0x000fc4000001ff00 */
[----:B------:R-:W-:Y:S02]  /*0270*/  IADD3 R68, P4, R68, UR8, RZ ;  /* 0x0000000844447c10 */ /* 0x000fe4000ff9e0ff */
[----:B------:R-:W-:Y:S02]  /*0280*/  CS2R R36, SRZ ;  /* 0x0000000000247805 */ /* 0x000fe4000001ff00 */
[----:B------:R-:W-:Y:S02]  /*0290*/  CS2R R42, SRZ ;  /* 0x00000000002a7805 */ /* 0x000fe4000001ff00 */
[----:B------:R-:W-:Y:S02]  /*02a0*/  CS2R R40, SRZ ;  /* 0x0000000000287805 */ /* 0x000fe4000001ff00 */
[----:B------:R-:W-:Y:S02]  /*02b0*/  CS2R R46, SRZ ;  /* 0x00000000002e7805 */ /* 0x000fe4000001ff00 */
[----:B------:R-:W-:-:S02]  /*02c0*/  CS2R R50, SRZ ;  /* 0x0000000000327805 */ /* 0x000fc4000001ff00 */
[----:B------:R-:W-:Y:S01]  /*02d0*/  CS2R R48, SRZ ;  /* 0x0000000000307805 */ /* 0x000fe2000001ff00 */
[----:B------:R-:W5:Y:S01]  /*02e0*/  @P0 LDG.E.128 R4, desc[UR4][R44.64] ;  /* 0x000000042c040981 */ /* 0x000f62000c1e1d00 */
[----:B------:R-:W-:Y:S02]  /*02f0*/  CS2R R54, SRZ ;  /* 0x0000000000367805 */ /* 0x000fe4000001ff00 */
[----:B------:R-:W-:Y:S02]  /*0300*/  CS2R R52, SRZ ;  /* 0x0000000000347805 */ /* 0x000fe4000001ff00 */
[----:B------:R-:W-:Y:S01]  /*0310*/  CS2R R58, SRZ ;  /* 0x00000000003a7805 */ /* 0x000fe2000001ff00 */
[----:B------:R-:W5:Y:S01]  /*0320*/  @P0 LDG.E.128 R8, desc[UR4][R44.64+0x10] ;  /* 0x000010042c080981 */ /* 0x000f62000c1e1d00 */
[----:B------:R-:W-:Y:S02]  /*0330*/  CS2R R56, SRZ ;  /* 0x0000000000387805 */ /* 0x000fe4000001ff00 */
[----:B------:R-:W-:-:S02]  /*0340*/  CS2R R62, SRZ ;  /* 0x00000000003e7805 */ /* 0x000fc4000001ff00 */
[----:B------:R-:W-:Y:S01]  /*0350*/  CS2R R60, SRZ ;  /* 0x00000000003c7805 */ /* 0x000fe2000001ff00 */
[----:B------:R-:W5:Y:S01]  /*0360*/  @P0 LDG.E.128 R12, desc[UR4][R44.64+0x400] ;  /* 0x000400042c0c0981 */ /* 0x000f62000c1e1d00 */
[----:B------:R-:W-:Y:S02]  /*0370*/  CS2R R66, SRZ ;  /* 0x0000000000427805 */ /* 0x000fe4000001ff00 */
[----:B------:R-:W-:Y:S02]  /*0380*/  CS2R R64, SRZ ;  /* 0x0000000000407805 */ /* 0x000fe4000001ff00 */
[----:B------:R-:W-:Y:S01]  /*0390*/  IADD3.X R69, RZ, UR9, RZ, P4, !PT ;  /* 0x00000009ff457c10 */ /* 0x000fe2000a7fe4ff */
[----:B------:R-:W5:Y:S01]  /*03a0*/  @P0 LDG.E.128 R16, desc[UR4][R44.64+0x410] ;  /* 0x000410042c100981 */ /* 0x000f62000c1e1d00 */
[----:B-1----:R-:W-:Y:S01]  /*03b0*/  LEA R3, R3, R0, 0x2 ;  /* 0x0000000003037211 */ /* 0x002fe200078e10ff */
[----:B------:R-:W-:Y:S01]  /*03c0*/  ULDC UR6, c[0x0][0x214] ;  /* 0x0000850000067ab9 */ /* 0x000fe20000000800 */
[----:B------:R-:W-:Y:S01]  /*03d0*/  IADD3.X R135, RZ, UR7, RZ, P3, !PT ;  /* 0x00000007ff877c10 */ /* 0x000fe20009ffe4ff */
[----:B------:R-:W5:Y:S04]  /*03e0*/  @P0 LDG.E.128 R20, desc[UR4][R44.64+0x800] ;  /* 0x000800042c140981 */ /* 0x000f68000c1e1d00 */
[----:B------:R-:W5:Y:S04]  /*03f0*/  @P0 LDG.E.128 R24, desc[UR4][R44.64+0x810] ;  /* 0x000810042c180981 */ /* 0x000f68000c1e1d00 */
[----:B------:R-:W5:Y:S04]  /*0400*/  @P0 LDG.E.128 R28, desc[UR4][R44.64+0xc00] ;  /* 0x000c00042c1c0981 */ /* 0x000f68000c1e1d00 */
[----:B------:R0:W5:Y:S04]  /*0410*/  @P0 LDG.E.128 R32, desc[UR4][R44.64+0xc10] ;  /* 0x000c10042c200981 */ /* 0x000168000c1e1d00 */
[----:B------:R1:W5:Y:S04]  /*0420*/  @P1 LDG.E.128 R36, desc[UR4][R68.64] ;  /* 0x0000000444241981 */ /* 0x000368000c1e1d00 */
[----:B------:R1:W5:Y:S01]  /*0430*/  @P1 LDG.E.128 R40, desc[UR4][R68.64+0x10] ;  /* 0x0000100444281981 */ /* 0x000362000c1e1d00 */
[----:B0-----:R-:W-:-:S03]  /*0440*/  CS2R R44, SRZ ;  /* 0x00000000002c7805 */ /* 0x001fc6000001ff00 */
[----:B------:R1:W5:Y:S04]  /*0450*/  @P1 LDG.E.128 R48, desc[UR4][R68.64+0x410] ;  /* 0x0004100444301981 */ /* 0x000368000c1e1d00 */
[----:B------:R1:W5:Y:S04]  /*0460*/  @P1 LDG.E.128 R44, desc[UR4][R68.64+0x400] ;  /* 0x00040004442c1981 */ /* 0x000368000c1e1d00 */
[----:B------:R1:W5:Y:S04]  /*0470*/  @P1 LDG.E.128 R52, desc[UR4][R68.64+0x800] ;  /* 0x0008000444341981 */ /* 0x000368000c1e1d00 */
[----:B------:R1:W5:Y:S04]  /*0480*/  @P1 LDG.E.128 R56, desc[UR4][R68.64+0x810] ;  /* 0x0008100444381981 */ /* 0x000368000c1e1d00 */
[----:B------:R1:W5:Y:S04]  /*0490*/  @P1 LDG.E.128 R60, desc[UR4][R68.64+0xc00] ;  /* 0x000c0004443c1981 */ /* 0x000368000c1e1d00 */
[----:B------:R1:W5:Y:S01]  /*04a0*/  @P1 LDG.E.128 R64, desc[UR4][R68.64+0xc10] ;  /* 0x000c100444401981 */ /* 0x000362000c1e1d00 */
[----:B------:R-:W-:-:S13]  /*04b0*/  ISETP.GE.AND P0, PT, R3, UR6, PT ;  /* 0x0000000603007c0c */ /* 0x000fda000bf06270 */
[----:B-1----:R-:W-:Y:S05]  /*04c0*/  @P0 EXIT ;  /* 0x000000000000094d */ /* 0x002fea0003800000 */
[----:B------:R0:W5:Y:S01]  /*04d0*/  LDG.E.128 R68, desc[UR4][R132.64] ;  /* 0x0000000484447981 */ /* 0x000162000c1e1d00 */
[----:B------:R-:W-:-:S03]  /*04e0*/  ULDC.64 UR6, c[0x0][0x228] ;  /* 0x00008a0000067ab9 */ /* 0x000fc60000000a00 */
        /* <DEDUP_REMOVED lines=15> */
[----:B------:R-:W-:Y:S01]  /*05e0*/  ISETP.NE.U32.AND P0, PT, RZ, UR6, PT ;  /* 0x00000006ff007c0c */ /* 0x000fe2000bf05070 */
[----:B------:R-:W-:Y:S01]  /*05f0*/  BSSY B0, `(.L_x_11027) ;  /* 0x00002b4000007945 */ /* 0x000fe20003800000 */
[----:B------:R-:W-:Y:S01]  /*0600*/  ULDC.U8 UR6, c[0x0][0x2a0] ;  /* 0x0000a80000067ab9 */ /* 0x000fe20000000000 */
[----:B------:R-:W-:Y:S01]  /*0610*/  ULDC.64 UR16, c[0x0][0x228] ;  /* 0x00008a0000107ab9 */ /* 0x000fe20000000a00 */
[----:B------:R-:W-:Y:S01]  /*0620*/  ISETP.NE.AND.EX P0, PT, RZ, UR7, PT, P0 ;  /* 0x00000007ff007c0c */ /* 0x000fe2000bf05300 */
[----:B------:R-:W-:Y:S01]  /*0630*/  ULDC UR7, c[0x0][0x2d8] ;  /* 0x0000b60000077ab9 */ /* 0x000fe20000000800 */
[----:B------:R-:W-:Y:S01]  /*0640*/  ISETP.NE.AND P3, PT, RZ, UR6, PT ;  /* 0x00000006ff007c0c */ /* 0x000fe2000bf65270 */
[----:B------:R-:W-:Y:S01]  /*0650*/  ULDC UR6, c[0x0][0x218] ;  /* 0x0000860000067ab9 */ /* 0x000fe20000000800 */
[----:B------:R-:W-:Y:S01]  /*0660*/  ULDC.64 UR8, c[0x0][0x230] ;  /* 0x00008c0000087ab9 */ /* 0x000fe20000000a00 */
[----:B------:R-:W-:Y:S01]  /*0670*/  ULDC.64 UR10, c[0x0][0x238] ;  /* 0x00008e00000a7ab9 */ /* 0x000fe20000000a00 */
[----:B------:R-:W-:Y:S01]  /*0680*/  ULDC.64 UR12, c[0x0][0x2b8] ;  /* 0x0000ae00000c7ab9 */ /* 0x000fe20000000a00 */
[----:B0-----:R-:W-:-:S08]  /*0690*/  ULDC.64 UR14, c[0x0][0x2c0] ;  /* 0x0000b000000e7ab9 */ /* 0x001fd00000000a00 */
.L_x_11093:
[----:B------:R-:W0:Y:S01]  /*06a0*/  LDC.64 R172, c[0x0][0x220] ;  /* 0x00008800ffac7b82 */ /* 0x000e220000000a00 */
[----:B------:R-:W-:Y:S01]  /*06b0*/  IMAD R0, R3, UR6, RZ ;  /* 0x0000000603007c24 */ /* 0x000fe2000f8e02ff */
[----:B------:R-:W-:-:S04]  /*06c0*/  ISETP.NE.U32.AND P1, PT, RZ, UR8, PT ;  /* 0x00000008ff007c0c */ /* 0x000fc8000bf25070 */
[----:B------:R-:W-:Y:S02]  /*06d0*/  ISETP.NE.AND.EX P1, PT, RZ, UR9, PT, P1 ;  /* 0x00000009ff007c0c */ /* 0x000fe4000bf25310 */
[----:B-1----:R-:W-:-:S04]  /*06e0*/  SHF.R.S32.HI R145, RZ, 0x1f, R0 ;  /* 0x0000001fff917819 */ /* 0x002fc80000011400 */
[----:B------:R-:W-:-:S04]  /*06f0*/  LEA.HI R145, R145, R0, RZ, 0x3 ;  /* 0x0000000091917211 */ /* 0x000fc800078f18ff */
[----:B------:R-:W-:-:S04]  /*0700*/  LEA.HI.SX32 R170, R145, R2, 0x1d ;  /* 0x0000000291aa7211 */ /* 0x000fc800078feaff */
[C---:B------:R-:W-:Y:S02]  /*0710*/  @P0 LEA R148, P2, R170.reuse, UR16, 0x4 ;  /* 0x00000010aa940c11 */ /* 0x040fe4000f8420ff */
[C---:B------:R-:W-:Y:S01]  /*0720*/  @P1 LEA R146, P4, R170.reuse, UR8, 0x5 ;  /* 0x00000008aa921c11 */ /* 0x040fe2000f8828ff */
[C---:B0-----:R-:W-:Y:S01]  /*0730*/  IMAD.WIDE.U32 R144, R170.reuse, 0x10, R172 ;  /* 0x00000010aa907825 */ /* 0x041fe200078e00ac */
[C---:B------:R-:W-:Y:S02]  /*0740*/  @P0 LEA.HI.X R149, R170.reuse, UR17, RZ, 0x4, P2 ;  /* 0x00000011aa950c11 */ /* 0x040fe400090f24ff */
[----:B------:R-:W-:Y:S02]  /*0750*/  @P1 LEA.HI.X R147, R170, UR9, RZ, 0x5, P4 ;  /* 0x00000009aa931c11 */ /* 0x000fe4000a0f2cff */
[----:B------:R-:W2:Y:S04]  /*0760*/  LDG.E.128 R160, desc[UR4][R144.64] ;  /* 0x0000000490a07981 */ /* 0x000ea8000c1e1d00 */
[----:B-----5:R0:W5:Y:S04]  /*0770*/  @P0 LDG.E.128 R132, desc[UR4][R148.64] ;  /* 0x0000000494840981 */ /* 0x020168000c1e1d00 */
        /* <DEDUP_REMOVED lines=10> */
.L_x_11028:
[----:B-----5:R-:W-:-:S05]  /*0820*/  SHF.L.U32 R145, R132, 0x10, RZ ;  /* 0x0000001084917819 */ /* 0x020fca00000006ff */
[----:B------:R-:W-:-:S04]  /*0830*/  FADD.FTZ R152, R152, R145 ;  /* 0x0000009198987221 */ /* 0x000fc80000010000 */
[----:B------:R-:W-:-:S07]  /*0840*/  @P1 FADD.FTZ R152, R136, R152 ;  /* 0x0000009888981221 */ /* 0x000fce0000010000 */
.L_x_11029:
[----:B------:R-:W-:Y:S01]  /*0850*/  SHF.L.U32 R153, R153, 0x10, RZ ;  /* 0x0000001099997819 */ /* 0x000fe200000006ff */
[----:B------:R-:W-:Y:S06]  /*0860*/  @P2 BRA `(.L_x_11030) ;  /* 0x00000000000c2947 */ /* 0x000fec0003800000 */
[----:B------:R-:W-:Y:S05]  /*0870*/  @!P1 BRA `(.L_x_11031) ;  /* 0x0000000000189947 */ /* 0x000fea0003800000 */
[----:B-----5:R-:W-:Y:S01]  /*0880*/  FADD.FTZ R153, R137, R153 ;  /* 0x0000009989997221 */ /* 0x020fe20000010000 */
[----:B------:R-:W-:Y:S06]  /*0890*/  BRA `(.L_x_11031) ;  /* 0x0000000000107947 */ /* 0x000fec0003800000 */
.L_x_11030:
[----:B-----5:R-:W-:-:S04]  /*08a0*/  PRMT R0, R132, 0x7632, R0 ;  /* 0x0000763284007816 */ /* 0x020fc80000000000 */
[----:B------:R-:W-:-:S05]  /*08b0*/  SHF.L.U32 R0, R0, 0x10, RZ ;  /* 0x0000001000007819 */ /* 0x000fca00000006ff */
[----:B------:R-:W-:-:S04]  /*08c0*/  FADD.FTZ R153, R153, R0 ;  /* 0x0000000099997221 */ /* 0x000fc80000010000 */
[----:B------:R-:W-:-:S07]  /*08d0*/  @P1 FADD.FTZ R153, R137, R153 ;  /* 0x0000009989991221 */ /* 0x000fce0000010000 */
.L_x_11031:
[C---:B------:R-:W-:Y:S02]  /*08e0*/  PRMT R155, R161.reuse, 0x7632, R155 ;  /* 0x00007632a19b7816 */ /* 0x040fe4000000009b */
[----:B------:R-:W-:Y:S01]  /*08f0*/  SHF.L.U32 R154, R161, 0x10, RZ ;  /* 0x00000010a19a7819 */ /* 0x000fe200000006ff */
[----:B------:R-:W-:Y:S06]  /*0900*/  @P2 BRA `(.L_x_11032) ;  /* 0x00000000000c2947 */ /* 0x000fec0003800000 */
[----:B------:R-:W-:Y:S05]  /*0910*/  @!P1 BRA `(.L_x_11033) ;  /* 0x0000000000149947 */ /* 0x000fea0003800000 */
[----:B-----5:R-:W-:Y:S01]  /*0920*/  FADD.FTZ R154, R138, R154 ;  /* 0x0000009a8a9a7221 */ /* 0x020fe20000010000 */
[----:B------:R-:W-:Y:S06]  /*0930*/  BRA `(.L_x_11033) ;  /* 0x00000000000c7947 */ /* 0x000fec0003800000 */
.L_x_11032:
[----:B-----5:R-:W-:-:S05]  /*0940*/  SHF.L.U32 R145, R133, 0x10, RZ ;  /* 0x0000001085917819 */ /* 0x020fca00000006ff */
[----:B------:R-:W-:-:S04]  /*0950*/  FADD.FTZ R154, R154, R145 ;  /* 0x000000919a9a7221 */ /* 0x000fc80000010000 */
[----:B------:R-:W-:-:S07]  /*0960*/  @P1 FADD.FTZ R154, R138, R154 ;  /* 0x0000009a8a9a1221 */ /* 0x000fce0000010000 */
.L_x_11033:
[----:B------:R-:W-:Y:S01]  /*0970*/  SHF.L.U32 R155, R155, 0x10, RZ ;  /* 0x000000109b9b7819 */ /* 0x000fe200000006ff */
[----:B------:R-:W-:Y:S06]  /*0980*/  @P2 BRA `(.L_x_11034) ;  /* 0x00000000000c2947 */ /* 0x000fec0003800000 */
[----:B------:R-:W-:Y:S05]  /*0990*/  @!P1 BRA `(.L_x_11035) ;  /* 0x0000000000189947 */ /* 0x000fea0003800000 */
[----:B-----5:R-:W-:Y:S01]  /*09a0*/  FADD.FTZ R155, R139, R155 ;  /* 0x0000009b8b9b7221 */ /* 0x020fe20000010000 */
[----:B------:R-:W-:Y:S06]  /*09b0*/  BRA `(.L_x_11035) ;  /* 0x0000000000107947 */ /* 0x000fec0003800000 */
.L_x_11034:
[----:B-----5:R-:W-:-:S04]  /*09c0*/  PRMT R0, R133, 0x7632, R0 ;  /* 0x0000763285007816 */ /* 0x020fc80000000000 */
[----:B------:R-:W-:-:S05]  /*09d0*/  SHF.L.U32 R0, R0, 0x10, RZ ;  /* 0x0000001000007819 */ /* 0x000fca00000006ff */
[----:B------:R-:W-:-:S04]  /*09e0*/  FADD.FTZ R155, R155, R0 ;  /* 0x000000009b9b7221 */ /* 0x000fc80000010000 */
[----:B------:R-:W-:-:S07]  /*09f0*/  @P1 FADD.FTZ R155, R139, R155 ;  /* 0x0000009b8b9b1221 */ /* 0x000fce0000010000 */
.L_x_11035:
[C---:B------:R-:W-:Y:S02]  /*0a00*/  PRMT R157, R162.reuse, 0x7632, R157 ;  /* 0x00007632a29d7816 */ /* 0x040fe4000000009d */
[----:B------:R-:W-:Y:S01]  /*0a10*/  SHF.L.U32 R156, R162, 0x10, RZ ;  /* 0x00000010a29c7819 */ /* 0x000fe200000006ff */
[----:B------:R-:W-:Y:S06]  /*0a20*/  @P2 BRA `(.L_x_11036) ;  /* 0x00000000000c2947 */ /* 0x000fec0003800000 */
[----:B------:R-:W-:Y:S05]  /*0a30*/  @!P1 BRA `(.L_x_11037) ;  /* 0x0000000000149947 */ /* 0x000fea0003800000 */
[----:B-----5:R-:W-:Y:S01]  /*0a40*/  FADD.FTZ R156, R140, R156 ;  /* 0x0000009c8c9c7221 */ /* 0x020fe20000010000 */
[----:B------:R-:W-:Y:S06]  /*0a50*/  BRA `(.L_x_11037) ;  /* 0x00000000000c7947 */ /* 0x000fec0003800000 */
.L_x_11036:
[----:B-----5:R-:W-:-:S05]  /*0a60*/  SHF.L.U32 R145, R134, 0x10, RZ ;  /* 0x0000001086917819 */ /* 0x020fca00000006ff */
[----:B------:R-:W-:-:S04]  /*0a70*/  FADD.FTZ R156, R156, R145 ;  /* 0x000000919c9c7221 */ /* 0x000fc80000010000 */
[----:B------:R-:W-:-:S07]  /*0a80*/  @P1 FADD.FTZ R156, R140, R156 ;  /* 0x0000009c8c9c1221 */ /* 0x000fce0000010000 */
.L_x_11037:
[----:B------:R-:W-:Y:S01]  /*0a90*/  SHF.L.U32 R157, R157, 0x10, RZ ;  /* 0x000000109d9d7819 */ /* 0x000fe200000006ff */
[----:B------:R-:W-:Y:S06]  /*0aa0*/  @P2 BRA `(.L_x_11038) ;  /* 0x00000000000c2947 */ /* 0x000fec0003800000 */
[----:B------:R-:W-:Y:S05]  /*0ab0*/  @!P1 BRA `(.L_x_11039) ;  /* 0x0000000000189947 */ /* 0x000fea0003800000 */
[----:B-----5:R-:W-:Y:S01]  /*0ac0*/  FADD.FTZ R157, R141, R157 ;  /* 0x0000009d8d9d7221 */ /* 0x020fe20000010000 */
[----:B------:R-:W-:Y:S06]  /*0ad0*/  BRA `(.L_x_11039) ;  /* 0x0000000000107947 */ /* 0x000fec0003800000 */
.L_x_11038:
[----:B-----5:R-:W-:-:S04]  /*0ae0*/  PRMT R0, R134, 0x7632, R0 ;  /* 0x0000763286007816 */ /* 0x020fc80000000000 */
[----:B------:R-:W-:-:S05]  /*0af0*/  SHF.L.U32 R0, R0, 0x10, RZ ;  /* 0x0000001000007819 */ /* 0x000fca00000006ff */
[----:B------:R-:W-:-:S04]  /*0b00*/  FADD.FTZ R157, R157, R0 ;  /* 0x000000009d9d7221 */ /* 0x000fc80000010000 */
[----:B------:R-:W-:-:S07]  /*0b10*/  @P1 FADD.FTZ R157, R141, R157 ;  /* 0x0000009d8d9d1221 */ /* 0x000fce0000010000 */
.L_x_11039:
[C---:B------:R-:W-:Y:S02]  /*0b20*/  PRMT R159, R163.reuse, 0x7632, R159 ;  /* 0x00007632a39f7816 */ /* 0x040fe4000000009f */
[----:B------:R-:W-:Y:S01]  /*0b30*/  SHF.L.U32 R158, R163, 0x10, RZ ;  /* 0x00000010a39e7819 */ /* 0x000fe200000006ff */
[----:B------:R-:W-:Y:S06]  /*0b40*/  @P2 BRA `(.L_x_11040) ;  /* 0x00000000000c2947 */ /* 0x000fec0003800000 */
[----:B------:R-:W-:Y:S05]  /*0b50*/  @!P1 BRA `(.L_x_11041) ;  /* 0x0000000000149947 */ /* 0x000fea0003800000 */
[----:B-----5:R-:W-:Y:S01]  /*0b60*/  FADD.FTZ R158, R142, R158 ;  /* 0x0000009e8e9e7221 */ /* 0x020fe20000010000 */
[----:B------:R-:W-:Y:S06]  /*0b70*/  BRA `(.L_x_11041) ;  /* 0x00000000000c7947 */ /* 0x000fec0003800000 */
.L_x_11040:
[----:B-----5:R-:W-:-:S05]  /*0b80*/  SHF.L.U32 R145, R135, 0x10, RZ ;  /* 0x0000001087917819 */ /* 0x020fca00000006ff */
[----:B------:R-:W-:-:S04]  /*0b90*/  FADD.FTZ R158, R158, R145 ;  /* 0x000000919e9e7221 */ /* 0x000fc80000010000 */
[----:B------:R-:W-:-:S07]  /*0ba0*/  @P1 FADD.FTZ R158, R142, R158 ;  /* 0x0000009e8e9e1221 */ /* 0x000fce0000010000 */
.L_x_11041:
[----:B------:R-:W-:Y:S01]  /*0bb0*/  SHF.L.U32 R159, R159, 0x10, RZ ;  /* 0x000000109f9f7819 */ /* 0x000fe200000006ff */
[----:B------:R-:W-:Y:S06]  /*0bc0*/  @P2 BRA `(.L_x_11042) ;  /* 0x00000000000c2947 */ /* 0x000fec0003800000 */
[----:B------:R-:W-:Y:S05]  /*0bd0*/  @!P1 BRA `(.L_x_11043) ;  /* 0x0000000000189947 */ /* 0x000fea0003800000 */
[----:B-----5:R-:W-:Y:S01]  /*0be0*/  FADD.FTZ R159, R143, R159 ;  /* 0x0000009f8f9f7221 */ /* 0x020fe20000010000 */
[----:B------:R-:W-:Y:S06]  /*0bf0*/  BRA `(.L_x_11043) ;  /* 0x0000000000107947 */ /* 0x000fec0003800000 */
.L_x_11042:
[----:B-----5:R-:W-:-:S04]  /*0c00*/  PRMT R0, R135, 0x7632, R0 ;  /* 0x0000763287007816 */ /* 0x020fc80000000000 */
[----:B------:R-:W-:-:S05]  /*0c10*/  SHF.L.U32 R0, R0, 0x10, RZ ;  /* 0x0000001000007819 */ /* 0x000fca00000006ff */
[----:B------:R-:W-:-:S04]  /*0c20*/  FADD.FTZ R159, R159, R0 ;  /* 0x000000009f9f7221 */ /* 0x000fc80000010000 */
[----:B------:R-:W-:-:S07]  /*0c30*/  @P1 FADD.FTZ R159, R143, R159 ;  /* 0x0000009f8f9f1221 */ /* 0x000fce0000010000 */
.L_x_11043:
[C---:B------:R-:W-:Y:S02]  /*0c40*/  LEA R144, P4, R170.reuse, UR10, 0x5 ;  /* 0x0000000aaa907c11 */ /* 0x040fe4000f8828ff */
[C---:B------:R-:W-:Y:S02]  /*0c50*/  IADD3 R168, R170.reuse, 0x20, RZ ;  /* 0x00000020aaa87810 */ /* 0x040fe40007ffe0ff */
[----:B------:R-:W-:Y:S02]  /*0c60*/  LEA.HI.X R145, R170, UR11, RZ, 0x5, P4 ;  /* 0x0000000baa917c11 */ /* 0x000fe4000a0f2cff */
[C---:B------:R-:W-:Y:S01]  /*0c70*/  @P0 LEA R160, P4, R168.reuse, UR16, 0x4 ;  /* 0x00000010a8a00c11 */ /* 0x040fe2000f8820ff */
[C---:B------:R-:W-:Y:S01]  /*0c80*/  IMAD.WIDE.U32 R146, R168.reuse, 0x10, R172 ;  /* 0x00000010a8927825 */ /* 0x040fe200078e00ac */
[C---:B------:R-:W-:Y:S01]  /*0c90*/  @P1 LEA R150, P5, R168.reuse, UR8, 0x5 ;  /* 0x00000008a8961c11 */ /* 0x040fe2000f8a28ff */
[----:B------:R0:W-:Y:S01]  /*0ca0*/  STG.E.128 desc[UR4][R144.64], R152 ;  /* 0x0000009890007986 */ /* 0x0001e2000c101d04 */
[----:B------:R-:W-:-:S02]  /*0cb0*/  @P0 LEA.HI.X R161, R168, UR17, RZ, 0x4, P4 ;  /* 0x00000011a8a10c11 */ /* 0x000fc4000a0f24ff */
[----:B------:R-:W-:Y:S01]  /*0cc0*/  @P1 LEA.HI.X R151, R168, UR9, RZ, 0x5, P5 ;  /* 0x00000009a8971c11 */ /* 0x000fe2000a8f2cff */
        /* <DEDUP_REMOVED lines=11> */
.L_x_11044:
[----:B-----5:R-:W-:-:S05]  /*0d80*/  SHF.L.U32 R145, R132, 0x10, RZ ;  /* 0x0000001084917819 */ /* 0x020fca00000006ff */
[----:B------:R-:W-:-:S04]  /*0d90*/  FADD.FTZ R148, R145, R148 ;  /* 0x0000009491947221 */ /* 0x000fc80000010000 */
[----:B------:R-:W-:-:S07]  /*0da0*/  @P1 FADD.FTZ R148, R136, R148 ;  /* 0x0000009488941221 */ /* 0x000fce0000010000 */
.L_x_11045:
[----:B------:R-:W-:Y:S01]  /*0db0*/  SHF.L.U32 R149, R149, 0x10, RZ ;  /* 0x0000001095957819 */ /* 0x000fe200000006ff */
[----:B------:R-:W-:Y:S06]  /*0dc0*/  @P2 BRA `(.L_x_11046) ;  /* 0x00000000000c2947 */ /* 0x000fec0003800000 */
[----:B------:R-:W-:Y:S05]  /*0dd0*/  @!P1 BRA `(.L_x_11047) ;  /* 0x0000000000189947 */ /* 0x000fea0003800000 */
[----:B-----5:R-:W-:Y:S01]  /*0de0*/  FADD.FTZ R149, R137, R149 ;  /* 0x0000009589957221 */ /* 0x020fe20000010000 */
[----:B------:R-:W-:Y:S06]  /*0df0*/  BRA `(.L_x_11047) ;  /* 0x0000000000107947 */ /* 0x000fec0003800000 */
.L_x_11046:
[----:B-----5:R-:W-:-:S04]  /*0e00*/  PRMT R0, R132, 0x7632, R0 ;  /* 0x0000763284007816 */ /* 0x020fc80000000000 */
[----:B------:R-:W-:-:S05]  /*0e10*/  SHF.L.U32 R0, R0, 0x10, RZ ;  /* 0x0000001000007819 */ /* 0x000fca00000006ff */
[----:B------:R-:W-:-:S04]  /*0e20*/  FADD.FTZ R149, R149, R0 ;  /* 0x0000000095957221 */ /* 0x000fc80000010000 */
[----:B------:R-:W-:-:S07]  /*0e30*/  @P1 FADD.FTZ R149, R137, R149 ;  /* 0x0000009589951221 */ /* 0x000fce0000010000 */
.L_x_11047:
[C---:B------:R-:W-:Y:S02]  /*0e40*/  PRMT R151, R165.reuse, 0x7632, R151 ;  /* 0x00007632a5977816 */ /* 0x040fe40000000097 */
[----:B------:R-:W-:Y:S01]  /*0e50*/  SHF.L.U32 R150, R165, 0x10, RZ ;  /* 0x00000010a5967819 */ /* 0x000fe200000006ff */
[----:B------:R-:W-:Y:S06]  /*0e60*/  @P2 BRA `(.L_x_11048) ;  /* 0x00000000000c2947 */ /* 0x000fec0003800000 */
[----:B------:R-:W-:Y:S05]  /*0e70*/  @!P1 BRA `(.L_x_11049) ;  /* 0x0000000000149947 */ /* 0x000fea0003800000 */
[----:B-----5:R-:W-:Y:S01]  /*0e80*/  FADD.FTZ R150, R138, R150 ;  /* 0x000000968a967221 */ /* 0x020fe20000010000 */
[----:B------:R-:W-:Y:S06]  /*0e90*/  BRA `(.L_x_11049) ;  /* 0x00000000000c7947 */ /* 0x000fec0003800000 */
.L_x_11048:
[----:B-----5:R-:W-:-:S05]  /*0ea0*/  SHF.L.U32 R145, R133, 0x10, RZ ;  /* 0x0000001085917819 */ /* 0x020fca00000006ff */
[----:B------:R-:W-:-:S04]  /*0eb0*/  FADD.FTZ R150, R145, R150 ;  /* 0x0000009691967221 */ /* 0x000fc80000010000 */
[----:B------:R-:W-:-:S07]  /*0ec0*/  @P1 FADD.FTZ R150, R138, R150 ;  /* 0x000000968a961221 */ /* 0x000fce0000010000 */
.L_x_11049:
[----:B------:R-:W-:Y:S01]  /*0ed0*/  SHF.L.U32 R151, R151, 0x10, RZ ;  /* 0x0000001097977819 */ /* 0x000fe200000006ff */
[----:B------:R-:W-:Y:S06]  /*0ee0*/  @P2 BRA `(.L_x_11050) ;  /* 0x00000000000c2947 */ /* 0x000fec0003800000 */
[----:B------:R-:W-:Y:S05]  /*0ef0*/  @!P1 BRA `(.L_x_11051) ;  /* 0x0000000000189947 */ /* 0x000fea0003800000 */
[----:B-----5:R-:W-:Y:S01]  /*0f00*/  FADD.FTZ R151, R139, R151 ;  /* 0x000000978b977221 */ /* 0x020fe20000010000 */
[----:B------:R-:W-:Y:S06]  /*0f10*/  BRA `(.L_x_11051) ;  /* 0x0000000000107947 */ /* 0x000fec0003800000 */
.L_x_11050:
[----:B-----5:R-:W-:-:S04]  /*0f20*/  PRMT R0, R133, 0x7632, R0 ;  /* 0x0000763285007816 */ /* 0x020fc80000000000 */
[----:B------:R-:W-:-:S05]  /*0f30*/  SHF.L.U32 R0, R0, 0x10, RZ ;  /* 0x0000001000007819 */ /* 0x000fca00000006ff */
[----:B------:R-:W-:-:S04]  /*0f40*/  FADD.FTZ R151, R151, R0 ;  /* 0x0000000097977221 */ /* 0x000fc80000010000 */
[----:B------:R-:W-:-:S07]  /*0f50*/  @P1 FADD.FTZ R151, R139, R151 ;  /* 0x000000978b971221 */ /* 0x000fce0000010000 */
.L_x_11051:
[C---:B------:R-:W-:Y:S02]  /*0f60*/  PRMT R145, R166.reuse, 0x7632, R145 ;  /* 0x00007632a6917816 */ /* 0x040fe40000000091 */
[----:B------:R-:W-:Y:S01]  /*0f70*/  SHF.L.U32 R144, R166, 0x10, RZ ;  /* 0x00000010a6907819 */ /* 0x000fe200000006ff */
[----:B------:R-:W-:Y:S06]  /*0f80*/  @P2 BRA `(.L_x_11052) ;  /* 0x00000000000c2947 */ /* 0x000fec0003800000 */
[----:B------:R-:W-:Y:S05]  /*0f90*/  @!P1 BRA `(.L_x_11053) ;  /* 0x0000000000149947 */ /* 0x000fea0003800000 */
[----:B-----5:R-:W-:Y:S01]  /*0fa0*/  FADD.FTZ R144, R140, R144 ;  /* 0x000000908c907221 */ /* 0x020fe20000010000 */
[----:B------:R-:W-:Y:S06]  /*0fb0*/  BRA `(.L_x_11053) ;  /* 0x00000000000c7947 */ /* 0x000fec0003800000 */
.L_x_11052:
[----:B-----5:R-:W-:-:S05]  /*0fc0*/  SHF.L.U32 R147, R134, 0x10, RZ ;  /* 0x0000001086937819 */ /* 0x020fca00000006ff */
[----:B------:R-:W-:-:S04]  /*0fd0*/  FADD.FTZ R144, R147, R144 ;  /* 0x0000009093907221 */ /* 0x000fc80000010000 */
[----:B------:R-:W-:-:S07]  /*0fe0*/  @P1 FADD.FTZ R144, R140, R144 ;  /* 0x000000908c901221 */ /* 0x000fce0000010000 */
.L_x_11053:
[----:B------:R-:W-:Y:S01]  /*0ff0*/  SHF.L.U32 R145, R145, 0x10, RZ ;  /* 0x0000001091917819 */ /* 0x000fe200000006ff */
[----:B------:R-:W-:Y:S06]  /*1000*/  @P2 BRA `(.L_x_11054) ;  /* 0x00000000000c2947 */ /* 0x000fec0003800000 */
[----:B------:R-:W-:Y:S05]  /*1010*/  @!P1 BRA `(.L_x_11055) ;  /* 0x0000000000189947 */ /* 0x000fea0003800000 */
[----:B-----5:R-:W-:Y:S01]  /*1020*/  FADD.FTZ R145, R141, R145 ;  /* 0x000000918d917221 */ /* 0x020fe20000010000 */
[----:B------:R-:W-:Y:S06]  /*1030*/  BRA `(.L_x_11055) ;  /* 0x0000000000107947 */ /* 0x000fec0003800000 */
.L_x_11054:
[----:B-----5:R-:W-:-:S04]  /*1040*/  PRMT R0, R134, 0x7632, R0 ;  /* 0x0000763286007816 */ /* 0x020fc80000000000 */
[----:B------:R-:W-:-:S05]  /*1050*/  SHF.L.U32 R0, R0, 0x10, RZ ;  /* 0x0000001000007819 */ /* 0x000fca00000006ff */
[----:B------:R-:W-:-:S04]  /*1060*/  FADD.FTZ R145, R145, R0 ;  /* 0x0000000091917221 */ /* 0x000fc80000010000 */
[----:B------:R-:W-:-:S07]  /*1070*/  @P1 FADD.FTZ R145, R141, R145 ;  /* 0x000000918d911221 */ /* 0x000fce0000010000 */
.L_x_11055:
[C---:B------:R-:W-:Y:S02]  /*1080*/  PRMT R147, R167.reuse, 0x7632, R147 ;  /* 0x00007632a7937816 */ /* 0x040fe40000000093 */
[----:B------:R-:W-:Y:S01]  /*1090*/  SHF.L.U32 R146, R167, 0x10, RZ ;  /* 0x00000010a7927819 */ /* 0x000fe200000006ff */
[----:B------:R-:W-:Y:S06]  /*10a0*/  @P2 BRA `(.L_x_11056) ;  /* 0x00000000000c2947 */ /* 0x000fec0003800000 */
[----:B------:R-:W-:Y:S05]  /*10b0*/  @!P1 BRA `(.L_x_11057) ;  /* 0x0000000000149947 */ /* 0x000fea0003800000 */
[----:B-----5:R-:W-:Y:S01]  /*10c0*/  FADD.FTZ R146, R142, R146 ;  /* 0x000000928e927221 */ /* 0x020fe20000010000 */
[----:B------:R-:W-:Y:S06]  /*10d0*/  BRA `(.L_x_11057) ;  /* 0x00000000000c7947 */ /* 0x000fec0003800000 */
.L_x_11056:
[----:B-----5:R-:W-:-:S05]  /*10e0*/  SHF.L.U32 R161, R135, 0x10, RZ ;  /* 0x0000001087a17819 */ /* 0x020fca00000006ff */
[----:B------:R-:W-:-:S04]  /*10f0*/  FADD.FTZ R146, R161, R146 ;  /* 0x00000092a1927221 */ /* 0x000fc80000010000 */
[----:B------:R-:W-:-:S07]  /*1100*/  @P1 FADD.FTZ R146, R142, R146 ;  /* 0x000000928e921221 */ /* 0x000fce0000010000 */
.L_x_11057:
[----:B------:R-:W-:Y:S01]  /*1110*/  SHF.L.U32 R147, R147, 0x10, RZ ;  /* 0x0000001093937819 */ /* 0x000fe200000006ff */
[----:B------:R-:W-:Y:S06]  /*1120*/  @P2 BRA `(.L_x_11058) ;  /* 0x00000000000c2947 */ /* 0x000fec0003800000 */
[----:B------:R-:W-:Y:S05]  /*1130*/  @!P1 BRA `(.L_x_11059) ;  /* 0x0000000000189947 */ /* 0x000fea0003800000 */
[----:B-----5:R-:W-:Y:S01]  /*1140*/  FADD.FTZ R147, R143, R147 ;  /* 0x000000938f937221 */ /* 0x020fe20000010000 */
[----:B------:R-:W-:Y:S06]  /*1150*/  BRA `(.L_x_11059) ;  /* 0x0000000000107947 */ /* 0x000fec0003800000 */
.L_x_11058:
[----:B-----5:R-:W-:-:S04]  /*1160*/  PRMT R0, R135, 0x7632, R0 ;  /* 0x0000763287007816 */ /* 0x020fc80000000000 */
[----:B------:R-:W-:-:S05]  /*1170*/  SHF.L.U32 R0, R0, 0x10, RZ ;  /* 0x0000001000007819 */ /* 0x000fca00000006ff */
[----:B------:R-:W-:-:S04]  /*1180*/  FADD.FTZ R147, R147, R0 ;  /* 0x0000000093937221 */ /* 0x000fc80000010000 */
[----:B------:R-:W-:-:S07]  /*1190*/  @P1 FADD.FTZ R147, R143, R147 ;  /* 0x000000938f931221 */ /* 0x000fce0000010000 */
.L_x_11059:
[----:B------:R-:W-:Y:S02]  /*11a0*/  LEA R162, P4, R168, UR10, 0x5 ;  /* 0x0000000aa8a27c11 */ /* 0x000fe4000f8828ff */
[----:B------:R-:W-:Y:S02]  /*11b0*/  IADD3 R171, R170, 0x40, RZ ;  /* 0x00000040aaab7810 */ /* 0x000fe40007ffe0ff */
        /* <DEDUP_REMOVED lines=18> */
.L_x_11060:
[----:B-----5:R-:W-:-:S05]  /*12e0*/  SHF.L.U32 R163, R132, 0x10, RZ ;  /* 0x0000001084a37819 */ /* 0x020fca00000006ff */
[----:B------:R-:W-:-:S04]  /*12f0*/  FADD.FTZ R160, R163, R160 ;  /* 0x000000a0a3a07221 */ /* 0x000fc80000010000 */
[----:B------:R-:W-:-:S07]  /*1300*/  @P1 FADD.FTZ R160, R136, R160 ;  /* 0x000000a088a01221 */ /* 0x000fce0000010000 */
.L_x_11061:
[----:B------:R-:W-:Y:S01]  /*1310*/  SHF.L.U32 R161, R161, 0x10, RZ ;  /* 0x00000010a1a17819 */ /* 0x000fe200000006ff */
[----:B------:R-:W-:Y:S06]  /*1320*/  @P2 BRA `(.L_x_11062) ;  /* 0x00000000000c2947 */ /* 0x000fec0003800000 */
[----:B------:R-:W-:Y:S05]  /*1330*/  @!P1 BRA `(.L_x_11063) ;  /* 0x0000000000189947 */ /* 0x000fea0003800000 */
[----:B-----5:R-:W-:Y:S01]  /*1340*/  FADD.FTZ R161, R137, R161 ;  /* 0x000000a189a17221 */ /* 0x020fe20000010000 */
[----:B------:R-:W-:Y:S06]  /*1350*/  BRA `(.L_x_11063) ;  /* 0x0000000000107947 */ /* 0x000fec0003800000 */
.L_x_11062:
[----:B-----5:R-:W-:-:S04]  /*1360*/  PRMT R0, R132, 0x7632, R0 ;  /* 0x0000763284007816 */ /* 0x020fc80000000000 */
[----:B------:R-:W-:-:S05]  /*1370*/  SHF.L.U32 R0, R0, 0x10, RZ ;  /* 0x0000001000007819 */ /* 0x000fca00000006ff */
[----:B------:R-:W-:-:S04]  /*1380*/  FADD.FTZ R161, R161, R0 ;  /* 0x00000000a1a17221 */ /* 0x000fc80000010000 */
[----:B------:R-:W-:-:S07]  /*1390*/  @P1 FADD.FTZ R161, R137, R161 ;  /* 0x000000a189a11221 */ /* 0x000fce0000010000 */
.L_x_11063:
[C---:B------:R-:W-:Y:S02]  /*13a0*/  PRMT R163, R177.reuse, 0x7632, R163 ;  /* 0x00007632b1a37816 */ /* 0x040fe400000000a3 */
[----:B------:R-:W-:Y:S01]  /*13b0*/  SHF.L.U32 R162, R177, 0x10, RZ ;  /* 0x00000010b1a27819 */ /* 0x000fe200000006ff */
[----:B------:R-:W-:Y:S06]  /*13c0*/  @P2 BRA `(.L_x_11064) ;  /* 0x00000000000c2947 */ /* 0x000fec0003800000 */
[----:B------:R-:W-:Y:S05]  /*13d0*/  @!P1 BRA `(.L_x_11065) ;  /* 0x0000000000149947 */ /* 0x000fea0003800000 */
[----:B-----5:R-:W-:Y:S01]  /*13e0*/  FADD.FTZ R162, R138, R162 ;  /* 0x000000a28aa27221 */ /* 0x020fe20000010000 */
[----:B------:R-:W-:Y:S06]  /*13f0*/  BRA `(.L_x_11065) ;  /* 0x00000000000c7947 */ /* 0x000fec0003800000 */
.L_x_11064:
[----:B-----5:R-:W-:-:S05]  /*1400*/  SHF.L.U32 R165, R133, 0x10, RZ ;  /* 0x0000001085a57819 */ /* 0x020fca00000006ff */
[----:B------:R-:W-:-:S04]  /*1410*/  FADD.FTZ R162, R165, R162 ;  /* 0x000000a2a5a27221 */ /* 0x000fc80000010000 */
[----:B------:R-:W-:-:S07]  /*1420*/  @P1 FADD.FTZ R162, R138, R162 ;  /* 0x000000a28aa21221 */ /* 0x000fce0000010000 */
.L_x_11065:
[----:B------:R-:W-:Y:S01]  /*1430*/  SHF.L.U32 R163, R163, 0x10, RZ ;  /* 0x00000010a3a37819 */ /* 0x000fe200000006ff */
[----:B------:R-:W-:Y:S06]  /*1440*/  @P2 BRA `(.L_x_11066) ;  /* 0x00000000000c2947 */ /* 0x000fec0003800000 */
[----:B------:R-:W-:Y:S05]  /*1450*/  @!P1 BRA `(.L_x_11067) ;  /* 0x0000000000189947 */ /* 0x000fea0003800000 */
[----:B-----5:R-:W-:Y:S01]  /*1460*/  FADD.FTZ R163, R139, R163 ;  /* 0x000000a38ba37221 */ /* 0x020fe20000010000 */
[----:B------:R-:W-:Y:S06]  /*1470*/  BRA `(.L_x_11067) ;  /* 0x0000000000107947 */ /* 0x000fec0003800000 */
.L_x_11066:
[----:B-----5:R-:W-:-:S04]  /*1480*/  PRMT R0, R133, 0x7632, R0 ;  /* 0x0000763285007816 */ /* 0x020fc80000000000 */
[----:B------:R-:W-:-:S05]  /*1490*/  SHF.L.U32 R0, R0, 0x10, RZ ;  /* 0x0000001000007819 */ /* 0x000fca00000006ff */
[----:B------:R-:W-:-:S04]  /*14a0*/  FADD.FTZ R163, R163, R0 ;  /* 0x00000000a3a37221 */ /* 0x000fc80000010000 */
[----:B------:R-:W-:-:S07]  /*14b0*/  @P1 FADD.FTZ R163, R139, R163 ;  /* 0x000000a38ba31221 */ /* 0x000fce0000010000 */
.L_x_11067:
[C---:B------:R-:W-:Y:S02]  /*14c0*/  PRMT R165, R178.reuse, 0x7632, R165 ;  /* 0x00007632b2a57816 */ /* 0x040fe400000000a5 */
[----:B------:R-:W-:Y:S01]  /*14d0*/  SHF.L.U32 R164, R178, 0x10, RZ ;  /* 0x00000010b2a47819 */ /* 0x000fe200000006ff */
[----:B------:R-:W-:Y:S06]  /*14e0*/  @P2 BRA `(.L_x_11068) ;  /* 0x00000000000c2947 */ /* 0x000fec0003800000 */
[----:B------:R-:W-:Y:S05]  /*14f0*/  @!P1 BRA `(.L_x_11069) ;  /* 0x0000000000149947 */ /* 0x000fea0003800000 */
[----:B-----5:R-:W-:Y:S01]  /*1500*/  FADD.FTZ R164, R140, R164 ;  /* 0x000000a48ca47221 */ /* 0x020fe20000010000 */
[----:B------:R-:W-:Y:S06]  /*1510*/  BRA `(.L_x_11069) ;  /* 0x00000000000c7947 */ /* 0x000fec0003800000 */
.L_x_11068:
[----:B-----5:R-:W-:-:S05]  /*1520*/  SHF.L.U32 R167, R134, 0x10, RZ ;  /* 0x0000001086a77819 */ /* 0x020fca00000006ff */
[----:B------:R-:W-:-:S04]  /*1530*/  FADD.FTZ R164, R167, R164 ;  /* 0x000000a4a7a47221 */ /* 0x000fc80000010000 */
[----:B------:R-:W-:-:S07]  /*1540*/  @P1 FADD.FTZ R164, R140, R164 ;  /* 0x000000a48ca41221 */ /* 0x000fce0000010000 */
.L_x_11069:
[----:B------:R-:W-:Y:S01]  /*1550*/  SHF.L.U32 R165, R165, 0x10, RZ ;  /* 0x00000010a5a57819 */ /* 0x000fe200000006ff */
[----:B------:R-:W-:Y:S06]  /*1560*/  @P2 BRA `(.L_x_11070) ;  /* 0x00000000000c2947 */ /* 0x000fec0003800000 */
[----:B------:R-:W-:Y:S05]  /*1570*/  @!P1 BRA `(.L_x_11071) ;  /* 0x0000000000189947 */ /* 0x000fea0003800000 */
[----:B-----5:R-:W-:Y:S01]  /*1580*/  FADD.FTZ R165, R141, R165 ;  /* 0x000000a58da57221 */ /* 0x020fe20000010000 */
[----:B------:R-:W-:Y:S06]  /*1590*/  BRA `(.L_x_11071) ;  /* 0x0000000000107947 */ /* 0x000fec0003800000 */
.L_x_11070:
[----:B-----5:R-:W-:-:S04]  /*15a0*/  PRMT R0, R134, 0x7632, R0 ;  /* 0x0000763286007816 */ /* 0x020fc80000000000 */
[----:B------:R-:W-:-:S05]  /*15b0*/  SHF.L.U32 R0, R0, 0x10, RZ ;  /* 0x0000001000007819 */ /* 0x000fca00000006ff */
[----:B------:R-:W-:-:S04]  /*15c0*/  FADD.FTZ R165, R165, R0 ;  /* 0x00000000a5a57221 */ /* 0x000fc80000010000 */
[----:B------:R-:W-:-:S07]  /*15d0*/  @P1 FADD.FTZ R165, R141, R165 ;  /* 0x000000a58da51221 */ /* 0x000fce0000010000 */
.L_x_11071:
[C---:B------:R-:W-:Y:S02]  /*15e0*/  PRMT R167, R179.reuse, 0x7632, R167 ;  /* 0x00007632b3a77816 */ /* 0x040fe400000000a7 */
[----:B------:R-:W-:Y:S01]  /*15f0*/  SHF.L.U32 R166, R179, 0x10, RZ ;  /* 0x00000010b3a67819 */ /* 0x000fe200000006ff */
[----:B------:R-:W-:Y:S06]  /*1600*/  @P2 BRA `(.L_x_11072) ;  /* 0x00000000000c2947 */ /* 0x000fec0003800000 */
[----:B------:R-:W-:Y:S05]  /*1610*/  @!P1 BRA `(.L_x_11073) ;  /* 0x0000000000149947 */ /* 0x000fea0003800000 */
[----:B-----5:R-:W-:Y:S01]  /*1620*/  FADD.FTZ R166, R142, R166 ;  /* 0x000000a68ea67221 */ /* 0x020fe20000010000 */
[----:B------:R-:W-:Y:S06]  /*1630*/  BRA `(.L_x_11073) ;  /* 0x00000000000c7947 */ /* 0x000fec0003800000 */
.L_x_11072:
[----:B-----5:R-:W-:-:S05]  /*1640*/  SHF.L.U32 R169, R135, 0x10, RZ ;  /* 0x0000001087a97819 */ /* 0x020fca00000006ff */
[----:B------:R-:W-:-:S04]  /*1650*/  FADD.FTZ R166, R169, R166 ;  /* 0x000000a6a9a67221 */ /* 0x000fc80000010000 */
[----:B------:R-:W-:-:S07]  /*1660*/  @P1 FADD.FTZ R166, R142, R166 ;  /* 0x000000a68ea61221 */ /* 0x000fce0000010000 */
.L_x_11073:
[----:B------:R-:W-:Y:S01]  /*1670*/  SHF.L.U32 R167, R167, 0x10, RZ ;  /* 0x00000010a7a77819 */ /* 0x000fe200000006ff */
[----:B------:R-:W-:Y:S06]  /*1680*/  @P2 BRA `(.L_x_11074) ;  /* 0x00000000000c2947 */ /* 0x000fec0003800000 */
[----:B------:R-:W-:Y:S05]  /*1690*/  @!P1 BRA `(.L_x_11075) ;  /* 0x0000000000189947 */ /* 0x000fea0003800000 */
[----:B-----5:R-:W-:Y:S01]  /*16a0*/  FADD.FTZ R167, R143, R167 ;  /* 0x000000a78fa77221 */ /* 0x020fe20000010000 */
[----:B------:R-:W-:Y:S06]  /*16b0*/  BRA `(.L_x_11075) ;  /* 0x0000000000107947 */ /* 0x000fec0003800000 */
.L_x_11074:
[----:B-----5:R-:W-:-:S04]  /*16c0*/  PRMT R0, R135, 0x7632, R0 ;  /* 0x0000763287007816 */ /* 0x020fc80000000000 */
[----:B------:R-:W-:-:S05]  /*16d0*/  SHF.L.U32 R0, R0, 0x10, RZ ;  /* 0x0000001000007819 */ /* 0x000fca00000006ff */
[----:B------:R-:W-:-:S04]  /*16e0*/  FADD.FTZ R167, R167, R0 ;  /* 0x00000000a7a77221 */ /* 0x000fc80000010000 */
[----:B------:R-:W-:-:S07]  /*16f0*/  @P1 FADD.FTZ R167, R143, R167 ;  /* 0x000000a78fa71221 */ /* 0x000fce0000010000 */
.L_x_11075:
        /* <DEDUP_REMOVED lines=20> */
.L_x_11076:
[----:B-----5:R-:W-:-:S05]  /*1840*/  SHF.L.U32 R175, R132, 0x10, RZ ;  /* 0x0000001084af7819 */ /* 0x020fca00000006ff */
[----:B------:R-:W-:-:S04]  /*1850*/  FADD.FTZ R172, R175, R172 ;  /* 0x000000acafac7221 */ /* 0x000fc80000010000 */
[----:B------:R-:W-:-:S07]  /*1860*/  @P1 FADD.FTZ R172, R136, R172 ;  /* 0x000000ac88ac1221 */ /* 0x000fce0000010000 */
.L_x_11077:
[----:B------:R-:W-:Y:S01]  /*1870*/  SHF.L.U32 R173, R173, 0x10, RZ ;  /* 0x00000010adad7819 */ /* 0x000fe200000006ff */
[----:B------:R-:W-:Y:S06]  /*1880*/  @P2 BRA `(.L_x_11078) ;  /* 0x00000000000c2947 */ /* 0x000fec0003800000 */
[----:B------:R-:W-:Y:S05]  /*1890*/  @!P1 BRA `(.L_x_11079) ;  /* 0x0000000000189947 */ /* 0x000fea0003800000 */
[----:B-----5:R-:W-:Y:S01]  /*18a0*/  FADD.FTZ R173, R137, R173 ;  /* 0x000000ad89ad7221 */ /* 0x020fe20000010000 */
[----:B------:R-:W-:Y:S06]  /*18b0*/  BRA `(.L_x_11079) ;  /* 0x0000000000107947 */ /* 0x000fec0003800000 */
.L_x_11078:
[----:B-----5:R-:W-:-:S04]  /*18c0*/  PRMT R0, R132, 0x7632, R0 ;  /* 0x0000763284007816 */ /* 0x020fc80000000000 */
[----:B------:R-:W-:-:S05]  /*18d0*/  SHF.L.U32 R0, R0, 0x10, RZ ;  /* 0x0000001000007819 */ /* 0x000fca00000006ff */
[----:B------:R-:W-:-:S04]  /*18e0*/  FADD.FTZ R173, R173, R0 ;  /* 0x00000000adad7221 */ /* 0x000fc80000010000 */
[----:B------:R-:W-:-:S07]  /*18f0*/  @P1 FADD.FTZ R173, R137, R173 ;  /* 0x000000ad89ad1221 */ /* 0x000fce0000010000 */
.L_x_11079:
[C---:B------:R-:W-:Y:S02]  /*1900*/  PRMT R175, R177.reuse, 0x7632, R175 ;  /* 0x00007632b1af7816 */ /* 0x040fe400000000af */
[----:B------:R-:W-:Y:S01]  /*1910*/  SHF.L.U32 R174, R177, 0x10, RZ ;  /* 0x00000010b1ae7819 */ /* 0x000fe200000006ff */
[----:B------:R-:W-:Y:S06]  /*1920*/  @P2 BRA `(.L_x_11080) ;  /* 0x00000000000c2947 */ /* 0x000fec0003800000 */
[----:B------:R-:W-:Y:S05]  /*1930*/  @!P1 BRA `(.L_x_11081) ;  /* 0x0000000000149947 */ /* 0x000fea0003800000 */
[----:B-----5:R-:W-:Y:S01]  /*1940*/  FADD.FTZ R174, R138, R174 ;  /* 0x000000ae8aae7221 */ /* 0x020fe20000010000 */
[----:B------:R-:W-:Y:S06]  /*1950*/  BRA `(.L_x_11081) ;  /* 0x00000000000c7947 */ /* 0x000fec0003800000 */
.L_x_11080:
[----:B-----5:R-:W-:-:S05]  /*1960*/  SHF.L.U32 R177, R133, 0x10, RZ ;  /* 0x0000001085b17819 */ /* 0x020fca00000006ff */
[----:B------:R-:W-:-:S04]  /*1970*/  FADD.FTZ R174, R177, R174 ;  /* 0x000000aeb1ae7221 */ /* 0x000fc80000010000 */
[----:B------:R-:W-:-:S07]  /*1980*/  @P1 FADD.FTZ R174, R138, R174 ;  /* 0x000000ae8aae1221 */ /* 0x000fce0000010000 */
.L_x_11081:
[----:B------:R-:W-:Y:S01]  /*1990*/  SHF.L.U32 R175, R175, 0x10, RZ ;  /* 0x00000010afaf7819 */ /* 0x000fe200000006ff */
[----:B------:R-:W-:Y:S06]  /*19a0*/  @P2 BRA `(.L_x_11082) ;  /* 0x00000000000c2947 */ /* 0x000fec0003800000 */
[----:B------:R-:W-:Y:S05]  /*19b0*/  @!P1 BRA `(.L_x_11083) ;  /* 0x0000000000189947 */ /* 0x000fea0003800000 */
[----:B-----5:R-:W-:Y:S01]  /*19c0*/  FADD.FTZ R175, R139, R175 ;  /* 0x000000af8baf7221 */ /* 0x020fe20000010000 */
[----:B------:R-:W-:Y:S06]  /*19d0*/  BRA `(.L_x_11083) ;  /* 0x0000000000107947 */ /* 0x000fec0003800000 */
.L_x_11082:
[----:B-----5:R-:W-:-:S04]  /*19e0*/  PRMT R0, R133, 0x7632, R0 ;  /* 0x0000763285007816 */ /* 0x020fc80000000000 */
[----:B------:R-:W-:-:S05]  /*19f0*/  SHF.L.U32 R0, R0, 0x10, RZ ;  /* 0x0000001000007819 */ /* 0x000fca00000006ff */
[----:B------:R-:W-:-:S04]  /*1a00*/  FADD.FTZ R175, R175, R0 ;  /* 0x00000000afaf7221 */ /* 0x000fc80000010000 */
[----:B------:R-:W-:-:S07]  /*1a10*/  @P1 FADD.FTZ R175, R139, R175 ;  /* 0x000000af8baf1221 */ /* 0x000fce0000010000 */
.L_x_11083:
[C---:B------:R-:W-:Y:S02]  /*1a20*/  PRMT R177, R178.reuse, 0x7632, R177 ;  /* 0x00007632b2b17816 */ /* 0x040fe400000000b1 */
[----:B------:R-:W-:Y:S01]  /*1a30*/  SHF.L.U32 R176, R178, 0x10, RZ ;  /* 0x00000010b2b07819 */ /* 0x000fe200000006ff */
[----:B------:R-:W-:Y:S06]  /*1a40*/  @P2 BRA `(.L_x_11084) ;  /* 0x00000000000c2947 */ /* 0x000fec0003800000 */
[----:B------:R-:W-:Y:S05]  /*1a50*/  @!P1 BRA `(.L_x_11085) ;  /* 0x0000000000149947 */ /* 0x000fea0003800000 */
[----:B-----5:R-:W-:Y:S01]  /*1a60*/  FADD.FTZ R176, R140, R176 ;  /* 0x000000b08cb07221 */ /* 0x020fe20000010000 */
[----:B------:R-:W-:Y:S06]  /*1a70*/  BRA `(.L_x_11085) ;  /* 0x00000000000c7947 */ /* 0x000fec0003800000 */
.L_x_11084:
[----:B-----5:R-:W-:-:S05]  /*1a80*/  SHF.L.U32 R181, R134, 0x10, RZ ;  /* 0x0000001086b57819 */ /* 0x020fca00000006ff */
[----:B------:R-:W-:-:S04]  /*1a90*/  FADD.FTZ R176, R181, R176 ;  /* 0x000000b0b5b07221 */ /* 0x000fc80000010000 */
[----:B------:R-:W-:-:S07]  /*1aa0*/  @P1 FADD.FTZ R176, R140, R176 ;  /* 0x000000b08cb01221 */ /* 0x000fce0000010000 */
.L_x_11085:
[----:B------:R-:W-:Y:S01]  /*1ab0*/  SHF.L.U32 R177, R177, 0x10, RZ ;  /* 0x00000010b1b17819 */ /* 0x000fe200000006ff */
[----:B------:R-:W-:Y:S06]  /*1ac0*/  @P2 BRA `(.L_x_11086) ;  /* 0x00000000000c2947 */ /* 0x000fec0003800000 */
[----:B------:R-:W-:Y:S05]  /*1ad0*/  @!P1 BRA `(.L_x_11087) ;  /* 0x0000000000189947 */ /* 0x000fea0003800000 */
[----:B-----5:R-:W-:Y:S01]  /*1ae0*/  FADD.FTZ R177, R141, R177 ;  /* 0x000000b18db17221 */ /* 0x020fe20000010000 */
[----:B------:R-:W-:Y:S06]  /*1af0*/  BRA `(.L_x_11087) ;  /* 0x0000000000107947 */ /* 0x000fec0003800000 */
.L_x_11086:
[----:B-----5:R-:W-:-:S04]  /*1b00*/  PRMT R0, R134, 0x7632, R0 ;  /* 0x0000763286007816 */ /* 0x020fc80000000000 */
[----:B------:R-:W-:-:S05]  /*1b10*/  SHF.L.U32 R0, R0, 0x10, RZ ;  /* 0x0000001000007819 */ /* 0x000fca00000006ff */
[----:B------:R-:W-:-:S04]  /*1b20*/  FADD.FTZ R177, R177, R0 ;  /* 0x00000000b1b17221 */ /* 0x000fc80000010000 */
[----:B------:R-:W-:-:S07]  /*1b30*/  @P1 FADD.FTZ R177, R141, R177 ;  /* 0x000000b18db11221 */ /* 0x000fce0000010000 */
.L_x_11087:
[C---:B------:R-:W-:Y:S02]  /*1b40*/  PRMT R0, R179.reuse, 0x7632, R0 ;  /* 0x00007632b3007816 */ /* 0x040fe40000000000 */
[----:B------:R-:W-:Y:S01]  /*1b50*/  SHF.L.U32 R178, R179, 0x10, RZ ;  /* 0x00000010b3b27819 */ /* 0x000fe200000006ff */
[----:B------:R-:W-:Y:S06]  /*1b60*/  @P2 BRA `(.L_x_11088) ;  /* 0x00000000000c2947 */ /* 0x000fec0003800000 */
[----:B------:R-:W-:Y:S05]  /*1b70*/  @!P1 BRA `(.L_x_11089) ;  /* 0x0000000000149947 */ /* 0x000fea0003800000 */
[----:B-----5:R-:W-:Y:S01]  /*1b80*/  FADD.FTZ R178, R142, R178 ;  /* 0x000000b28eb27221 */ /* 0x020fe20000010000 */
[----:B------:R-:W-:Y:S06]  /*1b90*/  BRA `(.L_x_11089) ;  /* 0x00000000000c7947 */ /* 0x000fec0003800000 */
.L_x_11088:
[----:B-----5:R-:W-:-:S05]  /*1ba0*/  SHF.L.U32 R179, R135, 0x10, RZ ;  /* 0x0000001087b37819 */ /* 0x020fca00000006ff */
[----:B------:R-:W-:-:S04]  /*1bb0*/  FADD.FTZ R178, R179, R178 ;  /* 0x000000b2b3b27221 */ /* 0x000fc80000010000 */
[----:B------:R-:W-:-:S07]  /*1bc0*/  @P1 FADD.FTZ R178, R142, R178 ;  /* 0x000000b28eb21221 */ /* 0x000fce0000010000 */
.L_x_11089:
[----:B------:R-:W-:Y:S01]  /*1bd0*/  SHF.L.U32 R179, R0, 0x10, RZ ;  /* 0x0000001000b37819 */ /* 0x000fe200000006ff */
[----:B------:R-:W-:Y:S06]  /*1be0*/  @P2 BRA `(.L_x_11090) ;  /* 0x00000000000c2947 */ /* 0x000fec0003800000 */
[----:B------:R-:W-:Y:S05]  /*1bf0*/  @!P1 BRA `(.L_x_11091) ;  /* 0x0000000000189947 */ /* 0x000fea0003800000 */
[----:B-----5:R-:W-:Y:S01]  /*1c00*/  FADD.FTZ R179, R143, R179 ;  /* 0x000000b38fb37221 */ /* 0x020fe20000010000 */
[----:B------:R-:W-:Y:S06]  /*1c10*/  BRA `(.L_x_11091) ;  /* 0x0000000000107947 */ /* 0x000fec0003800000 */
.L_x_11090:
[----:B-----5:R-:W-:-:S04]  /*1c20*/  PRMT R0, R135, 0x7632, R0 ;  /* 0x0000763287007816 */ /* 0x020fc80000000000 */
[----:B------:R-:W-:-:S05]  /*1c30*/  SHF.L.U32 R0, R0, 0x10, RZ ;  /* 0x0000001000007819 */ /* 0x000fca00000006ff */
[----:B------:R-:W-:-:S04]  /*1c40*/  FADD.FTZ R179, R179, R0 ;  /* 0x00000000b3b37221 */ /* 0x000fc80000010000 */
[----:B------:R-:W-:-:S07]  /*1c50*/  @P1 FADD.FTZ R179, R143, R179 ;  /* 0x000000b38fb31221 */ /* 0x000fce0000010000 */
.L_x_11091:
[----:B------:R-:W-:Y:S01]  /*1c60*/  FADD.FTZ R0, RZ, R152 ;  /* 0x00000098ff007221 */ /* 0x000fe20000010000 */
[----:B------:R-:W-:Y:S01]  /*1c70*/  LEA R180, P1, R169, UR10, 0x5 ;  /* 0x0000000aa9b47c11 */ /* 0x000fe2000f8228ff */
[----:B------:R-:W-:Y:S02]  /*1c80*/  UMOV UR18, 0xffffffff ;  /* 0xffffffff00127882 */ /* 0x000fe40000000000 */
        /* <DEDUP_REMOVED lines=121> */
.L_x_11105:
[----:B------:R-:W-:Y:S01]  /*2420*/  FSEL R182, R180, RZ, !P3 ;  /* 0x000000ffb4b67208 */ /* 0x000fe20005800000 */
[----:B-1----:R-:W-:-:S04]  /*2430*/  FADD.FTZ R0, R184, R187 ;  /* 0x000000bbb8007221 */ /* 0x002fc80000010000 */
[----:B------:R-:W-:Y:S01]  /*2440*/  FADD.FTZ R191, -R182, R154 ;  /* 0x0000009ab6bf7221 */ /* 0x000fe20000010100 */
[----:B------:R-:W-:Y:S01]  /*2450*/  FMUL.FTZ R154, R180, R180 ;  /* 0x000000b4b49a7220 */ /* 0x000fe20000410000 */
[----:B------:R-:W-:Y:S01]  /*2460*/  FADD.FTZ R193, -R182, R155 ;  /* 0x0000009bb6c17221 */ /* 0x000fe20000010100 */
[----:B------:R-:W-:Y:S01]  /*2470*/  FFMA.FTZ R0, R0, R181, UR7 ;  /* 0x0000000700007e23 */ /* 0x000fe200080100b5 */
[C---:B------:R-:W-:Y:S01]  /*2480*/  FADD.FTZ R187, -R182.reuse, R152 ;  /* 0x00000098b6bb7221 */ /* 0x040fe20000010100 */
[----:B------:R-:W-:Y:S01]  /*2490*/  FADD.FTZ R189, -R182, R153 ;  /* 0x00000099b6bd7221 */ /* 0x000fe20000010100 */
[----:B------:R-:W-:Y:S01]  /*24a0*/  FSEL R155, R154, RZ, P3 ;  /* 0x000000ff9a9b7208 */ /* 0x000fe20001800000 */
[----:B------:R-:W1:Y:S01]  /*24b0*/  @!P1 LDC.64 R152, c[0x0][0x250] ;  /* 0x00009400ff989b82 */ /* 0x000e620000000a00 */
[C---:B------:R-:W-:Y:S01]  /*24c0*/  FADD.FTZ R199, -R182.reuse, R159 ;  /* 0x0000009fb6c77221 */ /* 0x040fe20000010100 */
        /* <DEDUP_REMOVED lines=23> */
[----:B------:R-:W-:Y:S01]  /*2640*/  FADD.FTZ R173, -R182, R173 ;  /* 0x000000adb6ad7221 */ /* 0x000fe20000010100 */
[----:B------:R-:W1:Y:S01]  /*2650*/  @!P1 LDC.64 R152, c[0x0][0x258] ;  /* 0x00009600ff989b82 */ /* 0x000e620000000a00 */
        /* <DEDUP_REMOVED lines=9> */
[----:B------:R-:W-:Y:S01]  /*26f0*/  FMUL.FTZ R156, R0, R157 ;  /* 0x0000009d009c7220 */ /* 0x000fe20000410000 */
[----:B------:R-:W-:Y:S01]  /*2700*/  F2FP.BF16.F32.PACK_AB R144, R145, R144 ;  /* 0x000000909190723e */ /* 0x000fe200000010ff */
[----:B------:R2:W-:Y:S01]  /*2710*/  @!P1 STG.E desc[UR4][R146.64], R180 ;  /* 0x000000b492009986 */ /* 0x0005e2000c101904 */
[----:B------:R-:W-:Y:S01]  /*2720*/  F2FP.BF16.F32.PACK_AB R145, R149, R148 ;  /* 0x000000949591723e */ /* 0x000fe200000010ff */
[-C--:B------:R-:W-:Y:S01]  /*2730*/  FFMA.FTZ R148, R72, R195.reuse, R8 ;  /* 0x000000c348947223 */ /* 0x080fe20000010008 */
[----:B------:R-:W-:Y:S01]  /*2740*/  FFMA.FTZ R149, R73, R156, R9 ;  /* 0x0000009c49957223 */ /* 0x000fe20000010009 */
[----:B------:R-:W-:Y:S01]  /*2750*/  FFMA.FTZ R195, R104, R195, R40 ;  /* 0x000000c368c37223 */ /* 0x000fe20000010028 */
[C---:B------:R-:W-:Y:S01]  /*2760*/  FMUL.FTZ R197, R0.reuse, R197 ;  /* 0x000000c500c57220 */ /* 0x040fe20000410000 */
[----:B------:R-:W-:Y:S01]  /*2770*/  FMUL.FTZ R158, R0, R199 ;  /* 0x000000c7009e7220 */ /* 0x000fe20000410000 */
[----:B------:R-:W-:Y:S01]  /*2780*/  SHF.L.U32 R157, R170, 0x4, RZ ;  /* 0x00000004aa9d7819 */ /* 0x000fe200000006ff */
[----:B------:R-:W-:Y:S01]  /*2790*/  FFMA.FTZ R155, R101, R154, R37 ;  /* 0x0000009a659b7223 */ /* 0x000fe20000010025 */
[-C--:B------:R-:W-:Y:S01]  /*27a0*/  FFMA.FTZ R151, R74, R197.reuse, R10 ;  /* 0x000000c54a977223 */ /* 0x080fe2000001000a */
[----:B------:R-:W-:Y:S01]  /*27b0*/  FFMA.FTZ R160, R75, R158, R11 ;  /* 0x0000009e4ba07223 */ /* 0x000fe2000001000b */
[----:B------:R-:W-:Y:S01]  /*27c0*/  FFMA.FTZ R197, R106, R197, R42 ;  /* 0x000000c56ac57223 */ /* 0x000fe2000001002a */
[----:B--2---:R-:W-:Y:S01]  /*27d0*/  F2FP.BF16.F32.PACK_AB R146, R149, R148 ;  /* 0x000000949592723e */ /* 0x004fe200000010ff */
[----:B------:R-:W-:Y:S01]  /*27e0*/  FFMA.FTZ R148, R105, R156, R41 ;  /* 0x0000009c69947223 */ /* 0x000fe20000010029 */
[----:B------:R-:W-:Y:S01]  /*27f0*/  FFMA.FTZ R149, R102, R191, R38 ;  /* 0x000000bf66957223 */ /* 0x000fe20000010026 */
[----:B------:R-:W-:Y:S01]  /*2800*/  FFMA.FTZ R156, R103, R150, R39 ;  /* 0x00000096679c7223 */ /* 0x000fe20000010027 */
[----:B------:R-:W-:Y:S01]  /*2810*/  FFMA.FTZ R158, R107, R158, R43 ;  /* 0x0000009e6b9e7223 */ /* 0x000fe2000001002b */
[----:B------:R-:W-:Y:S01]  /*2820*/  SHF.R.U32.HI R170, RZ, 0x1c, R170 ;  /* 0x0000001cffaa7819 */ /* 0x000fe200000116aa */
[----:B-1----:R-:W-:Y:S01]  /*2830*/  @!P1 IMAD.WIDE R152, R3, 0x4, R152 ;  /* 0x0000000403989825 */ /* 0x002fe200078e0298 */
[----:B------:R-:W-:-:S03]  /*2840*/  F2FP.BF16.F32.PACK_AB R150, R148, R195 ;  /* 0x000000c39496723e */ /* 0x000fc600000010ff */
[----:B------:R-:W-:Y:S01]  /*2850*/  FFMA.FTZ R148, R100, R187, R36 ;  /* 0x000000bb64947223 */ /* 0x000fe20000010024 */
[----:B------:R-:W-:Y:S01]  /*2860*/  F2FP.BF16.F32.PACK_AB R149, R156, R149 ;  /* 0x000000959c95723e */ /* 0x000fe200000010ff */
[C---:B------:R-:W-:Y:S01]  /*2870*/  FADD.FTZ R221, -R182.reuse, R174 ;  /* 0x000000aeb6dd7221 */ /* 0x040fe20000010100 */
[C---:B------:R-:W-:Y:S01]  /*2880*/  IADD3 R154, P2, R157.reuse, UR12, RZ ;  /* 0x0000000c9d9a7c10 */ /* 0x040fe2000ff5e0ff */
[C---:B------:R-:W-:Y:S01]  /*2890*/  FADD.FTZ R175, -R182.reuse, R175 ;  /* 0x000000afb6af7221 */ /* 0x040fe20000010100 */
[----:B------:R-:W-:Y:S01]  /*28a0*/  IADD3 R156, P4, R157, UR14, RZ ;  /* 0x0000000e9d9c7c10 */ /* 0x000fe2000ff9e0ff */
[C---:B------:R-:W-:Y:S01]  /*28b0*/  FADD.FTZ R223, -R182.reuse, R176 ;  /* 0x000000b0b6df7221 */ /* 0x040fe20000010100 */
[C---:B------:R-:W-:Y:S01]  /*28c0*/  FADD.FTZ R177, -R182.reuse, R177 ;  /* 0x000000b1b6b17221 */ /* 0x040fe20000010100 */
[C---:B------:R-:W-:Y:S01]  /*28d0*/  FADD.FTZ R189, -R182.reuse, R178 ;  /* 0x000000b2b6bd7221 */ /* 0x040fe20000010100 */
[----:B------:R-:W-:Y:S01]  /*28e0*/  FADD.FTZ R179, -R182, R179 ;  /* 0x000000b3b6b37221 */ /* 0x000fe20000010100 */
[----:B------:R-:W-:Y:S01]  /*28f0*/  F2FP.BF16.F32.PACK_AB R148, R155, R148 ;  /* 0x000000949b94723e */ /* 0x000fe200000010ff */
[C---:B------:R-:W-:Y:S01]  /*2900*/  FMUL.FTZ R185, R0.reuse, R185 ;  /* 0x000000b900b97220 */ /* 0x040fe20000410000 */
[C---:B------:R-:W-:Y:S01]  /*2910*/  FMUL.FTZ R166, R0.reuse, R181 ;  /* 0x000000b500a67220 */ /* 0x040fe20000410000 */
[C---:B------:R-:W-:Y:S01]  /*2920*/  FMUL.FTZ R205, R0.reuse, R205 ;  /* 0x000000cd00cd7220 */ /* 0x040fe20000410000 */
[----:B------:R-:W-:Y:S01]  /*2930*/  FMUL.FTZ R180, R0, R207 ;  /* 0x000000cf00b47220 */ /* 0x000fe20000410000 */
[----:B------:R-:W-:Y:S01]  /*2940*/  F2FP.BF16.F32.PACK_AB R147, R160, R151 ;  /* 0x00000097a093723e */ /* 0x000fe200000010ff */
[----:B------:R-:W-:Y:S01]  /*2950*/  FMUL.FTZ R165, R0, R159 ;  /* 0x0000009f00a57220 */ /* 0x000fe20000410000 */
[----:B------:R-:W-:Y:S01]  /*2960*/  IADD3.X R155, R170, UR13, RZ, P2, !PT ;  /* 0x0000000daa9b7c10 */ /* 0x000fe200097fe4ff */
[----:B------:R-:W-:Y:S01]  /*2970*/  FMUL.FTZ R182, R0, R161 ;  /* 0x000000a100b67220 */ /* 0x000fe20000410000 */
[----:B------:R-:W-:Y:S01]  /*2980*/  F2FP.BF16.F32.PACK_AB R151, R158, R197 ;  /* 0x000000c59e97723e */ /* 0x000fe200000010ff */
[----:B------:R-:W-:Y:S01]  /*2990*/  FMUL.FTZ R172, R0, R183 ;  /* 0x000000b700ac7220 */ /* 0x000fe20000410000 */
[----:B------:R-:W-:Y:S01]  /*29a0*/  IADD3.X R157, R170, UR15, RZ, P4, !PT ;  /* 0x0000000faa9d7c10 */ /* 0x000fe2000a7fe4ff */
[C---:B------:R-:W-:Y:S01]  /*29b0*/  FMUL.FTZ R201, R0.reuse, R201 ;  /* 0x000000c900c97220 */ /* 0x040fe20000410000 */
[C---:B------:R-:W-:Y:S01]  /*29c0*/  FMUL.FTZ R176, R0.reuse, R203 ;  /* 0x000000cb00b07220 */ /* 0x040fe20000410000 */
[C---:B------:R-:W-:Y:S01]  /*29d0*/  FMUL.FTZ R209, R0.reuse, R209 ;  /* 0x000000d100d17220 */ /* 0x040fe20000410000 */
[C---:B------:R-:W-:Y:S01]  /*29e0*/  FMUL.FTZ R211, R0.reuse, R211 ;  /* 0x000000d300d37220 */ /* 0x040fe20000410000 */
[C---:B0-----:R-:W-:Y:S01]  /*29f0*/  FMUL.FTZ R184, R0.reuse, R163 ;  /* 0x000000a300b87220 */ /* 0x041fe20000410000 */
        /* <DEDUP_REMOVED lines=16> */
[----:B------:R1:W-:Y:S01]  /*2b00*/  STG.E.128 desc[UR4][R154.64], R144 ;  /* 0x000000909a007986 */ /* 0x0003e2000c101d04 */
[----:B------:R-:W-:Y:S01]  /*2b10*/  FFMA.FTZ R167, R78, R165, R14 ;  /* 0x000000a54ea77223 */ /* 0x000fe2000001000e */
[----:B------:R-:W-:Y:S01]  /*2b20*/  FFMA.FTZ R174, R79, R172, R15 ;  /* 0x000000ac4fae7223 */ /* 0x000fe2000001000f */
[----:B------:R-:W-:Y:S01]  /*2b30*/  FFMA.FTZ R173, R80, R201, R16 ;  /* 0x000000c950ad7223 */ /* 0x000fe20000010010 */
[----:B------:R2:W-:Y:S01]  /*2b40*/  STG.E.128 desc[UR4][R156.64], R148 ;  /* 0x000000949c007986 */ /* 0x0005e2000c101d04 */
[----:B------:R-:W-:Y:S01]  /*2b50*/  FFMA.FTZ R178, R81, R176, R17 ;  /* 0x000000b051b27223 */ /* 0x000fe20000010011 */
[----:B------:R-:W-:Y:S01]  /*2b60*/  FFMA.FTZ R205, R114, R205, R50 ;  /* 0x000000cd72cd7223 */ /* 0x000fe20000010032 */
[----:B------:R-:W-:Y:S01]  /*2b70*/  FFMA.FTZ R172, R111, R172, R47 ;  /* 0x000000ac6fac7223 */ /* 0x000fe2000001002f */
[----:B0-----:R-:W-:Y:S01]  /*2b80*/  FFMA.FTZ R0, R83, R180, R19 ;  /* 0x000000b453007223 */ /* 0x001fe20000010013 */
[----:B------:R-:W-:Y:S01]  /*2b90*/  FFMA.FTZ R153, R109, R166, R45 ;  /* 0x000000a66d997223 */ /* 0x000fe2000001002d */
[----:B------:R-:W-:Y:S01]  /*2ba0*/  SHF.L.U32 R166, R168, 0x4, RZ ;  /* 0x00000004a8a67819 */ /* 0x000fe200000006ff */
[-C--:B------:R-:W-:Y:S01]  /*2bb0*/  FFMA.FTZ R152, R84, R209.reuse, R20 ;  /* 0x000000d154987223 */ /* 0x080fe20000010014 */
[----:B------:R-:W-:Y:S01]  /*2bc0*/  FFMA.FTZ R180, R115, R180, R51 ;  /* 0x000000b473b47223 */ /* 0x000fe20000010033 */
[----:B------:R-:W-:Y:S01]  /*2bd0*/  SHF.R.U32.HI R168, RZ, 0x1c, R168 ;  /* 0x0000001cffa87819 */ /* 0x000fe200000116a8 */
[----:B------:R-:W-:Y:S01]  /*2be0*/  FFMA.FTZ R209, R116, R209, R52 ;  /* 0x000000d174d17223 */ /* 0x000fe20000010034 */
[----:B-1----:R-:W-:Y:S01]  /*2bf0*/  F2FP.BF16.F32.PACK_AB R144, R170, R163 ;  /* 0x000000a3aa90723e */ /* 0x002fe200000010ff */
[----:B------:R-:W-:Y:S01]  /*2c00*/  FFMA.FTZ R155, R113, R176, R49 ;  /* 0x000000b0719b7223 */ /* 0x000fe20000010031 */
[----:B------:R-:W-:Y:S01]  /*2c10*/  F2FP.BF16.F32.PACK_AB R147, R0, R175 ;  /* 0x000000af0093723e */ /* 0x000fe200000010ff */
[----:B------:R-:W-:Y:S01]  /*2c20*/  FFMA.FTZ R0, R86, R211, R22 ;  /* 0x000000d356007223 */ /* 0x000fe20000010016 */
[----:B--2---:R-:W-:Y:S01]  /*2c30*/  FFMA.FTZ R157, R85, R182, R21 ;  /* 0x000000b6559d7223 */ /* 0x004fe20000010015 */
[----:B------:R-:W-:Y:S01]  /*2c40*/  FFMA.FTZ R148, R108, R185, R44 ;  /* 0x000000b96c947223 */ /* 0x000fe2000001002c */
[----:B------:R-:W-:Y:S01]  /*2c50*/  FFMA.FTZ R150, R112, R201, R48 ;  /* 0x000000c970967223 */ /* 0x000fe20000010030 */
[----:B------:R-:W-:Y:S01]  /*2c60*/  FFMA.FTZ R149, R110, R165, R46 ;  /* 0x000000a56e957223 */ /* 0x000fe2000001002e */
[----:B------:R-:W-:Y:S01]  /*2c70*/  FFMA.FTZ R163, R87, R184, R23 ;  /* 0x000000b857a37223 */ /* 0x000fe20000010017 */
[----:B------:R-:W-:Y:S01]  /*2c80*/  IADD3 R156, P1, R166, UR12, RZ ;  /* 0x0000000ca69c7c10 */ /* 0x000fe2000ff3e0ff */
[----:B------:R-:W-:Y:S01]  /*2c90*/  FFMA.FTZ R154, R88, R213, R24 ;  /* 0x000000d5589a7223 */ /* 0x000fe20000010018 */
[----:B------:R-:W-:Y:S01]  /*2ca0*/  IADD3 R166, P2, R166, UR14, RZ ;  /* 0x0000000ea6a67c10 */ /* 0x000fe2000ff5e0ff */
[----:B------:R-:W-:Y:S01]  /*2cb0*/  FFMA.FTZ R182, R117, R182, R53 ;  /* 0x000000b675b67223 */ /* 0x000fe20000010035 */
[----:B------:R-:W-:Y:S01]  /*2cc0*/  F2FP.BF16.F32.PACK_AB R152, R157, R152 ;  /* 0x000000989d98723e */ /* 0x000fe200000010ff */
[----:B------:R-:W-:Y:S01]  /*2cd0*/  FFMA.FTZ R211, R118, R211, R54 ;  /* 0x000000d376d37223 */ /* 0x000fe20000010036 */
[----:B------:R-:W-:Y:S01]  /*2ce0*/  SHF.L.U32 R165, R171, 0x4, RZ ;  /* 0x00000004aba57819 */ /* 0x000fe200000006ff */
[----:B------:R-:W-:Y:S01]  /*2cf0*/  FFMA.FTZ R213, R120, R213, R56 ;  /* 0x000000d578d57223 */ /* 0x000fe20000010038 */
[----:B------:R-:W-:Y:S01]  /*2d00*/  F2FP.BF16.F32.PACK_AB R145, R174, R167 ;  /* 0x000000a7ae91723e */ /* 0x000fe200000010ff */
[----:B------:R-:W-:Y:S01]  /*2d10*/  FFMA.FTZ R184, R119, R184, R55 ;  /* 0x000000b877b87223 */ /* 0x000fe20000010037 */
[----:B------:R-:W-:-:S02]  /*2d20*/  F2FP.BF16.F32.PACK_AB R146, R178, R173 ;  /* 0x000000adb292723e */ /* 0x000fc400000010ff */
[----:B------:R-:W-:Y:S01]  /*2d30*/  F2FP.BF16.F32.PACK_AB R150, R155, R150 ;  /* 0x000000969b96723e */ /* 0x000fe200000010ff */
[----:B------:R-:W-:Y:S01]  /*2d40*/  FFMA.FTZ R155, R89, R186, R25 ;  /* 0x000000ba599b7223 */ /* 0x000fe20000010019 */
[----:B------:R-:W-:Y:S01]  /*2d50*/  F2FP.BF16.F32.PACK_AB R148, R153, R148 ;  /* 0x000000949994723e */ /* 0x000fe200000010ff */
[----:B------:R-:W-:Y:S01]  /*2d60*/  FFMA.FTZ R186, R121, R186, R57 ;  /* 0x000000ba79ba7223 */ /* 0x000fe20000010039 */
[----:B------:R-:W-:Y:S02]  /*2d70*/  IADD3.X R157, R168, UR13, RZ, P1, !PT ;  /* 0x0000000da89d7c10 */ /* 0x000fe40008ffe4ff */
[----:B------:R-:W-:Y:S02]  /*2d80*/  F2FP.BF16.F32.PACK_AB R151, R180, R205 ;  /* 0x000000cdb497723e */ /* 0x000fe400000010ff */
[----:B------:R-:W-:Y:S01]  /*2d90*/  F2FP.BF16.F32.PACK_AB R149, R172, R149 ;  /* 0x00000095ac95723e */ /* 0x000fe200000010ff */
[----:B------:R0:W-:Y:S01]  /*2da0*/  STG.E.128 desc[UR4][R156.64], R144 ;  /* 0x000000909c007986 */ /* 0x0001e2000c101d04 */
[----:B------:R-:W-:Y:S01]  /*2db0*/  F2FP.BF16.F32.PACK_AB R153, R163, R0 ;  /* 0x00000000a399723e */ /* 0x000fe200000010ff */
[-C--:B------:R-:W-:Y:S01]  /*2dc0*/  FFMA.FTZ R0, R90, R217.reuse, R26 ;  /* 0x000000d95a007223 */ /* 0x080fe2000001001a */
[----:B------:R-:W-:Y:S01]  /*2dd0*/  IADD3.X R167, R168, UR15, RZ, P2, !PT ;  /* 0x0000000fa8a77c10 */ /* 0x000fe200097fe4ff */
[----:B------:R-:W-:Y:S01]  /*2de0*/  FFMA.FTZ R163, R91, R188, R27 ;  /* 0x000000bc5ba37223 */ /* 0x000fe2000001001b */
[----:B------:R-:W-:Y:S01]  /*2df0*/  SHF.R.U32.HI R172, RZ, 0x1c, R171 ;  /* 0x0000001cffac7819 */ /* 0x000fe200000116ab */
[----:B------:R-:W-:Y:S01]  /*2e00*/  FFMA.FTZ R217, R122, R217, R58 ;  /* 0x000000d97ad97223 */ /* 0x000fe2000001003a */
[----:B------:R-:W-:Y:S01]  /*2e10*/  IADD3 R170, P4, R165, UR12, RZ ;  /* 0x0000000ca5aa7c10 */ /* 0x000fe2000ff9e0ff */
[----:B------:R1:W-:Y:S01]  /*2e20*/  STG.E.128 desc[UR4][R166.64], R148 ;  /* 0x00000094a6007986 */ /* 0x0003e2000c101d04 */
[----:B------:R-:W-:Y:S01]  /*2e30*/  F2FP.BF16.F32.PACK_AB R154, R155, R154 ;  /* 0x0000009a9b9a723e */ /* 0x000fe200000010ff */
[----:B------:R-:W-:Y:S01]  /*2e40*/  FFMA.FTZ R188, R123, R188, R59 ;  /* 0x000000bc7bbc7223 */ /* 0x000fe2000001003b */
[----:B------:R-:W-:Y:S01]  /*2e50*/  F2FP.BF16.F32.PACK_AB R155, R163, R0 ;  /* 0x00000000a39b723e */ /* 0x000fe200000010ff */
[-C--:B------:R-:W-:Y:S01]  /*2e60*/  FFMA.FTZ R0, R92, R159.reuse, R28 ;  /* 0x0000009f5c007223 */ /* 0x080fe2000001001c */
[----:B------:R-:W-:Y:S01]  /*2e70*/  IADD3.X R171, R172, UR13, RZ, P4, !PT ;  /* 0x0000000dacab7c10 */ /* 0x000fe2000a7fe4ff */
[----:B------:R-:W-:-:S04]  /*2e80*/  FFMA.FTZ R159, R124, R159, R60 ;  /* 0x0000009f7c9f7223 */ /* 0x000fc8000001003c */
[----:B------:R2:W-:Y:S01]  /*2e90*/  STG.E.128 desc[UR4][R170.64], R152 ;  /* 0x00000098aa007986 */ /* 0x0005e2000c101d04 */
[----:B0-----:R-:W-:Y:S02]  /*2ea0*/  SHF.L.U32 R156, R169, 0x4, RZ ;  /* 0x00000004a99c7819 */ /* 0x001fe400000006ff */
[----:B------:R-:W-:Y:S02]  /*2eb0*/  SHF.R.U32.HI R169, RZ, 0x1c, R169 ;  /* 0x0000001cffa97819 */ /* 0x000fe400000116a9 */
[----:B------:R-:W-:Y:S02]  /*2ec0*/  F2FP.BF16.F32.PACK_AB R147, R188, R217 ;  /* 0x000000d9bc93723e */ /* 0x000fe400000010ff */
[----:B------:R-:W-:Y:S01]  /*2ed0*/  F2FP.BF16.F32.PACK_AB R146, R186, R213 ;  /* 0x000000d5ba92723e */ /* 0x000fe200000010ff */
[----:B-1----:R-:W0:Y:S01]  /*2ee0*/  LDC.64 R166, c[0x0][0x210] ;  /* 0x00008400ffa67b82 */ /* 0x002e220000000a00 */
[----:B------:R-:W-:Y:S01]  /*2ef0*/  FFMA.FTZ R149, R93, R158, R29 ;  /* 0x0000009e5d957223 */ /* 0x000fe2000001001d */
[-C--:B------:R-:W-:Y:S01]  /*2f00*/  FFMA.FTZ R150, R96, R223.reuse, R32 ;  /* 0x000000df60967223 */ /* 0x080fe20000010020 */
[-C--:B------:R-:W-:Y:S01]  /*2f10*/  FFMA.FTZ R151, R97, R162.reuse, R33 ;  /* 0x000000a261977223 */ /* 0x080fe20000010021 */
[----:B------:R-:W-:Y:S01]  /*2f20*/  FFMA.FTZ R223, R128, R223, R64 ;  /* 0x000000df80df7223 */ /* 0x000fe20000010040 */
[----:B------:R-:W-:Y:S01]  /*2f30*/  FFMA.FTZ R162, R129, R162, R65 ;  /* 0x000000a281a27223 */ /* 0x000fe20000010041 */
[----:B------:R-:W-:Y:S01]  /*2f40*/  F2FP.BF16.F32.PACK_AB R148, R149, R0 ;  /* 0x000000009594723e */ /* 0x000fe200000010ff */
        /* <DEDUP_REMOVED lines=8> */
[----:B------:R-:W-:Y:S01]  /*2fd0*/  FFMA.FTZ R164, R131, R164, R67 ;  /* 0x000000a483a47223 */ /* 0x000fe20000010043 */
[----:B------:R-:W-:Y:S01]  /*2fe0*/  F2FP.BF16.F32.PACK_AB R151, R153, R152 ;  /* 0x000000989997723e */ /* 0x000fe200000010ff */
[----:B------:R-:W-:Y:S01]  /*2ff0*/  FFMA.FTZ R158, R125, R158, R61 ;  /* 0x0000009e7d9e7223 */ /* 0x000fe2000001003d */
[----:B------:R-:W-:-:S02]  /*3000*/  IADD3 R152, P1, R165, UR14, RZ ;  /* 0x0000000ea5987c10 */ /* 0x000fc4000ff3e0ff */
[C---:B------:R-:W-:Y:S02]  /*3010*/  IADD3 R154, P2, R156.reuse, UR12, RZ ;  /* 0x0000000c9c9a7c10 */ /* 0x040fe4000ff5e0ff */
[----:B------:R-:W-:Y:S02]  /*3020*/  IADD3 R156, P4, R156, UR14, RZ ;  /* 0x0000000e9c9c7c10 */ /* 0x000fe4000ff9e0ff */
[----:B------:R-:W-:Y:S02]  /*3030*/  F2FP.BF16.F32.PACK_AB R145, R184, R211 ;  /* 0x000000d3b891723e */ /* 0x000fe400000010ff */
[----:B------:R-:W-:Y:S02]  /*3040*/  F2FP.BF16.F32.PACK_AB R144, R182, R209 ;  /* 0x000000d1b690723e */ /* 0x000fe400000010ff */
[----:B------:R-:W-:Y:S02]  /*3050*/  IADD3.X R153, R172, UR15, RZ, P1, !PT ;  /* 0x0000000fac997c10 */ /* 0x000fe40008ffe4ff */
[----:B------:R-:W-:-:S02]  /*3060*/  F2FP.BF16.F32.PACK_AB R149, R0, R149 ;  /* 0x000000950095723e */ /* 0x000fc400000010ff */
[----:B------:R-:W-:Y:S01]  /*3070*/  F2FP.BF16.F32.PACK_AB R161, R160, R161 ;  /* 0x000000a1a0a1723e */ /* 0x000fe200000010ff */
[----:B------:R1:W-:Y:S01]  /*3080*/  STG.E.128 desc[UR4][R152.64], R144 ;  /* 0x0000009098007986 */ /* 0x0003e2000c101d04 */
[C---:B------:R-:W-:Y:S02]  /*3090*/  IADD3.X R155, R169.reuse, UR13, RZ, P2, !PT ;  /* 0x0000000da99b7c10 */ /* 0x040fe400097fe4ff */
[----:B------:R-:W-:Y:S02]  /*30a0*/  F2FP.BF16.F32.PACK_AB R163, R164, R189 ;  /* 0x000000bda4a3723e */ /* 0x000fe400000010ff */
[----:B------:R-:W-:Y:S01]  /*30b0*/  F2FP.BF16.F32.PACK_AB R162, R162, R223 ;  /* 0x000000dfa2a2723e */ /* 0x000fe200000010ff */
[----:B------:R1:W-:Y:S01]  /*30c0*/  STG.E.128 desc[UR4][R154.64], R148 ;  /* 0x000000949a007986 */ /* 0x0003e2000c101d04 */
[----:B------:R-:W-:Y:S02]  /*30d0*/  F2FP.BF16.F32.PACK_AB R160, R158, R159 ;  /* 0x0000009f9ea0723e */ /* 0x000fe400000010ff */
[----:B------:R-:W-:-:S02]  /*30e0*/  IADD3.X R157, R169, UR15, RZ, P4, !PT ;  /* 0x0000000fa99d7c10 */ /* 0x000fc4000a7fe4ff */
[----:B0-----:R-:W-:-:S03]  /*30f0*/  LEA R3, R166, R3, 0x2 ;  /* 0x00000003a6037211 */ /* 0x001fc600078e10ff */
[----:B------:R1:W-:Y:S01]  /*3100*/  STG.E.128 desc[UR4][R156.64], R160 ;  /* 0x000000a09c007986 */ /* 0x0003e2000c101d04 */
[----:B------:R-:W-:-:S13]  /*3110*/  ISETP.GE.AND P1, PT, R3, R167, PT ;  /* 0x000000a70300720c */ /* 0x000fda0003f26270 */
[----:B------:R-:W-:Y:S05]  /*3120*/  @!P1 BRA `(.L_x_11093) ;  /* 0xffffffd4005c9947 */ /* 0x000fea000383ffff */
[----:B------:R-:W-:Y:S05]  /*3130*/  BSYNC B0 ;  /* 0x0000000000007941 */ /* 0x000fea0003800000 */
.L_x_11027:
[----:B------:R-:W-:Y:S05]  /*3140*/  EXIT ;  /* 0x000000000000794d */ /* 0x000fea0003800000 */
.L_x_11092:
        /* <DEDUP_REMOVED lines=8> */
.L_x_11095:
[----:B------:R-:W-:Y:S05]  /*31d0*/  BSYNC B1 ;  /* 0x0000000000017941 */ /* 0x000fea0003800000 */
.L_x_11094:
        /* <DEDUP_REMOVED lines=9> */
.L_x_11096:
[----:B------:R-:W-:Y:S01]  /*3270*/  HFMA2.MMA R188, -RZ, RZ, 0, 2.384185791015625e-07 ;  /* 0x00000004ffbc7435 */ /* 0x000fe200000001ff */
[----:B------:R-:W-:-:S05]  /*3280*/  MOV R181, R187 ;  /* 0x000000bb00b57202 */ /* 0x000fca0000000f00 */
[----:B------:R-:W-:-:S05]  /*3290*/  FADD.FTZ R183, R182, R181 ;  /* 0x000000b5b6b77221 */ /* 0x000fca0000010000 */
[----:B------:R-:W-:-:S07]  /*32a0*/  MOV R189, R183 ;  /* 0x000000b700bd7202 */ /* 0x000fce0000000f00 */
[----:B------:R-:W-:Y:S05]  /*32b0*/  WARPSYNC.COLLECTIVE R186, `(.L_x_11097) ;  /* 0x00000000ba087348 */ /* 0x000fea0003c00000 */
[----:B------:R0:W1:Y:S02]  /*32c0*/  SHFL.BFLY P2, R187, R189, R188, R191 ;  /* 0x0c0000bcbdbb7389 */ /* 0x00006400000400bf */
[----:B01----:R-:W-:Y:S01]  /*32d0*/  ENDCOLLECTIVE ;  /* 0x000000000000791b */ /* 0x003fe20003800000 */
.L_x_11097:
[----:B------:R-:W-:Y:S01]  /*32e0*/  HFMA2.MMA R188, -RZ, RZ, 0, 4.76837158203125e-07 ;  /* 0x00000008ffbc7435 */ /* 0x000fe200000001ff */
[----:B------:R-:W-:-:S05]  /*32f0*/  MOV R180, R187 ;  /* 0x000000bb00b47202 */ /* 0x000fca0000000f00 */
[----:B------:R-:W-:-:S05]  /*3300*/  FADD.FTZ R184, R183, R180 ;  /* 0x000000b4b7b87221 */ /* 0x000fca0000010000 */
[----:B------:R-:W-:-:S07]  /*3310*/  MOV R189, R184 ;  /* 0x000000b800bd7202 */ /* 0x000fce0000000f00 */
[----:B------:R-:W-:Y:S05]  /*3320*/  WARPSYNC.COLLECTIVE R186, `(.L_x_11098) ;  /* 0x00000000ba087348 */ /* 0x000fea0003c00000 */
[----:B------:R0:W1:Y:S02]  /*3330*/  SHFL.BFLY P2, R187, R189, R188, R191 ;  /* 0x0c0000bcbdbb7389 */ /* 0x00006400000400bf */
[----:B01----:R-:W-:Y:S01]  /*3340*/  ENDCOLLECTIVE ;  /* 0x000000000000791b */ /* 0x003fe20003800000 */
.L_x_11098:
[----:B------:R-:W-:Y:S01]  /*3350*/  HFMA2.MMA R188, -RZ, RZ, 0, 9.5367431640625e-07 ;  /* 0x00000010ffbc7435 */ /* 0x000fe200000001ff */
[----:B------:R-:W-:-:S05]  /*3360*/  MOV R181, R187 ;  /* 0x000000bb00b57202 */ /* 0x000fca0000000f00 */
[----:B------:R-:W-:Y:S02]  /*3370*/  FADD.FTZ R185, R184, R181 ;  /* 0x000000b5b8b97221 */ /* 0x000fe40000010000 */
[----:B------:R-:W0:Y:S03]  /*3380*/  LDC R181, c[0x0][0x290] ;  /* 0x0000a400ffb57b82 */ /* 0x000e260000000800 */
[----:B------:R-:W-:-:S07]  /*3390*/  MOV R189, R185 ;  /* 0x000000b900bd7202 */ /* 0x000fce0000000f00 */
[----:B0-----:R-:W-:Y:S05]  /*33a0*/  WARPSYNC.COLLECTIVE R186, `(.L_x_11099) ;  /* 0x00000000ba087348 */ /* 0x001fea0003c00000 */
[----:B------:R1:W2:Y:S02]  /*33b0*/  SHFL.BFLY P2, R187, R189, R188, R191 ;  /* 0x0c0000bcbdbb7389 */ /* 0x0002a400000400bf */
[----:B012---:R-:W-:Y:S01]  /*33c0*/  ENDCOLLECTIVE ;  /* 0x000000000000791b */ /* 0x007fe20003800000 */
.L_x_11099:
        /* <DEDUP_REMOVED lines=72> */
.L_x_11100:
[----:B------:R-:W-:Y:S01]  /*3850*/  HFMA2.MMA R188, -RZ, RZ, 0, 1.1920928955078125e-07 ;  /* 0x00000002ffbc7435 */ /* 0x000fe200000001ff */
[----:B------:R-:W-:-:S05]  /*3860*/  MOV R183, R187 ;  /* 0x000000bb00b77202 */ /* 0x000fca0000000f00 */
[----:B------:R-:W-:-:S05]  /*3870*/  FADD.FTZ R183, R0, R183 ;  /* 0x000000b700b77221 */ /* 0x000fca0000010000 */
[----:B------:R-:W-:-:S07]  /*3880*/  MOV R189, R183 ;  /* 0x000000b700bd7202 */ /* 0x000fce0000000f00 */
[----:B------:R-:W-:Y:S05]  /*3890*/  WARPSYNC.COLLECTIVE R186, `(.L_x_11101) ;  /* 0x00000000ba087348 */ /* 0x000fea0003c00000 */
[----:B------:R0:W1:Y:S02]  /*38a0*/  SHFL.BFLY P2, R187, R189, R188, R191 ;  /* 0x0c0000bcbdbb7389 */ /* 0x00006400000400bf */
[----:B01----:R-:W-:Y:S01]  /*38b0*/  ENDCOLLECTIVE ;  /* 0x000000000000791b */ /* 0x003fe20003800000 */
.L_x_11101:
[----:B------:R-:W-:Y:S01]  /*38c0*/  HFMA2.MMA R188, -RZ, RZ, 0, 2.384185791015625e-07 ;  /* 0x00000004ffbc7435 */ /* 0x000fe200000001ff */
[----:B------:R-:W-:-:S05]  /*38d0*/  MOV R182, R187 ;  /* 0x000000bb00b67202 */ /* 0x000fca0000000f00 */
[----:B------:R-:W-:-:S05]  /*38e0*/  FADD.FTZ R182, R183, R182 ;  /* 0x000000b6b7b67221 */ /* 0x000fca0000010000 */
[----:B------:R-:W-:-:S07]  /*38f0*/  MOV R189, R182 ;  /* 0x000000b600bd7202 */ /* 0x000fce0000000f00 */
[----:B------:R-:W-:Y:S05]  /*3900*/  WARPSYNC.COLLECTIVE R186, `(.L_x_11102) ;  /* 0x00000000ba087348 */ /* 0x000fea0003c00000 */
[----:B------:R0:W1:Y:S02]  /*3910*/  SHFL.BFLY P2, R187, R189, R188, R191 ;  /* 0x0c0000bcbdbb7389 */ /* 0x00006400000400bf */
[----:B01----:R-:W-:Y:S01]  /*3920*/  ENDCOLLECTIVE ;  /* 0x000000000000791b */ /* 0x003fe20003800000 */
.L_x_11102:
[----:B------:R-:W-:Y:S01]  /*3930*/  HFMA2.MMA R188, -RZ, RZ, 0, 4.76837158203125e-07 ;  /* 0x00000008ffbc7435 */ /* 0x000fe200000001ff */
[----:B------:R-:W-:-:S05]  /*3940*/  MOV R185, R187 ;  /* 0x000000bb00b97202 */ /* 0x000fca0000000f00 */
[----:B------:R-:W-:-:S05]  /*3950*/  FADD.FTZ R185, R182, R185 ;  /* 0x000000b9b6b97221 */ /* 0x000fca0000010000 */
[----:B------:R-:W-:-:S07]  /*3960*/  MOV R189, R185 ;  /* 0x000000b900bd7202 */ /* 0x000fce0000000f00 */
[----:B------:R-:W-:Y:S05]  /*3970*/  WARPSYNC.COLLECTIVE R186, `(.L_x_11103) ;  /* 0x00000000ba087348 */ /* 0x000fea0003c00000 */
[----:B------:R0:W1:Y:S02]  /*3980*/  SHFL.BFLY P2, R187, R189, R188, R191 ;  /* 0x0c0000bcbdbb7389 */ /* 0x00006400000400bf */
[----:B01----:R-:W-:Y:S01]  /*3990*/  ENDCOLLECTIVE ;  /* 0x000000000000791b */ /* 0x003fe20003800000 */
.L_x_11103:
[----:B------:R-:W-:Y:S01]  /*39a0*/  HFMA2.MMA R188, -RZ, RZ, 0, 9.5367431640625e-07 ;  /* 0x00000010ffbc7435 */ /* 0x000fe200000001ff */
[----:B------:R-:W-:-:S05]  /*39b0*/  MOV R184, R187 ;  /* 0x000000bb00b87202 */ /* 0x000fca0000000f00 */
[----:B------:R-:W-:-:S05]  /*39c0*/  FADD.FTZ R184, R185, R184 ;  /* 0x000000b8b9b87221 */ /* 0x000fca0000010000 */
[----:B------:R-:W-:-:S07]  /*39d0*/  MOV R189, R184 ;  /* 0x000000b800bd7202 */ /* 0x000fce0000000f00 */
[----:B------:R-:W-:Y:S05]  /*39e0*/  WARPSYNC.COLLECTIVE R186, `(.L_x_11104) ;  /* 0x00000000ba087348 */ /* 0x000fea0003c00000 */
[----:B------:R0:W1:Y:S02]  /*39f0*/  SHFL.BFLY P2, R187, R189, R188, R191 ;  /* 0x0c0000bcbdbb7389 */ /* 0x00006400000400bf */
[----:B01----:R-:W-:Y:S01]  /*3a00*/  ENDCOLLECTIVE ;  /* 0x000000000000791b */ /* 0x003fe20003800000 */
.L_x_11104:
[----:B------:R-:W-:Y:S05]  /*3a10*/  BRA `(.L_x_11105) ;  /* 0xffffffe800807947 */ /* 0x000fea000383ffff */
.L_x_11106:
        /* <DEDUP_REMOVED lines=14> */
.L_x_27183:


//--------------------- .text._ZN10layer_norm31ln_parallel_residual_fwd_kernelINS_13Kernel_traitsIf13__nv_bfloat16fS2_fjLj1024ELj1ELj4ELj1ELj16ENS_18Kernel_traits_baseILj1024EfS2_fS2_fjLj128EEEEELb0ELb1ELb0EEEvNS_9FwdParamsE --------------------------
	.section	.text._ZN10layer_norm31ln_parallel_residual_fwd_kernelINS_13Kernel_traitsIf13__nv_bfloat16fS2_fjLj1024ELj1ELj4ELj1ELj16ENS_18Kernel_traits_baseILj1024EfS2_fS2_fjLj128EEEEELb0ELb1ELb0EEEvNS_9FwdParamsE,"ax",@progbits
	.align	128
        .global         _ZN10layer_norm31ln_parallel_residual_fwd_kernelINS_13Kernel_traitsIf13__nv_bfloat16fS2_fjLj1024ELj1ELj4ELj1ELj16ENS_18Kernel_traits_baseILj1024EfS2_fS2_fjLj128EEEEELb0ELb1ELb0EEEvNS_9FwdParamsE
        .type           _ZN10layer_norm31ln_parallel_residual_fwd_kernelINS_13Kernel_traitsIf13__nv_bfloat16fS2_fjLj1024ELj1ELj4ELj1ELj16ENS_18Kernel_traits_baseILj1024EfS2_fS2_fjLj128EEEEELb0ELb1ELb0EEEvNS_9FwdParamsE,@function
        .size           _ZN10layer_norm31ln_parallel_residual_fwd_kernelINS_13Kernel_traitsIf13__nv_bfloat16fS2_fjLj1024ELj1ELj4ELj1ELj16ENS_18Kernel_traits_baseILj1024EfS2_fS2_fjLj128EEEEELb0ELb1ELb0EEEvNS_9FwdParamsE,(.L_x_27184 - _ZN10layer_norm31ln_parallel_residual_fwd_kernelINS_13Kernel_traitsIf13__nv_bfloat16fS2_fjLj1024ELj1ELj4ELj1ELj16ENS_18Kernel_traits_baseILj1024EfS2_fS2_fjLj128EEEEELb0ELb1ELb0EEEvNS_9FwdParamsE)
        .other          _ZN10layer_norm31ln_parallel_residual_fwd_kernelINS_13Kernel_traitsIf13__nv_bfloat16fS2_fjLj1024ELj1ELj4ELj1ELj16ENS_18Kernel_traits_baseILj1024EfS2_fS2_fjLj128EEEEELb0ELb1ELb0EEEvNS_9FwdParamsE,@"STO_CUDA_ENTRY STV_DEFAULT"
_ZN10layer_norm31ln_parallel_residual_fwd_kernelINS_13Kernel_traitsIf13__nv_bfloat16fS2_fjLj1024ELj1ELj4ELj1ELj16ENS_18Kernel_traits_baseILj1024EfS2_fS2_fjLj128EEEEELb0ELb1ELb0EEEvNS_9FwdParamsE:
.text._ZN10layer_norm31ln_parallel_residual_fwd_kernelINS_13Kernel_traitsIf13__nv_bfloat16fS2_fjLj1024ELj1ELj4ELj1ELj16ENS_18Kernel_traits_baseILj1024EfS2_fS2_fjLj128EEEEELb0ELb1ELb0EEEvNS_9FwdParamsE:
        /* <DEDUP_REMOVED lines=37> */
.L_x_11108:
[----:B------:R-:W-:Y:S05]  /*0250*/  BSYNC B0 ;  /* 0x0000000000007941 */ /* 0x000fea0003800000 */
.L_x_11107:
[----:B------:R-:W-:Y:S04]  /*0260*/  BSSY B0, `(.L_x_11109) ;  /* 0x0000012000007945 */ /* 0x000fe80003800000 */
[----:B------:R-:W-:Y:S05]  /*0270*/  @!P5 BRA `(.L_x_11110) ;  /* 0x000000000040d947 */ /* 0x000fea0003800000 */
[----:B------:R-:W1:Y:S01]  /*0280*/  LDC.64 R24, c[0x0][0x260] ;  /* 0x00009800ff187b82 */ /* 0x000e620000000a00 */
[----:B------:R-:W-:Y:S01]  /*0290*/  ULDC.64 UR6, c[0x0][0x2c8] ;  /* 0x0000b20000067ab9 */ /* 0x000fe20000000a00 */
[----:B0-----:R-:W-:Y:S02]  /*02a0*/  CS2R R22, SRZ ;  /* 0x0000000000167805 */ /* 0x001fe4000001ff00 */
[----:B------:R-:W-:Y:S02]  /*02b0*/  ISETP.NE.U32.AND P2, PT, RZ, UR6, PT ;  /* 0x00000006ff007c0c */ /* 0x000fe4000bf45070 */
[----:B------:R-:W-:Y:S02]  /*02c0*/  CS2R R20, SRZ ;  /* 0x0000000000147805 */ /* 0x000fe4000001ff00 */
[----:B------:R-:W-:Y:S02]  /*02d0*/  CS2R R26, SRZ ;  /* 0x00000000001a7805 */ /* 0x000fe4000001ff00 */
[----:B------:R-:W-:-:S13]  /*02e0*/  ISETP.NE.AND.EX P2, PT, RZ, UR7, PT, P2 ;  /* 0x00000007ff007c0c */ /* 0x000fda000bf45320 */
[C---:B------:R-:W-:Y:S01]  /*02f0*/  @P2 LEA R36, P3, R57.reuse, UR6, 0x5 ;  /* 0x0000000639242c11 */ /* 0x040fe2000f8628ff */
[C---:B-1----:R-:W-:Y:S01]  /*0300*/  IMAD.WIDE.U32 R38, R57.reuse, 0x20, R24 ;  /* 0x0000002039267825 */ /* 0x042fe200078e0018 */
[----:B------:R-:W-:Y:S02]  /*0310*/  CS2R R24, SRZ ;  /* 0x0000000000187805 */ /* 0x000fe4000001ff00 */
[C---:B------:R-:W-:Y:S02]  /*0320*/  @P2 LEA.HI.X R37, R57.reuse, UR7, RZ, 0x5, P3 ;  /* 0x0000000739252c11 */ /* 0x040fe400098f2cff */
[----:B------:R1:W5:Y:S04]  /*0330*/  LDG.E.128 R28, desc[UR4][R38.64] ;  /* 0x00000004261c7981 */ /* 0x000368000c1e1d00 */
[----:B------:R1:W5:Y:S04]  /*0340*/  @P2 LDG.E.128 R20, desc[UR4][R36.64] ;  /* 0x0000000424142981 */ /* 0x000368000c1e1d00 */
[----:B------:R1:W5:Y:S04]  /*0350*/  @P2 LDG.E.128 R24, desc[UR4][R36.64+0x10] ;  /* 0x0000100424182981 */ /* 0x000368000c1e1d00 */
[----:B------:R1:W5:Y:S01]  /*0360*/  LDG.E.128 R32, desc[UR4][R38.64+0x10] ;  /* 0x0000100426207981 */ /* 0x000362000c1e1d00 */
[----:B------:R-:W-:-:S07]  /*0370*/  IADD3 R57, R57, 0x20, RZ ;  /* 0x0000002039397810 */ /* 0x000fce0007ffe0ff */
.L_x_11110:
[----:B------:R-:W-:Y:S05]  /*0380*/  BSYNC B0 ;  /* 0x0000000000007941 */ /* 0x000fea0003800000 */
.L_x_11109:
[----:B------:R-:W-:Y:S04]  /*0390*/  BSSY B0, `(.L_x_11111) ;  /* 0x0000012000007945 */ /* 0x000fe80003800000 */
[----:B------:R-:W-:Y:S05]  /*03a0*/  @!P4 BRA `(.L_x_11112) ;  /* 0x000000000040c947 */ /* 0x000fea0003800000 */
[----:B------:R-:W2:Y:S01]  /*03b0*/  LDC.64 R40, c[0x0][0x260] ;  /* 0x00009800ff287b82 */ /* 0x000ea20000000a00 */
[----:B------:R-:W-:Y:S01]  /*03c0*/  ULDC.64 UR6, c[0x0][0x2c8] ;  /* 0x0000b20000067ab9 */ /* 0x000fe20000000a00 */
[----:B-1----:R-:W-:Y:S02]  /*03d0*/  CS2R R38, SRZ ;  /* 0x0000000000267805 */ /* 0x002fe4000001ff00 */
[----:B------:R-:W-:Y:S02]  /*03e0*/  ISETP.NE.U32.AND P2, PT, RZ, UR6, PT ;  /* 0x00000006ff007c0c */ /* 0x000fe4000bf45070 */
[----:B------:R-:W-:Y:S02]  /*03f0*/  CS2R R36, SRZ ;  /* 0x0000000000247805 */ /* 0x000fe4000001ff00 */
[----:B------:R-:W-:Y:S02]  /*0400*/  CS2R R42, SRZ ;  /* 0x00000000002a7805 */ /* 0x000fe4000001ff00 */
[----:B------:R-:W-:-:S13]  /*0410*/  ISETP.NE.AND.EX P2, PT, RZ, UR7, PT, P2 ;  /* 0x00000007ff007c0c */ /* 0x000fda000bf45320 */
[C---:B------:R-:W-:Y:S01]  /*0420*/  @P2 LEA R52, P3, R57.reuse, UR6, 0x5 ;  /* 0x0000000639342c11 */ /* 0x040fe2000f8628ff */
[C---:B--2---:R-:W-:Y:S01]  /*0430*/  IMAD.WIDE.U32 R54, R57.reuse, 0x20, R40 ;  /* 0x0000002039367825 */ /* 0x044fe200078e0028 */
[----:B------:R-:W-:Y:S02]  /*0440*/  CS2R R40, SRZ ;  /* 0x0000000000287805 */ /* 0x000fe4000001ff00 */
[C---:B------:R-:W-:Y:S02]  /*0450*/  @P2 LEA.HI.X R53, R57.reuse, UR7, RZ, 0x5, P3 ;  /* 0x0000000739352c11 */ /* 0x040fe400098f2cff */
[----:B------:R2:W5:Y:S04]  /*0460*/  LDG.E.128 R44, desc[UR4][R54.64] ;  /* 0x00000004362c7981 */ /* 0x000568000c1e1d00 */
[----:B------:R2:W5:Y:S04]  /*0470*/  @P2 LDG.E.128 R36, desc[UR4][R52.64] ;  /* 0x0000000434242981 */ /* 0x000568000c1e1d00 */
[----:B------:R2:W5:Y:S04]  /*0480*/  @P2 LDG.E.128 R40, desc[UR4][R52.64+0x10] ;  /* 0x0000100434282981 */ /* 0x000568000c1e1d00 */
[----:B------:R2:W5:Y:S01]  /*0490*/  LDG.E.128 R48, desc[UR4][R54.64+0x10] ;  /* 0x0000100436307981 */ /* 0x000562000c1e1d00 */
[----:B------:R-:W-:-:S07]  /*04a0*/  IADD3 R57, R57, 0x20, RZ ;  /* 0x0000002039397810 */ /* 0x000fce0007ffe0ff */
.L_x_11112:
[----:B------:R-:W-:Y:S05]  /*04b0*/  BSYNC B0 ;  /* 0x0000000000007941 */ /* 0x000fea0003800000 */
.L_x_11111:
[----:B------:R-:W-:Y:S04]  /*04c0*/  BSSY B0, `(.L_x_11113) ;  /* 0x0000011000007945 */ /* 0x000fe80003800000 */
[----:B------:R-:W-:Y:S05]  /*04d0*/  @!P1 BRA `(.L_x_11114) ;  /* 0x00000000003c9947 */ /* 0x000fea0003800000 */
[----:B------:R-:W3:Y:S01]  /*04e0*/  LDC.64 R68, c[0x0][0x260] ;  /* 0x00009800ff447b82 */ /* 0x000ee20000000a00 */
[----:B------:R-:W-:Y:S01]  /*04f0*/  ULDC.64 UR6, c[0x0][0x2c8] ;  /* 0x0000b20000067ab9 */ /* 0x000fe20000000a00 */
[----:B--2---:R-:W-:Y:S02]  /*0500*/  CS2R R54, SRZ ;  /* 0x0000000000367805 */ /* 0x004fe4000001ff00 */
[----:B------:R-:W-:Y:S02]  /*0510*/  ISETP.NE.U32.AND P2, PT, RZ, UR6, PT ;  /* 0x00000006ff007c0c */ /* 0x000fe4000bf45070 */
[----:B------:R-:W-:Y:S02]  /*0520*/  CS2R R52, SRZ ;  /* 0x0000000000347805 */ /* 0x000fe4000001ff00 */
[----:B------:R-:W-:Y:S02]  /*0530*/  CS2R R58, SRZ ;  /* 0x00000000003a7805 */ /* 0x000fe4000001ff00 */
[----:B------:R-:W-:-:S13]  /*0540*/  ISETP.NE.AND.EX P2, PT, RZ, UR7, PT, P2 ;  /* 0x00000007ff007c0c */ /* 0x000fda000bf45320 */
[C---:B------:R-:W-:Y:S01]  /*0550*/  @P2 LEA R70, P3, R57.reuse, UR6, 0x5 ;  /* 0x0000000639462c11 */ /* 0x040fe2000f8628ff */
[----:B---3--:R-:W-:-:S03]  /*0560*/  IMAD.WIDE.U32 R68, R57, 0x20, R68 ;  /* 0x0000002039447825 */ /* 0x008fc600078e0044 */
[----:B------:R-:W-:Y:S02]  /*0570*/  @P2 LEA.HI.X R71, R57, UR7, RZ, 0x5, P3 ;  /* 0x0000000739472c11 */ /* 0x000fe400098f2cff */
[----:B------:R-:W-:Y:S01]  /*0580*/  CS2R R56, SRZ ;  /* 0x0000000000387805 */ /* 0x000fe2000001ff00 */
[----:B------:R3:W5:Y:S04]  /*0590*/  LDG.E.128 R60, desc[UR4][R68.64] ;  /* 0x00000004443c7981 */ /* 0x000768000c1e1d00 */
[----:B------:R3:W5:Y:S04]  /*05a0*/  @P2 LDG.E.128 R52, desc[UR4][R70.64] ;  /* 0x0000000446342981 */ /* 0x000768000c1e1d00 */
[----:B------:R3:W5:Y:S04]  /*05b0*/  @P2 LDG.E.128 R56, desc[UR4][R70.64+0x10] ;  /* 0x0000100446382981 */ /* 0x000768000c1e1d00 */
[----:B------:R3:W5:Y:S02]  /*05c0*/  LDG.E.128 R64, desc[UR4][R68.64+0x10] ;  /* 0x0000100444407981 */ /* 0x000764000c1e1d00 */
.L_x_11114:
[----:B------:R-:W-:Y:S05]  /*05d0*/  BSYNC B0 ;  /* 0x0000000000007941 */ /* 0x000fea0003800000 */
.L_x_11113:
[----:B------:R-:W-:Y:S02]  /*05e0*/  ULDC UR6, c[0x0][0x214] ;  /* 0x0000850000067ab9 */ /* 0x000fe40000000800 */
[----:B------:R-:W-:-:S13]  /*05f0*/  ISETP.GE.AND P2, PT, R0, UR6, PT ;  /* 0x0000000600007c0c */ /* 0x000fda000bf46270 */
[----:B------:R-:W-:Y:S05]  /*0600*/  @P2 EXIT ;  /* 0x000000000000294d */ /* 0x000fea0003800000 */
[----:B------:R-:W-:Y:S01]  /*0610*/  ULDC.U8 UR6, c[0x0][0x2a0] ;  /* 0x0000a80000067ab9 */ /* 0x000fe20000000000 */
[----:B------:R-:W-:Y:S01]  /*0620*/  ULDC UR13, c[0x0][0x218] ;  /* 0x00008600000d7ab9 */ /* 0x000fe20000000800 */
[----:B------:R-:W-:Y:S01]  /*0630*/  UISETP.NE.AND UP0, UPT, UR6, URZ, UPT ;  /* 0x0000003f0600728c */ /* 0x000fe2000bf05270 */
[----:B------:R-:W-:Y:S02]  /*0640*/  ULDC UR12, c[0x0][0x2d8] ;  /* 0x0000b600000c7ab9 */ /* 0x000fe40000000800 */
[----:B------:R-:W-:Y:S01]  /*0650*/  ULDC.64 UR6, c[0x0][0x228] ;  /* 0x00008a0000067ab9 */ /* 0x000fe20000000a00 */
[----:B------:R-:W-:Y:S01]  /*0660*/  ULDC.64 UR8, c[0x0][0x230] ;  /* 0x00008c0000087ab9 */ /* 0x000fe20000000a00 */
[----:B------:R-:W-:-:S06]  /*0670*/  ULDC.64 UR10, c[0x0][0x238] ;  /* 0x00008e00000a7ab9 */ /* 0x000fcc0000000a00 */
.L_x_11196:
[----:B------:R-:W-:Y:S01]  /*0680*/  IMAD R2, R0, UR13, RZ ;  /* 0x0000000d00027c24 */ /* 0x000fe2000f8e02ff */
[----:B------:R-:W-:Y:S04]  /*0690*/  BSSY B0, `(.L_x_11115) ;  /* 0x0000063000007945 */ /* 0x000fe80003800000 */
[----:B------:R-:W-:-:S04]  /*06a0*/  SHF.R.S32.HI R113, RZ, 0x1f, R2 ;  /* 0x0000001fff717819 */ /* 0x000fc80000011402 */
[----:B------:R-:W-:-:S04]  /*06b0*/  LEA.HI R113, R113, R2, RZ, 0x3 ;  /* 0x0000000271717211 */ /* 0x000fc800078f18ff */
[----:B------:R-:W-:-:S04]  /*06c0*/  LEA.HI.SX32 R2, R113, R116, 0x1d ;  /* 0x0000007471027211 */ /* 0x000fc800078feaff */
[----:B------:R-:W-:Y:S01]  /*06d0*/  MOV R112, R2 ;  /* 0x0000000200707202 */ /* 0x000fe20000000f00 */
[----:B-----5:R-:W-:Y:S06]  /*06e0*/  @!P0 BRA `(.L_x_11116) ;  /* 0x0000000400748947 */ /* 0x020fec0003800000 */
[----:B------:R-:W4:Y:S01]  /*06f0*/  LDC.64 R84, c[0x0][0x220] ;  /* 0x00008800ff547b82 */ /* 0x000f220000000a00 */
[----:B------:R-:W-:Y:S02]  /*0700*/  ISETP.NE.U32.AND P3, PT, RZ, UR6, PT ;  /* 0x00000006ff007c0c */ /* 0x000fe4000bf65070 */
[----:B------:R-:W-:Y:S02]  /*0710*/  ISETP.NE.U32.AND P2, PT, RZ, UR8, PT ;  /* 0x00000008ff007c0c */ /* 0x000fe4000bf45070 */
[----:B------:R-:W-:Y:S02]  /*0720*/  ISETP.NE.AND.EX P3, PT, RZ, UR7, PT, P3 ;  /* 0x00000007ff007c0c */ /* 0x000fe4000bf65330 */
[----:B------:R-:W-:-:S11]  /*0730*/  ISETP.NE.AND.EX P2, PT, RZ, UR9, PT, P2 ;  /* 0x00000009ff007c0c */ /* 0x000fd6000bf45320 */
[----:B------:R-:W-:-:S04]  /*0740*/  @P3 LEA R112, P4, R2, UR6, 0x4 ;  /* 0x0000000602703c11 */ /* 0x000fc8000f8820ff */
[C---:B------:R-:W-:Y:S01]  /*0750*/  @P3 LEA.HI.X R113, R2.reuse, UR7, RZ, 0x4, P4 ;  /* 0x0000000702713c11 */ /* 0x040fe2000a0f24ff */
[C---:B----4-:R-:W-:Y:S01]  /*0760*/  IMAD.WIDE.U32 R84, R2.reuse, 0x10, R84 ;  /* 0x0000001002547825 */ /* 0x050fe200078e0054 */
[----:B------:R-:W-:-:S03]  /*0770*/  @P2 LEA R82, P4, R2, UR8, 0x5 ;  /* 0x0000000802522c11 */ /* 0x000fc6000f8828ff */
[----:B---3--:R3:W5:Y:S01]  /*0780*/  @P3 LDG.E.128 R68, desc[UR4][R112.64] ;  /* 0x0000000470443981 */ /* 0x008762000c1e1d00 */
[----:B------:R-:W-:-:S03]  /*0790*/  @P2 LEA.HI.X R83, R2, UR9, RZ, 0x5, P4 ;  /* 0x0000000902532c11 */ /* 0x000fc6000a0f2cff */
[----:B------:R-:W4:Y:S04]  /*07a0*/  LDG.E.128 R84, desc[UR4][R84.64] ;  /* 0x0000000454547981 */ /* 0x000f28000c1e1d00 */
        /* <DEDUP_REMOVED lines=10> */
.L_x_11117:
[----:B-----5:R-:W-:-:S05]  /*0850*/  SHF.L.U32 R83, R68, 0x10, RZ ;  /* 0x0000001044537819 */ /* 0x020fca00000006ff */
[----:B------:R-:W-:-:S04]  /*0860*/  FADD.FTZ R80, R83, R80 ;  /* 0x0000005053507221 */ /* 0x000fc80000010000 */
[----:B------:R-:W-:-:S07]  /*0870*/  @P2 FADD.FTZ R80, R72, R80 ;  /* 0x0000005048502221 */ /* 0x000fce0000010000 */
.L_x_11118:
[----:B------:R-:W-:Y:S01]  /*0880*/  SHF.L.U32 R81, R81, 0x10, RZ ;  /* 0x0000001051517819 */ /* 0x000fe200000006ff */
[----:B------:R-:W-:Y:S06]  /*0890*/  @P3 BRA `(.L_x_11119) ;  /* 0x00000000000c3947 */ /* 0x000fec0003800000 */
[----:B------:R-:W-:Y:S05]  /*08a0*/  @!P2 BRA `(.L_x_11120) ;  /* 0x000000000018a947 */ /* 0x000fea0003800000 */
[----:B-----5:R-:W-:Y:S01]  /*08b0*/  FADD.FTZ R81, R73, R81 ;  /* 0x0000005149517221 */ /* 0x020fe20000010000 */
[----:B------:R-:W-:Y:S06]  /*08c0*/  BRA `(.L_x_11120) ;  /* 0x0000000000107947 */ /* 0x000fec0003800000 */
.L_x_11119:
[----:B-----5:R-:W-:-:S04]  /*08d0*/  PRMT R82, R68, 0x7632, R82 ;  /* 0x0000763244527816 */ /* 0x020fc80000000052 */
[----:B------:R-:W-:-:S05]  /*08e0*/  SHF.L.U32 R82, R82, 0x10, RZ ;  /* 0x0000001052527819 */ /* 0x000fca00000006ff */
[----:B------:R-:W-:-:S04]  /*08f0*/  FADD.FTZ R81, R82, R81 ;  /* 0x0000005152517221 */ /* 0x000fc80000010000 */
[----:B------:R-:W-:-:S07]  /*0900*/  @P2 FADD.FTZ R81, R73, R81 ;  /* 0x0000005149512221 */ /* 0x000fce0000010000 */
.L_x_11120:
[C---:B------:R-:W-:Y:S02]  /*0910*/  PRMT R83, R85.reuse, 0x7632, R83 ;  /* 0x0000763255537816 */ /* 0x040fe40000000053 */
[----:B------:R-:W-:Y:S01]  /*0920*/  SHF.L.U32 R82, R85, 0x10, RZ ;  /* 0x0000001055527819 */ /* 0x000fe200000006ff */
[----:B------:R-:W-:Y:S06]  /*0930*/  @P3 BRA `(.L_x_11121) ;  /* 0x00000000000c3947 */ /* 0x000fec0003800000 */
[----:B------:R-:W-:Y:S05]  /*0940*/  @!P2 BRA `(.L_x_11122) ;  /* 0x000000000014a947 */ /* 0x000fea0003800000 */
[----:B-----5:R-:W-:Y:S01]  /*0950*/  FADD.FTZ R82, R74, R82 ;  /* 0x000000524a527221 */ /* 0x020fe20000010000 */
[----:B------:R-:W-:Y:S06]  /*0960*/  BRA `(.L_x_11122) ;  /* 0x00000000000c7947 */ /* 0x000fec0003800000 */
.L_x_11121:
[----:B-----5:R-:W-:-:S05]  /*0970*/  SHF.L.U32 R85, R69, 0x10, RZ ;  /* 0x0000001045557819 */ /* 0x020fca00000006ff */
[----:B------:R-:W-:-:S04]  /*0980*/  FADD.FTZ R82, R85, R82 ;  /* 0x0000005255527221 */ /* 0x000fc80000010000 */
[----:B------:R-:W-:-:S07]  /*0990*/  @P2 FADD.FTZ R82, R74, R82 ;  /* 0x000000524a522221 */ /* 0x000fce0000010000 */
.L_x_11122:
[----:B------:R-:W-:Y:S01]  /*09a0*/  SHF.L.U32 R83, R83, 0x10, RZ ;  /* 0x0000001053537819 */ /* 0x000fe200000006ff */
[----:B------:R-:W-:Y:S06]  /*09b0*/  @P3 BRA `(.L_x_11123) ;  /* 0x00000000000c3947 */ /* 0x000fec0003800000 */
[----:B------:R-:W-:Y:S05]  /*09c0*/  @!P2 BRA `(.L_x_11124) ;  /* 0x000000000018a947 */ /* 0x000fea0003800000 */
[----:B-----5:R-:W-:Y:S01]  /*09d0*/  FADD.FTZ R83, R75, R83 ;  /* 0x000000534b537221 */ /* 0x020fe20000010000 */
[----:B------:R-:W-:Y:S06]  /*09e0*/  BRA `(.L_x_11124) ;  /* 0x0000000000107947 */ /* 0x000fec0003800000 */
.L_x_11123:
[----:B-----5:R-:W-:-:S04]  /*09f0*/  PRMT R84, R69, 0x7632, R84 ;  /* 0x0000763245547816 */ /* 0x020fc80000000054 */
[----:B------:R-:W-:-:S05]  /*0a00*/  SHF.L.U32 R84, R84, 0x10, RZ ;  /* 0x0000001054547819 */ /* 0x000fca00000006ff */
[----:B------:R-:W-:-:S04]  /*0a10*/  FADD.FTZ R83, R84, R83 ;  /* 0x0000005354537221 */ /* 0x000fc80000010000 */
[----:B------:R-:W-:-:S07]  /*0a20*/  @P2 FADD.FTZ R83, R75, R83 ;  /* 0x000000534b532221 */ /* 0x000fce0000010000 */
.L_x_11124:
[C---:B------:R-:W-:Y:S02]  /*0a30*/  PRMT R85, R86.reuse, 0x7632, R85 ;  /* 0x0000763256557816 */ /* 0x040fe40000000055 */
[----:B------:R-:W-:Y:S01]  /*0a40*/  SHF.L.U32 R84, R86, 0x10, RZ ;  /* 0x0000001056547819 */ /* 0x000fe200000006ff */
[----:B------:R-:W-:Y:S06]  /*0a50*/  @P3 BRA `(.L_x_11125) ;  /* 0x00000000000c3947 */ /* 0x000fec0003800000 */
[----:B------:R-:W-:Y:S05]  /*0a60*/  @!P2 BRA `(.L_x_11126) ;  /* 0x000000000014a947 */ /* 0x000fea0003800000 */
[----:B-----5:R-:W-:Y:S01]  /*0a70*/  FADD.FTZ R84, R76, R84 ;  /* 0x000000544c547221 */ /* 0x020fe20000010000 */
[----:B------:R-:W-:Y:S06]  /*0a80*/  BRA `(.L_x_11126) ;  /* 0x00000000000c7947 */ /* 0x000fec0003800000 */
.L_x_11125:
[----:B-----5:R-:W-:-:S05]  /*0a90*/  SHF.L.U32 R113, R70, 0x10, RZ ;  /* 0x0000001046717819 */ /* 0x020fca00000006ff */
[----:B------:R-:W-:-:S04]  /*0aa0*/  FADD.FTZ R84, R113, R84 ;  /* 0x0000005471547221 */ /* 0x000fc80000010000 */
[----:B------:R-:W-:-:S07]  /*0ab0*/  @P2 FADD.FTZ R84, R76, R84 ;  /* 0x000000544c542221 */ /* 0x000fce0000010000 */
.L_x_11126:
[----:B------:R-:W-:Y:S01]  /*0ac0*/  SHF.L.U32 R85, R85, 0x10, RZ ;  /* 0x0000001055557819 */ /* 0x000fe200000006ff */
[----:B------:R-:W-:Y:S06]  /*0ad0*/  @P3 BRA `(.L_x_11127) ;  /* 0x00000000000c3947 */ /* 0x000fec0003800000 */
[----:B------:R-:W-:Y:S05]  /*0ae0*/  @!P2 BRA `(.L_x_11128) ;  /* 0x000000000018a947 */ /* 0x000fea0003800000 */
[----:B-----5:R-:W-:Y:S01]  /*0af0*/  FADD.FTZ R85, R77, R85 ;  /* 0x000000554d557221 */ /* 0x020fe20000010000 */
[----:B------:R-:W-:Y:S06]  /*0b00*/  BRA `(.L_x_11128) ;  /* 0x0000000000107947 */ /* 0x000fec0003800000 */
.L_x_11127:
[----:B-----5:R-:W-:-:S04]  /*0b10*/  PRMT R86, R70, 0x7632, R86 ;  /* 0x0000763246567816 */ /* 0x020fc80000000056 */
[----:B------:R-:W-:-:S05]  /*0b20*/  SHF.L.U32 R86, R86, 0x10, RZ ;  /* 0x0000001056567819 */ /* 0x000fca00000006ff */
[----:B------:R-:W-:-:S04]  /*0b30*/  FADD.FTZ R85, R86, R85 ;  /* 0x0000005556557221 */ /* 0x000fc80000010000 */
[----:B------:R-:W-:-:S07]  /*0b40*/  @P2 FADD.FTZ R85, R77, R85 ;  /* 0x000000554d552221 */ /* 0x000fce0000010000 */
.L_x_11128:
[C---:B------:R-:W-:Y:S02]  /*0b50*/  PRMT R112, R87.reuse, 0x7632, R112 ;  /* 0x0000763257707816 */ /* 0x040fe40000000070 */
[----:B------:R-:W-:Y:S01]  /*0b60*/  SHF.L.U32 R86, R87, 0x10, RZ ;  /* 0x0000001057567819 */ /* 0x000fe200000006ff */
[----:B------:R-:W-:Y:S06]  /*0b70*/  @P3 BRA `(.L_x_11129) ;  /* 0x00000000000c3947 */ /* 0x000fec0003800000 */
[----:B------:R-:W-:Y:S05]  /*0b80*/  @!P2 BRA `(.L_x_11130) ;  /* 0x000000000014a947 */ /* 0x000fea0003800000 */
[----:B-----5:R-:W-:Y:S01]  /*0b90*/  FADD.FTZ R86, R78, R86 ;  /* 0x000000564e567221 */ /* 0x020fe20000010000 */
[----:B------:R-:W-:Y:S06]  /*0ba0*/  BRA `(.L_x_11130) ;  /* 0x00000000000c7947 */ /* 0x000fec0003800000 */
.L_x_11129:
[----:B-----5:R-:W-:-:S05]  /*0bb0*/  SHF.L.U32 R87, R71, 0x10, RZ ;  /* 0x0000001047577819 */ /* 0x020fca00000006ff */
[----:B------:R-:W-:-:S04]  /*0bc0*/  FADD.FTZ R86, R87, R86 ;  /* 0x0000005657567221 */ /* 0x000fc80000010000 */
[----:B------:R-:W-:-:S07]  /*0bd0*/  @P2 FADD.FTZ R86, R78, R86 ;  /* 0x000000564e562221 */ /* 0x000fce0000010000 */
.L_x_11130:
[----:B------:R-:W-:Y:S01]  /*0be0*/  SHF.L.U32 R87, R112, 0x10, RZ ;  /* 0x0000001070577819 */ /* 0x000fe200000006ff */
[----:B------:R-:W-:Y:S06]  /*0bf0*/  @P3 BRA `(.L_x_11131) ;  /* 0x00000000000c3947 */ /* 0x000fec0003800000 */
[----:B------:R-:W-:Y:S05]  /*0c00*/  @!P2 BRA `(.L_x_11132) ;  /* 0x000000000018a947 */ /* 0x000fea0003800000 */
[----:B-----5:R-:W-:Y:S01]  /*0c10*/  FADD.FTZ R87, R79, R87 ;  /* 0x000000574f577221 */ /* 0x020fe20000010000 */
[----:B------:R-:W-:Y:S06]  /*0c20*/  BRA `(.L_x_11132) ;  /* 0x0000000000107947 */ /* 0x000fec0003800000 */
.L_x_11131:
[----:B-----5:R-:W-:-:S04]  /*0c30*/  PRMT R112, R71, 0x7632, R112 ;  /* 0x0000763247707816 */ /* 0x020fc80000000070 */
[----:B------:R-:W-:-:S05]  /*0c40*/  SHF.L.U32 R112, R112, 0x10, RZ ;  /* 0x0000001070707819 */ /* 0x000fca00000006ff */
[----:B------:R-:W-:-:S04]  /*0c50*/  FADD.FTZ R87, R112, R87 ;  /* 0x0000005770577221 */ /* 0x000fc80000010000 */
[----:B------:R-:W-:-:S07]  /*0c60*/  @P2 FADD.FTZ R87, R79, R87 ;  /* 0x000000574f572221 */ /* 0x000fce0000010000 */
.L_x_11132:
[C---:B------:R-:W-:Y:S02]  /*0c70*/  LEA R114, P2, R2.reuse, UR10, 0x5 ;  /* 0x0000000a02727c11 */ /* 0x040fe4000f8428ff */
[C---:B------:R-:W-:Y:S02]  /*0c80*/  IADD3 R112, R2.reuse, 0x20, RZ ;  /* 0x0000002002707810 */ /* 0x040fe40007ffe0ff */
[----:B------:R-:W-:-:S05]  /*0c90*/  LEA.HI.X R115, R2, UR11, RZ, 0x5, P2 ;  /* 0x0000000b02737c11 */ /* 0x000fca00090f2cff */
[----:B------:R4:W-:Y:S04]  /*0ca0*/  STG.E.128 desc[UR4][R114.64], R80 ;  /* 0x0000005072007986 */ /* 0x0009e8000c101d04 */
[----:B------:R4:W-:Y:S02]  /*0cb0*/  STG.E.128 desc[UR4][R114.64+0x10], R84 ;  /* 0x0000105472007986 */ /* 0x0009e4000c101d04 */
.L_x_11116:
[----:B------:R-:W-:Y:S05]  /*0cc0*/  BSYNC B0 ;  /* 0x0000000000007941 */ /* 0x000fea0003800000 */
.L_x_11115:
[----:B------:R-:W-:Y:S01]  /*0cd0*/  ISETP.GE.U32.AND P2, PT, R3, 0x40, PT ;  /* 0x000000400300780c */ /* 0x000fe20003f46070 */
[----:B------:R-:W-:-:S12]  /*0ce0*/  BSSY B0, `(.L_x_11133) ;  /* 0x000005f000007945 */ /* 0x000fd80003800000 */
[----:B------:R-:W-:Y:S05]  /*0cf0*/  @!P2 BRA `(.L_x_11134) ;  /* 0x000000040074a947 */ /* 0x000fea0003800000 */
[----:B------:R-:W0:Y:S01]  /*0d00*/  LDC.64 R92, c[0x0][0x220] ;  /* 0x00008800ff5c7b82 */ /* 0x000e220000000a00 */
[----:B------:R-:W-:Y:S02]  /*0d10*/  ISETP.NE.U32.AND P3, PT, RZ, UR6, PT ;  /* 0x00000006ff007c0c */ /* 0x000fe4000bf65070 */
[----:B------:R-:W-:Y:S02]  /*0d20*/  ISETP.NE.U32.AND P2, PT, RZ, UR8, PT ;  /* 0x00000008ff007c0c */ /* 0x000fe4000bf45070 */
[----:B------:R-:W-:Y:S02]  /*0d30*/  ISETP.NE.AND.EX P3, PT, RZ, UR7, PT, P3 ;  /* 0x00000007ff007c0c */ /* 0x000fe4000bf65330 */
[----:B------:R-:W-:-:S11]  /*0d40*/  ISETP.NE.AND.EX P2, PT, RZ, UR9, PT, P2 ;  /* 0x00000009ff007c0c */ /* 0x000fd6000bf45320 */
[----:B----4-:R-:W-:-:S04]  /*0d50*/  @P3 LEA R114, P4, R112, UR6, 0x4 ;  /* 0x0000000670723c11 */ /* 0x010fc8000f8820ff */
[C---:B------:R-:W-:Y:S01]  /*0d60*/  @P3 LEA.HI.X R115, R112.reuse, UR7, RZ, 0x4, P4 ;  /* 0x0000000770733c11 */ /* 0x040fe2000a0f24ff */
[C---:B0-----:R-:W-:Y:S01]  /*0d70*/  IMAD.WIDE.U32 R92, R112.reuse, 0x10, R92 ;  /* 0x00000010705c7825 */ /* 0x041fe200078e005c */
[----:B------:R-:W-:-:S03]  /*0d80*/  @P2 LEA R90, P4, R112, UR8, 0x5 ;  /* 0x00000008705a2c11 */ /* 0x000fc6000f8828ff */
[----:B---3-5:R0:W5:Y:S01]  /*0d90*/  @P3 LDG.E.128 R68, desc[UR4][R114.64] ;  /* 0x0000000472443981 */ /* 0x028162000c1e1d00 */
[----:B------:R-:W-:-:S03]  /*0da0*/  @P2 LEA.HI.X R91, R112, UR9, RZ, 0x5, P4 ;  /* 0x00000009705b2c11 */ /* 0x000fc6000a0f2cff */
[----:B------:R-:W3:Y:S04]  /*0db0*/  LDG.E.128 R92, desc[UR4][R92.64] ;  /* 0x000000045c5c7981 */ /* 0x000ee8000c1e1d00 */
        /* <DEDUP_REMOVED lines=10> */
.L_x_11135:
[----:B-----5:R-:W-:-:S05]  /*0e60*/  SHF.L.U32 R91, R68, 0x10, RZ ;  /* 0x00000010445b7819 */ /* 0x020fca00000006ff */
[----:B------:R-:W-:-:S04]  /*0e70*/  FADD.FTZ R88, R91, R88 ;  /* 0x000000585b587221 */ /* 0x000fc80000010000 */
[----:B------:R-:W-:-:S07]  /*0e80*/  @P2 FADD.FTZ R88, R72, R88 ;  /* 0x0000005848582221 */ /* 0x000fce0000010000 */
.L_x_11136:
[----:B------:R-:W-:Y:S01]  /*0e90*/  SHF.L.U32 R89, R89, 0x10, RZ ;  /* 0x0000001059597819 */ /* 0x000fe200000006ff */
[----:B------:R-:W-:Y:S06]  /*0ea0*/  @P3 BRA `(.L_x_11137) ;  /* 0x00000000000c3947 */ /* 0x000fec0003800000 */
[----:B------:R-:W-:Y:S05]  /*0eb0*/  @!P2 BRA `(.L_x_11138) ;  /* 0x000000000018a947 */ /* 0x000fea0003800000 */
[----:B-----5:R-:W-:Y:S01]  /*0ec0*/  FADD.FTZ R89, R73, R89 ;  /* 0x0000005949597221 */ /* 0x020fe20000010000 */
[----:B------:R-:W-:Y:S06]  /*0ed0*/  BRA `(.L_x_11138) ;  /* 0x0000000000107947 */ /* 0x000fec0003800000 */
.L_x_11137:
[----:B-----5:R-:W-:-:S04]  /*0ee0*/  PRMT R90, R68, 0x7632, R90 ;  /* 0x00007632445a7816 */ /* 0x020fc8000000005a */
[----:B------:R-:W-:-:S05]  /*0ef0*/  SHF.L.U32 R90, R90, 0x10, RZ ;  /* 0x000000105a5a7819 */ /* 0x000fca00000006ff */
[----:B------:R-:W-:-:S04]  /*0f00*/  FADD.FTZ R89, R90, R89 ;  /* 0x000000595a597221 */ /* 0x000fc80000010000 */
[----:B------:R-:W-:-:S07]  /*0f10*/  @P2 FADD.FTZ R89, R73, R89 ;  /* 0x0000005949592221 */ /* 0x000fce0000010000 */
.L_x_11138:
[C---:B------:R-:W-:Y:S02]  /*0f20*/  PRMT R91, R93.reuse, 0x7632, R91 ;  /* 0x000076325d5b7816 */ /* 0x040fe4000000005b */
[----:B------:R-:W-:Y:S01]  /*0f30*/  SHF.L.U32 R90, R93, 0x10, RZ ;  /* 0x000000105d5a7819 */ /* 0x000fe200000006ff */
[----:B------:R-:W-:Y:S06]  /*0f40*/  @P3 BRA `(.L_x_11139) ;  /* 0x00000000000c3947 */ /* 0x000fec0003800000 */
[----:B------:R-:W-:Y:S05]  /*0f50*/  @!P2 BRA `(.L_x_11140) ;  /* 0x000000000014a947 */ /* 0x000fea0003800000 */
[----:B-----5:R-:W-:Y:S01]  /*0f60*/  FADD.FTZ R90, R74, R90 ;  /* 0x0000005a4a5a7221 */ /* 0x020fe20000010000 */
[----:B------:R-:W-:Y:S06]  /*0f70*/  BRA `(.L_x_11140) ;  /* 0x00000000000c7947 */ /* 0x000fec0003800000 */
.L_x_11139:
[----:B-----5:R-:W-:-:S05]  /*0f80*/  SHF.L.U32 R93, R69, 0x10, RZ ;  /* 0x00000010455d7819 */ /* 0x020fca00000006ff */
[----:B------:R-:W-:-:S04]  /*0f90*/  FADD.FTZ R90, R93, R90 ;  /* 0x0000005a5d5a7221 */ /* 0x000fc80000010000 */
[----:B------:R-:W-:-:S07]  /*0fa0*/  @P2 FADD.FTZ R90, R74, R90 ;  /* 0x0000005a4a5a2221 */ /* 0x000fce0000010000 */
.L_x_11140:
[----:B------:R-:W-:Y:S01]  /*0fb0*/  SHF.L.U32 R91, R91, 0x10, RZ ;  /* 0x000000105b5b7819 */ /* 0x000fe200000006ff */
[----:B------:R-:W-:Y:S06]  /*0fc0*/  @P3 BRA `(.L_x_11141) ;  /* 0x00000000000c3947 */ /* 0x000fec0003800000 */
[----:B------:R-:W-:Y:S05]  /*0fd0*/  @!P2 BRA `(.L_x_11142) ;  /* 0x000000000018a947 */ /* 0x000fea0003800000 */
[----:B-----5:R-:W-:Y:S01]  /*0fe0*/  FADD.FTZ R91, R75, R91 ;  /* 0x0000005b4b5b7221 */ /* 0x020fe20000010000 */
[----:B------:R-:W-:Y:S06]  /*0ff0*/  BRA `(.L_x_11142) ;  /* 0x0000000000107947 */ /* 0x000fec0003800000 */
.L_x_11141:
[----:B-----5:R-:W-:-:S04]  /*1000*/  PRMT R92, R69, 0x7632, R92 ;  /* 0x00007632455c7816 */ /* 0x020fc8000000005c */
[----:B------:R-:W-:-:S05]  /*1010*/  SHF.L.U32 R92, R92, 0x10, RZ ;  /* 0x000000105c5c7819 */ /* 0x000fca00000006ff */
[----:B------:R-:W-:-:S04]  /*1020*/  FADD.FTZ R91, R92, R91 ;  /* 0x0000005b5c5b7221 */ /* 0x000fc80000010000 */
[----:B------:R-:W-:-:S07]  /*1030*/  @P2 FADD.FTZ R91, R75, R91 ;  /* 0x0000005b4b5b2221 */ /* 0x000fce0000010000 */
.L_x_11142:
[C---:B------:R-:W-:Y:S02]  /*1040*/  PRMT R93, R94.reuse, 0x7632, R93 ;  /* 0x000076325e5d7816 */ /* 0x040fe4000000005d */
[----:B------:R-:W-:Y:S01]  /*1050*/  SHF.L.U32 R92, R94, 0x10, RZ ;  /* 0x000000105e5c7819 */ /* 0x000fe200000006ff */
[----:B------:R-:W-:Y:S06]  /*1060*/  @P3 BRA `(.L_x_11143) ;  /* 0x00000000000c3947 */ /* 0x000fec0003800000 */
[----:B------:R-:W-:Y:S05]  /*1070*/  @!P2 BRA `(.L_x_11144) ;  /* 0x000000000014a947 */ /* 0x000fea0003800000 */
[----:B-----5:R-:W-:Y:S01]  /*1080*/  FADD.FTZ R92, R76, R92 ;  /* 0x0000005c4c5c7221 */ /* 0x020fe20000010000 */
[----:B------:R-:W-:Y:S06]  /*1090*/  BRA `(.L_x_11144) ;  /* 0x00000000000c7947 */ /* 0x000fec0003800000 */
.L_x_11143:
[----:B-----5:R-:W-:-:S05]  /*10a0*/  SHF.L.U32 R113, R70, 0x10, RZ ;  /* 0x0000001046717819 */ /* 0x020fca00000006ff */
[----:B------:R-:W-:-:S04]  /*10b0*/  FADD.FTZ R92, R113, R92 ;  /* 0x0000005c715c7221 */ /* 0x000fc80000010000 */
[----:B------:R-:W-:-:S07]  /*10c0*/  @P2 FADD.FTZ R92, R76, R92 ;  /* 0x0000005c4c5c2221 */ /* 0x000fce0000010000 */
.L_x_11144:
[----:B------:R-:W-:Y:S01]  /*10d0*/  SHF.L.U32 R93, R93, 0x10, RZ ;  /* 0x000000105d5d7819 */ /* 0x000fe200000006ff */
[----:B------:R-:W-:Y:S06]  /*10e0*/  @P3 BRA `(.L_x_11145) ;  /* 0x00000000000c3947 */ /* 0x000fec0003800000 */
[----:B------:R-:W-:Y:S05]  /*10f0*/  @!P2 BRA `(.L_x_11146) ;  /* 0x000000000018a947 */ /* 0x000fea0003800000 */
[----:B-----5:R-:W-:Y:S01]  /*1100*/  FADD.FTZ R93, R77, R93 ;  /* 0x0000005d4d5d7221 */ /* 0x020fe20000010000 */
[----:B------:R-:W-:Y:S06]  /*1110*/  BRA `(.L_x_11146) ;  /* 0x0000000000107947 */ /* 0x000fec0003800000 */
.L_x_11145:
[----:B-----5:R-:W-:-:S04]  /*1120*/  PRMT R94, R70, 0x7632, R94 ;  /* 0x00007632465e7816 */ /* 0x020fc8000000005e */
[----:B------:R-:W-:-:S05]  /*1130*/  SHF.L.U32 R94, R94, 0x10, RZ ;  /* 0x000000105e5e7819 */ /* 0x000fca00000006ff */
[----:B------:R-:W-:-:S04]  /*1140*/  FADD.FTZ R93, R94, R93 ;  /* 0x0000005d5e5d7221 */ /* 0x000fc80000010000 */
[----:B------:R-:W-:-:S07]  /*1150*/  @P2 FADD.FTZ R93, R77, R93 ;  /* 0x0000005d4d5d2221 */ /* 0x000fce0000010000 */
.L_x_11146:
[C---:B------:R-:W-:Y:S02]  /*1160*/  PRMT R113, R95.reuse, 0x7632, R113 ;  /* 0x000076325f717816 */ /* 0x040fe40000000071 */
[----:B------:R-:W-:Y:S01]  /*1170*/  SHF.L.U32 R94, R95, 0x10, RZ ;  /* 0x000000105f5e7819 */ /* 0x000fe200000006ff */
[----:B------:R-:W-:Y:S06]  /*1180*/  @P3 BRA `(.L_x_11147) ;  /* 0x00000000000c3947 */ /* 0x000fec0003800000 */
[----:B------:R-:W-:Y:S05]  /*1190*/  @!P2 BRA `(.L_x_11148) ;  /* 0x000000000014a947 */ /* 0x000fea0003800000 */
[----:B-----5:R-:W-:Y:S01]  /*11a0*/  FADD.FTZ R94, R78, R94 ;  /* 0x0000005e4e5e7221 */ /* 0x020fe20000010000 */
[----:B------:R-:W-:Y:S06]  /*11b0*/  BRA `(.L_x_11148) ;  /* 0x00000000000c7947 */ /* 0x000fec0003800000 */
.L_x_11147:
[----:B-----5:R-:W-:-:S05]  /*11c0*/  SHF.L.U32 R95, R71, 0x10, RZ ;  /* 0x00000010475f7819 */ /* 0x020fca00000006ff */
[----:B------:R-:W-:-:S04]  /*11d0*/  FADD.FTZ R94, R95, R94 ;  /* 0x0000005e5f5e7221 */ /* 0x000fc80000010000 */
[----:B------:R-:W-:-:S07]  /*11e0*/  @P2 FADD.FTZ R94, R78, R94 ;  /* 0x0000005e4e5e2221 */ /* 0x000fce0000010000 */
.L_x_11148:
[----:B------:R-:W-:Y:S01]  /*11f0*/  SHF.L.U32 R95, R113, 0x10, RZ ;  /* 0x00000010715f7819 */ /* 0x000fe200000006ff */
[----:B------:R-:W-:Y:S06]  /*1200*/  @P3 BRA `(.L_x_11149) ;  /* 0x00000000000c3947 */ /* 0x000fec0003800000 */
[----:B------:R-:W-:Y:S05]  /*1210*/  @!P2 BRA `(.L_x_11150) ;  /* 0x000000000018a947 */ /* 0x000fea0003800000 */
[----:B-----5:R-:W-:Y:S01]  /*1220*/  FADD.FTZ R95, R79, R95 ;  /* 0x0000005f4f5f7221 */ /* 0x020fe20000010000 */
[----:B------:R-:W-:Y:S06]  /*1230*/  BRA `(.L_x_11150) ;  /* 0x0000000000107947 */ /* 0x000fec0003800000 */
.L_x_11149:
[----:B-----5:R-:W-:-:S04]  /*1240*/  PRMT R113, R71, 0x7632, R113 ;  /* 0x0000763247717816 */ /* 0x020fc80000000071 */
[----:B------:R-:W-:-:S05]  /*1250*/  SHF.L.U32 R114, R113, 0x10, RZ ;  /* 0x0000001071727819 */ /* 0x000fca00000006ff */
[----:B------:R-:W-:-:S04]  /*1260*/  FADD.FTZ R95, R114, R95 ;  /* 0x0000005f725f7221 */ /* 0x000fc80000010000 */
[----:B------:R-:W-:-:S07]  /*1270*/  @P2 FADD.FTZ R95, R79, R95 ;  /* 0x0000005f4f5f2221 */ /* 0x000fce0000010000 */
.L_x_11150:
[----:B------:R-:W-:-:S04]  /*1280*/  LEA R114, P2, R112, UR10, 0x5 ;  /* 0x0000000a70727c11 */ /* 0x000fc8000f8428ff */
[C---:B------:R-:W-:Y:S02]  /*1290*/  LEA.HI.X R115, R112.reuse, UR11, RZ, 0x5, P2 ;  /* 0x0000000b70737c11 */ /* 0x040fe400090f2cff */
[----:B------:R-:W-:-:S03]  /*12a0*/  IADD3 R112, R112, 0x20, RZ ;  /* 0x0000002070707810 */ /* 0x000fc60007ffe0ff */
[----:B------:R0:W-:Y:S04]  /*12b0*/  STG.E.128 desc[UR4][R114.64], R88 ;  /* 0x0000005872007986 */ /* 0x0001e8000c101d04 */
[----:B------:R0:W-:Y:S02]  /*12c0*/  STG.E.128 desc[UR4][R114.64+0x10], R92 ;  /* 0x0000105c72007986 */ /* 0x0001e4000c101d04 */
.L_x_11134:
[----:B------:R-:W-:Y:S05]  /*12d0*/  BSYNC B0 ;  /* 0x0000000000007941 */ /* 0x000fea0003800000 */
.L_x_11133:
        /* <DEDUP_REMOVED lines=8> */
[----:B0---4-:R-:W-:-:S04]  /*1360*/  @P3 LEA R114, P4, R112, UR6, 0x4 ;  /* 0x0000000670723c11 */ /* 0x011fc8000f8820ff */
[C---:B------:R-:W-:Y:S01]  /*1370*/  @P3 LEA.HI.X R115, R112.reuse, UR7, RZ, 0x4, P4 ;  /* 0x0000000770733c11 */ /* 0x040fe2000a0f24ff */
[C---:B-1----:R-:W-:Y:S01]  /*1380*/  IMAD.WIDE.U32 R100, R112.reuse, 0x10, R96 ;  /* 0x0000001070647825 */ /* 0x042fe200078e0060 */
        /* <DEDUP_REMOVED lines=14> */
.L_x_11153:
[----:B-----5:R-:W-:-:S05]  /*1470*/  SHF.L.U32 R99, R68, 0x10, RZ ;  /* 0x0000001044637819 */ /* 0x020fca00000006ff */
[----:B------:R-:W-:-:S04]  /*1480*/  FADD.FTZ R96, R99, R96 ;  /* 0x0000006063607221 */ /* 0x000fc80000010000 */
[----:B------:R-:W-:-:S07]  /*1490*/  @P2 FADD.FTZ R96, R72, R96 ;  /* 0x0000006048602221 */ /* 0x000fce0000010000 */
.L_x_11154:
[----:B------:R-:W-:Y:S01]  /*14a0*/  SHF.L.U32 R97, R97, 0x10, RZ ;  /* 0x0000001061617819 */ /* 0x000fe200000006ff */
[----:B------:R-:W-:Y:S06]  /*14b0*/  @P3 BRA `(.L_x_11155) ;  /* 0x00000000000c3947 */ /* 0x000fec0003800000 */
[----:B------:R-:W-:Y:S05]  /*14c0*/  @!P2 BRA `(.L_x_11156) ;  /* 0x000000000018a947 */ /* 0x000fea0003800000 */
[----:B-----5:R-:W-:Y:S01]  /*14d0*/  FADD.FTZ R97, R73, R97 ;  /* 0x0000006149617221 */ /* 0x020fe20000010000 */
[----:B------:R-:W-:Y:S06]  /*14e0*/  BRA `(.L_x_11156) ;  /* 0x0000000000107947 */ /* 0x000fec0003800000 */
.L_x_11155:
[----:B-----5:R-:W-:-:S04]  /*14f0*/  PRMT R98, R68, 0x7632, R98 ;  /* 0x0000763244627816 */ /* 0x020fc80000000062 */
[----:B------:R-:W-:-:S05]  /*1500*/  SHF.L.U32 R98, R98, 0x10, RZ ;  /* 0x0000001062627819 */ /* 0x000fca00000006ff */
[----:B------:R-:W-:-:S04]  /*1510*/  FADD.FTZ R97, R98, R97 ;  /* 0x0000006162617221 */ /* 0x000fc80000010000 */
[----:B------:R-:W-:-:S07]  /*1520*/  @P2 FADD.FTZ R97, R73, R97 ;  /* 0x0000006149612221 */ /* 0x000fce0000010000 */
.L_x_11156:
[C---:B------:R-:W-:Y:S02]  /*1530*/  PRMT R99, R101.reuse, 0x7632, R99 ;  /* 0x0000763265637816 */ /* 0x040fe40000000063 */
[----:B------:R-:W-:Y:S01]  /*1540*/  SHF.L.U32 R98, R101, 0x10, RZ ;  /* 0x0000001065627819 */ /* 0x000fe200000006ff */
[----:B------:R-:W-:Y:S06]  /*1550*/  @P3 BRA `(.L_x_11157) ;  /* 0x00000000000c3947 */ /* 0x000fec0003800000 */
[----:B------:R-:W-:Y:S05]  /*1560*/  @!P2 BRA `(.L_x_11158) ;  /* 0x000000000014a947 */ /* 0x000fea0003800000 */
[----:B-----5:R-:W-:Y:S01]  /*1570*/  FADD.FTZ R98, R74, R98 ;  /* 0x000000624a627221 */ /* 0x020fe20000010000 */
[----:B------:R-:W-:Y:S06]  /*1580*/  BRA `(.L_x_11158) ;  /* 0x00000000000c7947 */ /* 0x000fec0003800000 */
.L_x_11157:
[----:B-----5:R-:W-:-:S05]  /*1590*/  SHF.L.U32 R101, R69, 0x10, RZ ;  /* 0x0000001045657819 */ /* 0x020fca00000006ff */
[----:B------:R-:W-:-:S04]  /*15a0*/  FADD.FTZ R98, R101, R98 ;  /* 0x0000006265627221 */ /* 0x000fc80000010000 */
[----:B------:R-:W-:-:S07]  /*15b0*/  @P2 FADD.FTZ R98, R74, R98 ;  /* 0x000000624a622221 */ /* 0x000fce0000010000 */
.L_x_11158:
[----:B------:R-:W-:Y:S01]  /*15c0*/  SHF.L.U32 R99, R99, 0x10, RZ ;  /* 0x0000001063637819 */ /* 0x000fe200000006ff */
[----:B------:R-:W-:Y:S06]  /*15d0*/  @P3 BRA `(.L_x_11159) ;  /* 0x00000000000c3947 */ /* 0x000fec0003800000 */
[----:B------:R-:W-:Y:S05]  /*15e0*/  @!P2 BRA `(.L_x_11160) ;  /* 0x000000000018a947 */ /* 0x000fea0003800000 */
[----:B-----5:R-:W-:Y:S01]  /*15f0*/  FADD.FTZ R99, R75, R99 ;  /* 0x000000634b637221 */ /* 0x020fe20000010000 */
[----:B------:R-:W-:Y:S06]  /*1600*/  BRA `(.L_x_11160) ;  /* 0x0000000000107947 */ /* 0x000fec0003800000 */
.L_x_11159:
[----:B-----5:R-:W-:-:S04]  /*1610*/  PRMT R100, R69, 0x7632, R100 ;  /* 0x0000763245647816 */ /* 0x020fc80000000064 */
[----:B------:R-:W-:-:S05]  /*1620*/  SHF.L.U32 R100, R100, 0x10, RZ ;  /* 0x0000001064647819 */ /* 0x000fca00000006ff */
[----:B------:R-:W-:-:S04]  /*1630*/  FADD.FTZ R99, R100, R99 ;  /* 0x0000006364637221 */ /* 0x000fc80000010000 */
[----:B------:R-:W-:-:S07]  /*1640*/  @P2 FADD.FTZ R99, R75, R99 ;  /* 0x000000634b632221 */ /* 0x000fce0000010000 */
.L_x_11160:
[C---:B------:R-:W-:Y:S02]  /*1650*/  PRMT R101, R102.reuse, 0x7632, R101 ;  /* 0x0000763266657816 */ /* 0x040fe40000000065 */
[----:B------:R-:W-:Y:S01]  /*1660*/  SHF.L.U32 R100, R102, 0x10, RZ ;  /* 0x0000001066647819 */ /* 0x000fe200000006ff */
[----:B------:R-:W-:Y:S06]  /*1670*/  @P3 BRA `(.L_x_11161) ;  /* 0x00000000000c3947 */ /* 0x000fec0003800000 */
[----:B------:R-:W-:Y:S05]  /*1680*/  @!P2 BRA `(.L_x_11162) ;  /* 0x000000000014a947 */ /* 0x000fea0003800000 */
[----:B-----5:R-:W-:Y:S01]  /*1690*/  FADD.FTZ R100, R76, R100 ;  /* 0x000000644c647221 */ /* 0x020fe20000010000 */
[----:B------:R-:W-:Y:S06]  /*16a0*/  BRA `(.L_x_11162) ;  /* 0x00000000000c7947 */ /* 0x000fec0003800000 */
.L_x_11161:
[----:B-----5:R-:W-:-:S05]  /*16b0*/  SHF.L.U32 R113, R70, 0x10, RZ ;  /* 0x0000001046717819 */ /* 0x020fca00000006ff */
[----:B------:R-:W-:-:S04]  /*16c0*/  FADD.FTZ R100, R113, R100 ;  /* 0x0000006471647221 */ /* 0x000fc80000010000 */
[----:B------:R-:W-:-:S07]  /*16d0*/  @P2 FADD.FTZ R100, R76, R100 ;  /* 0x000000644c642221 */ /* 0x000fce0000010000 */
.L_x_11162:
[----:B------:R-:W-:Y:S01]  /*16e0*/  SHF.L.U32 R101, R101, 0x10, RZ ;  /* 0x0000001065657819 */ /* 0x000fe200000006ff */
[----:B------:R-:W-:Y:S06]  /*16f0*/  @P3 BRA `(.L_x_11163) ;  /* 0x00000000000c3947 */ /* 0x000fec0003800000 */
[----:B------:R-:W-:Y:S05]  /*1700*/  @!P2 BRA `(.L_x_11164) ;  /* 0x000000000018a947 */ /* 0x000fea0003800000 */
[----:B-----5:R-:W-:Y:S01]  /*1710*/  FADD.FTZ R101, R77, R101 ;  /* 0x000000654d657221 */ /* 0x020fe20000010000 */
[----:B------:R-:W-:Y:S06]  /*1720*/  BRA `(.L_x_11164) ;  /* 0x0000000000107947 */ /* 0x000fec0003800000 */
.L_x_11163:
[----:B-----5:R-:W-:-:S04]  /*1730*/  PRMT R102, R70, 0x7632, R102 ;  /* 0x0000763246667816 */ /* 0x020fc80000000066 */
[----:B------:R-:W-:-:S05]  /*1740*/  SHF.L.U32 R102, R102, 0x10, RZ ;  /* 0x0000001066667819 */ /* 0x000fca00000006ff */
[----:B------:R-:W-:-:S04]  /*1750*/  FADD.FTZ R101, R102, R101 ;  /* 0x0000006566657221 */ /* 0x000fc80000010000 */
[----:B------:R-:W-:-:S07]  /*1760*/  @P2 FADD.FTZ R101, R77, R101 ;  /* 0x000000654d652221 */ /* 0x000fce0000010000 */
.L_x_11164:
[C---:B------:R-:W-:Y:S02]  /*1770*/  PRMT R113, R103.reuse, 0x7632, R113 ;  /* 0x0000763267717816 */ /* 0x040fe40000000071 */
[----:B------:R-:W-:Y:S01]  /*1780*/  SHF.L.U32 R102, R103, 0x10, RZ ;  /* 0x0000001067667819 */ /* 0x000fe200000006ff */
[----:B------:R-:W-:Y:S06]  /*1790*/  @P3 BRA `(.L_x_11165) ;  /* 0x00000000000c3947 */ /* 0x000fec0003800000 */
[----:B------:R-:W-:Y:S05]  /*17a0*/  @!P2 BRA `(.L_x_11166) ;  /* 0x000000000014a947 */ /* 0x000fea0003800000 */
[----:B-----5:R-:W-:Y:S01]  /*17b0*/  FADD.FTZ R102, R78, R102 ;  /* 0x000000664e667221 */ /* 0x020fe20000010000 */
[----:B------:R-:W-:Y:S06]  /*17c0*/  BRA `(.L_x_11166) ;  /* 0x00000000000c7947 */ /* 0x000fec0003800000 */
.L_x_11165:
[----:B-----5:R-:W-:-:S05]  /*17d0*/  SHF.L.U32 R103, R71, 0x10, RZ ;  /* 0x0000001047677819 */ /* 0x020fca00000006ff */
[----:B------:R-:W-:-:S04]  /*17e0*/  FADD.FTZ R102, R103, R102 ;  /* 0x0000006667667221 */ /* 0x000fc80000010000 */
[----:B------:R-:W-:-:S07]  /*17f0*/  @P2 FADD.FTZ R102, R78, R102 ;  /* 0x000000664e662221 */ /* 0x000fce0000010000 */
.L_x_11166:
[----:B------:R-:W-:Y:S01]  /*1800*/  SHF.L.U32 R103, R113, 0x10, RZ ;  /* 0x0000001071677819 */ /* 0x000fe200000006ff */
[----:B------:R-:W-:Y:S06]  /*1810*/  @P3 BRA `(.L_x_11167) ;  /* 0x00000000000c3947 */ /* 0x000fec0003800000 */
[----:B------:R-:W-:Y:S05]  /*1820*/  @!P2 BRA `(.L_x_11168) ;  /* 0x000000000018a947 */ /* 0x000fea0003800000 */
[----:B-----5:R-:W-:Y:S01]  /*1830*/  FADD.FTZ R103, R79, R103 ;  /* 0x000000674f677221 */ /* 0x020fe20000010000 */
[----:B------:R-:W-:Y:S06]  /*1840*/  BRA `(.L_x_11168) ;  /* 0x0000000000107947 */ /* 0x000fec0003800000 */
.L_x_11167:
[----:B-----5:R-:W-:-:S04]  /*1850*/  PRMT R113, R71, 0x7632, R113 ;  /* 0x0000763247717816 */ /* 0x020fc80000000071 */
[----:B------:R-:W-:-:S05]  /*1860*/  SHF.L.U32 R114, R113, 0x10, RZ ;  /* 0x0000001071727819 */ /* 0x000fca00000006ff */
[----:B------:R-:W-:-:S04]  /*1870*/  FADD.FTZ R103, R114, R103 ;  /* 0x0000006772677221 */ /* 0x000fc80000010000 */
[----:B------:R-:W-:-:S07]  /*1880*/  @P2 FADD.FTZ R103, R79, R103 ;  /* 0x000000674f672221 */ /* 0x000fce0000010000 */
.L_x_11168:
[----:B------:R-:W-:-:S04]  /*1890*/  LEA R114, P2, R112, UR10, 0x5 ;  /* 0x0000000a70727c11 */ /* 0x000fc8000f8428ff */
[C---:B------:R-:W-:Y:S02]  /*18a0*/  LEA.HI.X R115, R112.reuse, UR11, RZ, 0x5, P2 ;  /* 0x0000000b70737c11 */ /* 0x040fe400090f2cff */
[----:B------:R-:W-:-:S03]  /*18b0*/  IADD3 R112, R112, 0x20, RZ ;  /* 0x0000002070707810 */ /* 0x000fc60007ffe0ff */
[----:B------:R0:W-:Y:S04]  /*18c0*/  STG.E.128 desc[UR4][R114.64], R96 ;  /* 0x0000006072007986 */ /* 0x0001e8000c101d04 */
[----:B------:R0:W-:Y:S02]  /*18d0*/  STG.E.128 desc[UR4][R114.64+0x10], R100 ;  /* 0x0000106472007986 */ /* 0x0001e4000c101d04 */
.L_x_11152:
[----:B------:R-:W-:Y:S05]  /*18e0*/  BSYNC B0 ;  /* 0x0000000000007941 */ /* 0x000fea0003800000 */
.L_x_11151:
[----:B------:R-:W-:Y:S04]  /*18f0*/  BSSY B0, `(.L_x_11169) ;  /* 0x000005e000007945 */ /* 0x000fe80003800000 */
        /* <DEDUP_REMOVED lines=23> */
.L_x_11171:
[----:B-----5:R-:W-:-:S05]  /*1a70*/  SHF.L.U32 R107, R68, 0x10, RZ ;  /* 0x00000010446b7819 */ /* 0x020fca00000006ff */
[----:B------:R-:W-:-:S04]  /*1a80*/  FADD.FTZ R104, R107, R104 ;  /* 0x000000686b687221 */ /* 0x000fc80000010000 */
[----:B------:R-:W-:-:S07]  /*1a90*/  @P2 FADD.FTZ R104, R72, R104 ;  /* 0x0000006848682221 */ /* 0x000fce0000010000 */
.L_x_11172:
[----:B------:R-:W-:Y:S01]  /*1aa0*/  SHF.L.U32 R105, R105, 0x10, RZ ;  /* 0x0000001069697819 */ /* 0x000fe200000006ff */
[----:B------:R-:W-:Y:S06]  /*1ab0*/  @P3 BRA `(.L_x_11173) ;  /* 0x00000000000c3947 */ /* 0x000fec0003800000 */
[----:B------:R-:W-:Y:S05]  /*1ac0*/  @!P2 BRA `(.L_x_11174) ;  /* 0x000000000018a947 */ /* 0x000fea0003800000 */
[----:B-----5:R-:W-:Y:S01]  /*1ad0*/  FADD.FTZ R105, R73, R105 ;  /* 0x0000006949697221 */ /* 0x020fe20000010000 */
[----:B------:R-:W-:Y:S06]  /*1ae0*/  BRA `(.L_x_11174) ;  /* 0x0000000000107947 */ /* 0x000fec0003800000 */
.L_x_11173:
[----:B-----5:R-:W-:-:S04]  /*1af0*/  PRMT R106, R68, 0x7632, R106 ;  /* 0x00007632446a7816 */ /* 0x020fc8000000006a */
[----:B------:R-:W-:-:S05]  /*1b00*/  SHF.L.U32 R106, R106, 0x10, RZ ;  /* 0x000000106a6a7819 */ /* 0x000fca00000006ff */
[----:B------:R-:W-:-:S04]  /*1b10*/  FADD.FTZ R105, R106, R105 ;  /* 0x000000696a697221 */ /* 0x000fc80000010000 */
[----:B------:R-:W-:-:S07]  /*1b20*/  @P2 FADD.FTZ R105, R73, R105 ;  /* 0x0000006949692221 */ /* 0x000fce0000010000 */
.L_x_11174:
[C---:B------:R-:W-:Y:S02]  /*1b30*/  PRMT R107, R109.reuse, 0x7632, R107 ;  /* 0x000076326d6b7816 */ /* 0x040fe4000000006b */
[----:B------:R-:W-:Y:S01]  /*1b40*/  SHF.L.U32 R106, R109, 0x10, RZ ;  /* 0x000000106d6a7819 */ /* 0x000fe200000006ff */
[----:B------:R-:W-:Y:S06]  /*1b50*/  @P3 BRA `(.L_x_11175) ;  /* 0x00000000000c3947 */ /* 0x000fec0003800000 */
[----:B------:R-:W-:Y:S05]  /*1b60*/  @!P2 BRA `(.L_x_11176) ;  /* 0x000000000014a947 */ /* 0x000fea0003800000 */
[----:B-----5:R-:W-:Y:S01]  /*1b70*/  FADD.FTZ R106, R74, R106 ;  /* 0x0000006a4a6a7221 */ /* 0x020fe20000010000 */
[----:B------:R-:W-:Y:S06]  /*1b80*/  BRA `(.L_x_11176) ;  /* 0x00000000000c7947 */ /* 0x000fec0003800000 */
.L_x_11175:
[----:B-----5:R-:W-:-:S05]  /*1b90*/  SHF.L.U32 R109, R69, 0x10, RZ ;  /* 0x00000010456d7819 */ /* 0x020fca00000006ff */
[----:B------:R-:W-:-:S04]  /*1ba0*/  FADD.FTZ R106, R109, R106 ;  /* 0x0000006a6d6a7221 */ /* 0x000fc80000010000 */
[----:B------:R-:W-:-:S07]  /*1bb0*/  @P2 FADD.FTZ R106, R74, R106 ;  /* 0x0000006a4a6a2221 */ /* 0x000fce0000010000 */
.L_x_11176:
[----:B------:R-:W-:Y:S01]  /*1bc0*/  SHF.L.U32 R107, R107, 0x10, RZ ;  /* 0x000000106b6b7819 */ /* 0x000fe200000006ff */
[----:B------:R-:W-:Y:S06]  /*1bd0*/  @P3 BRA `(.L_x_11177) ;  /* 0x00000000000c3947 */ /* 0x000fec0003800000 */
[----:B------:R-:W-:Y:S05]  /*1be0*/  @!P2 BRA `(.L_x_11178) ;  /* 0x000000000018a947 */ /* 0x000fea0003800000 */
[----:B-----5:R-:W-:Y:S01]  /*1bf0*/  FADD.FTZ R107, R75, R107 ;  /* 0x0000006b4b6b7221 */ /* 0x020fe20000010000 */
[----:B------:R-:W-:Y:S06]  /*1c00*/  BRA `(.L_x_11178) ;  /* 0x0000000000107947 */ /* 0x000fec0003800000 */
.L_x_11177:
[----:B-----5:R-:W-:-:S04]  /*1c10*/  PRMT R108, R69, 0x7632, R108 ;  /* 0x00007632456c7816 */ /* 0x020fc8000000006c */
[----:B------:R-:W-:-:S05]  /*1c20*/  SHF.L.U32 R108, R108, 0x10, RZ ;  /* 0x000000106c6c7819 */ /* 0x000fca00000006ff */
[----:B------:R-:W-:-:S04]  /*1c30*/  FADD.FTZ R107, R108, R107 ;  /* 0x0000006b6c6b7221 */ /* 0x000fc80000010000 */
[----:B------:R-:W-:-:S07]  /*1c40*/  @P2 FADD.FTZ R107, R75, R107 ;  /* 0x0000006b4b6b2221 */ /* 0x000fce0000010000 */
.L_x_11178:
[C---:B------:R-:W-:Y:S02]  /*1c50*/  PRMT R109, R110.reuse, 0x7632, R109 ;  /* 0x000076326e6d7816 */ /* 0x040fe4000000006d */
[----:B------:R-:W-:Y:S01]  /*1c60*/  SHF.L.U32 R108, R110, 0x10, RZ ;  /* 0x000000106e6c7819 */ /* 0x000fe200000006ff */
[----:B------:R-:W-:Y:S06]  /*1c70*/  @P3 BRA `(.L_x_11179) ;  /* 0x00000000000c3947 */ /* 0x000fec0003800000 */
[----:B------:R-:W-:Y:S05]  /*1c80*/  @!P2 BRA `(.L_x_11180) ;  /* 0x000000000014a947 */ /* 0x000fea0003800000 */
[----:B-----5:R-:W-:Y:S01]  /*1c90*/  FADD.FTZ R108, R76, R108 ;  /* 0x0000006c4c6c7221 */ /* 0x020fe20000010000 */
[----:B------:R-:W-:Y:S06]  /*1ca0*/  BRA `(.L_x_11180) ;  /* 0x00000000000c7947 */ /* 0x000fec0003800000 */
.L_x_11179:
[----:B-----5:R-:W-:-:S05]  /*1cb0*/  SHF.L.U32 R113, R70, 0x10, RZ ;  /* 0x0000001046717819 */ /* 0x020fca00000006ff */
[----:B------:R-:W-:-:S04]  /*1cc0*/  FADD.FTZ R108, R113, R108 ;  /* 0x0000006c716c7221 */ /* 0x000fc80000010000 */
[----:B------:R-:W-:-:S07]  /*1cd0*/  @P2 FADD.FTZ R108, R76, R108 ;  /* 0x0000006c4c6c2221 */ /* 0x000fce0000010000 */
.L_x_11180:
[----:B------:R-:W-:Y:S01]  /*1ce0*/  SHF.L.U32 R109, R109, 0x10, RZ ;  /* 0x000000106d6d7819 */ /* 0x000fe200000006ff */
[----:B------:R-:W-:Y:S06]  /*1cf0*/  @P3 BRA `(.L_x_11181) ;  /* 0x00000000000c3947 */ /* 0x000fec0003800000 */
[----:B------:R-:W-:Y:S05]  /*1d00*/  @!P2 BRA `(.L_x_11182) ;  /* 0x000000000018a947 */ /* 0x000fea0003800000 */
[----:B-----5:R-:W-:Y:S01]  /*1d10*/  FADD.FTZ R109, R77, R109 ;  /* 0x0000006d4d6d7221 */ /* 0x020fe20000010000 */
[----:B------:R-:W-:Y:S06]  /*1d20*/  BRA `(.L_x_11182) ;  /* 0x0000000000107947 */ /* 0x000fec0003800000 */
.L_x_11181:
[----:B-----5:R-:W-:-:S04]  /*1d30*/  PRMT R110, R70, 0x7632, R110 ;  /* 0x00007632466e7816 */ /* 0x020fc8000000006e */
[----:B------:R-:W-:-:S05]  /*1d40*/  SHF.L.U32 R110, R110, 0x10, RZ ;  /* 0x000000106e6e7819 */ /* 0x000fca00000006ff */
[----:B------:R-:W-:-:S04]  /*1d50*/  FADD.FTZ R109, R110, R109 ;  /* 0x0000006d6e6d7221 */ /* 0x000fc80000010000 */
[----:B------:R-:W-:-:S07]  /*1d60*/  @P2 FADD.FTZ R109, R77, R109 ;  /* 0x0000006d4d6d2221 */ /* 0x000fce0000010000 */
.L_x_11182:
[C---:B------:R-:W-:Y:S02]  /*1d70*/  PRMT R113, R111.reuse, 0x7632, R113 ;  /* 0x000076326f717816 */ /* 0x040fe40000000071 */
[----:B------:R-:W-:Y:S01]  /*1d80*/  SHF.L.U32 R110, R111, 0x10, RZ ;  /* 0x000000106f6e7819 */ /* 0x000fe200000006ff */
[----:B------:R-:W-:Y:S06]  /*1d90*/  @P3 BRA `(.L_x_11183) ;  /* 0x00000000000c3947 */ /* 0x000fec0003800000 */
[----:B------:R-:W-:Y:S05]  /*1da0*/  @!P2 BRA `(.L_x_11184) ;  /* 0x000000000014a947 */ /* 0x000fea0003800000 */
[----:B-----5:R-:W-:Y:S01]  /*1db0*/  FADD.FTZ R110, R78, R110 ;  /* 0x0000006e4e6e7221 */ /* 0x020fe20000010000 */
[----:B------:R-:W-:Y:S06]  /*1dc0*/  BRA `(.L_x_11184) ;  /* 0x00000000000c7947 */ /* 0x000fec0003800000 */
.L_x_11183:
[----:B-----5:R-:W-:-:S05]  /*1dd0*/  SHF.L.U32 R111, R71, 0x10, RZ ;  /* 0x00000010476f7819 */ /* 0x020fca00000006ff */
[----:B------:R-:W-:-:S04]  /*1de0*/  FADD.FTZ R110, R111, R110 ;  /* 0x0000006e6f6e7221 */ /* 0x000fc80000010000 */
[----:B------:R-:W-:-:S07]  /*1df0*/  @P2 FADD.FTZ R110, R78, R110 ;  /* 0x0000006e4e6e2221 */ /* 0x000fce0000010000 */
.L_x_11184:
[----:B------:R-:W-:Y:S01]  /*1e00*/  SHF.L.U32 R111, R113, 0x10, RZ ;  /* 0x00000010716f7819 */ /* 0x000fe200000006ff */
[----:B------:R-:W-:Y:S06]  /*1e10*/  @P3 BRA `(.L_x_11185) ;  /* 0x00000000000c3947 */ /* 0x000fec0003800000 */
[----:B------:R-:W-:Y:S05]  /*1e20*/  @!P2 BRA `(.L_x_11186) ;  /* 0x000000000018a947 */ /* 0x000fea0003800000 */
[----:B-----5:R-:W-:Y:S01]  /*1e30*/  FADD.FTZ R111, R79, R111 ;  /* 0x0000006f4f6f7221 */ /* 0x020fe20000010000 */
[----:B------:R-:W-:Y:S06]  /*1e40*/  BRA `(.L_x_11186) ;  /* 0x0000000000107947 */ /* 0x000fec0003800000 */
.L_x_11185:
[----:B-----5:R-:W-:-:S04]  /*1e50*/  PRMT R113, R71, 0x7632, R113 ;  /* 0x0000763247717816 */ /* 0x020fc80000000071 */
[----:B------:R-:W-:-:S05]  /*1e60*/  SHF.L.U32 R114, R113, 0x10, RZ ;  /* 0x0000001071727819 */ /* 0x000fca00000006ff */
[----:B------:R-:W-:-:S04]  /*1e70*/  FADD.FTZ R111, R114, R111 ;  /* 0x0000006f726f7221 */ /* 0x000fc80000010000 */
[----:B------:R-:W-:-:S07]  /*1e80*/  @P2 FADD.FTZ R111, R79, R111 ;  /* 0x0000006f4f6f2221 */ /* 0x000fce0000010000 */
.L_x_11186:
[----:B------:R-:W-:-:S04]  /*1e90*/  LEA R114, P2, R112, UR10, 0x5 ;  /* 0x0000000a70727c11 */ /* 0x000fc8000f8428ff */
[----:B------:R-:W-:-:S05]  /*1ea0*/  LEA.HI.X R115, R112, UR11, RZ, 0x5, P2 ;  /* 0x0000000b70737c11 */ /* 0x000fca00090f2cff */
[----:B------:R0:W-:Y:S04]  /*1eb0*/  STG.E.128 desc[UR4][R114.64], R104 ;  /* 0x0000006872007986 */ /* 0x0001e8000c101d04 */
[----:B------:R0:W-:Y:S02]  /*1ec0*/  STG.E.128 desc[UR4][R114.64+0x10], R108 ;  /* 0x0000106c72007986 */ /* 0x0001e4000c101d04 */
.L_x_11170:
[----:B------:R-:W-:Y:S05]  /*1ed0*/  BSYNC B0 ;  /* 0x0000000000007941 */ /* 0x000fea0003800000 */
.L_x_11169:
[----:B------:R-:W-:Y:S01]  /*1ee0*/  FADD.FTZ R112, RZ, R80 ;  /* 0x00000050ff707221 */ /* 0x000fe20000010000 */
        /* <DEDUP_REMOVED lines=14> */
[----:B0---4-:R-:W-:-:S04]  /*1fd0*/  FADD.FTZ R115, R89, R112 ;  /* 0x0000007059737221 */ /* 0x011fc80000010000 */
        /* <DEDUP_REMOVED lines=24> */
[----:B------:R-:W4:Y:S01]  /*2160*/  LDC R114, c[0x0][0x290] ;  /* 0x0000a400ff727b82 */ /* 0x000f220000000800 */
        /* <DEDUP_REMOVED lines=9> */
[----:B----4-:R-:W-:-:S04]  /*2200*/  FMUL.FTZ R113, R123, R114 ;  /* 0x000000727b717220 */ /* 0x010fc80000410000 */
        /* <DEDUP_REMOVED lines=74> */
.L_x_11208:
[----:B----4-:R-:W-:Y:S01]  /*26b0*/  FADD.FTZ R123, R122, R123 ;  /* 0x0000007b7a7b7221 */ /* 0x010fe20000010000 */
[----:B------:R-:W-:Y:S01]  /*26c0*/  PLOP3.LUT P2, PT, PT, PT, UP0, 0x40, 0x0 ;  /* 0x000000000000781c */ /* 0x000fe20003f4e808 */
[----:B------:R-:W4:Y:S01]  /*26d0*/  @!P5 LDC.64 R120, c[0x0][0x250] ;  /* 0x00009400ff78db82 */ /* 0x000f220000000a00 */
[----:B------:R-:W-:Y:S01]  /*26e0*/  BSSY B0, `(.L_x_11188) ;  /* 0x000002e000007945 */ /* 0x000fe20003800000 */
[----:B------:R-:W-:Y:S01]  /*26f0*/  FFMA.FTZ R112, R123, R114, UR12 ;  /* 0x0000000c7b707e23 */ /* 0x000fe20008010072 */
[----:B------:R-:W-:-:S05]  /*2700*/  FMUL.FTZ R114, R113, R113 ;  /* 0x0000007171727220 */ /* 0x000fca0000410000 */
[----:B------:R-:W-:Y:S02]  /*2710*/  FSEL R117, R114, RZ, !P2 ;  /* 0x000000ff72757208 */ /* 0x000fe40005000000 */
[----:B------:R-:W1:Y:S01]  /*2720*/  @!P5 LDC.64 R114, c[0x0][0x258] ;  /* 0x00009600ff72db82 */ /* 0x000e620000000a00 */
[----:B------:R-:W-:Y:S02]  /*2730*/  PLOP3.LUT P2, PT, PT, PT, UP0, 0x40, 0x0 ;  /* 0x000000000000781c */ /* 0x000fe40003f4e808 */
[----:B------:R-:W-:Y:S02]  /*2740*/  FADD.FTZ R112, R112, R117 ;  /* 0x0000007570707221 */ /* 0x000fe40000010000 */
[----:B------:R-:W-:Y:S02]  /*2750*/  FSEL R117, R113, RZ, P2 ;  /* 0x000000ff71757208 */ /* 0x000fe40001000000 */
[----:B------:R-:W2:Y:S01]  /*2760*/  MUFU.RSQ R118, R112 ;  /* 0x0000007000767308 */ /* 0x000ea20000001400 */
[----:B----4-:R-:W-:-:S05]  /*2770*/  @!P5 IMAD.WIDE R120, R0, 0x4, R120 ;  /* 0x000000040078d825 */ /* 0x010fca00078e0278 */
[----:B------:R4:W-:Y:S01]  /*2780*/  @!P5 STG.E desc[UR4][R120.64], R113 ;  /* 0x000000717800d986 */ /* 0x0009e2000c101904 */
[----:B-1----:R-:W-:-:S05]  /*2790*/  @!P5 IMAD.WIDE R114, R0, 0x4, R114 ;  /* 0x000000040072d825 */ /* 0x002fca00078e0272 */
[----:B--2---:R4:W-:Y:S01]  /*27a0*/  @!P5 STG.E desc[UR4][R114.64], R118 ;  /* 0x000000767200d986 */ /* 0x0049e2000c101904 */
[----:B------:R-:W-:Y:S05]  /*27b0*/  @!P0 BRA `(.L_x_11189) ;  /* 0x0000000000808947 */ /* 0x000fea0003800000 */
[--C-:B----4-:R-:W-:Y:S01]  /*27c0*/  FADD.FTZ R113, R80, -R117.reuse ;  /* 0x8000007550717221 */ /* 0x110fe20000010000 */
        /* <DEDUP_REMOVED lines=31> */
.L_x_11189:
[----:B------:R-:W-:Y:S05]  /*29c0*/  BSYNC B0 ;  /* 0x0000000000007941 */ /* 0x000fea0003800000 */
.L_x_11188:
[----:B------:R-:W-:Y:S01]  /*29d0*/  ISETP.GE.U32.AND P2, PT, R3, 0x40, PT ;  /* 0x000000400300780c */ /* 0x000fe20003f46070 */
[----:B------:R-:W-:-:S12]  /*29e0*/  BSSY B0, `(.L_x_11190) ;  /* 0x0000022000007945 */ /* 0x000fd80003800000 */
[----:B------:R-:W-:Y:S05]  /*29f0*/  @!P2 BRA `(.L_x_11191) ;  /* 0x000000000080a947 */ /* 0x000fea0003800000 */
[--C-:B-1--4-:R-:W-:Y:S01]  /*2a00*/  FADD.FTZ R113, R88, -R117.reuse ;  /* 0x8000007558717221 */ /* 0x112fe20000010000 */
        /* <DEDUP_REMOVED lines=31> */
.L_x_11191:
[----:B------:R-:W-:Y:S05]  /*2c00*/  BSYNC B0 ;  /* 0x0000000000007941 */ /* 0x000fea0003800000 */
.L_x_11190:
[----:B------:R-:W-:Y:S01]  /*2c10*/  ISETP.GE.U32.AND P2, PT, R3, 0x60, PT ;  /* 0x000000600300780c */ /* 0x000fe20003f46070 */
[----:B------:R-:W-:-:S12]  /*2c20*/  BSSY B0, `(.L_x_11192) ;  /* 0x0000022000007945 */ /* 0x000fd80003800000 */
[----:B------:R-:W-:Y:S05]  /*2c30*/  @!P2 BRA `(.L_x_11193) ;  /* 0x000000000080a947 */ /* 0x000fea0003800000 */
[--C-:B-12-4-:R-:W-:Y:S01]  /*2c40*/  FADD.FTZ R113, R96, -R117.reuse ;  /* 0x8000007560717221 */ /* 0x116fe20000010000 */
        /* <DEDUP_REMOVED lines=31> */
.L_x_11193:
[----:B------:R-:W-:Y:S05]  /*2e40*/  BSYNC B0 ;  /* 0x0000000000007941 */ /* 0x000fea0003800000 */
.L_x_11192:
[----:B------:R-:W-:Y:S04]  /*2e50*/  BSSY B0, `(.L_x_11194) ;  /* 0x0000021000007945 */ /* 0x000fe80003800000 */
[----:B------:R-:W-:Y:S05]  /*2e60*/  @!P1 BRA `(.L_x_11195) ;  /* 0x00000000007c9947 */ /* 0x000fea0003800000 */
[--C-:B012---:R-:W-:Y:S01]  /*2e70*/  FADD.FTZ R112, R110, -R117.reuse ;  /* 0x800000756e707221 */ /* 0x107fe20000010000 */
[--C-:B----4-:R-:W-:Y:S01]  /*2e80*/  FADD.FTZ R114, R111, -R117.reuse ;  /* 0x800000756f727221 */ /* 0x110fe20000010000 */
        /* <DEDUP_REMOVED lines=15> */
[----:B------:R-:W-:Y:S01]  /*2f80*/  FMUL.FTZ R122, R118, R115 ;  /* 0x00000073767a7220 */ /* 0x000fe20000410000 */
        /* <DEDUP_REMOVED lines=13> */
.L_x_11195:
[----:B------:R-:W-:Y:S05]  /*3060*/  BSYNC B0 ;  /* 0x0000000000007941 */ /* 0x000fea0003800000 */
.L_x_11194:
[----:B012-4-:R-:W0:Y:S02]  /*3070*/  LDC.64 R112, c[0x0][0x210] ;  /* 0x00008400ff707b82 */ /* 0x017e240000000a00 */
[----:B0-----:R-:W-:-:S04]  /*3080*/  LEA R0, R112, R0, 0x2 ;  /* 0x0000000070007211 */ /* 0x001fc800078e10ff */
[----:B------:R-:W-:-:S13]  /*3090*/  ISETP.GE.AND P2, PT, R0, R113, PT ;  /* 0x000000710000720c */ /* 0x000fda0003f46270 */
[----:B------:R-:W-:Y:S05]  /*30a0*/  @!P2 BRA `(.L_x_11196) ;  /* 0xffffffd40074a947 */ /* 0x000fea000383ffff */
[----:B------:R-:W-:Y:S05]  /*30b0*/  EXIT ;  /* 0x000000000000794d */ /* 0x000fea0003800000 */
.L_x_11187:
        /* <DEDUP_REMOVED lines=8> */
.L_x_11198:
[----:B------:R-:W-:Y:S05]  /*3140*/  BSYNC B0 ;  /* 0x0000000000007941 */ /* 0x000fea0003800000 */
.L_x_11197:
        /* <DEDUP_REMOVED lines=10> */
.L_x_11199:
[----:B------:R-:W-:Y:S01]  /*31f0*/  HFMA2.MMA R117, -RZ, RZ, 0, 2.384185791015625e-07 ;  /* 0x00000004ff757435 */ /* 0x000fe200000001ff */
[----:B------:R-:W-:-:S05]  /*3200*/  MOV R112, R123 ;  /* 0x0000007b00707202 */ /* 0x000fca0000000f00 */
[----:B------:R-:W-:-:S05]  /*3210*/  FADD.FTZ R120, R119, R112 ;  /* 0x0000007077787221 */ /* 0x000fca0000010000 */
[----:B------:R-:W-:-:S07]  /*3220*/  MOV R124, R120 ;  /* 0x00000078007c7202 */ /* 0x000fce0000000f00 */
[----:B------:R-:W-:Y:S05]  /*3230*/  WARPSYNC.COLLECTIVE R115, `(.L_x_11200) ;  /* 0x0000000073087348 */ /* 0x000fea0003c00000 */
[----:B------:R0:W1:Y:S02]  /*3240*/  SHFL.BFLY P6, R123, R124, R117, R118 ;  /* 0x0c0000757c7b7389 */ /* 0x00006400000c0076 */
[----:B01----:R-:W-:Y:S01]  /*3250*/  ENDCOLLECTIVE ;  /* 0x000000000000791b */ /* 0x003fe20003800000 */
.L_x_11200:
[----:B------:R-:W-:Y:S01]  /*3260*/  HFMA2.MMA R117, -RZ, RZ, 0, 4.76837158203125e-07 ;  /* 0x00000008ff757435 */ /* 0x000fe200000001ff */
[----:B------:R-:W-:-:S05]  /*3270*/  MOV R121, R123 ;  /* 0x0000007b00797202 */ /* 0x000fca0000000f00 */
[----:B------:R-:W-:-:S05]  /*3280*/  FADD.FTZ R121, R120, R121 ;  /* 0x0000007978797221 */ /* 0x000fca0000010000 */
[----:B------:R-:W-:-:S07]  /*3290*/  MOV R124, R121 ;  /* 0x00000079007c7202 */ /* 0x000fce0000000f00 */
[----:B------:R-:W-:Y:S05]  /*32a0*/  WARPSYNC.COLLECTIVE R115, `(.L_x_11201) ;  /* 0x0000000073087348 */ /* 0x000fea0003c00000 */
[----:B------:R0:W1:Y:S02]  /*32b0*/  SHFL.BFLY P6, R123, R124, R117, R118 ;  /* 0x0c0000757c7b7389 */ /* 0x00006400000c0076 */
[----:B01----:R-:W-:Y:S01]  /*32c0*/  ENDCOLLECTIVE ;  /* 0x000000000000791b */ /* 0x003fe20003800000 */
.L_x_11201:
[----:B------:R-:W-:Y:S01]  /*32d0*/  HFMA2.MMA R117, -RZ, RZ, 0, 9.5367431640625e-07 ;  /* 0x00000010ff757435 */ /* 0x000fe200000001ff */
[----:B------:R-:W-:-:S05]  /*32e0*/  MOV R112, R123 ;  /* 0x0000007b00707202 */ /* 0x000fca0000000f00 */
[----:B------:R-:W-:-:S05]  /*32f0*/  FADD.FTZ R122, R121, R112 ;  /* 0x00000070797a7221 */ /* 0x000fca0000010000 */
[----:B------:R-:W-:-:S07]  /*3300*/  MOV R124, R122 ;  /* 0x0000007a007c7202 */ /* 0x000fce0000000f00 */
[----:B------:R-:W-:Y:S05]  /*3310*/  WARPSYNC.COLLECTIVE R115, `(.L_x_11202) ;  /* 0x0000000073087348 */ /* 0x000fea0003c00000 */
[----:B------:R0:W1:Y:S02]  /*3320*/  SHFL.BFLY P6, R123, R124, R117, R118 ;  /* 0x0c0000757c7b7389 */ /* 0x00006400000c0076 */
[----:B01----:R-:W-:Y:S01]  /*3330*/  ENDCOLLECTIVE ;  /* 0x000000000000791b */ /* 0x003fe20003800000 */
.L_x_11202:
[----:B------:R-:W-:Y:S01]  /*3340*/  HFMA2.MMA R117, -RZ, RZ, 0, 5.9604644775390625e-08 ;  /* 0x00000001ff757435 */ /* 0x000fe200000001ff */
        /* <DEDUP_REMOVED lines=73> */
.L_x_11203:
[----:B------:R-:W-:Y:S01]  /*37e0*/  HFMA2.MMA R117, -RZ, RZ, 0, 1.1920928955078125e-07 ;  /* 0x00000002ff757435 */ /* 0x000fe200000001ff */
[----:B------:R-:W-:-:S05]  /*37f0*/  MOV R119, R123 ;  /* 0x0000007b00777202 */ /* 0x000fca0000000f00 */
[----:B------:R-:W-:-:S05]  /*3800*/  FADD.FTZ R119, R112, R119 ;  /* 0x0000007770777221 */ /* 0x000fca0000010000 */
[----:B------:R-:W-:-:S07]  /*3810*/  MOV R124, R119 ;  /* 0x00000077007c7202 */ /* 0x000fce0000000f00 */
[----:B------:R-:W-:Y:S05]  /*3820*/  WARPSYNC.COLLECTIVE R115, `(.L_x_11204) ;  /* 0x0000000073087348 */ /* 0x000fea0003c00000 */
[----:B------:R0:W1:Y:S02]  /*3830*/  SHFL.BFLY P6, R123, R124, R117, R118 ;  /* 0x0c0000757c7b7389 */ /* 0x00006400000c0076 */
[----:B01----:R-:W-:Y:S01]  /*3840*/  ENDCOLLECTIVE ;  /* 0x000000000000791b */ /* 0x003fe20003800000 */
.L_x_11204:
[----:B------:R-:W-:Y:S01]  /*3850*/  HFMA2.MMA R117, -RZ, RZ, 0, 2.384185791015625e-07 ;  /* 0x00000004ff757435 */ /* 0x000fe200000001ff */
[----:B------:R-:W-:-:S05]  /*3860*/  MOV R120, R123 ;  /* 0x0000007b00787202 */ /* 0x000fca0000000f00 */
[----:B------:R-:W-:-:S05]  /*3870*/  FADD.FTZ R120, R119, R120 ;  /* 0x0000007877787221 */ /* 0x000fca0000010000 */
[----:B------:R-:W-:-:S07]  /*3880*/  MOV R124, R120 ;  /* 0x00000078007c7202 */ /* 0x000fce0000000f00 */
[----:B------:R-:W-:Y:S05]  /*3890*/  WARPSYNC.COLLECTIVE R115, `(.L_x_11205) ;  /* 0x0000000073087348 */ /* 0x000fea0003c00000 */
[----:B------:R0:W1:Y:S02]  /*38a0*/  SHFL.BFLY P6, R123, R124, R117, R118 ;  /* 0x0c0000757c7b7389 */ /* 0x00006400000c0076 */
[----:B01----:R-:W-:Y:S01]  /*38b0*/  ENDCOLLECTIVE ;  /* 0x000000000000791b */ /* 0x003fe20003800000 */
.L_x_11205:
[----:B------:R-:W-:Y:S01]  /*38c0*/  HFMA2.MMA R117, -RZ, RZ, 0, 4.76837158203125e-07 ;  /* 0x00000008ff757435 */ /* 0x000fe200000001ff */
[----:B------:R-:W-:-:S05]  /*38d0*/  MOV R121, R123 ;  /* 0x0000007b00797202 */ /* 0x000fca0000000f00 */
[----:B------:R-:W-:-:S05]  /*38e0*/  FADD.FTZ R121, R120, R121 ;  /* 0x0000007978797221 */ /* 0x000fca0000010000 */
[----:B------:R-:W-:-:S07]  /*38f0*/  MOV R124, R121 ;  /* 0x00000079007c7202 */ /* 0x000fce0000000f00 */
[----:B------:R-:W-:Y:S05]  /*3900*/  WARPSYNC.COLLECTIVE R115, `(.L_x_11206) ;  /* 0x0000000073087348 */ /* 0x000fea0003c00000 */
[----:B------:R0:W1:Y:S02]  /*3910*/  SHFL.BFLY P6, R123, R124, R117, R118 ;  /* 0x0c0000757c7b7389 */ /* 0x00006400000c0076 */
[----:B01----:R-:W-:Y:S01]  /*3920*/  ENDCOLLECTIVE ;  /* 0x000000000000791b */ /* 0x003fe20003800000 */
.L_x_11206:
[----:B------:R-:W-:Y:S01]  /*3930*/  HFMA2.MMA R117, -RZ, RZ, 0, 9.5367431640625e-07 ;  /* 0x00000010ff757435 */ /* 0x000fe200000001ff */
[----:B------:R-:W-:-:S05]  /*3940*/  MOV R122, R123 ;  /* 0x0000007b007a7202 */ /* 0x000fca0000000f00 */
[----:B------:R-:W-:-:S05]  /*3950*/  FADD.FTZ R122, R121, R122 ;  /* 0x0000007a797a7221 */ /* 0x000fca0000010000 */
[----:B------:R-:W-:-:S07]  /*3960*/  MOV R124, R122 ;  /* 0x0000007a007c7202 */ /* 0x000fce0000000f00 */
[----:B------:R-:W-:Y:S05]  /*3970*/  WARPSYNC.COLLECTIVE R115, `(.L_x_11207) ;  /* 0x0000000073087348 */ /* 0x000fea0003c00000 */
[----:B------:R0:W1:Y:S02]  /*3980*/  SHFL.BFLY P6, R123, R124, R117, R118 ;  /* 0x0c0000757c7b7389 */ /* 0x00006400000c0076 */
[----:B01----:R-:W-:Y:S01]  /*3990*/  ENDCOLLECTIVE ;  /* 0x000000000000791b */ /* 0x003fe20003800000 */
.L_x_11207:
[----:B------:R-:W-:Y:S05]  /*39a0*/  BRA `(.L_x_11208) ;  /* 0xffffffec00407947 */ /* 0x000fea000383ffff */
.L_x_11209:
        /* <DEDUP_REMOVED lines=13> */
.L_x_27184:


//--------------------- .text._ZN10layer_norm31ln_parallel_residual_fwd_kernelINS_13Kernel_traitsIf13__nv_bfloat16fS2_fjLj1024ELj1ELj4ELj1ELj16ENS_18Kernel_traits_baseILj1024EfS2_fS2_fjLj128EEEEELb0ELb1ELb1EEEvNS_9FwdParamsE --------------------------
	.section	.text._ZN10layer_norm31ln_parallel_residual_fwd_kernelINS_13Kernel_traitsIf13__nv_bfloat16fS2_fjLj1024ELj1ELj4ELj1ELj16ENS_18Kernel_traits_baseILj1024EfS2_fS2_fjLj128EEEEELb0ELb1ELb1EEEvNS_9FwdParamsE,"ax",@progbits
	.align	128
        .global         _ZN10layer_norm31ln_parallel_residual_fwd_kernelINS_13Kernel_traitsIf13__nv_bfloat16fS2_fjLj1024ELj1ELj4ELj1ELj16ENS_18Kernel_traits_baseILj1024EfS2_fS2_fjLj128EEEEELb0ELb1ELb1EEEvNS_9FwdParamsE
        .type           _ZN10layer_norm31ln_parallel_residual_fwd_kernelINS_13Kernel_traitsIf13__nv_bfloat16fS2_fjLj1024ELj1ELj4ELj1ELj16ENS_18Kernel_traits_baseILj1024EfS2_fS2_fjLj128EEEEELb0ELb1ELb1EEEvNS_9FwdParamsE,@function
        .size           _ZN10layer_norm31ln_parallel_residual_fwd_kernelINS_13Kernel_traitsIf13__nv_bfloat16fS2_fjLj1024ELj1ELj4ELj1ELj16ENS_18Kernel_traits_baseILj1024EfS2_fS2_fjLj128EEEEELb0ELb1ELb1EEEvNS_9FwdParamsE,(.L_x_27185 - _ZN10layer_norm31ln_parallel_residual_fwd_kernelINS_13Kernel_traitsIf13__nv_bfloat16fS2_fjLj1024ELj1ELj4ELj1ELj16ENS_18Kernel_traits_baseILj1024EfS2_fS2_fjLj128EEEEELb0ELb1ELb1EEEvNS_9FwdParamsE)
        .other          _ZN10layer_norm31ln_parallel_residual_fwd_kernelINS_13Kernel_traitsIf13__nv_bfloat16fS2_fjLj1024ELj1ELj4ELj1ELj16ENS_18Kernel_traits_baseILj1024EfS2_fS2_fjLj128EEEEELb0ELb1ELb1EEEvNS_9FwdParamsE,@"STO_CUDA_ENTRY STV_DEFAULT"
_ZN10layer_norm31ln_parallel_residual_fwd_kernelINS_13Kernel_traitsIf13__nv_bfloat16fS2_fjLj1024ELj1ELj4ELj1ELj16ENS_18Kernel_traits_baseILj1024EfS2_fS2_fjLj128EEEEELb0ELb1ELb1EEEvNS_9FwdParamsE:
.text._ZN10layer_norm31ln_parallel_residual_fwd_kernelINS_13Kernel_traitsIf13__nv_bfloat16fS2_fjLj1024ELj1ELj4ELj1ELj16ENS_18Kernel_traits_baseILj1024EfS2_fS2_fjLj128EEEEELb0ELb1ELb1EEEvNS_9FwdParamsE:
[----:B------:R-:W-:Y:S01]  /*0000*/  LDC R1, c[0x0][0x28] ;  /* 0x00000a00ff017b82 */ /* 0x000fe20000000800 */
[----:B------:R-:W0:Y:S01]  /*0010*/  S2R R0, SR_TID.X ;  /* 0x0000000000007919 */ /* 0x000e220000002100 */
[----:B------:R-:W-:Y:S01]  /*0020*/  ULDC.64 UR4, c[0x0][0x2c8] ;  /* 0x0000b20000047ab9 */ /* 0x000fe20000000a00 */
[----:B------:R-:W-:Y:S02]  /*0030*/  CS2R R16, SRZ ;  /* 0x0000000000107805 */ /* 0x000fe4000001ff00 */
[----:B------:R-:W-:Y:S01]  /*0040*/  ISETP.NE.U32.AND P0, PT, RZ, UR4, PT ;  /* 0x00000004ff007c0c */ /* 0x000fe2000bf05070 */
[----:B------:R-:W1:Y:S01]  /*0050*/  S2R R6, SR_CTAID.X ;  /* 0x0000000000067919 */ /* 0x000e620000002500 */
        /* <DEDUP_REMOVED lines=20> */
[----:B-1----:R-:W-:Y:S02]  /*01a0*/  LEA R6, R6, R3, 0x2 ;  /* 0x0000000306067211 */ /* 0x002fe400078e10ff */
[----:B------:R-:W-:-:S02]  /*01b0*/  IADD3 R2, P2, R4, UR4, RZ ;  /* 0x0000000404027c10 */ /* 0x000fc4000ff5e0ff */
[----:B------:R-:W-:Y:S01]  /*01c0*/  IADD3 R4, P1, R4, UR6, RZ ;  /* 0x0000000604047c10 */ /* 0x000fe2000ff3e0ff */
[----:B------:R-:W-:Y:S01]  /*01d0*/  ULDC UR6, c[0x0][0x214] ;  /* 0x0000850000067ab9 */ /* 0x000fe20000000800 */
[----:B------:R-:W-:Y:S01]  /*01e0*/  IADD3.X R3, RZ, UR5, RZ, P2, !PT ;  /* 0x00000005ff037c10 */ /* 0x000fe200097fe4ff */
[----:B------:R-:W-:Y:S01]  /*01f0*/  ULDC.64 UR4, c[0x0][0x208] ;  /* 0x0000820000047ab9 */ /* 0x000fe20000000a00 */
[----:B------:R-:W-:Y:S02]  /*0200*/  IADD3.X R5, RZ, UR7, RZ, P1, !PT ;  /* 0x00000007ff057c10 */ /* 0x000fe40008ffe4ff */
[----:B------:R-:W-:Y:S01]  /*0210*/  ISETP.GE.AND P1, PT, R6, UR6, PT ;  /* 0x0000000606007c0c */ /* 0x000fe2000bf26270 */
        /* <DEDUP_REMOVED lines=19> */
[----:B------:R-:W-:Y:S01]  /*0350*/  ULDC.U8 UR6, c[0x0][0x2a0] ;  /* 0x0000a80000067ab9 */ /* 0x000fe20000000000 */
[----:B0-----:R-:W-:Y:S01]  /*0360*/  MOV R3, R6 ;  /* 0x0000000600037202 */ /* 0x001fe20000000f00 */
[----:B------:R-:W-:Y:S01]  /*0370*/  ULDC.64 UR12, c[0x0][0x228] ;  /* 0x00008a00000c7ab9 */ /* 0x000fe20000000a00 */
[----:B------:R-:W-:Y:S01]  /*0380*/  LOP3.LUT R2, R0, 0x1f, RZ, 0xc0, !PT ;  /* 0x0000001f00027812 */ /* 0x000fe200078ec0ff */
[----:B------:R-:W-:Y:S01]  /*0390*/  ULDC.64 UR8, c[0x0][0x230] ;  /* 0x00008c0000087ab9 */ /* 0x000fe20000000a00 */
[----:B------:R-:W-:Y:S01]  /*03a0*/  ISETP.NE.AND.EX P0, PT, RZ, UR7, PT, P0 ;  /* 0x00000007ff007c0c */ /* 0x000fe2000bf05300 */
[----:B------:R-:W-:Y:S01]  /*03b0*/  ULDC UR7, c[0x0][0x2d8] ;  /* 0x0000b60000077ab9 */ /* 0x000fe20000000800 */
[----:B------:R-:W-:Y:S01]  /*03c0*/  ISETP.NE.AND P3, PT, RZ, UR6, PT ;  /* 0x00000006ff007c0c */ /* 0x000fe2000bf65270 */
[----:B------:R-:W-:Y:S01]  /*03d0*/  ULDC UR6, c[0x0][0x218] ;  /* 0x0000860000067ab9 */ /* 0x000fe20000000800 */
[----:B-1----:R-:W-:-:S11]  /*03e0*/  ULDC.64 UR10, c[0x0][0x238] ;  /* 0x00008e00000a7ab9 */ /* 0x002fd60000000a00 */
.L_x_11275:
[----:B------:R-:W-:Y:S01]  /*03f0*/  ISETP.NE.U32.AND P1, PT, RZ, UR8, PT ;  /* 0x00000008ff007c0c */ /* 0x000fe2000bf25070 */
[----:B0-----:R-:W0:Y:S01]  /*0400*/  LDC.64 R108, c[0x0][0x220] ;  /* 0x00008800ff6c7b82 */ /* 0x001e220000000a00 */
        /* <DEDUP_REMOVED lines=8> */
[----:B------:R-:W3:Y:S01]  /*0490*/  LDG.E.128 R4, desc[UR4][R4.64] ;  /* 0x0000000404047981 */ /* 0x000ee2000c1e1d00 */
[----:B-1----:R-:W-:-:S05]  /*04a0*/  @P0 IMAD.WIDE.U32 R86, R112, 0x10, R86 ;  /* 0x0000001070560825 */ /* 0x002fca00078e0056 */
[----:B-----5:R0:W5:Y:S01]  /*04b0*/  @P0 LDG.E.128 R80, desc[UR4][R86.64] ;  /* 0x0000000456500981 */ /* 0x020162000c1e1d00 */
[----:B--2---:R-:W-:-:S05]  /*04c0*/  @P1 IMAD.WIDE.U32 R88, R112, 0x20, R88 ;  /* 0x0000002070581825 */ /* 0x004fca00078e0058 */
        /* <DEDUP_REMOVED lines=10> */
.L_x_11210:
[----:B-----5:R-:W-:-:S05]  /*0570*/  SHF.L.U32 R87, R80, 0x10, RZ ;  /* 0x0000001050577819 */ /* 0x020fca00000006ff */
[----:B------:R-:W-:-:S04]  /*0580*/  FADD.FTZ R84, R84, R87 ;  /* 0x0000005754547221 */ /* 0x000fc80000010000 */
[----:B------:R-:W-:-:S07]  /*0590*/  @P1 FADD.FTZ R84, R12, R84 ;  /* 0x000000540c541221 */ /* 0x000fce0000010000 */
.L_x_11211:
[----:B------:R-:W-:Y:S01]  /*05a0*/  SHF.L.U32 R85, R85, 0x10, RZ ;  /* 0x0000001055557819 */ /* 0x000fe200000006ff */
[----:B------:R-:W-:Y:S06]  /*05b0*/  @P2 BRA `(.L_x_11212) ;  /* 0x00000000000c2947 */ /* 0x000fec0003800000 */
[----:B------:R-:W-:Y:S05]  /*05c0*/  @!P1 BRA `(.L_x_11213) ;  /* 0x0000000000189947 */ /* 0x000fea0003800000 */
[----:B-----5:R-:W-:Y:S01]  /*05d0*/  FADD.FTZ R85, R13, R85 ;  /* 0x000000550d557221 */ /* 0x020fe20000010000 */
[----:B------:R-:W-:Y:S06]  /*05e0*/  BRA `(.L_x_11213) ;  /* 0x0000000000107947 */ /* 0x000fec0003800000 */
.L_x_11212:
[----:B-----5:R-:W-:-:S04]  /*05f0*/  PRMT R2, R80, 0x7632, R2 ;  /* 0x0000763250027816 */ /* 0x020fc80000000002 */
[----:B------:R-:W-:-:S05]  /*0600*/  SHF.L.U32 R2, R2, 0x10, RZ ;  /* 0x0000001002027819 */ /* 0x000fca00000006ff */
[----:B------:R-:W-:-:S04]  /*0610*/  FADD.FTZ R85, R85, R2 ;  /* 0x0000000255557221 */ /* 0x000fc80000010000 */
[----:B------:R-:W-:-:S07]  /*0620*/  @P1 FADD.FTZ R85, R13, R85 ;  /* 0x000000550d551221 */ /* 0x000fce0000010000 */
.L_x_11213:
[C---:B------:R-:W-:Y:S02]  /*0630*/  PRMT R87, R5.reuse, 0x7632, R87 ;  /* 0x0000763205577816 */ /* 0x040fe40000000057 */
[----:B------:R-:W-:Y:S01]  /*0640*/  SHF.L.U32 R86, R5, 0x10, RZ ;  /* 0x0000001005567819 */ /* 0x000fe200000006ff */
[----:B------:R-:W-:Y:S06]  /*0650*/  @P2 BRA `(.L_x_11214) ;  /* 0x00000000000c2947 */ /* 0x000fec0003800000 */
[----:B------:R-:W-:Y:S05]  /*0660*/  @!P1 BRA `(.L_x_11215) ;  /* 0x0000000000149947 */ /* 0x000fea0003800000 */
[----:B-----5:R-:W-:Y:S01]  /*0670*/  FADD.FTZ R86, R14, R86 ;  /* 0x000000560e567221 */ /* 0x020fe20000010000 */
[----:B------:R-:W-:Y:S06]  /*0680*/  BRA `(.L_x_11215) ;  /* 0x00000000000c7947 */ /* 0x000fec0003800000 */
.L_x_11214:
[----:B-----5:R-:W-:-:S05]  /*0690*/  SHF.L.U32 R5, R81, 0x10, RZ ;  /* 0x0000001051057819 */ /* 0x020fca00000006ff */
[----:B------:R-:W-:-:S04]  /*06a0*/  FADD.FTZ R86, R86, R5 ;  /* 0x0000000556567221 */ /* 0x000fc80000010000 */
[----:B------:R-:W-:-:S07]  /*06b0*/  @P1 FADD.FTZ R86, R14, R86 ;  /* 0x000000560e561221 */ /* 0x000fce0000010000 */
.L_x_11215:
[----:B------:R-:W-:Y:S01]  /*06c0*/  SHF.L.U32 R87, R87, 0x10, RZ ;  /* 0x0000001057577819 */ /* 0x000fe200000006ff */
[----:B------:R-:W-:Y:S06]  /*06d0*/  @P2 BRA `(.L_x_11216) ;  /* 0x00000000000c2947 */ /* 0x000fec0003800000 */
[----:B------:R-:W-:Y:S05]  /*06e0*/  @!P1 BRA `(.L_x_11217) ;  /* 0x0000000000189947 */ /* 0x000fea0003800000 */
[----:B-----5:R-:W-:Y:S01]  /*06f0*/  FADD.FTZ R87, R15, R87 ;  /* 0x000000570f577221 */ /* 0x020fe20000010000 */
[----:B------:R-:W-:Y:S06]  /*0700*/  BRA `(.L_x_11217) ;  /* 0x0000000000107947 */ /* 0x000fec0003800000 */
.L_x_11216:
[----:B-----5:R-:W-:-:S04]  /*0710*/  PRMT R2, R81, 0x7632, R2 ;  /* 0x0000763251027816 */ /* 0x020fc80000000002 */
[----:B------:R-:W-:-:S05]  /*0720*/  SHF.L.U32 R2, R2, 0x10, RZ ;  /* 0x0000001002027819 */ /* 0x000fca00000006ff */
[----:B------:R-:W-:-:S04]  /*0730*/  FADD.FTZ R87, R87, R2 ;  /* 0x0000000257577221 */ /* 0x000fc80000010000 */
[----:B------:R-:W-:-:S07]  /*0740*/  @P1 FADD.FTZ R87, R15, R87 ;  /* 0x000000570f571221 */ /* 0x000fce0000010000 */
.L_x_11217:
[C---:B------:R-:W-:Y:S02]  /*0750*/  PRMT R89, R6.reuse, 0x7632, R89 ;  /* 0x0000763206597816 */ /* 0x040fe40000000059 */
[----:B------:R-:W-:Y:S01]  /*0760*/  SHF.L.U32 R88, R6, 0x10, RZ ;  /* 0x0000001006587819 */ /* 0x000fe200000006ff */
[----:B------:R-:W-:Y:S06]  /*0770*/  @P2 BRA `(.L_x_11218) ;  /* 0x00000000000c2947 */ /* 0x000fec0003800000 */
[----:B------:R-:W-:Y:S05]  /*0780*/  @!P1 BRA `(.L_x_11219) ;  /* 0x0000000000149947 */ /* 0x000fea0003800000 */
[----:B-----5:R-:W-:Y:S01]  /*0790*/  FADD.FTZ R88, R8, R88 ;  /* 0x0000005808587221 */ /* 0x020fe20000010000 */
[----:B------:R-:W-:Y:S06]  /*07a0*/  BRA `(.L_x_11219) ;  /* 0x00000000000c7947 */ /* 0x000fec0003800000 */
.L_x_11218:
[----:B-----5:R-:W-:-:S05]  /*07b0*/  SHF.L.U32 R5, R82, 0x10, RZ ;  /* 0x0000001052057819 */ /* 0x020fca00000006ff */
[----:B------:R-:W-:-:S04]  /*07c0*/  FADD.FTZ R88, R88, R5 ;  /* 0x0000000558587221 */ /* 0x000fc80000010000 */
[----:B------:R-:W-:-:S07]  /*07d0*/  @P1 FADD.FTZ R88, R8, R88 ;  /* 0x0000005808581221 */ /* 0x000fce0000010000 */
.L_x_11219:
[----:B------:R-:W-:Y:S01]  /*07e0*/  SHF.L.U32 R89, R89, 0x10, RZ ;  /* 0x0000001059597819 */ /* 0x000fe200000006ff */
[----:B------:R-:W-:Y:S06]  /*07f0*/  @P2 BRA `(.L_x_11220) ;  /* 0x00000000000c2947 */ /* 0x000fec0003800000 */
[----:B------:R-:W-:Y:S05]  /*0800*/  @!P1 BRA `(.L_x_11221) ;  /* 0x0000000000189947 */ /* 0x000fea0003800000 */
[----:B-----5:R-:W-:Y:S01]  /*0810*/  FADD.FTZ R89, R9, R89 ;  /* 0x0000005909597221 */ /* 0x020fe20000010000 */
[----:B------:R-:W-:Y:S06]  /*0820*/  BRA `(.L_x_11221) ;  /* 0x0000000000107947 */ /* 0x000fec0003800000 */
.L_x_11220:
[----:B-----5:R-:W-:-:S04]  /*0830*/  PRMT R2, R82, 0x7632, R2 ;  /* 0x0000763252027816 */ /* 0x020fc80000000002 */
[----:B------:R-:W-:-:S05]  /*0840*/  SHF.L.U32 R2, R2, 0x10, RZ ;  /* 0x0000001002027819 */ /* 0x000fca00000006ff */
[----:B------:R-:W-:-:S04]  /*0850*/  FADD.FTZ R89, R89, R2 ;  /* 0x0000000259597221 */ /* 0x000fc80000010000 */
[----:B------:R-:W-:-:S07]  /*0860*/  @P1 FADD.FTZ R89, R9, R89 ;  /* 0x0000005909591221 */ /* 0x000fce0000010000 */
.L_x_11221:
[C---:B------:R-:W-:Y:S02]  /*0870*/  PRMT R91, R7.reuse, 0x7632, R91 ;  /* 0x00007632075b7816 */ /* 0x040fe4000000005b */
[----:B------:R-:W-:Y:S01]  /*0880*/  SHF.L.U32 R90, R7, 0x10, RZ ;  /* 0x00000010075a7819 */ /* 0x000fe200000006ff */
[----:B------:R-:W-:Y:S06]  /*0890*/  @P2 BRA `(.L_x_11222) ;  /* 0x00000000000c2947 */ /* 0x000fec0003800000 */
[----:B------:R-:W-:Y:S05]  /*08a0*/  @!P1 BRA `(.L_x_11223) ;  /* 0x0000000000149947 */ /* 0x000fea0003800000 */
[----:B-----5:R-:W-:Y:S01]  /*08b0*/  FADD.FTZ R90, R10, R90 ;  /* 0x0000005a0a5a7221 */ /* 0x020fe20000010000 */
[----:B------:R-:W-:Y:S06]  /*08c0*/  BRA `(.L_x_11223) ;  /* 0x00000000000c7947 */ /* 0x000fec0003800000 */
.L_x_11222:
[----:B-----5:R-:W-:-:S05]  /*08d0*/  SHF.L.U32 R5, R83, 0x10, RZ ;  /* 0x0000001053057819 */ /* 0x020fca00000006ff */
[----:B------:R-:W-:-:S04]  /*08e0*/  FADD.FTZ R90, R90, R5 ;  /* 0x000000055a5a7221 */ /* 0x000fc80000010000 */
[----:B------:R-:W-:-:S07]  /*08f0*/  @P1 FADD.FTZ R90, R10, R90 ;  /* 0x0000005a0a5a1221 */ /* 0x000fce0000010000 */
.L_x_11223:
[----:B------:R-:W-:Y:S01]  /*0900*/  SHF.L.U32 R91, R91, 0x10, RZ ;  /* 0x000000105b5b7819 */ /* 0x000fe200000006ff */
[----:B------:R-:W-:Y:S06]  /*0910*/  @P2 BRA `(.L_x_11224) ;  /* 0x00000000000c2947 */ /* 0x000fec0003800000 */
[----:B------:R-:W-:Y:S05]  /*0920*/  @!P1 BRA `(.L_x_11225) ;  /* 0x0000000000189947 */ /* 0x000fea0003800000 */
[----:B-----5:R-:W-:Y:S01]  /*0930*/  FADD.FTZ R91, R11, R91 ;  /* 0x0000005b0b5b7221 */ /* 0x020fe20000010000 */
[----:B------:R-:W-:Y:S06]  /*0940*/  BRA `(.L_x_11225) ;  /* 0x0000000000107947 */ /* 0x000fec0003800000 */
.L_x_11224:
[----:B-----5:R-:W-:-:S04]  /*0950*/  PRMT R2, R83, 0x7632, R2 ;  /* 0x0000763253027816 */ /* 0x020fc80000000002 */
[----:B------:R-:W-:-:S05]  /*0960*/  SHF.L.U32 R2, R2, 0x10, RZ ;  /* 0x0000001002027819 */ /* 0x000fca00000006ff */
[----:B------:R-:W-:-:S04]  /*0970*/  FADD.FTZ R91, R91, R2 ;  /* 0x000000025b5b7221 */ /* 0x000fc80000010000 */
[----:B------:R-:W-:-:S07]  /*0980*/  @P1 FADD.FTZ R91, R11, R91 ;  /* 0x0000005b0b5b1221 */ /* 0x000fce0000010000 */
.L_x_11225:
[----:B------:R-:W0:Y:S01]  /*0990*/  LDC.64 R116, c[0x0][0x238] ;  /* 0x00008e00ff747b82 */ /* 0x000e220000000a00 */
[----:B------:R-:W-:-:S04]  /*09a0*/  IADD3 R114, R112, 0x20, RZ ;  /* 0x0000002070727810 */ /* 0x000fc80007ffe0ff */
[C---:B------:R-:W-:Y:S01]  /*09b0*/  @P0 LEA R98, P4, R114.reuse, UR12, 0x4 ;  /* 0x0000000c72620c11 */ /* 0x040fe2000f8820ff */
[C---:B------:R-:W-:Y:S01]  /*09c0*/  IMAD.WIDE.U32 R4, R114.reuse, 0x10, R108 ;  /* 0x0000001072047825 */ /* 0x040fe200078e006c */
[C---:B------:R-:W-:Y:S02]  /*09d0*/  @P1 LEA R96, P5, R114.reuse, UR8, 0x5 ;  /* 0x0000000872601c11 */ /* 0x040fe4000f8a28ff */
[C---:B------:R-:W-:Y:S02]  /*09e0*/  @P0 LEA.HI.X R99, R114.reuse, UR13, RZ, 0x4, P4 ;  /* 0x0000000d72630c11 */ /* 0x040fe4000a0f24ff */
[----:B------:R-:W-:Y:S01]  /*09f0*/  @P1 LEA.HI.X R97, R114, UR9, RZ, 0x5, P5 ;  /* 0x0000000972611c11 */ /* 0x000fe2000a8f2cff */
[----:B0-----:R-:W-:-:S05]  /*0a00*/  IMAD.WIDE.U32 R94, R112, 0x20, R116 ;  /* 0x00000020705e7825 */ /* 0x001fca00078e0074 */
[----:B------:R0:W-:Y:S04]  /*0a10*/  STG.E.128 desc[UR4][R94.64], R84 ;  /* 0x000000545e007986 */ /* 0x0001e8000c101d04 */
[----:B------:R0:W-:Y:S04]  /*0a20*/  STG.E.128 desc[UR4][R94.64+0x10], R88 ;  /* 0x000010585e007986 */ /* 0x0001e8000c101d04 */
[----:B------:R-:W2:Y:S04]  /*0a30*/  LDG.E.128 R4, desc[UR4][R4.64] ;  /* 0x0000000404047981 */ /* 0x000ea8000c1e1d00 */
[----:B-----5:R0:W5:Y:S04]  /*0a40*/  @P0 LDG.E.128 R80, desc[UR4][R98.64] ;  /* 0x0000000462500981 */ /* 0x020168000c1e1d00 */
[----:B------:R0:W5:Y:S04]  /*0a50*/  @P1 LDG.E.128 R12, desc[UR4][R96.64] ;  /* 0x00000004600c1981 */ /* 0x000168000c1e1d00 */
[----:B------:R0:W5:Y:S01]  /*0a60*/  @P1 LDG.E.128 R8, desc[UR4][R96.64+0x10] ;  /* 0x0000100460081981 */ /* 0x000162000c1e1d00 */
[----:B------:R-:W-:-:S02]  /*0a70*/  LOP3.LUT R2, R0, 0x1f, RZ, 0xc0, !PT ;  /* 0x0000001f00027812 */ /* 0x000fc400078ec0ff */
[C---:B--2---:R-:W-:Y:S02]  /*0a80*/  PRMT R93, R4.reuse, 0x7632, R93 ;  /* 0x00007632045d7816 */ /* 0x044fe4000000005d */
[----:B------:R-:W-:Y:S01]  /*0a90*/  SHF.L.U32 R92, R4, 0x10, RZ ;  /* 0x00000010045c7819 */ /* 0x000fe200000006ff */
[----:B0-----:R-:W-:Y:S06]  /*0aa0*/  @P2 BRA `(.L_x_11226) ;  /* 0x00000000000c2947 */ /* 0x001fec0003800000 */
[----:B------:R-:W-:Y:S05]  /*0ab0*/  @!P1 BRA `(.L_x_11227) ;  /* 0x0000000000149947 */ /* 0x000fea0003800000 */
[----:B-----5:R-:W-:Y:S01]  /*0ac0*/  FADD.FTZ R92, R12, R92 ;  /* 0x0000005c0c5c7221 */ /* 0x020fe20000010000 */
[----:B------:R-:W-:Y:S06]  /*0ad0*/  BRA `(.L_x_11227) ;  /* 0x00000000000c7947 */ /* 0x000fec0003800000 */
.L_x_11226:
[----:B-----5:R-:W-:-:S05]  /*0ae0*/  SHF.L.U32 R95, R80, 0x10, RZ ;  /* 0x00000010505f7819 */ /* 0x020fca00000006ff */
[----:B------:R-:W-:-:S04]  /*0af0*/  FADD.FTZ R92, R95, R92 ;  /* 0x0000005c5f5c7221 */ /* 0x000fc80000010000 */
[----:B------:R-:W-:-:S07]  /*0b00*/  @P1 FADD.FTZ R92, R12, R92 ;  /* 0x0000005c0c5c1221 */ /* 0x000fce0000010000 */
.L_x_11227:
[----:B------:R-:W-:Y:S01]  /*0b10*/  SHF.L.U32 R93, R93, 0x10, RZ ;  /* 0x000000105d5d7819 */ /* 0x000fe200000006ff */
[----:B------:R-:W-:Y:S06]  /*0b20*/  @P2 BRA `(.L_x_11228) ;  /* 0x00000000000c2947 */ /* 0x000fec0003800000 */
[----:B------:R-:W-:Y:S05]  /*0b30*/  @!P1 BRA `(.L_x_11229) ;  /* 0x0000000000189947 */ /* 0x000fea0003800000 */
[----:B-----5:R-:W-:Y:S01]  /*0b40*/  FADD.FTZ R93, R13, R93 ;  /* 0x0000005d0d5d7221 */ /* 0x020fe20000010000 */
[----:B------:R-:W-:Y:S06]  /*0b50*/  BRA `(.L_x_11229) ;  /* 0x0000000000107947 */ /* 0x000fec0003800000 */
.L_x_11228:
[----:B-----5:R-:W-:-:S04]  /*0b60*/  PRMT R4, R80, 0x7632, R4 ;  /* 0x0000763250047816 */ /* 0x020fc80000000004 */
[----:B------:R-:W-:-:S05]  /*0b70*/  SHF.L.U32 R4, R4, 0x10, RZ ;  /* 0x0000001004047819 */ /* 0x000fca00000006ff */
[----:B------:R-:W-:-:S04]  /*0b80*/  FADD.FTZ R93, R93, R4 ;  /* 0x000000045d5d7221 */ /* 0x000fc80000010000 */
[----:B------:R-:W-:-:S07]  /*0b90*/  @P1 FADD.FTZ R93, R13, R93 ;  /* 0x0000005d0d5d1221 */ /* 0x000fce0000010000 */
.L_x_11229:
[C---:B------:R-:W-:Y:S02]  /*0ba0*/  PRMT R95, R5.reuse, 0x7632, R95 ;  /* 0x00007632055f7816 */ /* 0x040fe4000000005f */
[----:B------:R-:W-:Y:S01]  /*0bb0*/  SHF.L.U32 R94, R5, 0x10, RZ ;  /* 0x00000010055e7819 */ /* 0x000fe200000006ff */
[----:B------:R-:W-:Y:S06]  /*0bc0*/  @P2 BRA `(.L_x_11230) ;  /* 0x00000000000c2947 */ /* 0x000fec0003800000 */
[----:B------:R-:W-:Y:S05]  /*0bd0*/  @!P1 BRA `(.L_x_11231) ;  /* 0x0000000000149947 */ /* 0x000fea0003800000 */
[----:B-----5:R-:W-:Y:S01]  /*0be0*/  FADD.FTZ R94, R14, R94 ;  /* 0x0000005e0e5e7221 */ /* 0x020fe20000010000 */
[----:B------:R-:W-:Y:S06]  /*0bf0*/  BRA `(.L_x_11231) ;  /* 0x00000000000c7947 */ /* 0x000fec0003800000 */
.L_x_11230:
[----:B-----5:R-:W-:-:S05]  /*0c00*/  SHF.L.U32 R5, R81, 0x10, RZ ;  /* 0x0000001051057819 */ /* 0x020fca00000006ff */
[----:B------:R-:W-:-:S04]  /*0c10*/  FADD.FTZ R94, R5, R94 ;  /* 0x0000005e055e7221 */ /* 0x000fc80000010000 */
[----:B------:R-:W-:-:S07]  /*0c20*/  @P1 FADD.FTZ R94, R14, R94 ;  /* 0x0000005e0e5e1221 */ /* 0x000fce0000010000 */
.L_x_11231:
[----:B------:R-:W-:Y:S01]  /*0c30*/  SHF.L.U32 R95, R95, 0x10, RZ ;  /* 0x000000105f5f7819 */ /* 0x000fe200000006ff */
[----:B------:R-:W-:Y:S06]  /*0c40*/  @P2 BRA `(.L_x_11232) ;  /* 0x00000000000c2947 */ /* 0x000fec0003800000 */
[----:B------:R-:W-:Y:S05]  /*0c50*/  @!P1 BRA `(.L_x_11233) ;  /* 0x0000000000189947 */ /* 0x000fea0003800000 */
[----:B-----5:R-:W-:Y:S01]  /*0c60*/  FADD.FTZ R95, R15, R95 ;  /* 0x0000005f0f5f7221 */ /* 0x020fe20000010000 */
[----:B------:R-:W-:Y:S06]  /*0c70*/  BRA `(.L_x_11233) ;  /* 0x0000000000107947 */ /* 0x000fec0003800000 */
.L_x_11232:
[----:B-----5:R-:W-:-:S04]  /*0c80*/  PRMT R4, R81, 0x7632, R4 ;  /* 0x0000763251047816 */ /* 0x020fc80000000004 */
[----:B------:R-:W-:-:S05]  /*0c90*/  SHF.L.U32 R4, R4, 0x10, RZ ;  /* 0x0000001004047819 */ /* 0x000fca00000006ff */
[----:B------:R-:W-:-:S04]  /*0ca0*/  FADD.FTZ R95, R95, R4 ;  /* 0x000000045f5f7221 */ /* 0x000fc80000010000 */
[----:B------:R-:W-:-:S07]  /*0cb0*/  @P1 FADD.FTZ R95, R15, R95 ;  /* 0x0000005f0f5f1221 */ /* 0x000fce0000010000 */
.L_x_11233:
[C---:B------:R-:W-:Y:S02]  /*0cc0*/  PRMT R97, R6.reuse, 0x7632, R97 ;  /* 0x0000763206617816 */ /* 0x040fe40000000061 */
[----:B------:R-:W-:Y:S01]  /*0cd0*/  SHF.L.U32 R96, R6, 0x10, RZ ;  /* 0x0000001006607819 */ /* 0x000fe200000006ff */
[----:B------:R-:W-:Y:S06]  /*0ce0*/  @P2 BRA `(.L_x_11234) ;  /* 0x00000000000c2947 */ /* 0x000fec0003800000 */
[----:B------:R-:W-:Y:S05]  /*0cf0*/  @!P1 BRA `(.L_x_11235) ;  /* 0x0000000000149947 */ /* 0x000fea0003800000 */
[----:B-----5:R-:W-:Y:S01]  /*0d00*/  FADD.FTZ R96, R8, R96 ;  /* 0x0000006008607221 */ /* 0x020fe20000010000 */
[----:B------:R-:W-:Y:S06]  /*0d10*/  BRA `(.L_x_11235) ;  /* 0x00000000000c7947 */ /* 0x000fec0003800000 */
.L_x_11234:
[----:B-----5:R-:W-:-:S05]  /*0d20*/  SHF.L.U32 R5, R82, 0x10, RZ ;  /* 0x0000001052057819 */ /* 0x020fca00000006ff */
[----:B------:R-:W-:-:S04]  /*0d30*/  FADD.FTZ R96, R5, R96 ;  /* 0x0000006005607221 */ /* 0x000fc80000010000 */
[----:B------:R-:W-:-:S07]  /*0d40*/  @P1 FADD.FTZ R96, R8, R96 ;  /* 0x0000006008601221 */ /* 0x000fce0000010000 */
.L_x_11235:
[----:B------:R-:W-:Y:S01]  /*0d50*/  SHF.L.U32 R97, R97, 0x10, RZ ;  /* 0x0000001061617819 */ /* 0x000fe200000006ff */
[----:B------:R-:W-:Y:S06]  /*0d60*/  @P2 BRA `(.L_x_11236) ;  /* 0x00000000000c2947 */ /* 0x000fec0003800000 */
[----:B------:R-:W-:Y:S05]  /*0d70*/  @!P1 BRA `(.L_x_11237) ;  /* 0x0000000000189947 */ /* 0x000fea0003800000 */
[----:B-----5:R-:W-:Y:S01]  /*0d80*/  FADD.FTZ R97, R9, R97 ;  /* 0x0000006109617221 */ /* 0x020fe20000010000 */
[----:B------:R-:W-:Y:S06]  /*0d90*/  BRA `(.L_x_11237) ;  /* 0x0000000000107947 */ /* 0x000fec0003800000 */
.L_x_11236:
[----:B-----5:R-:W-:-:S04]  /*0da0*/  PRMT R4, R82, 0x7632, R4 ;  /* 0x0000763252047816 */ /* 0x020fc80000000004 */
[----:B------:R-:W-:-:S05]  /*0db0*/  SHF.L.U32 R4, R4, 0x10, RZ ;  /* 0x0000001004047819 */ /* 0x000fca00000006ff */
[----:B------:R-:W-:-:S04]  /*0dc0*/  FADD.FTZ R97, R97, R4 ;  /* 0x0000000461617221 */ /* 0x000fc80000010000 */
[----:B------:R-:W-:-:S07]  /*0dd0*/  @P1 FADD.FTZ R97, R9, R97 ;  /* 0x0000006109611221 */ /* 0x000fce0000010000 */
.L_x_11237:
[C---:B------:R-:W-:Y:S02]  /*0de0*/  PRMT R99, R7.reuse, 0x7632, R99 ;  /* 0x0000763207637816 */ /* 0x040fe40000000063 */
[----:B------:R-:W-:Y:S01]  /*0df0*/  SHF.L.U32 R98, R7, 0x10, RZ ;  /* 0x0000001007627819 */ /* 0x000fe200000006ff */
[----:B------:R-:W-:Y:S06]  /*0e00*/  @P2 BRA `(.L_x_11238) ;  /* 0x00000000000c2947 */ /* 0x000fec0003800000 */
[----:B------:R-:W-:Y:S05]  /*0e10*/  @!P1 BRA `(.L_x_11239) ;  /* 0x0000000000149947 */ /* 0x000fea0003800000 */
[----:B-----5:R-:W-:Y:S01]  /*0e20*/  FADD.FTZ R98, R10, R98 ;  /* 0x000000620a627221 */ /* 0x020fe20000010000 */
[----:B------:R-:W-:Y:S06]  /*0e30*/  BRA `(.L_x_11239) ;  /* 0x00000000000c7947 */ /* 0x000fec0003800000 */
.L_x_11238:
[----:B-----5:R-:W-:-:S05]  /*0e40*/  SHF.L.U32 R5, R83, 0x10, RZ ;  /* 0x0000001053057819 */ /* 0x020fca00000006ff */
[----:B------:R-:W-:-:S04]  /*0e50*/  FADD.FTZ R98, R5, R98 ;  /* 0x0000006205627221 */ /* 0x000fc80000010000 */
[----:B------:R-:W-:-:S07]  /*0e60*/  @P1 FADD.FTZ R98, R10, R98 ;  /* 0x000000620a621221 */ /* 0x000fce0000010000 */
.L_x_11239:
[----:B------:R-:W-:Y:S01]  /*0e70*/  SHF.L.U32 R99, R99, 0x10, RZ ;  /* 0x0000001063637819 */ /* 0x000fe200000006ff */
[----:B------:R-:W-:Y:S06]  /*0e80*/  @P2 BRA `(.L_x_11240) ;  /* 0x00000000000c2947 */ /* 0x000fec0003800000 */
[----:B------:R-:W-:Y:S05]  /*0e90*/  @!P1 BRA `(.L_x_11241) ;  /* 0x0000000000189947 */ /* 0x000fea0003800000 */
[----:B-----5:R-:W-:Y:S01]  /*0ea0*/  FADD.FTZ R99, R11, R99 ;  /* 0x000000630b637221 */ /* 0x020fe20000010000 */
[----:B------:R-:W-:Y:S06]  /*0eb0*/  BRA `(.L_x_11241) ;  /* 0x0000000000107947 */ /* 0x000fec0003800000 */
.L_x_11240:
[----:B-----5:R-:W-:-:S04]  /*0ec0*/  PRMT R4, R83, 0x7632, R4 ;  /* 0x0000763253047816 */ /* 0x020fc80000000004 */
[----:B------:R-:W-:-:S05]  /*0ed0*/  SHF.L.U32 R4, R4, 0x10, RZ ;  /* 0x0000001004047819 */ /* 0x000fca00000006ff */
[----:B------:R-:W-:-:S04]  /*0ee0*/  FADD.FTZ R99, R99, R4 ;  /* 0x0000000463637221 */ /* 0x000fc80000010000 */
[----:B------:R-:W-:-:S07]  /*0ef0*/  @P1 FADD.FTZ R99, R11, R99 ;  /* 0x000000630b631221 */ /* 0x000fce0000010000 */
.L_x_11241:
        /* <DEDUP_REMOVED lines=20> */
.L_x_11242:
[----:B-----5:R-:W-:-:S05]  /*1040*/  SHF.L.U32 R103, R80, 0x10, RZ ;  /* 0x0000001050677819 */ /* 0x020fca00000006ff */
[----:B------:R-:W-:-:S04]  /*1050*/  FADD.FTZ R100, R103, R100 ;  /* 0x0000006467647221 */ /* 0x000fc80000010000 */
[----:B------:R-:W-:-:S07]  /*1060*/  @P1 FADD.FTZ R100, R12, R100 ;  /* 0x000000640c641221 */ /* 0x000fce0000010000 */
.L_x_11243:
[----:B------:R-:W-:Y:S01]  /*1070*/  SHF.L.U32 R101, R101, 0x10, RZ ;  /* 0x0000001065657819 */ /* 0x000fe200000006ff */
[----:B------:R-:W-:Y:S06]  /*1080*/  @P2 BRA `(.L_x_11244) ;  /* 0x00000000000c2947 */ /* 0x000fec0003800000 */
[----:B------:R-:W-:Y:S05]  /*1090*/  @!P1 BRA `(.L_x_11245) ;  /* 0x0000000000189947 */ /* 0x000fea0003800000 */
[----:B-----5:R-:W-:Y:S01]  /*10a0*/  FADD.FTZ R101, R13, R101 ;  /* 0x000000650d657221 */ /* 0x020fe20000010000 */
[----:B------:R-:W-:Y:S06]  /*10b0*/  BRA `(.L_x_11245) ;  /* 0x0000000000107947 */ /* 0x000fec0003800000 */
.L_x_11244:
[----:B-----5:R-:W-:-:S04]  /*10c0*/  PRMT R4, R80, 0x7632, R4 ;  /* 0x0000763250047816 */ /* 0x020fc80000000004 */
[----:B------:R-:W-:-:S05]  /*10d0*/  SHF.L.U32 R4, R4, 0x10, RZ ;  /* 0x0000001004047819 */ /* 0x000fca00000006ff */
[----:B------:R-:W-:-:S04]  /*10e0*/  FADD.FTZ R101, R101, R4 ;  /* 0x0000000465657221 */ /* 0x000fc80000010000 */
[----:B------:R-:W-:-:S07]  /*10f0*/  @P1 FADD.FTZ R101, R13, R101 ;  /* 0x000000650d651221 */ /* 0x000fce0000010000 */
.L_x_11245:
[C---:B------:R-:W-:Y:S02]  /*1100*/  PRMT R103, R5.reuse, 0x7632, R103 ;  /* 0x0000763205677816 */ /* 0x040fe40000000067 */
[----:B------:R-:W-:Y:S01]  /*1110*/  SHF.L.U32 R102, R5, 0x10, RZ ;  /* 0x0000001005667819 */ /* 0x000fe200000006ff */
[----:B------:R-:W-:Y:S06]  /*1120*/  @P2 BRA `(.L_x_11246) ;  /* 0x00000000000c2947 */ /* 0x000fec0003800000 */
[----:B------:R-:W-:Y:S05]  /*1130*/  @!P1 BRA `(.L_x_11247) ;  /* 0x0000000000149947 */ /* 0x000fea0003800000 */
[----:B-----5:R-:W-:Y:S01]  /*1140*/  FADD.FTZ R102, R14, R102 ;  /* 0x000000660e667221 */ /* 0x020fe20000010000 */
[----:B------:R-:W-:Y:S06]  /*1150*/  BRA `(.L_x_11247) ;  /* 0x00000000000c7947 */ /* 0x000fec0003800000 */
.L_x_11246:
[----:B-----5:R-:W-:-:S05]  /*1160*/  SHF.L.U32 R5, R81, 0x10, RZ ;  /* 0x0000001051057819 */ /* 0x020fca00000006ff */
[----:B------:R-:W-:-:S04]  /*1170*/  FADD.FTZ R102, R5, R102 ;  /* 0x0000006605667221 */ /* 0x000fc80000010000 */
[----:B------:R-:W-:-:S07]  /*1180*/  @P1 FADD.FTZ R102, R14, R102 ;  /* 0x000000660e661221 */ /* 0x000fce0000010000 */
.L_x_11247:
[----:B------:R-:W-:Y:S01]  /*1190*/  SHF.L.U32 R103, R103, 0x10, RZ ;  /* 0x0000001067677819 */ /* 0x000fe200000006ff */
[----:B------:R-:W-:Y:S06]  /*11a0*/  @P2 BRA `(.L_x_11248) ;  /* 0x00000000000c2947 */ /* 0x000fec0003800000 */
[----:B------:R-:W-:Y:S05]  /*11b0*/  @!P1 BRA `(.L_x_11249) ;  /* 0x0000000000189947 */ /* 0x000fea0003800000 */
[----:B-----5:R-:W-:Y:S01]  /*11c0*/  FADD.FTZ R103, R15, R103 ;  /* 0x000000670f677221 */ /* 0x020fe20000010000 */
[----:B------:R-:W-:Y:S06]  /*11d0*/  BRA `(.L_x_11249) ;  /* 0x0000000000107947 */ /* 0x000fec0003800000 */
.L_x_11248:
[----:B-----5:R-:W-:-:S04]  /*11e0*/  PRMT R4, R81, 0x7632, R4 ;  /* 0x0000763251047816 */ /* 0x020fc80000000004 */
[----:B------:R-:W-:-:S05]  /*11f0*/  SHF.L.U32 R4, R4, 0x10, RZ ;  /* 0x0000001004047819 */ /* 0x000fca00000006ff */
[----:B------:R-:W-:-:S04]  /*1200*/  FADD.FTZ R103, R103, R4 ;  /* 0x0000000467677221 */ /* 0x000fc80000010000 */
[----:B------:R-:W-:-:S07]  /*1210*/  @P1 FADD.FTZ R103, R15, R103 ;  /* 0x000000670f671221 */ /* 0x000fce0000010000 */
.L_x_11249:
[C---:B------:R-:W-:Y:S02]  /*1220*/  PRMT R105, R6.reuse, 0x7632, R105 ;  /* 0x0000763206697816 */ /* 0x040fe40000000069 */
[----:B------:R-:W-:Y:S01]  /*1230*/  SHF.L.U32 R104, R6, 0x10, RZ ;  /* 0x0000001006687819 */ /* 0x000fe200000006ff */
[----:B------:R-:W-:Y:S06]  /*1240*/  @P2 BRA `(.L_x_11250) ;  /* 0x00000000000c2947 */ /* 0x000fec0003800000 */
[----:B------:R-:W-:Y:S05]  /*1250*/  @!P1 BRA `(.L_x_11251) ;  /* 0x0000000000149947 */ /* 0x000fea0003800000 */
[----:B-----5:R-:W-:Y:S01]  /*1260*/  FADD.FTZ R104, R8, R104 ;  /* 0x0000006808687221 */ /* 0x020fe20000010000 */
[----:B------:R-:W-:Y:S06]  /*1270*/  BRA `(.L_x_11251) ;  /* 0x00000000000c7947 */ /* 0x000fec0003800000 */
.L_x_11250:
[----:B-----5:R-:W-:-:S05]  /*1280*/  SHF.L.U32 R5, R82, 0x10, RZ ;  /* 0x0000001052057819 */ /* 0x020fca00000006ff */
[----:B------:R-:W-:-:S04]  /*1290*/  FADD.FTZ R104, R5, R104 ;  /* 0x0000006805687221 */ /* 0x000fc80000010000 */
[----:B------:R-:W-:-:S07]  /*12a0*/  @P1 FADD.FTZ R104, R8, R104 ;  /* 0x0000006808681221 */ /* 0x000fce0000010000 */
.L_x_11251:
[----:B------:R-:W-:Y:S01]  /*12b0*/  SHF.L.U32 R105, R105, 0x10, RZ ;  /* 0x0000001069697819 */ /* 0x000fe200000006ff */
[----:B------:R-:W-:Y:S06]  /*12c0*/  @P2 BRA `(.L_x_11252) ;  /* 0x00000000000c2947 */ /* 0x000fec0003800000 */
[----:B------:R-:W-:Y:S05]  /*12d0*/  @!P1 BRA `(.L_x_11253) ;  /* 0x0000000000189947 */ /* 0x000fea0003800000 */
[----:B-----5:R-:W-:Y:S01]  /*12e0*/  FADD.FTZ R105, R9, R105 ;  /* 0x0000006909697221 */ /* 0x020fe20000010000 */
[----:B------:R-:W-:Y:S06]  /*12f0*/  BRA `(.L_x_11253) ;  /* 0x0000000000107947 */ /* 0x000fec0003800000 */
.L_x_11252:
[----:B-----5:R-:W-:-:S04]  /*1300*/  PRMT R4, R82, 0x7632, R4 ;  /* 0x0000763252047816 */ /* 0x020fc80000000004 */
[----:B------:R-:W-:-:S05]  /*1310*/  SHF.L.U32 R4, R4, 0x10, RZ ;  /* 0x0000001004047819 */ /* 0x000fca00000006ff */
[----:B------:R-:W-:-:S04]  /*1320*/  FADD.FTZ R105, R105, R4 ;  /* 0x0000000469697221 */ /* 0x000fc80000010000 */
[----:B------:R-:W-:-:S07]  /*1330*/  @P1 FADD.FTZ R105, R9, R105 ;  /* 0x0000006909691221 */ /* 0x000fce0000010000 */
.L_x_11253:
[C---:B------:R-:W-:Y:S02]  /*1340*/  PRMT R107, R7.reuse, 0x7632, R107 ;  /* 0x00007632076b7816 */ /* 0x040fe4000000006b */
[----:B------:R-:W-:Y:S01]  /*1350*/  SHF.L.U32 R106, R7, 0x10, RZ ;  /* 0x00000010076a7819 */ /* 0x000fe200000006ff */
[----:B------:R-:W-:Y:S06]  /*1360*/  @P2 BRA `(.L_x_11254) ;  /* 0x00000000000c2947 */ /* 0x000fec0003800000 */
[----:B------:R-:W-:Y:S05]  /*1370*/  @!P1 BRA `(.L_x_11255) ;  /* 0x0000000000149947 */ /* 0x000fea0003800000 */
[----:B-----5:R-:W-:Y:S01]  /*1380*/  FADD.FTZ R106, R10, R106 ;  /* 0x0000006a0a6a7221 */ /* 0x020fe20000010000 */
[----:B------:R-:W-:Y:S06]  /*1390*/  BRA `(.L_x_11255) ;  /* 0x00000000000c7947 */ /* 0x000fec0003800000 */
.L_x_11254:
[----:B-----5:R-:W-:-:S05]  /*13a0*/  SHF.L.U32 R5, R83, 0x10, RZ ;  /* 0x0000001053057819 */ /* 0x020fca00000006ff */
[----:B------:R-:W-:-:S04]  /*13b0*/  FADD.FTZ R106, R5, R106 ;  /* 0x0000006a056a7221 */ /* 0x000fc80000010000 */
[----:B------:R-:W-:-:S07]  /*13c0*/  @P1 FADD.FTZ R106, R10, R106 ;  /* 0x0000006a0a6a1221 */ /* 0x000fce0000010000 */
.L_x_11255:
[----:B------:R-:W-:Y:S01]  /*13d0*/  SHF.L.U32 R107, R107, 0x10, RZ ;  /* 0x000000106b6b7819 */ /* 0x000fe200000006ff */
[----:B------:R-:W-:Y:S06]  /*13e0*/  @P2 BRA `(.L_x_11256) ;  /* 0x00000000000c2947 */ /* 0x000fec0003800000 */
[----:B------:R-:W-:Y:S05]  /*13f0*/  @!P1 BRA `(.L_x_11257) ;  /* 0x0000000000189947 */ /* 0x000fea0003800000 */
[----:B-----5:R-:W-:Y:S01]  /*1400*/  FADD.FTZ R107, R11, R107 ;  /* 0x0000006b0b6b7221 */ /* 0x020fe20000010000 */
[----:B------:R-:W-:Y:S06]  /*1410*/  BRA `(.L_x_11257) ;  /* 0x0000000000107947 */ /* 0x000fec0003800000 */
.L_x_11256:
[----:B-----5:R-:W-:-:S04]  /*1420*/  PRMT R4, R83, 0x7632, R4 ;  /* 0x0000763253047816 */ /* 0x020fc80000000004 */
[----:B------:R-:W-:-:S05]  /*1430*/  SHF.L.U32 R4, R4, 0x10, RZ ;  /* 0x0000001004047819 */ /* 0x000fca00000006ff */
[----:B------:R-:W-:-:S04]  /*1440*/  FADD.FTZ R107, R107, R4 ;  /* 0x000000046b6b7221 */ /* 0x000fc80000010000 */
[----:B------:R-:W-:-:S07]  /*1450*/  @P1 FADD.FTZ R107, R11, R107 ;  /* 0x0000006b0b6b1221 */ /* 0x000fce0000010000 */
.L_x_11257:
[C---:B------:R-:W-:Y:S02]  /*1460*/  LEA R120, P4, R113.reuse, UR10, 0x5 ;  /* 0x0000000a71787c11 */ /* 0x040fe4000f8828ff */
[----:B------:R-:W-:Y:S02]  /*1470*/  IADD3 R115, R112, 0x60, RZ ;  /* 0x0000006070737810 */ /* 0x000fe40007ffe0ff */
[----:B------:R-:W-:Y:S02]  /*1480*/  LEA.HI.X R121, R113, UR11, RZ, 0x5, P4 ;  /* 0x0000000b71797c11 */ /* 0x000fe4000a0f2cff */
[C---:B------:R-:W-:Y:S01]  /*1490*/  @P0 LEA R6, P4, R115.reuse, UR12, 0x4 ;  /* 0x0000000c73060c11 */ /* 0x040fe2000f8820ff */
[C---:B------:R-:W-:Y:S02]  /*14a0*/  IMAD.WIDE.U32 R108, R115.reuse, 0x10, R108 ;  /* 0x00000010736c7825 */ /* 0x040fe400078e006c */
[----:B------:R0:W-:Y:S01]  /*14b0*/  STG.E.128 desc[UR4][R120.64], R100 ;  /* 0x0000006478007986 */ /* 0x0001e2000c101d04 */
[----:B------:R-:W-:-:S02]  /*14c0*/  @P0 LEA.HI.X R7, R115, UR13, RZ, 0x4, P4 ;  /* 0x0000000d73070c11 */ /* 0x000fc4000a0f24ff */
[C---:B------:R-:W-:Y:S01]  /*14d0*/  @P1 LEA R118, P4, R115.reuse, UR8, 0x5 ;  /* 0x0000000873761c11 */ /* 0x040fe2000f8828ff */
[----:B------:R0:W-:Y:S03]  /*14e0*/  STG.E.128 desc[UR4][R120.64+0x10], R104 ;  /* 0x0000106878007986 */ /* 0x0001e6000c101d04 */
[----:B------:R-:W-:Y:S01]  /*14f0*/  @P1 LEA.HI.X R119, R115, UR9, RZ, 0x5, P4 ;  /* 0x0000000973771c11 */ /* 0x000fe2000a0f2cff */
        /* <DEDUP_REMOVED lines=10> */
.L_x_11258:
[----:B-----5:R-:W-:-:S05]  /*15a0*/  SHF.L.U32 R7, R80, 0x10, RZ ;  /* 0x0000001050077819 */ /* 0x020fca00000006ff */
[----:B------:R-:W-:-:S04]  /*15b0*/  FADD.FTZ R4, R7, R4 ;  /* 0x0000000407047221 */ /* 0x000fc80000010000 */
[----:B------:R-:W-:-:S07]  /*15c0*/  @P1 FADD.FTZ R4, R12, R4 ;  /* 0x000000040c041221 */ /* 0x000fce0000010000 */
.L_x_11259:
[----:B------:R-:W-:Y:S01]  /*15d0*/  SHF.L.U32 R5, R5, 0x10, RZ ;  /* 0x0000001005057819 */ /* 0x000fe200000006ff */
[----:B------:R-:W-:Y:S06]  /*15e0*/  @P2 BRA `(.L_x_11260) ;  /* 0x00000000000c2947 */ /* 0x000fec0003800000 */
[----:B------:R-:W-:Y:S05]  /*15f0*/  @!P1 BRA `(.L_x_11261) ;  /* 0x0000000000189947 */ /* 0x000fea0003800000 */
[----:B-----5:R-:W-:Y:S01]  /*1600*/  FADD.FTZ R5, R13, R5 ;  /* 0x000000050d057221 */ /* 0x020fe20000010000 */
[----:B------:R-:W-:Y:S06]  /*1610*/  BRA `(.L_x_11261) ;  /* 0x0000000000107947 */ /* 0x000fec0003800000 */
.L_x_11260:
[----:B-----5:R-:W-:-:S04]  /*1620*/  PRMT R6, R80, 0x7632, R6 ;  /* 0x0000763250067816 */ /* 0x020fc80000000006 */
[----:B------:R-:W-:-:S05]  /*1630*/  SHF.L.U32 R6, R6, 0x10, RZ ;  /* 0x0000001006067819 */ /* 0x000fca00000006ff */
[----:B------:R-:W-:-:S04]  /*1640*/  FADD.FTZ R5, R5, R6 ;  /* 0x0000000605057221 */ /* 0x000fc80000010000 */
[----:B------:R-:W-:-:S07]  /*1650*/  @P1 FADD.FTZ R5, R13, R5 ;  /* 0x000000050d051221 */ /* 0x000fce0000010000 */
.L_x_11261:
[C---:B------:R-:W-:Y:S02]  /*1660*/  PRMT R7, R109.reuse, 0x7632, R7 ;  /* 0x000076326d077816 */ /* 0x040fe40000000007 */
[----:B------:R-:W-:Y:S01]  /*1670*/  SHF.L.U32 R6, R109, 0x10, RZ ;  /* 0x000000106d067819 */ /* 0x000fe200000006ff */
[----:B------:R-:W-:Y:S06]  /*1680*/  @P2 BRA `(.L_x_11262) ;  /* 0x00000000000c2947 */ /* 0x000fec0003800000 */
[----:B------:R-:W-:Y:S05]  /*1690*/  @!P1 BRA `(.L_x_11263) ;  /* 0x0000000000149947 */ /* 0x000fea0003800000 */
[----:B-----5:R-:W-:Y:S01]  /*16a0*/  FADD.FTZ R6, R14, R6 ;  /* 0x000000060e067221 */ /* 0x020fe20000010000 */
[----:B------:R-:W-:Y:S06]  /*16b0*/  BRA `(.L_x_11263) ;  /* 0x00000000000c7947 */ /* 0x000fec0003800000 */
.L_x_11262:
[----:B-----5:R-:W-:-:S05]  /*16c0*/  SHF.L.U32 R109, R81, 0x10, RZ ;  /* 0x00000010516d7819 */ /* 0x020fca00000006ff */
[----:B------:R-:W-:-:S04]  /*16d0*/  FADD.FTZ R6, R109, R6 ;  /* 0x000000066d067221 */ /* 0x000fc80000010000 */
[----:B------:R-:W-:-:S07]  /*16e0*/  @P1 FADD.FTZ R6, R14, R6 ;  /* 0x000000060e061221 */ /* 0x000fce0000010000 */
.L_x_11263:
[----:B------:R-:W-:Y:S01]  /*16f0*/  SHF.L.U32 R7, R7, 0x10, RZ ;  /* 0x0000001007077819 */ /* 0x000fe200000006ff */
[----:B------:R-:W-:Y:S06]  /*1700*/  @P2 BRA `(.L_x_11264) ;  /* 0x00000000000c2947 */ /* 0x000fec0003800000 */
[----:B------:R-:W-:Y:S05]  /*1710*/  @!P1 BRA `(.L_x_11265) ;  /* 0x0000000000189947 */ /* 0x000fea0003800000 */
[----:B-----5:R-:W-:Y:S01]  /*1720*/  FADD.FTZ R7, R15, R7 ;  /* 0x000000070f077221 */ /* 0x020fe20000010000 */
[----:B------:R-:W-:Y:S06]  /*1730*/  BRA `(.L_x_11265) ;  /* 0x0000000000107947 */ /* 0x000fec0003800000 */
.L_x_11264:
[----:B-----5:R-:W-:-:S04]  /*1740*/  PRMT R108, R81, 0x7632, R108 ;  /* 0x00007632516c7816 */ /* 0x020fc8000000006c */
[----:B------:R-:W-:-:S05]  /*1750*/  SHF.L.U32 R108, R108, 0x10, RZ ;  /* 0x000000106c6c7819 */ /* 0x000fca00000006ff */
[----:B------:R-:W-:-:S04]  /*1760*/  FADD.FTZ R7, R7, R108 ;  /* 0x0000006c07077221 */ /* 0x000fc80000010000 */
[----:B------:R-:W-:-:S07]  /*1770*/  @P1 FADD.FTZ R7, R15, R7 ;  /* 0x000000070f071221 */ /* 0x000fce0000010000 */
.L_x_11265:
[C---:B------:R-:W-:Y:S02]  /*1780*/  PRMT R109, R110.reuse, 0x7632, R109 ;  /* 0x000076326e6d7816 */ /* 0x040fe4000000006d */
[----:B------:R-:W-:Y:S01]  /*1790*/  SHF.L.U32 R108, R110, 0x10, RZ ;  /* 0x000000106e6c7819 */ /* 0x000fe200000006ff */
[----:B------:R-:W-:Y:S06]  /*17a0*/  @P2 BRA `(.L_x_11266) ;  /* 0x00000000000c2947 */ /* 0x000fec0003800000 */
[----:B------:R-:W-:Y:S05]  /*17b0*/  @!P1 BRA `(.L_x_11267) ;  /* 0x0000000000149947 */ /* 0x000fea0003800000 */
[----:B-----5:R-:W-:Y:S01]  /*17c0*/  FADD.FTZ R108, R8, R108 ;  /* 0x0000006c086c7221 */ /* 0x020fe20000010000 */
[----:B------:R-:W-:Y:S06]  /*17d0*/  BRA `(.L_x_11267) ;  /* 0x00000000000c7947 */ /* 0x000fec0003800000 */
.L_x_11266:
[----:B-----5:R-:W-:-:S05]  /*17e0*/  SHF.L.U32 R119, R82, 0x10, RZ ;  /* 0x0000001052777819 */ /* 0x020fca00000006ff */
[----:B------:R-:W-:-:S04]  /*17f0*/  FADD.FTZ R108, R119, R108 ;  /* 0x0000006c776c7221 */ /* 0x000fc80000010000 */
[----:B------:R-:W-:-:S07]  /*1800*/  @P1 FADD.FTZ R108, R8, R108 ;  /* 0x0000006c086c1221 */ /* 0x000fce0000010000 */
.L_x_11267:
[----:B------:R-:W-:Y:S01]  /*1810*/  SHF.L.U32 R109, R109, 0x10, RZ ;  /* 0x000000106d6d7819 */ /* 0x000fe200000006ff */
[----:B------:R-:W-:Y:S06]  /*1820*/  @P2 BRA `(.L_x_11268) ;  /* 0x00000000000c2947 */ /* 0x000fec0003800000 */
[----:B------:R-:W-:Y:S05]  /*1830*/  @!P1 BRA `(.L_x_11269) ;  /* 0x0000000000189947 */ /* 0x000fea0003800000 */
[----:B-----5:R-:W-:Y:S01]  /*1840*/  FADD.FTZ R109, R9, R109 ;  /* 0x0000006d096d7221 */ /* 0x020fe20000010000 */
[----:B------:R-:W-:Y:S06]  /*1850*/  BRA `(.L_x_11269) ;  /* 0x0000000000107947 */ /* 0x000fec0003800000 */
.L_x_11268:
[----:B-----5:R-:W-:-:S04]  /*1860*/  PRMT R110, R82, 0x7632, R110 ;  /* 0x00007632526e7816 */ /* 0x020fc8000000006e */
[----:B------:R-:W-:-:S05]  /*1870*/  SHF.L.U32 R110, R110, 0x10, RZ ;  /* 0x000000106e6e7819 */ /* 0x000fca00000006ff */
[----:B------:R-:W-:-:S04]  /*1880*/  FADD.FTZ R109, R109, R110 ;  /* 0x0000006e6d6d7221 */ /* 0x000fc80000010000 */
[----:B------:R-:W-:-:S07]  /*1890*/  @P1 FADD.FTZ R109, R9, R109 ;  /* 0x0000006d096d1221 */ /* 0x000fce0000010000 */
.L_x_11269:
[C---:B------:R-:W-:Y:S02]  /*18a0*/  PRMT R118, R111.reuse, 0x7632, R118 ;  /* 0x000076326f767816 */ /* 0x040fe40000000076 */
[----:B------:R-:W-:Y:S01]  /*18b0*/  SHF.L.U32 R110, R111, 0x10, RZ ;  /* 0x000000106f6e7819 */ /* 0x000fe200000006ff */
[----:B------:R-:W-:Y:S06]  /*18c0*/  @P2 BRA `(.L_x_11270) ;  /* 0x00000000000c2947 */ /* 0x000fec0003800000 */
[----:B------:R-:W-:Y:S05]  /*18d0*/  @!P1 BRA `(.L_x_11271) ;  /* 0x0000000000149947 */ /* 0x000fea0003800000 */
[----:B-----5:R-:W-:Y:S01]  /*18e0*/  FADD.FTZ R110, R10, R110 ;  /* 0x0000006e0a6e7221 */ /* 0x020fe20000010000 */
[----:B------:R-:W-:Y:S06]  /*18f0*/  BRA `(.L_x_11271) ;  /* 0x00000000000c7947 */ /* 0x000fec0003800000 */
.L_x_11270:
[----:B-----5:R-:W-:-:S05]  /*1900*/  SHF.L.U32 R111, R83, 0x10, RZ ;  /* 0x00000010536f7819 */ /* 0x020fca00000006ff */
[----:B------:R-:W-:-:S04]  /*1910*/  FADD.FTZ R110, R111, R110 ;  /* 0x0000006e6f6e7221 */ /* 0x000fc80000010000 */
[----:B------:R-:W-:-:S07]  /*1920*/  @P1 FADD.FTZ R110, R10, R110 ;  /* 0x0000006e0a6e1221 */ /* 0x000fce0000010000 */
.L_x_11271:
[----:B------:R-:W-:Y:S01]  /*1930*/  SHF.L.U32 R111, R118, 0x10, RZ ;  /* 0x00000010766f7819 */ /* 0x000fe200000006ff */
[----:B------:R-:W-:Y:S06]  /*1940*/  @P2 BRA `(.L_x_11272) ;  /* 0x00000000000c2947 */ /* 0x000fec0003800000 */
[----:B------:R-:W-:Y:S05]  /*1950*/  @!P1 BRA `(.L_x_11273) ;  /* 0x0000000000189947 */ /* 0x000fea0003800000 */
[----:B-----5:R-:W-:Y:S01]  /*1960*/  FADD.FTZ R111, R11, R111 ;  /* 0x0000006f0b6f7221 */ /* 0x020fe20000010000 */
[----:B------:R-:W-:Y:S06]  /*1970*/  BRA `(.L_x_11273) ;  /* 0x0000000000107947 */ /* 0x000fec0003800000 */
.L_x_11272:
[----:B-----5:R-:W-:-:S04]  /*1980*/  PRMT R118, R83, 0x7632, R118 ;  /* 0x0000763253767816 */ /* 0x020fc80000000076 */
[----:B------:R-:W-:-:S05]  /*1990*/  SHF.L.U32 R118, R118, 0x10, RZ ;  /* 0x0000001076767819 */ /* 0x000fca00000006ff */
[----:B------:R-:W-:-:S04]  /*19a0*/  FADD.FTZ R111, R111, R118 ;  /* 0x000000766f6f7221 */ /* 0x000fc80000010000 */
[----:B------:R-:W-:-:S07]  /*19b0*/  @P1 FADD.FTZ R111, R11, R111 ;  /* 0x0000006f0b6f1221 */ /* 0x000fce0000010000 */
.L_x_11273:
[----:B------:R-:W-:Y:S01]  /*19c0*/  FADD.FTZ R118, RZ, R84 ;  /* 0x00000054ff767221 */ /* 0x000fe20000010000 */
[----:B------:R-:W-:Y:S01]  /*19d0*/  IMAD.WIDE.U32 R116, R115, 0x20, R116 ;  /* 0x0000002073747825 */ /* 0x000fe200078e0074 */
[----:B------:R-:W-:Y:S01]  /*19e0*/  UMOV UR14, 0xffffffff ;  /* 0xffffffff000e7882 */ /* 0x000fe20000000000 */
[----:B------:R-:W-:Y:S02]  /*19f0*/  ISETP.NE.AND P1, PT, R2, RZ, PT ;  /* 0x000000ff0200720c */ /* 0x000fe40003f25270 */
[----:B------:R-:W-:Y:S01]  /*1a00*/  FADD.FTZ R119, R118, R85 ;  /* 0x0000005576777221 */ /* 0x000fe20000010000 */
[----:B------:R-:W-:Y:S03]  /*1a10*/  STG.E.128 desc[UR4][R116.64], R4 ;  /* 0x0000000474007986 */ /* 0x000fe6000c101d04 */
[----:B------:R-:W-:Y:S01]  /*1a20*/  FADD.FTZ R118, R119, R86 ;  /* 0x0000005677767221 */ /* 0x000fe20000010000 */
[----:B------:R0:W-:Y:S03]  /*1a30*/  STG.E.128 desc[UR4][R116.64+0x10], R108 ;  /* 0x0000106c74007986 */ /* 0x0001e6000c101d04 */
[----:B------:R-:W-:-:S04]  /*1a40*/  FADD.FTZ R119, R118, R87 ;  /* 0x0000005776777221 */ /* 0x000fc80000010000 */
        /* <DEDUP_REMOVED lines=114> */
.L_x_11287:
[----:B------:R-:W2:Y:S01]  /*2170*/  @!P1 LDC.64 R116, c[0x0][0x250] ;  /* 0x00009400ff749b82 */ /* 0x000ea20000000a00 */
[----:B-1----:R-:W-:-:S07]  /*2180*/  FADD.FTZ R127, R126, R127 ;  /* 0x0000007f7e7f7221 */ /* 0x002fce0000010000 */
[----:B------:R-:W1:Y:S01]  /*2190*/  LDC.64 R122, c[0x0][0x2b8] ;  /* 0x0000ae00ff7a7b82 */ /* 0x000e620000000a00 */
[----:B--2---:R-:W-:-:S04]  /*21a0*/  @!P1 IMAD.WIDE R118, R3, 0x4, R116 ;  /* 0x0000000403769825 */ /* 0x004fc800078e0274 */
[----:B------:R-:W-:Y:S01]  /*21b0*/  FMUL.FTZ R116, R121, R121 ;  /* 0x0000007979747220 */ /* 0x000fe20000410000 */
[----:B------:R-:W-:Y:S01]  /*21c0*/  FFMA.FTZ R117, R127, R120, UR7 ;  /* 0x000000077f757e23 */ /* 0x000fe20008010078 */
[----:B------:R2:W-:Y:S03]  /*21d0*/  @!P1 STG.E desc[UR4][R118.64], R121 ;  /* 0x0000007976009986 */ /* 0x0005e6000c101904 */
[----:B------:R-:W-:Y:S02]  /*21e0*/  FSEL R120, R116, RZ, P3 ;  /* 0x000000ff74787208 */ /* 0x000fe40001800000 */
[----:B------:R-:W-:Y:S01]  /*21f0*/  FSEL R116, R121, RZ, !P3 ;  /* 0x000000ff79747208 */ /* 0x000fe20005800000 */
[----:B-1----:R-:W-:-:S04]  /*2200*/  IMAD.WIDE.U32 R124, R112, 0x10, R122 ;  /* 0x00000010707c7825 */ /* 0x002fc800078e007a */
[----:B------:R-:W-:Y:S01]  /*2210*/  FADD.FTZ R117, R117, R120 ;  /* 0x0000007875757221 */ /* 0x000fe20000010000 */
[C---:B------:R-:W-:Y:S01]  /*2220*/  FADD.FTZ R88, -R116.reuse, R88 ;  /* 0x0000005874587221 */ /* 0x040fe20000010100 */
[C---:B------:R-:W-:Y:S01]  /*2230*/  FADD.FTZ R90, -R116.reuse, R90 ;  /* 0x0000005a745a7221 */ /* 0x040fe20000010100 */
[C---:B------:R-:W-:Y:S01]  /*2240*/  FADD.FTZ R91, -R116.reuse, R91 ;  /* 0x0000005b745b7221 */ /* 0x040fe20000010100 */
[C---:B------:R-:W-:Y:S02]  /*2250*/  FADD.FTZ R89, -R116.reuse, R89 ;  /* 0x0000005974597221 */ /* 0x040fe40000010100 */
[----:B------:R-:W1:Y:S01]  /*2260*/  MUFU.RSQ R117, R117 ;  /* 0x0000007500757308 */ /* 0x000e620000001400 */
[C---:B--2---:R-:W-:Y:S01]  /*2270*/  FADD.FTZ R119, -R116.reuse, R5 ;  /* 0x0000000574777221 */ /* 0x044fe20000010100 */
        /* <DEDUP_REMOVED lines=25> */
[----:B------:R-:W-:Y:S01]  /*2410*/  FMUL.FTZ R91, R117, R96 ;  /* 0x00000060755b7220 */ /* 0x000fe20000410000 */
[----:B------:R-:W-:Y:S01]  /*2420*/  F2FP.BF16.F32.PACK_AB R7, R5, R7 ;  /* 0x000000070507723e */ /* 0x000fe200000010ff */
[C---:B------:R-:W-:Y:S01]  /*2430*/  FMUL.FTZ R5, R117.reuse, R84 ;  /* 0x0000005475057220 */ /* 0x040fe20000410000 */
[----:B------:R-:W-:Y:S01]  /*2440*/  FMUL.FTZ R84, R117, R85 ;  /* 0x0000005575547220 */ /* 0x000fe20000410000 */
[----:B------:R-:W-:Y:S01]  /*2450*/  F2FP.BF16.F32.PACK_AB R6, R6, R4 ;  /* 0x000000040606723e */ /* 0x000fe200000010ff */
        /* <DEDUP_REMOVED lines=9> */
[----:B------:R-:W-:Y:S01]  /*24f0*/  F2FP.BF16.F32.PACK_AB R5, R86, R5 ;  /* 0x000000055605723e */ /* 0x000fe200000010ff */
[C---:B------:R-:W-:Y:S01]  /*2500*/  FMUL.FTZ R89, R117.reuse, R94 ;  /* 0x0000005e75597220 */ /* 0x040fe20000410000 */
[----:B------:R-:W-:Y:S01]  /*2510*/  FMUL.FTZ R86, R117, R93 ;  /* 0x0000005d75567220 */ /* 0x000fe20000410000 */
[----:B------:R-:W-:Y:S01]  /*2520*/  FFMA.FTZ R91, R60, R91, R28 ;  /* 0x0000005b3c5b7223 */ /* 0x000fe2000001001c */
[----:B------:R-:W-:Y:S01]  /*2530*/  FFMA.FTZ R90, R61, R90, R29 ;  /* 0x0000005a3d5a7223 */ /* 0x000fe2000001001d */
[C---:B------:R-:W-:Y:S01]  /*2540*/  FADD.FTZ R104, -R116.reuse, R104 ;  /* 0x0000006874687221 */ /* 0x040fe20000010100 */
[----:B------:R-:W-:Y:S01]  /*2550*/  FADD.FTZ R105, -R116, R105 ;  /* 0x0000006974697221 */ /* 0x000fe20000010100 */
[----:B------:R-:W-:Y:S01]  /*2560*/  FFMA.FTZ R84, R56, R85, R24 ;  /* 0x0000005538547223 */ /* 0x000fe20000010018 */
[----:B------:R-:W-:Y:S01]  /*2570*/  FFMA.FTZ R87, R62, R87, R30 ;  /* 0x000000573e577223 */ /* 0x000fe2000001001e */
[----:B------:R-:W-:Y:S01]  /*2580*/  FFMA.FTZ R88, R63, R88, R31 ;  /* 0x000000583f587223 */ /* 0x000fe2000001001f */
[----:B------:R-:W-:Y:S01]  /*2590*/  FFMA.FTZ R85, R58, R89, R26 ;  /* 0x000000593a557223 */ /* 0x000fe2000001001a */
[----:B------:R-:W-:Y:S01]  /*25a0*/  FFMA.FTZ R89, R57, R86, R25 ;  /* 0x0000005639597223 */ /* 0x000fe20000010019 */
[----:B------:R-:W-:Y:S01]  /*25b0*/  FADD.FTZ R95, -R116, R95 ;  /* 0x0000005f745f7221 */ /* 0x000fe20000010100 */
[----:B------:R-:W-:Y:S01]  /*25c0*/  F2FP.BF16.F32.PACK_AB R86, R90, R91 ;  /* 0x0000005b5a56723e */ /* 0x000fe200000010ff */
[C---:B------:R-:W-:Y:S01]  /*25d0*/  FMUL.FTZ R90, R117.reuse, R103 ;  /* 0x00000067755a7220 */ /* 0x040fe20000410000 */
[C---:B------:R-:W-:Y:S01]  /*25e0*/  FMUL.FTZ R93, R117.reuse, R104 ;  /* 0x00000068755d7220 */ /* 0x040fe20000410000 */
[C---:B------:R-:W-:Y:S01]  /*25f0*/  FMUL.FTZ R92, R117.reuse, R105 ;  /* 0x00000069755c7220 */ /* 0x040fe20000410000 */
[C---:B------:R-:W-:Y:S01]  /*2600*/  FADD.FTZ R100, -R116.reuse, R100 ;  /* 0x0000006474647221 */ /* 0x040fe20000010100 */
[----:B------:R-:W-:Y:S01]  /*2610*/  FADD.FTZ R102, -R116, R102 ;  /* 0x0000006674667221 */ /* 0x000fe20000010100 */
[----:B------:R-:W-:Y:S01]  /*2620*/  F2FP.BF16.F32.PACK_AB R87, R88, R87 ;  /* 0x000000575857723e */ /* 0x000fe200000010ff */
[----:B------:R-:W-:Y:S01]  /*2630*/  FMUL.FTZ R88, R117, R95 ;  /* 0x0000005f75587220 */ /* 0x000fe20000410000 */
[----:B------:R-:W-:Y:S01]  /*2640*/  F2FP.BF16.F32.PACK_AB R84, R89, R84 ;  /* 0x000000545954723e */ /* 0x000fe200000010ff */
[----:B------:R-:W-:Y:S01]  /*2650*/  FFMA.FTZ R96, R67, R90, R35 ;  /* 0x0000005a43607223 */ /* 0x000fe20000010023 */
[----:B------:R-:W-:Y:S01]  /*2660*/  FMUL.FTZ R89, R117, R100 ;  /* 0x0000006475597220 */ /* 0x000fe20000410000 */
[----:B------:R-:W-:Y:S01]  /*2670*/  FFMA.FTZ R90, R68, R93, R36 ;  /* 0x0000005d445a7223 */ /* 0x000fe20000010024 */
[----:B------:R-:W-:Y:S01]  /*2680*/  FFMA.FTZ R97, R69, R92, R37 ;  /* 0x0000005c45617223 */ /* 0x000fe20000010025 */
[----:B------:R-:W-:Y:S01]  /*2690*/  FMUL.FTZ R91, R117, R102 ;  /* 0x00000066755b7220 */ /* 0x000fe20000410000 */
[----:B------:R-:W1:Y:S01]  /*26a0*/  @!P1 LDC.64 R92, c[0x0][0x258] ;  /* 0x00009600ff5c9b82 */ /* 0x000e620000000a00 */
[----:B------:R-:W-:Y:S01]  /*26b0*/  FFMA.FTZ R88, R59, R88, R27 ;  /* 0x000000583b587223 */ /* 0x000fe2000001001b */
[C---:B------:R-:W-:Y:S01]  /*26c0*/  FADD.FTZ R106, -R116.reuse, R106 ;  /* 0x0000006a746a7221 */ /* 0x040fe20000010100 */
[----:B------:R-:W-:Y:S01]  /*26d0*/  FADD.FTZ R101, -R116, R101 ;  /* 0x0000006574657221 */ /* 0x000fe20000010100 */
[----:B------:R-:W-:Y:S01]  /*26e0*/  FFMA.FTZ R94, R64, R89, R32 ;  /* 0x00000059405e7223 */ /* 0x000fe20000010020 */
[----:B------:R-:W-:Y:S01]  /*26f0*/  FFMA.FTZ R89, R66, R91, R34 ;  /* 0x0000005b42597223 */ /* 0x000fe20000010022 */
[----:B------:R-:W-:Y:S01]  /*2700*/  FADD.FTZ R107, -R116, R107 ;  /* 0x0000006b746b7221 */ /* 0x000fe20000010100 */
[----:B------:R-:W-:Y:S01]  /*2710*/  F2FP.BF16.F32.PACK_AB R85, R88, R85 ;  /* 0x000000555855723e */ /* 0x000fe200000010ff */
[C---:B------:R-:W-:Y:S01]  /*2720*/  FMUL.FTZ R95, R117.reuse, R106 ;  /* 0x0000006a755f7220 */ /* 0x040fe20000410000 */
[C---:B------:R-:W-:Y:S01]  /*2730*/  FMUL.FTZ R88, R117.reuse, R101 ;  /* 0x0000006575587220 */ /* 0x040fe20000410000 */
[----:B------:R-:W-:Y:S01]  /*2740*/  FMUL.FTZ R98, R117, R107 ;  /* 0x0000006b75627220 */ /* 0x000fe20000410000 */
[----:B------:R-:W-:Y:S01]  /*2750*/  F2FP.BF16.F32.PACK_AB R90, R97, R90 ;  /* 0x0000005a615a723e */ /* 0x000fe200000010ff */
[----:B------:R-:W-:Y:S01]  /*2760*/  FFMA.FTZ R91, R70, R95, R38 ;  /* 0x0000005f465b7223 */ /* 0x000fe20000010026 */
[----:B------:R-:W-:Y:S01]  /*2770*/  F2FP.BF16.F32.PACK_AB R89, R96, R89 ;  /* 0x000000596059723e */ /* 0x000fe200000010ff */
[----:B------:R-:W-:Y:S01]  /*2780*/  FFMA.FTZ R95, R65, R88, R33 ;  /* 0x00000058415f7223 */ /* 0x000fe20000010021 */
[----:B------:R-:W2:Y:S01]  /*2790*/  LDC.64 R96, c[0x0][0x210] ;  /* 0x00008400ff607b82 */ /* 0x000ea20000000a00 */
[----:B------:R-:W-:Y:S01]  /*27a0*/  FFMA.FTZ R98, R71, R98, R39 ;  /* 0x0000006247627223 */ /* 0x000fe20000010027 */
[C---:B------:R-:W-:Y:S01]  /*27b0*/  FADD.FTZ R108, -R116.reuse, R108 ;  /* 0x0000006c746c7221 */ /* 0x040fe20000010100 */
[C---:B------:R-:W-:Y:S01]  /*27c0*/  FADD.FTZ R110, -R116.reuse, R110 ;  /* 0x0000006e746e7221 */ /* 0x040fe20000010100 */
[C---:B------:R-:W-:Y:S01]  /*27d0*/  FADD.FTZ R109, -R116.reuse, R109 ;  /* 0x0000006d746d7221 */ /* 0x040fe20000010100 */
[----:B------:R-:W-:Y:S01]  /*27e0*/  FADD.FTZ R111, -R116, R111 ;  /* 0x0000006f746f7221 */ /* 0x000fe20000010100 */
[----:B------:R-:W-:Y:S01]  /*27f0*/  F2FP.BF16.F32.PACK_AB R88, R95, R94 ;  /* 0x0000005e5f58723e */ /* 0x000fe200000010ff */
[C---:B------:R-:W-:Y:S01]  /*2800*/  FMUL.FTZ R95, R117.reuse, R118 ;  /* 0x00000076755f7220 */ /* 0x040fe20000410000 */
[----:B------:R-:W-:Y:S01]  /*2810*/  F2FP.BF16.F32.PACK_AB R91, R98, R91 ;  /* 0x0000005b625b723e */ /* 0x000fe200000010ff */
        /* <DEDUP_REMOVED lines=15> */
[----:B-1----:R-:W-:Y:S01]  /*2910*/  @!P1 IMAD.WIDE R98, R3, 0x4, R92 ;  /* 0x0000000403629825 */ /* 0x002fe200078e025c */
[----:B------:R-:W-:-:S02]  /*2920*/  F2FP.BF16.F32.PACK_AB R95, R108, R95 ;  /* 0x0000005f6c5f723e */ /* 0x000fc400000010ff */
[----:B------:R-:W-:Y:S01]  /*2930*/  F2FP.BF16.F32.PACK_AB R94, R105, R104 ;  /* 0x00000068695e723e */ /* 0x000fe200000010ff */
[--C-:B0-----:R-:W-:Y:S01]  /*2940*/  IMAD.WIDE.U32 R126, R114, 0x10, R122.reuse ;  /* 0x00000010727e7825 */ /* 0x101fe200078e007a */
[----:B------:R-:W-:Y:S01]  /*2950*/  F2FP.BF16.F32.PACK_AB R93, R103, R102 ;  /* 0x00000066675d723e */ /* 0x000fe200000010ff */
[----:B------:R0:W-:Y:S01]  /*2960*/  @!P1 STG.E desc[UR4][R98.64], R117 ;  /* 0x0000007562009986 */ /* 0x0001e2000c101904 */
[----:B------:R-:W-:Y:S01]  /*2970*/  F2FP.BF16.F32.PACK_AB R92, R101, R100 ;  /* 0x00000064655c723e */ /* 0x000fe200000010ff */
[--C-:B------:R-:W-:Y:S01]  /*2980*/  IMAD.WIDE.U32 R112, R113, 0x10, R122.reuse ;  /* 0x0000001071707825 */ /* 0x100fe200078e007a */
[----:B--2---:R-:W-:Y:S01]  /*2990*/  LEA R3, R96, R3, 0x2 ;  /* 0x0000000360037211 */ /* 0x004fe200078e10ff */
[----:B------:R0:W-:Y:S02]  /*29a0*/  STG.E.128 desc[UR4][R124.64], R4 ;  /* 0x000000047c007986 */ /* 0x0001e4000c101d04 */
[----:B------:R-:W-:Y:S01]  /*29b0*/  IMAD.WIDE.U32 R122, R115, 0x10, R122 ;  /* 0x00000010737a7825 */ /* 0x000fe200078e007a */
[----:B------:R-:W-:Y:S01]  /*29c0*/  ISETP.GE.AND P1, PT, R3, R97, PT ;  /* 0x000000610300720c */ /* 0x000fe20003f26270 */
[----:B------:R0:W-:Y:S04]  /*29d0*/  STG.E.128 desc[UR4][R126.64], R84 ;  /* 0x000000547e007986 */ /* 0x0001e8000c101d04 */
[----:B------:R0:W-:Y:S04]  /*29e0*/  STG.E.128 desc[UR4][R112.64], R88 ;  /* 0x0000005870007986 */ /* 0x0001e8000c101d04 */
[----:B------:R0:W-:Y:S04]  /*29f0*/  STG.E.128 desc[UR4][R122.64], R92 ;  /* 0x0000005c7a007986 */ /* 0x0001e8000c101d04 */
[----:B------:R-:W-:Y:S05]  /*2a00*/  @!P1 BRA `(.L_x_11275) ;  /* 0xffffffd800789947 */ /* 0x000fea000383ffff */
[----:B------:R-:W-:Y:S05]  /*2a10*/  EXIT ;  /* 0x000000000000794d */ /* 0x000fea0003800000 */
.L_x_11274:
        /* <DEDUP_REMOVED lines=8> */
.L_x_11277:
[----:B------:R-:W-:Y:S05]  /*2aa0*/  BSYNC B0 ;  /* 0x0000000000007941 */ /* 0x000fea0003800000 */
.L_x_11276:
        /* <DEDUP_REMOVED lines=8> */
.L_x_11278:
[----:B------:R-:W-:Y:S01]  /*2b30*/  HFMA2.MMA R119, -RZ, RZ, 0, 2.384185791015625e-07 ;  /* 0x00000004ff777435 */ /* 0x000fe200000001ff */
[----:B------:R-:W-:-:S05]  /*2b40*/  FADD.FTZ R123, R122, R116 ;  /* 0x000000747a7b7221 */ /* 0x000fca0000010000 */
[----:B------:R-:W-:-:S07]  /*2b50*/  MOV R122, R123 ;  /* 0x0000007b007a7202 */ /* 0x000fce0000000f00 */
[----:B------:R-:W-:Y:S05]  /*2b60*/  WARPSYNC.COLLECTIVE R117, `(.L_x_11279) ;  /* 0x0000000075087348 */ /* 0x000fea0003c00000 */
[----:B------:R0:W1:Y:S02]  /*2b70*/  SHFL.BFLY P2, R116, R122, R119, R118 ;  /* 0x0c0000777a747389 */ /* 0x0000640000040076 */
[----:B01----:R-:W-:Y:S01]  /*2b80*/  ENDCOLLECTIVE ;  /* 0x000000000000791b */ /* 0x003fe20003800000 */
.L_x_11279:
[----:B------:R-:W-:Y:S01]  /*2b90*/  HFMA2.MMA R119, -RZ, RZ, 0, 4.76837158203125e-07 ;  /* 0x00000008ff777435 */ /* 0x000fe200000001ff */
[----:B------:R-:W-:-:S05]  /*2ba0*/  FADD.FTZ R124, R123, R116 ;  /* 0x000000747b7c7221 */ /* 0x000fca0000010000 */
[----:B------:R-:W-:-:S07]  /*2bb0*/  MOV R122, R124 ;  /* 0x0000007c007a7202 */ /* 0x000fce0000000f00 */
[----:B------:R-:W-:Y:S05]  /*2bc0*/  WARPSYNC.COLLECTIVE R117, `(.L_x_11280) ;  /* 0x0000000075087348 */ /* 0x000fea0003c00000 */
[----:B------:R0:W1:Y:S02]  /*2bd0*/  SHFL.BFLY P2, R116, R122, R119, R118 ;  /* 0x0c0000777a747389 */ /* 0x0000640000040076 */
[----:B01----:R-:W-:Y:S01]  /*2be0*/  ENDCOLLECTIVE ;  /* 0x000000000000791b */ /* 0x003fe20003800000 */
.L_x_11280:
[----:B------:R-:W-:Y:S01]  /*2bf0*/  HFMA2.MMA R119, -RZ, RZ, 0, 9.5367431640625e-07 ;  /* 0x00000010ff777435 */ /* 0x000fe200000001ff */
[----:B------:R-:W-:-:S05]  /*2c00*/  FADD.FTZ R125, R124, R116 ;  /* 0x000000747c7d7221 */ /* 0x000fca0000010000 */
[----:B------:R-:W-:-:S07]  /*2c10*/  MOV R122, R125 ;  /* 0x0000007d007a7202 */ /* 0x000fce0000000f00 */
[----:B------:R-:W-:Y:S05]  /*2c20*/  WARPSYNC.COLLECTIVE R117, `(.L_x_11281) ;  /* 0x0000000075087348 */ /* 0x000fea0003c00000 */
[----:B------:R0:W1:Y:S02]  /*2c30*/  SHFL.BFLY P2, R116, R122, R119, R118 ;  /* 0x0c0000777a747389 */ /* 0x0000640000040076 */
[----:B01----:R-:W-:Y:S01]  /*2c40*/  ENDCOLLECTIVE ;  /* 0x000000000000791b */ /* 0x003fe20003800000 */
.L_x_11281:
        /* <DEDUP_REMOVED lines=71> */
.L_x_11282:
[----:B------:R-:W-:Y:S01]  /*30c0*/  HFMA2.MMA R119, -RZ, RZ, 0, 1.1920928955078125e-07 ;  /* 0x00000002ff777435 */ /* 0x000fe200000001ff */
[----:B------:R-:W-:-:S05]  /*30d0*/  FADD.FTZ R123, R122, R116 ;  /* 0x000000747a7b7221 */ /* 0x000fca0000010000 */
[----:B------:R-:W-:-:S07]  /*30e0*/  MOV R122, R123 ;  /* 0x0000007b007a7202 */ /* 0x000fce0000000f00 */
[----:B------:R-:W-:Y:S05]  /*30f0*/  WARPSYNC.COLLECTIVE R117, `(.L_x_11283) ;  /* 0x0000000075087348 */ /* 0x000fea0003c00000 */
[----:B------:R0:W1:Y:S02]  /*3100*/  SHFL.BFLY P2, R116, R122, R119, R118 ;  /* 0x0c0000777a747389 */ /* 0x0000640000040076 */
[----:B01----:R-:W-:Y:S01]  /*3110*/  ENDCOLLECTIVE ;  /* 0x000000000000791b */ /* 0x003fe20003800000 */
.L_x_11283:
[----:B------:R-:W-:Y:S01]  /*3120*/  HFMA2.MMA R119, -RZ, RZ, 0, 2.384185791015625e-07 ;  /* 0x00000004ff777435 */ /* 0x000fe200000001ff */
[----:B------:R-:W-:-:S05]  /*3130*/  FADD.FTZ R124, R123, R116 ;  /* 0x000000747b7c7221 */ /* 0x000fca0000010000 */
[----:B------:R-:W-:-:S07]  /*3140*/  MOV R122, R124 ;  /* 0x0000007c007a7202 */ /* 0x000fce0000000f00 */
[----:B------:R-:W-:Y:S05]  /*3150*/  WARPSYNC.COLLECTIVE R117, `(.L_x_11284) ;  /* 0x0000000075087348 */ /* 0x000fea0003c00000 */
[----:B------:R0:W1:Y:S02]  /*3160*/  SHFL.BFLY P2, R116, R122, R119, R118 ;  /* 0x0c0000777a747389 */ /* 0x0000640000040076 */
[----:B01----:R-:W-:Y:S01]  /*3170*/  ENDCOLLECTIVE ;  /* 0x000000000000791b */ /* 0x003fe20003800000 */
.L_x_11284:
[----:B------:R-:W-:Y:S01]  /*3180*/  HFMA2.MMA R119, -RZ, RZ, 0, 4.76837158203125e-07 ;  /* 0x00000008ff777435 */ /* 0x000fe200000001ff */
[----:B------:R-:W-:-:S05]  /*3190*/  FADD.FTZ R125, R124, R116 ;  /* 0x000000747c7d7221 */ /* 0x000fca0000010000 */
[----:B------:R-:W-:-:S07]  /*31a0*/  MOV R122, R125 ;  /* 0x0000007d007a7202 */ /* 0x000fce0000000f00 */
[----:B------:R-:W-:Y:S05]  /*31b0*/  WARPSYNC.COLLECTIVE R117, `(.L_x_11285) ;  /* 0x0000000075087348 */ /* 0x000fea0003c00000 */
[----:B------:R0:W1:Y:S02]  /*31c0*/  SHFL.BFLY P2, R116, R122, R119, R118 ;  /* 0x0c0000777a747389 */ /* 0x0000640000040076 */
[----:B01----:R-:W-:Y:S01]  /*31d0*/  ENDCOLLECTIVE ;  /* 0x000000000000791b */ /* 0x003fe20003800000 */
.L_x_11285:
[----:B------:R-:W-:Y:S01]  /*31e0*/  HFMA2.MMA R119, -RZ, RZ, 0, 9.5367431640625e-07 ;  /* 0x00000010ff777435 */ /* 0x000fe200000001ff */
[----:B------:R-:W-:-:S05]  /*31f0*/  FADD.FTZ R126, R125, R116 ;  /* 0x000000747d7e7221 */ /* 0x000fca0000010000 */
[----:B------:R-:W-:-:S07]  /*3200*/  MOV R122, R126 ;  /* 0x0000007e007a7202 */ /* 0x000fce0000000f00 */
[----:B------:R-:W-:Y:S05]  /*3210*/  WARPSYNC.COLLECTIVE R117, `(.L_x_11286) ;  /* 0x0000000075087348 */ /* 0x000fea0003c00000 */
[----:B------:R0:W1:Y:S02]  /*3220*/  SHFL.BFLY P2, R116, R122, R119, R118 ;  /* 0x0c0000777a747389 */ /* 0x0000640000040076 */
[----:B01----:R-:W-:Y:S01]  /*3230*/  ENDCOLLECTIVE ;  /* 0x000000000000791b */ /* 0x003fe20003800000 */
.L_x_11286:
[----:B------:R-:W-:Y:S01]  /*3240*/  MOV R127, R116 ;  /* 0x00000074007f7202 */ /* 0x000fe20000000f00 */
[----:B------:R-:W-:Y:S06]  /*3250*/  BRA `(.L_x_11287) ;  /* 0xffffffec00c47947 */ /* 0x000fec000383ffff */
.L_x_11288:
        /* <DEDUP_REMOVED lines=10> */
.L_x_27185:


//--------------------- .text._ZN10layer_norm31ln_parallel_residual_fwd_kernelINS_13Kernel_traitsIf13__nv_bfloat16fS2_fjLj1024ELj1ELj4ELj1ELj16ENS_18Kernel_traits_baseILj1024EfS2_fS2_fjLj128EEEEELb1ELb0ELb0EEEvNS_9FwdParamsE --------------------------
	.section	.text._ZN10layer_norm31ln_parallel_residual_fwd_kernelINS_13Kernel_traitsIf13__nv_bfloat16fS2_fjLj1024ELj1ELj4ELj1ELj16ENS_18Kernel_traits_baseILj1024EfS2_fS2_fjLj128EEEEELb1ELb0ELb0EEEvNS_9FwdParamsE,"ax",@progbits
	.align	128
        .global         _ZN10layer_norm31ln_parallel_residual_fwd_kernelINS_13Kernel_traitsIf13__nv_bfloat16fS2_fjLj1024ELj1ELj4ELj1ELj16ENS_18Kernel_traits_baseILj1024EfS2_fS2_fjLj128EEEEELb1ELb0ELb0EEEvNS_9FwdParamsE
        .type           _ZN10layer_norm31ln_parallel_residual_fwd_kernelINS_13Kernel_traitsIf13__nv_bfloat16fS2_fjLj1024ELj1ELj4ELj1ELj16ENS_18Kernel_traits_baseILj1024EfS2_fS2_fjLj128EEEEELb1ELb0ELb0EEEvNS_9FwdParamsE,@function
        .size           _ZN10layer_norm31ln_parallel_residual_fwd_kernelINS_13Kernel_traitsIf13__nv_bfloat16fS2_fjLj1024ELj1ELj4ELj1ELj16ENS_18Kernel_traits_baseILj1024EfS2_fS2_fjLj128EEEEELb1ELb0ELb0EEEvNS_9FwdParamsE,(.L_x_27186 - _ZN10layer_norm31ln_parallel_residual_fwd_kernelINS_13Kernel_traitsIf13__nv_bfloat16fS2_fjLj1024ELj1ELj4ELj1ELj16ENS_18Kernel_traits_baseILj1024EfS2_fS2_fjLj128EEEEELb1ELb0ELb0EEEvNS_9FwdParamsE)
        .other          _ZN10layer_norm31ln_parallel_residual_fwd_kernelINS_13Kernel_traitsIf13__nv_bfloat16fS2_fjLj1024ELj1ELj4ELj1ELj16ENS_18Kernel_traits_baseILj1024EfS2_fS2_fjLj128EEEEELb1ELb0ELb0EEEvNS_9FwdParamsE,@"STO_CUDA_ENTRY STV_DEFAULT"
_ZN10layer_norm31ln_parallel_residual_fwd_kernelINS_13Kernel_traitsIf13__nv_bfloat16fS2_fjLj1024ELj1ELj4ELj1ELj16ENS_18Kernel_traits_baseILj1024EfS2_fS2_fjLj128EEEEELb1ELb0ELb0EEEvNS_9FwdParamsE:
.text._ZN10layer_norm31ln_parallel_residual_fwd_kernelINS_13Kernel_traitsIf13__nv_bfloat16fS2_fjLj1024ELj1ELj4ELj1ELj16ENS_18Kernel_traits_baseILj1024EfS2_fS2_fjLj128EEEEELb1ELb0ELb0EEEvNS_9FwdParamsE:
        /* <DEDUP_REMOVED lines=58> */
[----:B------:R-:W-:Y:S02]  /*03a0*/  LOP3.LUT R10, R7, UR17, R2, 0x96, !PT ;  /* 0x00000011070a7c12 */ /* 0x000fe4000f8e9602 */
[----:B------:R-:W-:Y:S01]  /*03b0*/  LOP3.LUT R2, R184, 0x1f, RZ, 0xc0, !PT ;  /* 0x0000001fb8027812 */ /* 0x000fe200078ec0ff */
[----:B------:R-:W-:Y:S01]  /*03c0*/  IMAD.WIDE.U32 R8, R8, -0x326172a9, RZ ;  /* 0xcd9e8d5708087825 */ /* 0x000fe200078e00ff */
[----:B----4-:R-:W-:-:S03]  /*03d0*/  SHF.R.S32.HI R3, RZ, 0x1f, R12 ;  /* 0x0000001fff037819 */ /* 0x010fc6000001140c */
[----:B------:R-:W-:-:S04]  /*03e0*/  IMAD.WIDE.U32 R10, R10, -0x326172a9, RZ ;  /* 0xcd9e8d570a0a7825 */ /* 0x000fc800078e00ff */
[----:B------:R-:W-:Y:S01]  /*03f0*/  IMAD.MOV.U32 R109, RZ, RZ, R2 ;  /* 0x000000ffff6d7224 */ /* 0x000fe200078e0002 */
[----:B------:R-:W-:Y:S02]  /*0400*/  LOP3.LUT R140, R11, UR15, R8, 0x96, !PT ;  /* 0x0000000f0b8c7c12 */ /* 0x000fe4000f8e9608 */
[----:B------:R-:W-:Y:S02]  /*0410*/  LEA.HI R3, R3, R12, RZ, 0x3 ;  /* 0x0000000c03037211 */ /* 0x000fe400078f18ff */
        /* <DEDUP_REMOVED lines=24> */
[----:B------:R-:W-:Y:S01]  /*05a0*/  SHF.R.U32.HI R184, RZ, 0x5, R184 ;  /* 0x00000005ffb87819 */ /* 0x000fe200000116b8 */
[----:B------:R-:W-:Y:S01]  /*05b0*/  UIADD3 UR10, UR7, -0x24c28bd8, URZ ;  /* 0xdb3d7428070a7890 */ /* 0x000fe2000fffe03f */
[----:B------:R-:W-:Y:S01]  /*05c0*/  LOP3.LUT R203, R203, 0xffffffbf, RZ, 0xc0, !PT ;  /* 0xffffffbfcbcb7812 */ /* 0x000fe200078ec0ff */
[----:B------:R-:W-:Y:S02]  /*05d0*/  UIADD3 UR9, UR6, -0x700cb87f, URZ ;  /* 0x8ff3478106097890 */ /* 0x000fe4000fffe03f */
[----:B------:R-:W-:Y:S01]  /*05e0*/  UIADD3 UR8, UR7, -0x695add53, URZ ;  /* 0x96a522ad07087890 */ /* 0x000fe2000fffe03f */
[----:B------:R-:W-:Y:S01]  /*05f0*/  IMAD R184, R13, 0x4, R184 ;  /* 0x000000040db87824 */ /* 0x000fe200078e02b8 */
[----:B------:R-:W-:Y:S01]  /*0600*/  @P3 LOP3.LUT R203, R203, 0x40, RZ, 0xfc, !PT ;  /* 0x00000040cbcb3812 */ /* 0x000fe200078efcff */
[----:B------:R-:W-:Y:S01]  /*0610*/  IMAD.HI.U32 R143, R191, -0x2daee0ad, RZ ;  /* 0xd2511f53bf8f7827 */ /* 0x000fe200078e00ff */
[----:B------:R-:W-:Y:S01]  /*0620*/  LOP3.LUT R190, R5, UR11, R6, 0x96, !PT ;  /* 0x0000000b05be7c12 */ /* 0x000fe2000f8e9606 */
[----:B------:R-:W-:Y:S07]  /*0630*/  @!P2 BRA `(.L_x_11290) ;  /* 0x000000000088a947 */ /* 0x000fee0003800000 */
[----:B------:R-:W-:Y:S01]  /*0640*/  ULDC.64 UR26, c[0x0][0x2c8] ;  /* 0x0000b200001a7ab9 */ /* 0x000fe20000000a00 */
[----:B------:R-:W-:Y:S01]  /*0650*/  ULDC.64 UR28, c[0x0][0x2d0] ;  /* 0x0000b400001c7ab9 */ /* 0x000fe20000000a00 */
[----:B------:R-:W-:Y:S01]  /*0660*/  ISETP.NE.U32.AND P0, PT, RZ, UR26, PT ;  /* 0x0000001aff007c0c */ /* 0x000fe2000bf05070 */
[----:B------:R-:W0:Y:S01]  /*0670*/  LDC.64 R36, c[0x0][0x260] ;  /* 0x00009800ff247b82 */ /* 0x000e220000000a00 */
[----:B------:R-:W-:Y:S02]  /*0680*/  ISETP.NE.U32.AND P1, PT, RZ, UR28, PT ;  /* 0x0000001cff007c0c */ /* 0x000fe4000bf25070 */
[----:B------:R-:W-:Y:S02]  /*0690*/  CS2R R6, SRZ ;  /* 0x0000000000067805 */ /* 0x000fe4000001ff00 */
[----:B------:R-:W-:Y:S02]  /*06a0*/  ISETP.NE.AND.EX P0, PT, RZ, UR27, PT, P0 ;  /* 0x0000001bff007c0c */ /* 0x000fe4000bf05300 */
[----:B------:R-:W-:-:S02]  /*06b0*/  CS2R R10, SRZ ;  /* 0x00000000000a7805 */ /* 0x000fc4000001ff00 */
[----:B------:R-:W-:Y:S02]  /*06c0*/  ISETP.NE.AND.EX P1, PT, RZ, UR29, PT, P1 ;  /* 0x0000001dff007c0c */ /* 0x000fe4000bf25310 */
[----:B------:R-:W-:Y:S02]  /*06d0*/  CS2R R8, SRZ ;  /* 0x0000000000087805 */ /* 0x000fe4000001ff00 */
[C---:B------:R-:W-:Y:S02]  /*06e0*/  SHF.L.U32 R42, R109.reuse, 0x5, RZ ;  /* 0x000000056d2a7819 */ /* 0x040fe400000006ff */
[----:B------:R-:W-:Y:S02]  /*06f0*/  CS2R R14, SRZ ;  /* 0x00000000000e7805 */ /* 0x000fe4000001ff00 */
[----:B------:R-:W-:Y:S02]  /*0700*/  SHF.L.U64.HI R4, R109, 0x5, RZ ;  /* 0x000000056d047819 */ /* 0x000fe400000102ff */
[----:B------:R-:W-:-:S02]  /*0710*/  CS2R R12, SRZ ;  /* 0x00000000000c7805 */ /* 0x000fc4000001ff00 */
[----:B------:R-:W-:Y:S02]  /*0720*/  CS2R R18, SRZ ;  /* 0x0000000000127805 */ /* 0x000fe4000001ff00 */
[----:B------:R-:W-:Y:S02]  /*0730*/  CS2R R16, SRZ ;  /* 0x0000000000107805 */ /* 0x000fe4000001ff00 */
[----:B------:R-:W-:-:S04]  /*0740*/  @P0 LEA R38, P2, R109, UR26, 0x5 ;  /* 0x0000001a6d260c11 */ /* 0x000fc8000f8428ff */
[C---:B------:R-:W-:Y:S01]  /*0750*/  @P0 LEA.HI.X R39, R109.reuse, UR27, RZ, 0x5, P2 ;  /* 0x0000001b6d270c11 */ /* 0x040fe200090f2cff */
[----:B------:R-:W-:Y:S02]  /*0760*/  ULDC.64 UR26, c[0x0][0x268] ;  /* 0x00009a00001a7ab9 */ /* 0x000fe40000000a00 */
[----:B------:R-:W-:Y:S01]  /*0770*/  IADD3 R40, P2, R42, UR26, RZ ;  /* 0x0000001a2a287c10 */ /* 0x000fe2000ff5e0ff */
[----:B0-----:R-:W-:Y:S01]  /*0780*/  IMAD.WIDE.U32 R36, R109, 0x20, R36 ;  /* 0x000000206d247825 */ /* 0x001fe200078e0024 */
[----:B------:R0:W5:Y:S02]  /*0790*/  @P0 LDG.E.128 R8, desc[UR4][R38.64+0x10] ;  /* 0x0000100426080981 */ /* 0x000164000c1e1d00 */
[----:B------:R-:W-:Y:S02]  /*07a0*/  IADD3.X R41, R4, UR27, RZ, P2, !PT ;  /* 0x0000001b04297c10 */ /* 0x000fe400097fe4ff */
[----:B------:R-:W-:Y:S01]  /*07b0*/  @P1 IADD3 R42, P2, R42, UR28, RZ ;  /* 0x0000001c2a2a1c10 */ /* 0x000fe2000ff5e0ff */
[----:B------:R0:W5:Y:S03]  /*07c0*/  LDG.E.128 R20, desc[UR4][R36.64] ;  /* 0x0000000424147981 */ /* 0x000166000c1e1d00 */
[----:B------:R-:W-:-:S02]  /*07d0*/  @P1 IADD3.X R43, R4, UR29, RZ, P2, !PT ;  /* 0x0000001d042b1c10 */ /* 0x000fc400097fe4ff */
[----:B------:R-:W-:Y:S01]  /*07e0*/  CS2R R4, SRZ ;  /* 0x0000000000047805 */ /* 0x000fe2000001ff00 */
[----:B------:R0:W5:Y:S04]  /*07f0*/  LDG.E.128 R24, desc[UR4][R36.64+0x10] ;  /* 0x0000100424187981 */ /* 0x000168000c1e1d00 */
[----:B------:R0:W5:Y:S04]  /*0800*/  @P1 LDG.E.128 R12, desc[UR4][R42.64] ;  /* 0x000000042a0c1981 */ /* 0x000168000c1e1d00 */
[----:B------:R0:W5:Y:S04]  /*0810*/  @P0 LDG.E.128 R4, desc[UR4][R38.64] ;  /* 0x0000000426040981 */ /* 0x000168000c1e1d00 */
[----:B------:R0:W5:Y:S04]  /*0820*/  @P1 LDG.E.128 R16, desc[UR4][R42.64+0x10] ;  /* 0x000010042a101981 */ /* 0x000168000c1e1d00 */
[----:B------:R0:W5:Y:S04]  /*0830*/  LDG.E.128 R28, desc[UR4][R40.64] ;  /* 0x00000004281c7981 */ /* 0x000168000c1e1d00 */
[----:B------:R0:W5:Y:S01]  /*0840*/  LDG.E.128 R32, desc[UR4][R40.64+0x10] ;  /* 0x0000100428207981 */ /* 0x000162000c1e1d00 */
[----:B------:R-:W-:-:S07]  /*0850*/  LOP3.LUT R109, R109, 0x20, RZ, 0xfc, !PT ;  /* 0x000000206d6d7812 */ /* 0x000fce00078efcff */
.L_x_11290:
[----:B------:R-:W-:Y:S05]  /*0860*/  BSYNC B0 ;  /* 0x0000000000007941 */ /* 0x000fea0003800000 */
.L_x_11289:
[----:B------:R-:W-:Y:S04]  /*0870*/  BSSY B0, `(.L_x_11291) ;  /* 0x0000024000007945 */ /* 0x000fe80003800000 */
[----:B------:R-:W-:Y:S05]  /*0880*/  @!P5 BRA `(.L_x_11292) ;  /* 0x000000000088d947 */ /* 0x000fea0003800000 */
[----:B------:R-:W-:Y:S01]  /*0890*/  ULDC.64 UR26, c[0x0][0x2c8] ;  /* 0x0000b200001a7ab9 */ /* 0x000fe20000000a00 */
[----:B------:R-:W-:Y:S01]  /*08a0*/  ULDC.64 UR28, c[0x0][0x2d0] ;  /* 0x0000b400001c7ab9 */ /* 0x000fe20000000a00 */
[----:B------:R-:W-:Y:S01]  /*08b0*/  ISETP.NE.U32.AND P0, PT, RZ, UR26, PT ;  /* 0x0000001aff007c0c */ /* 0x000fe2000bf05070 */
[----:B------:R-:W1:Y:S01]  /*08c0*/  LDC.64 R52, c[0x0][0x260] ;  /* 0x00009800ff347b82 */ /* 0x000e620000000a00 */
[----:B------:R-:W-:Y:S01]  /*08d0*/  ISETP.NE.U32.AND P1, PT, RZ, UR28, PT ;  /* 0x0000001cff007c0c */ /* 0x000fe2000bf25070 */
[----:B------:R-:W-:Y:S01]  /*08e0*/  IMAD.SHL.U32 R72, R109, 0x20, RZ ;  /* 0x000000206d487824 */ /* 0x000fe200078e00ff */
[----:B------:R-:W-:Y:S02]  /*08f0*/  ISETP.NE.AND.EX P0, PT, RZ, UR27, PT, P0 ;  /* 0x0000001bff007c0c */ /* 0x000fe4000bf05300 */
[----:B0-----:R-:W-:Y:S02]  /*0900*/  CS2R R38, SRZ ;  /* 0x0000000000267805 */ /* 0x001fe4000001ff00 */
[----:B------:R-:W-:-:S02]  /*0910*/  ISETP.NE.AND.EX P1, PT, RZ, UR29, PT, P1 ;  /* 0x0000001dff007c0c */ /* 0x000fc4000bf25310 */
[----:B------:R-:W-:Y:S02]  /*0920*/  CS2R R42, SRZ ;  /* 0x00000000002a7805 */ /* 0x000fe4000001ff00 */
[----:B------:R-:W-:Y:S02]  /*0930*/  SHF.L.U64.HI R36, R109, 0x5, RZ ;  /* 0x000000056d247819 */ /* 0x000fe400000102ff */
[----:B------:R-:W-:Y:S02]  /*0940*/  CS2R R40, SRZ ;  /* 0x0000000000287805 */ /* 0x000fe4000001ff00 */
[----:B------:R-:W-:Y:S02]  /*0950*/  CS2R R46, SRZ ;  /* 0x00000000002e7805 */ /* 0x000fe4000001ff00 */
[----:B------:R-:W-:Y:S02]  /*0960*/  CS2R R44, SRZ ;  /* 0x00000000002c7805 */ /* 0x000fe4000001ff00 */
[----:B------:R-:W-:-:S02]  /*0970*/  CS2R R50, SRZ ;  /* 0x0000000000327805 */ /* 0x000fc4000001ff00 */
[----:B------:R-:W-:Y:S02]  /*0980*/  CS2R R48, SRZ ;  /* 0x0000000000307805 */ /* 0x000fe4000001ff00 */
[----:B------:R-:W-:-:S04]  /*0990*/  @P0 LEA R68, P2, R109, UR26, 0x5 ;  /* 0x0000001a6d440c11 */ /* 0x000fc8000f8428ff */
[C---:B------:R-:W-:Y:S01]  /*09a0*/  @P0 LEA.HI.X R69, R109.reuse, UR27, RZ, 0x5, P2 ;  /* 0x0000001b6d450c11 */ /* 0x040fe200090f2cff */
[----:B------:R-:W-:Y:S02]  /*09b0*/  ULDC.64 UR26, c[0x0][0x268] ;  /* 0x00009a00001a7ab9 */ /* 0x000fe40000000a00 */
[----:B------:R-:W-:Y:S01]  /*09c0*/  IADD3 R70, P2, R72, UR26, RZ ;  /* 0x0000001a48467c10 */ /* 0x000fe2000ff5e0ff */
[----:B-1----:R-:W-:Y:S01]  /*09d0*/  IMAD.WIDE.U32 R74, R109, 0x20, R52 ;  /* 0x000000206d4a7825 */ /* 0x002fe200078e0034 */
        /* <DEDUP_REMOVED lines=12> */
[----:B------:R-:W-:-:S07]  /*0aa0*/  VIADD R109, R109, 0x20 ;  /* 0x000000206d6d7836 */ /* 0x000fce0000000000 */
.L_x_11292:
[----:B------:R-:W-:Y:S05]  /*0ab0*/  BSYNC B0 ;  /* 0x0000000000007941 */ /* 0x000fea0003800000 */
.L_x_11291:
[----:B------:R-:W-:Y:S04]  /*0ac0*/  BSSY B0, `(.L_x_11293) ;  /* 0x0000024000007945 */ /* 0x000fe80003800000 */
[----:B------:R-:W-:Y:S05]  /*0ad0*/  @!P4 BRA `(.L_x_11294) ;  /* 0x000000000088c947 */ /* 0x000fea0003800000 */
[----:B------:R-:W-:Y:S01]  /*0ae0*/  ULDC.64 UR26, c[0x0][0x2c8] ;  /* 0x0000b200001a7ab9 */ /* 0x000fe20000000a00 */
[----:B------:R-:W-:Y:S01]  /*0af0*/  ULDC.64 UR28, c[0x0][0x2d0] ;  /* 0x0000b400001c7ab9 */ /* 0x000fe20000000a00 */
[----:B------:R-:W-:Y:S01]  /*0b00*/  ISETP.NE.U32.AND P0, PT, RZ, UR26, PT ;  /* 0x0000001aff007c0c */ /* 0x000fe2000bf05070 */
[----:B------:R-:W2:Y:S01]  /*0b10*/  LDC.64 R84, c[0x0][0x260] ;  /* 0x00009800ff547b82 */ /* 0x000ea20000000a00 */
[----:B------:R-:W-:Y:S01]  /*0b20*/  ISETP.NE.U32.AND P1, PT, RZ, UR28, PT ;  /* 0x0000001cff007c0c */ /* 0x000fe2000bf25070 */
[----:B------:R-:W-:Y:S01]  /*0b30*/  IMAD.SHL.U32 R104, R109, 0x20, RZ ;  /* 0x000000206d687824 */ /* 0x000fe200078e00ff */
[----:B------:R-:W-:Y:S02]  /*0b40*/  ISETP.NE.AND.EX P0, PT, RZ, UR27, PT, P0 ;  /* 0x0000001bff007c0c */ /* 0x000fe4000bf05300 */
[----:B-1----:R-:W-:Y:S02]  /*0b50*/  CS2R R70, SRZ ;  /* 0x0000000000467805 */ /* 0x002fe4000001ff00 */
        /* <DEDUP_REMOVED lines=12> */
[----:B--2---:R-:W-:Y:S01]  /*0c20*/  IMAD.WIDE.U32 R106, R109, 0x20, R84 ;  /* 0x000000206d6a7825 */ /* 0x004fe200078e0054 */
        /* <DEDUP_REMOVED lines=12> */
[----:B------:R-:W-:-:S07]  /*0cf0*/  IADD3 R109, R109, 0x20, RZ ;  /* 0x000000206d6d7810 */ /* 0x000fce0007ffe0ff */
.L_x_11294:
[----:B------:R-:W-:Y:S05]  /*0d00*/  BSYNC B0 ;  /* 0x0000000000007941 */ /* 0x000fea0003800000 */
.L_x_11293:
[----:B------:R-:W-:Y:S04]  /*0d10*/  BSSY B0, `(.L_x_11295) ;  /* 0x0000023000007945 */ /* 0x000fe80003800000 */
[----:B------:R-:W-:Y:S05]  /*0d20*/  @!P3 BRA `(.L_x_11296) ;  /* 0x000000000084b947 */ /* 0x000fea0003800000 */
[----:B------:R-:W-:Y:S01]  /*0d30*/  ULDC.64 UR26, c[0x0][0x2c8] ;  /* 0x0000b200001a7ab9 */ /* 0x000fe20000000a00 */
[----:B------:R-:W3:Y:S01]  /*0d40*/  LDC.64 R132, c[0x0][0x260] ;  /* 0x00009800ff847b82 */ /* 0x000ee20000000a00 */
[----:B------:R-:W-:Y:S01]  /*0d50*/  ISETP.NE.U32.AND P0, PT, RZ, UR26, PT ;  /* 0x0000001aff007c0c */ /* 0x000fe2000bf05070 */
[----:B------:R-:W-:Y:S01]  /*0d60*/  ULDC.64 UR28, c[0x0][0x2d0] ;  /* 0x0000b400001c7ab9 */ /* 0x000fe20000000a00 */
[----:B------:R-:W-:Y:S01]  /*0d70*/  IMAD.SHL.U32 R138, R109, 0x20, RZ ;  /* 0x000000206d8a7824 */ /* 0x000fe200078e00ff */
[----:B------:R-:W-:Y:S02]  /*0d80*/  ISETP.NE.U32.AND P1, PT, RZ, UR28, PT ;  /* 0x0000001cff007c0c */ /* 0x000fe4000bf25070 */
[----:B--2---:R-:W-:Y:S02]  /*0d90*/  CS2R R102, SRZ ;  /* 0x0000000000667805 */ /* 0x004fe4000001ff00 */
        /* <DEDUP_REMOVED lines=25> */
[----:B------:R3:W5:Y:S02]  /*0f30*/  LDG.E.128 R128, desc[UR4][R136.64+0x10] ;  /* 0x0000100488807981 */ /* 0x000764000c1e1d00 */
.L_x_11296:
[----:B------:R-:W-:Y:S05]  /*0f40*/  BSYNC B0 ;  /* 0x0000000000007941 */ /* 0x000fea0003800000 */
.L_x_11295:
[----:B------:R-:W-:Y:S01]  /*0f50*/  ULDC UR26, c[0x0][0x214] ;  /* 0x00008500001a7ab9 */ /* 0x000fe20000000800 */
[----:B------:R-:W-:Y:S02]  /*0f60*/  LOP3.LUT R143, R143, UR10, R140, 0x96, !PT ;  /* 0x0000000a8f8f7c12 */ /* 0x000fe4000f8e968c */
[----:B------:R-:W-:-:S13]  /*0f70*/  ISETP.GE.AND P0, PT, R184, UR26, PT ;  /* 0x0000001ab8007c0c */ /* 0x000fda000bf06270 */
[----:B------:R-:W-:Y:S05]  /*0f80*/  @P0 EXIT ;  /* 0x000000000000094d */ /* 0x000fea0003800000 */
[----:B------:R-:W-:Y:S01]  /*0f90*/  IMAD R193, R193, -0x326172a9, RZ ;  /* 0xcd9e8d57c1c17824 */ /* 0x000fe200078e02ff */
[----:B------:R-:W-:Y:S01]  /*0fa0*/  BSSY B0, `(.L_x_11297) ;  /* 0x000186d000007945 */ /* 0x000fe20003800000 */
[----:B---3--:R-:W-:Y:S01]  /*0fb0*/  IMAD.HI.U32 R134, R143, -0x326172a9, RZ ;  /* 0xcd9e8d578f867827 */ /* 0x008fe200078e00ff */
        /* <DEDUP_REMOVED lines=16> */
.L_x_11830:
        /* <DEDUP_REMOVED lines=8> */
[----:B------:R-:W3:Y:S01]  /*1140*/  LDC.64 R144, c[0x0][0x228] ;  /* 0x00008a00ff907b82 */ /* 0x000ee20000000a00 */
[----:B------:R-:W-:-:S04]  /*1150*/  ISETP.NE.U32.AND P1, PT, RZ, UR28, PT ;  /* 0x0000001cff007c0c */ /* 0x000fc8000bf25070 */
[----:B------:R-:W-:-:S03]  /*1160*/  ISETP.NE.AND.EX P1, PT, RZ, UR29, PT, P1 ;  /* 0x0000001dff007c0c */ /* 0x000fc6000bf25310 */
[----:B------:R-:W4:Y:S01]  /*1170*/  LDC.64 R160, c[0x0][0x220] ;  /* 0x00008800ffa07b82 */ /* 0x000f220000000a00 */
[----:B---3--:R-:W-:-:S04]  /*1180*/  ISETP.NE.U32.AND P0, PT, R144, RZ, PT ;  /* 0x000000ff9000720c */ /* 0x008fc80003f05070 */
[----:B------:R-:W-:Y:S01]  /*1190*/  ISETP.NE.AND.EX P0, PT, R145, RZ, PT, P0 ;  /* 0x000000ff9100720c */ /* 0x000fe20003f05300 */
[----:B----4-:R-:W-:-:S06]  /*11a0*/  IMAD.WIDE.U32 R160, R202, 0x10, R160 ;  /* 0x00000010caa07825 */ /* 0x010fcc00078e00a0 */
[----:B------:R-:W5:Y:S06]  /*11b0*/  LDG.E.128 R160, desc[UR4][R160.64] ;  /* 0x00000004a0a07981 */ /* 0x000f6c000c1e1d00 */
        /* <DEDUP_REMOVED lines=9> */
[----:B------:R-:W-:-:S11]  /*1250*/  IADD3 R178, R201, 0x1, RZ ;  /* 0x00000001c9b27810 */ /* 0x000fd60007ffe0ff */
[----:B---3--:R-:W-:Y:S05]  /*1260*/  @!P2 BRA `(.L_x_11301) ;  /* 0x000000000020a947 */ /* 0x008fea0003800000 */
        /* <DEDUP_REMOVED lines=8> */
.L_x_11301:
[----:B------:R-:W-:-:S07]  /*12f0*/  MOV R146, R192 ;  /* 0x000000c000927202 */ /* 0x000fce0000000f00 */
.L_x_11302:
[----:B------:R-:W-:Y:S05]  /*1300*/  BSYNC B2 ;  /* 0x0000000000027941 */ /* 0x000fea0003800000 */
.L_x_11300:
        /* <DEDUP_REMOVED lines=16> */
.L_x_11306:
[----:B------:R-:W-:Y:S05]  /*1410*/  BSYNC B3 ;  /* 0x0000000000037941 */ /* 0x000fea0003800000 */
.L_x_11305:
        /* <DEDUP_REMOVED lines=42> */
.L_x_11304:
[----:B------:R-:W-:Y:S05]  /*16c0*/  BSYNC B2 ;  /* 0x0000000000027941 */ /* 0x000fea0003800000 */
.L_x_11303:
[----:B------:R-:W3:Y:S01]  /*16d0*/  LDC R176, c[0x0][0x294] ;  /* 0x0000a500ffb07b82 */ /* 0x000ee20000000800 */
[----:B------:R-:W-:Y:S01]  /*16e0*/  I2FP.F32.U32 R146, R146 ;  /* 0x0000009200927245 */ /* 0x000fe20000201000 */
[----:B------:R-:W-:Y:S01]  /*16f0*/  IMAD.MOV.U32 R177, RZ, RZ, 0x2f800000 ;  /* 0x2f800000ffb17424 */ /* 0x000fe200078e00ff */
[----:B------:R-:W-:Y:S02]  /*1700*/  ISETP.NE.U32.AND P2, PT, R144, RZ, PT ;  /* 0x000000ff9000720c */ /* 0x000fe40003f45070 */
[----:B-----5:R-:W-:Y:S01]  /*1710*/  SHF.L.U32 R179, R160, 0x10, RZ ;  /* 0x00000010a0b37819 */ /* 0x020fe200000006ff */
[----:B------:R-:W-:Y:S01]  /*1720*/  FFMA.FTZ R147, R146, R177, 1.1641532182693481445e-10 ;  /* 0x2f00000092937423 */ /* 0x000fe200000100b1 */
[----:B------:R-:W-:Y:S01]  /*1730*/  ISETP.NE.AND.EX P2, PT, R145, RZ, PT, P2 ;  /* 0x000000ff9100720c */ /* 0x000fe20003f45320 */
[----:B------:R-:W4:Y:S01]  /*1740*/  LDC R0, c[0x0][0x298] ;  /* 0x0000a600ff007b82 */ /* 0x000f220000000800 */
[----:B------:R-:W-:Y:S02]  /*1750*/  LOP3.LUT R203, R203, 0xffffffef, RZ, 0xc0, !PT ;  /* 0xffffffefcbcb7812 */ /* 0x000fe400078ec0ff */
[----:B------:R-:W-:-:S02]  /*1760*/  PRMT R160, R160, 0x7632, R160 ;  /* 0x00007632a0a07816 */ /* 0x000fc400000000a0 */
[----:B---3--:R-:W-:Y:S01]  /*1770*/  FSETP.GTU.FTZ.AND P3, PT, R147, R176, PT ;  /* 0x000000b09300720b */ /* 0x008fe20003f7c000 */
[----:B----4-:R-:W-:-:S12]  /*1780*/  FMUL.FTZ R179, R179, R0 ;  /* 0x00000000b3b37220 */ /* 0x010fd80000410000 */
        /* <DEDUP_REMOVED lines=8> */
.L_x_11307:
        /* <DEDUP_REMOVED lines=12> */
.L_x_11310:
[----:B------:R-:W-:-:S07]  /*18d0*/  IMAD.MOV.U32 R145, RZ, RZ, R192 ;  /* 0x000000ffff917224 */ /* 0x000fce00078e00c0 */
.L_x_11311:
[----:B------:R-:W-:Y:S05]  /*18e0*/  BSYNC B2 ;  /* 0x0000000000027941 */ /* 0x000fea0003800000 */
.L_x_11309:
        /* <DEDUP_REMOVED lines=16> */
.L_x_11315:
[----:B------:R-:W-:Y:S05]  /*19f0*/  BSYNC B3 ;  /* 0x0000000000037941 */ /* 0x000fea0003800000 */
.L_x_11314:
        /* <DEDUP_REMOVED lines=42> */
.L_x_11313:
[----:B------:R-:W-:Y:S05]  /*1ca0*/  BSYNC B2 ;  /* 0x0000000000027941 */ /* 0x000fea0003800000 */
.L_x_11312:
        /* <DEDUP_REMOVED lines=9> */
.L_x_11308:
        /* <DEDUP_REMOVED lines=12> */
.L_x_11317:
[----:B------:R-:W-:-:S07]  /*1e00*/  MOV R145, R192 ;  /* 0x000000c000917202 */ /* 0x000fce0000000f00 */
.L_x_11318:
[----:B------:R-:W-:Y:S05]  /*1e10*/  BSYNC B2 ;  /* 0x0000000000027941 */ /* 0x000fea0003800000 */
.L_x_11316:
        /* <DEDUP_REMOVED lines=16> */
.L_x_11322:
[----:B------:R-:W-:Y:S05]  /*1f20*/  BSYNC B3 ;  /* 0x0000000000037941 */ /* 0x000fea0003800000 */
.L_x_11321:
        /* <DEDUP_REMOVED lines=42> */
.L_x_11320:
[----:B------:R-:W-:Y:S05]  /*21d0*/  BSYNC B2 ;  /* 0x0000000000027941 */ /* 0x000fea0003800000 */
.L_x_11319:
        /* <DEDUP_REMOVED lines=14> */
.L_x_11323:
        /* <DEDUP_REMOVED lines=12> */
.L_x_11326:
[----:B------:R-:W-:-:S07]  /*2380*/  IMAD.MOV.U32 R146, RZ, RZ, R192 ;  /* 0x000000ffff927224 */ /* 0x000fce00078e00c0 */
.L_x_11327:
[----:B------:R-:W-:Y:S05]  /*2390*/  BSYNC B2 ;  /* 0x0000000000027941 */ /* 0x000fea0003800000 */
.L_x_11325:
        /* <DEDUP_REMOVED lines=16> */
.L_x_11331:
[----:B------:R-:W-:Y:S05]  /*24a0*/  BSYNC B3 ;  /* 0x0000000000037941 */ /* 0x000fea0003800000 */
.L_x_11330:
        /* <DEDUP_REMOVED lines=43> */
.L_x_11329:
[----:B------:R-:W-:Y:S05]  /*2760*/  BSYNC B2 ;  /* 0x0000000000027941 */ /* 0x000fea0003800000 */
.L_x_11328:
        /* <DEDUP_REMOVED lines=10> */
.L_x_11324:
        /* <DEDUP_REMOVED lines=12> */
.L_x_11333:
[----:B------:R-:W-:-:S07]  /*28d0*/  IMAD.MOV.U32 R146, RZ, RZ, R192 ;  /* 0x000000ffff927224 */ /* 0x000fce00078e00c0 */
.L_x_11334:
[----:B------:R-:W-:Y:S05]  /*28e0*/  BSYNC B2 ;  /* 0x0000000000027941 */ /* 0x000fea0003800000 */
.L_x_11332:
        /* <DEDUP_REMOVED lines=16> */
.L_x_11338:
[----:B------:R-:W-:Y:S05]  /*29f0*/  BSYNC B3 ;  /* 0x0000000000037941 */ /* 0x000fea0003800000 */
.L_x_11337:
        /* <DEDUP_REMOVED lines=43> */
.L_x_11336:
[----:B------:R-:W-:Y:S05]  /*2cb0*/  BSYNC B2 ;  /* 0x0000000000027941 */ /* 0x000fea0003800000 */
.L_x_11335:
        /* <DEDUP_REMOVED lines=15> */
.L_x_11339:
        /* <DEDUP_REMOVED lines=12> */
.L_x_11342:
[----:B------:R-:W-:-:S07]  /*2e70*/  MOV R147, R192 ;  /* 0x000000c000937202 */ /* 0x000fce0000000f00 */
.L_x_11343:
[----:B------:R-:W-:Y:S05]  /*2e80*/  BSYNC B2 ;  /* 0x0000000000027941 */ /* 0x000fea0003800000 */
.L_x_11341:
        /* <DEDUP_REMOVED lines=16> */
.L_x_11347:
[----:B------:R-:W-:Y:S05]  /*2f90*/  BSYNC B3 ;  /* 0x0000000000037941 */ /* 0x000fea0003800000 */
.L_x_11346:
[----:B------:R-:W-:Y:S01]  /*2fa0*/  IMAD.HI.U32 R179, R196, -0x326172a9, RZ ;  /* 0xcd9e8d57c4b37827 */ /* 0x000fe200078e00ff */
[----:B------:R-:W-:-:S03]  /*2fb0*/  LOP3.LUT R160, R160, UR7, R189, 0x96, !PT ;  /* 0x00000007a0a07c12 */ /* 0x000fc6000f8e96bd */
[----:B------:R-:W-:Y:S01]  /*2fc0*/  IMAD R183, R196, -0x326172a9, RZ ;  /* 0xcd9e8d57c4b77824 */ /* 0x000fe200078e02ff */
[----:B------:R-:W-:Y:S01]  /*2fd0*/  LOP3.LUT R179, R179, UR6, R194, 0x96, !PT ;  /* 0x00000006b3b37c12 */ /* 0x000fe2000f8e96c2 */
[----:B------:R-:W-:Y:S01]  /*2fe0*/  IMAD.WIDE.U32 R180, R160, -0x326172a9, RZ ;  /* 0xcd9e8d57a0b47825 */ /* 0x000fe200078e00ff */
[----:B------:R-:W-:-:S03]  /*2ff0*/  HFMA2.MMA R160, -RZ, RZ, 0, 0 ;  /* 0x00000000ffa07435 */ /* 0x000fc600000001ff */
        /* <DEDUP_REMOVED lines=36> */
[----:B------:R-:W-:-:S07]  /*3240*/  LOP3.LUT R191, R179, UR8, R182, 0x96, !PT ;  /* 0x00000008b3bf7c12 */ /* 0x000fce000f8e96b6 */
.L_x_11345:
[----:B------:R-:W-:Y:S05]  /*3250*/  BSYNC B2 ;  /* 0x0000000000027941 */ /* 0x000fea0003800000 */
.L_x_11344:
        /* <DEDUP_REMOVED lines=9> */
.L_x_11340:
        /* <DEDUP_REMOVED lines=12> */
.L_x_11349:
[----:B------:R-:W-:-:S07]  /*33b0*/  MOV R147, R192 ;  /* 0x000000c000937202 */ /* 0x000fce0000000f00 */
.L_x_11350:
[----:B------:R-:W-:Y:S05]  /*33c0*/  BSYNC B2 ;  /* 0x0000000000027941 */ /* 0x000fea0003800000 */
.L_x_11348:
        /* <DEDUP_REMOVED lines=16> */
.L_x_11354:
[----:B------:R-:W-:Y:S05]  /*34d0*/  BSYNC B3 ;  /* 0x0000000000037941 */ /* 0x000fea0003800000 */
.L_x_11353:
        /* <DEDUP_REMOVED lines=43> */
.L_x_11352:
[----:B------:R-:W-:Y:S05]  /*3790*/  BSYNC B2 ;  /* 0x0000000000027941 */ /* 0x000fea0003800000 */
.L_x_11351:
        /* <DEDUP_REMOVED lines=14> */
.L_x_11355:
        /* <DEDUP_REMOVED lines=12> */
.L_x_11358:
[----:B------:R-:W-:-:S07]  /*3940*/  IMAD.MOV.U32 R160, RZ, RZ, R192 ;  /* 0x000000ffffa07224 */ /* 0x000fce00078e00c0 */
.L_x_11359:
[----:B------:R-:W-:Y:S05]  /*3950*/  BSYNC B2 ;  /* 0x0000000000027941 */ /* 0x000fea0003800000 */
.L_x_11357:
        /* <DEDUP_REMOVED lines=16> */
.L_x_11363:
[----:B------:R-:W-:Y:S05]  /*3a60*/  BSYNC B3 ;  /* 0x0000000000037941 */ /* 0x000fea0003800000 */
.L_x_11362:
        /* <DEDUP_REMOVED lines=43> */
.L_x_11361:
[----:B------:R-:W-:Y:S05]  /*3d20*/  BSYNC B2 ;  /* 0x0000000000027941 */ /* 0x000fea0003800000 */
.L_x_11360:
        /* <DEDUP_REMOVED lines=10> */
.L_x_11356:
        /* <DEDUP_REMOVED lines=12> */
.L_x_11365:
[----:B------:R-:W-:-:S07]  /*3e90*/  IMAD.MOV.U32 R160, RZ, RZ, R192 ;  /* 0x000000ffffa07224 */ /* 0x000fce00078e00c0 */
.L_x_11366:
[----:B------:R-:W-:Y:S05]  /*3ea0*/  BSYNC B2 ;  /* 0x0000000000027941 */ /* 0x000fea0003800000 */
.L_x_11364:
        /* <DEDUP_REMOVED lines=16> */
.L_x_11370:
[----:B------:R-:W-:Y:S05]  /*3fb0*/  BSYNC B3 ;  /* 0x0000000000037941 */ /* 0x000fea0003800000 */
.L_x_11369:
        /* <DEDUP_REMOVED lines=43> */
.L_x_11368:
[----:B------:R-:W-:Y:S05]  /*4270*/  BSYNC B2 ;  /* 0x0000000000027941 */ /* 0x000fea0003800000 */
.L_x_11367:
        /* <DEDUP_REMOVED lines=15> */
.L_x_11371:
        /* <DEDUP_REMOVED lines=12> */
.L_x_11374:
[----:B------:R-:W-:-:S07]  /*4430*/  IMAD.MOV.U32 R161, RZ, RZ, R192 ;  /* 0x000000ffffa17224 */ /* 0x000fce00078e00c0 */
.L_x_11375:
[----:B------:R-:W-:Y:S05]  /*4440*/  BSYNC B2 ;  /* 0x0000000000027941 */ /* 0x000fea0003800000 */
.L_x_11373:
        /* <DEDUP_REMOVED lines=16> */
.L_x_11379:
[----:B------:R-:W-:Y:S05]  /*4550*/  BSYNC B3 ;  /* 0x0000000000037941 */ /* 0x000fea0003800000 */
.L_x_11378:
        /* <DEDUP_REMOVED lines=41> */
[----:B------:R-:W-:Y:S01]  /*47f0*/  IMAD.MOV.U32 R179, RZ, RZ, RZ ;  /* 0x000000ffffb37224 */ /* 0x000fe200078e00ff */
[----:B------:R-:W-:-:S07]  /*4800*/  MOV R190, R178 ;  /* 0x000000b200be7202 */ /* 0x000fce0000000f00 */
.L_x_11377:
[----:B------:R-:W-:Y:S05]  /*4810*/  BSYNC B2 ;  /* 0x0000000000027941 */ /* 0x000fea0003800000 */
.L_x_11376:
        /* <DEDUP_REMOVED lines=9> */
.L_x_11372:
        /* <DEDUP_REMOVED lines=12> */
.L_x_11381:
[----:B------:R-:W-:-:S07]  /*4970*/  IMAD.MOV.U32 R161, RZ, RZ, R192 ;  /* 0x000000ffffa17224 */ /* 0x000fce00078e00c0 */
.L_x_11382:
[----:B------:R-:W-:Y:S05]  /*4980*/  BSYNC B2 ;  /* 0x0000000000027941 */ /* 0x000fea0003800000 */
.L_x_11380:
        /* <DEDUP_REMOVED lines=16> */
.L_x_11386:
[----:B------:R-:W-:Y:S05]  /*4a90*/  BSYNC B3 ;  /* 0x0000000000037941 */ /* 0x000fea0003800000 */
.L_x_11385:
        /* <DEDUP_REMOVED lines=43> */
.L_x_11384:
[----:B------:R-:W-:Y:S05]  /*4d50*/  BSYNC B2 ;  /* 0x0000000000027941 */ /* 0x000fea0003800000 */
.L_x_11383:
        /* <DEDUP_REMOVED lines=12> */
.L_x_11387:
        /* <DEDUP_REMOVED lines=12> */
.L_x_11390:
[----:B------:R-:W-:-:S07]  /*4ee0*/  MOV R162, R192 ;  /* 0x000000c000a27202 */ /* 0x000fce0000000f00 */
.L_x_11391:
[----:B------:R-:W-:Y:S05]  /*4ef0*/  BSYNC B2 ;  /* 0x0000000000027941 */ /* 0x000fea0003800000 */
.L_x_11389:
        /* <DEDUP_REMOVED lines=16> */
.L_x_11395:
[----:B------:R-:W-:Y:S05]  /*5000*/  BSYNC B3 ;  /* 0x0000000000037941 */ /* 0x000fea0003800000 */
.L_x_11394:
        /* <DEDUP_REMOVED lines=43> */
.L_x_11393:
[----:B------:R-:W-:Y:S05]  /*52c0*/  BSYNC B2 ;  /* 0x0000000000027941 */ /* 0x000fea0003800000 */
.L_x_11392:
        /* <DEDUP_REMOVED lines=10> */
.L_x_11388:
        /* <DEDUP_REMOVED lines=12> */
.L_x_11397:
[----:B------:R-:W-:-:S07]  /*5430*/  MOV R162, R192 ;  /* 0x000000c000a27202 */ /* 0x000fce0000000f00 */
.L_x_11398:
[----:B------:R-:W-:Y:S05]  /*5440*/  BSYNC B2 ;  /* 0x0000000000027941 */ /* 0x000fea0003800000 */
.L_x_11396:
        /* <DEDUP_REMOVED lines=16> */
.L_x_11402:
[----:B------:R-:W-:Y:S05]  /*5550*/  BSYNC B3 ;  /* 0x0000000000037941 */ /* 0x000fea0003800000 */
.L_x_11401:
        /* <DEDUP_REMOVED lines=37> */
[----:B------:R-:W-:Y:S01]  /*57b0*/  IMAD.WIDE.U32 R192, R192, -0x326172a9, RZ ;  /* 0xcd9e8d57c0c07825 */ /* 0x000fe200078e00ff */
[----:B------:R-:W-:-:S03]  /*57c0*/  HFMA2.MMA R180, -RZ, RZ, 0, 0 ;  /* 0x00000000ffb47435 */ /* 0x000fc600000001ff */
[----:B------:R-:W-:Y:S01]  /*57d0*/  IMAD.WIDE.U32 R178, R178, -0x2daee0ad, RZ ;  /* 0xd2511f53b2b27825 */ /* 0x000fe200078e00ff */
[----:B------:R-:W-:-:S03]  /*57e0*/  LOP3.LUT R193, R193, UR9, R190, 0x96, !PT ;  /* 0x00000009c1c17c12 */ /* 0x000fc6000f8e96be */
[----:B------:R-:W-:Y:S01]  /*57f0*/  IMAD.MOV.U32 R190, RZ, RZ, R178 ;  /* 0x000000ffffbe7224 */ /* 0x000fe200078e00b2 */
[----:B------:R-:W-:-:S07]  /*5800*/  LOP3.LUT R191, R179, UR8, R182, 0x96, !PT ;  /* 0x00000008b3bf7c12 */ /* 0x000fce000f8e96b6 */
.L_x_11400:
[----:B------:R-:W-:Y:S05]  /*5810*/  BSYNC B2 ;  /* 0x0000000000027941 */ /* 0x000fea0003800000 */
.L_x_11399:
        /* <DEDUP_REMOVED lines=13> */
.L_x_11403:
        /* <DEDUP_REMOVED lines=12> */
.L_x_11406:
[----:B------:R-:W-:-:S07]  /*59b0*/  IMAD.MOV.U32 R178, RZ, RZ, R192 ;  /* 0x000000ffffb27224 */ /* 0x000fce00078e00c0 */
.L_x_11407:
[----:B------:R-:W-:Y:S05]  /*59c0*/  BSYNC B2 ;  /* 0x0000000000027941 */ /* 0x000fea0003800000 */
.L_x_11405:
        /* <DEDUP_REMOVED lines=16> */
.L_x_11411:
[----:B------:R-:W-:Y:S05]  /*5ad0*/  BSYNC B3 ;  /* 0x0000000000037941 */ /* 0x000fea0003800000 */
.L_x_11410:
        /* <DEDUP_REMOVED lines=44> */
.L_x_11409:
[----:B------:R-:W-:Y:S05]  /*5da0*/  BSYNC B2 ;  /* 0x0000000000027941 */ /* 0x000fea0003800000 */
.L_x_11408:
        /* <DEDUP_REMOVED lines=9> */
.L_x_11404:
        /* <DEDUP_REMOVED lines=12> */
.L_x_11413:
[----:B------:R-:W-:-:S07]  /*5f00*/  MOV R178, R192 ;  /* 0x000000c000b27202 */ /* 0x000fce0000000f00 */
.L_x_11414:
[----:B------:R-:W-:Y:S05]  /*5f10*/  BSYNC B2 ;  /* 0x0000000000027941 */ /* 0x000fea0003800000 */
.L_x_11412:
        /* <DEDUP_REMOVED lines=16> */
.L_x_11418:
[----:B------:R-:W-:Y:S05]  /*6020*/  BSYNC B3 ;  /* 0x0000000000037941 */ /* 0x000fea0003800000 */
.L_x_11417:
        /* <DEDUP_REMOVED lines=42> */
[----:B------:R-:W-:Y:S01]  /*62d0*/  MOV R190, R180 ;  /* 0x000000b400be7202 */ /* 0x000fe20000000f00 */
[----:B------:R-:W-:-:S07]  /*62e0*/  IMAD.MOV.U32 R180, RZ, RZ, RZ ;  /* 0x000000ffffb47224 */ /* 0x000fce00078e00ff */
.L_x_11416:
[----:B------:R-:W-:Y:S05]  /*62f0*/  BSYNC B2 ;  /* 0x0000000000027941 */ /* 0x000fea0003800000 */
.L_x_11415:
        /* <DEDUP_REMOVED lines=12> */
.L_x_11419:
        /* <DEDUP_REMOVED lines=12> */
.L_x_11422:
[----:B------:R-:W-:-:S07]  /*6480*/  MOV R178, R192 ;  /* 0x000000c000b27202 */ /* 0x000fce0000000f00 */
.L_x_11423:
[----:B------:R-:W-:Y:S05]  /*6490*/  BSYNC B2 ;  /* 0x0000000000027941 */ /* 0x000fea0003800000 */
.L_x_11421:
        /* <DEDUP_REMOVED lines=16> */
.L_x_11427:
[----:B------:R-:W-:Y:S05]  /*65a0*/  BSYNC B3 ;  /* 0x0000000000037941 */ /* 0x000fea0003800000 */
.L_x_11426:
        /* <DEDUP_REMOVED lines=44> */
.L_x_11425:
[----:B------:R-:W-:Y:S05]  /*6870*/  BSYNC B2 ;  /* 0x0000000000027941 */ /* 0x000fea0003800000 */
.L_x_11424:
        /* <DEDUP_REMOVED lines=10> */
.L_x_11420:
        /* <DEDUP_REMOVED lines=17> */
[----:B------:R-:W-:Y:S02]  /*6a30*/  SHF.L.U32 R204, R202, 0x3, RZ ;  /* 0x00000003cacc7819 */ /* 0x000fe400000006ff */
[----:B------:R-:W-:Y:S02]  /*6a40*/  LOP3.LUT R179, R179, R0, R177, 0xfe, !PT ;  /* 0x00000000b3b37212 */ /* 0x000fe400078efeb1 */
[----:B------:R-:W-:Y:S02]  /*6a50*/  LOP3.LUT R0, R182, R178, R180, 0xfe, !PT ;  /* 0x000000b2b6007212 */ /* 0x000fe400078efeb4 */
[----:B------:R-:W-:-:S02]  /*6a60*/  LEA.HI.X R177, R202, UR31, RZ, 0x5, P1 ;  /* 0x0000001fcab17c11 */ /* 0x000fc400088f2cff */
[----:B------:R-:W-:Y:S02]  /*6a70*/  SHF.L.U64.HI R206, R202, 0x3, RZ ;  /* 0x00000003cace7819 */ /* 0x000fe400000102ff */
[----:B------:R-:W-:Y:S01]  /*6a80*/  IADD3 R178, P1, R204, UR32, RZ ;  /* 0x00000020ccb27c10 */ /* 0x000fe2000ff3e0ff */
[----:B------:R3:W-:Y:S01]  /*6a90*/  STG.E.128 desc[UR4][R176.64], R144 ;  /* 0x00000090b0007986 */ /* 0x0007e2000c101d04 */
[----:B------:R-:W-:Y:S02]  /*6aa0*/  SEL R205, RZ, 0x1, P2 ;  /* 0x00000001ffcd7807 */ /* 0x000fe40001000000 */
[----:B------:R-:W-:Y:S01]  /*6ab0*/  LOP3.LUT R181, R183, R179, R181, 0xfe, !PT ;  /* 0x000000b3b7b57212 */ /* 0x000fe200078efeb5 */
[----:B------:R3:W-:Y:S01]  /*6ac0*/  STG.E.128 desc[UR4][R176.64+0x10], R160 ;  /* 0x000010a0b0007986 */ /* 0x0007e2000c101d04 */
[----:B------:R-:W-:Y:S02]  /*6ad0*/  IADD3.X R179, R206, UR33, RZ, P1, !PT ;  /* 0x00000021ceb37c10 */ /* 0x000fe40008ffe4ff */
[----:B------:R-:W-:-:S05]  /*6ae0*/  LOP3.LUT R180, R0, R205, RZ, 0xfc, !PT ;  /* 0x000000cd00b47212 */ /* 0x000fca00078efcff */
[----:B------:R3:W-:Y:S01]  /*6af0*/  STG.E.64 desc[UR4][R178.64], R180 ;  /* 0x000000b4b2007986 */ /* 0x0007e2000c101b04 */
[----:B------:R-:W-:Y:S05]  /*6b00*/  @!P0 BRA `(.L_x_11428) ;  /* 0x0000000000508947 */ /* 0x000fea0003800000 */
[----:B---3--:R-:W-:Y:S01]  /*6b10*/  IMAD.U32 R176, R199, 0x10000, RZ ;  /* 0x00010000c7b07824 */ /* 0x008fe200078e00ff */
        /* <DEDUP_REMOVED lines=19> */
.L_x_11428:
[----:B------:R-:W-:-:S07]  /*6c50*/  VIADD R0, R202, 0x20 ;  /* 0x00000020ca007836 */ /* 0x000fce0000000000 */
.L_x_11299:
[----:B------:R-:W-:Y:S05]  /*6c60*/  BSYNC B1 ;  /* 0x0000000000017941 */ /* 0x000fea0003800000 */
.L_x_11298:
[----:B------:R-:W-:Y:S01]  /*6c70*/  LOP3.LUT P0, RZ, R203, 0x100, RZ, 0xc0, !PT ;  /* 0x00000100cbff7812 */ /* 0x000fe2000780c0ff */
[----:B------:R-:W-:-:S12]  /*6c80*/  BSSY B1, `(.L_x_11429) ;  /* 0x00005c0000017945 */ /* 0x000fd80003800000 */
[----:B------:R-:W-:Y:S05]  /*6c90*/  @!P0 BRA `(.L_x_11430) ;  /* 0x0000005800f88947 */ /* 0x000fea0003800000 */
        /* <DEDUP_REMOVED lines=8> */
[----:B---34-:R-:W-:-:S04]  /*6d20*/  @P0 LEA R176, P2, R0, R148, 0x4 ;  /* 0x0000009400b00211 */ /* 0x018fc800078420ff */
        /* <DEDUP_REMOVED lines=18> */
.L_x_11432:
[----:B------:R-:W-:-:S07]  /*6e50*/  IMAD.MOV.U32 R150, RZ, RZ, R192 ;  /* 0x000000ffff967224 */ /* 0x000fce00078e00c0 */
.L_x_11433:
[----:B------:R-:W-:Y:S05]  /*6e60*/  BSYNC B2 ;  /* 0x0000000000027941 */ /* 0x000fea0003800000 */
.L_x_11431:
        /* <DEDUP_REMOVED lines=16> */
.L_x_11437:
[----:B------:R-:W-:Y:S05]  /*6f70*/  BSYNC B3 ;  /* 0x0000000000037941 */ /* 0x000fea0003800000 */
.L_x_11436:
        /* <DEDUP_REMOVED lines=42> */
.L_x_11435:
[----:B------:R-:W-:Y:S05]  /*7220*/  BSYNC B2 ;  /* 0x0000000000027941 */ /* 0x000fea0003800000 */
.L_x_11434:
        /* <DEDUP_REMOVED lines=20> */
.L_x_11438:
        /* <DEDUP_REMOVED lines=12> */
.L_x_11441:
[----:B------:R-:W-:-:S07]  /*7430*/  MOV R149, R192 ;  /* 0x000000c000957202 */ /* 0x000fce0000000f00 */
.L_x_11442:
[----:B------:R-:W-:Y:S05]  /*7440*/  BSYNC B2 ;  /* 0x0000000000027941 */ /* 0x000fea0003800000 */
.L_x_11440:
        /* <DEDUP_REMOVED lines=16> */
.L_x_11446:
[----:B------:R-:W-:Y:S05]  /*7550*/  BSYNC B3 ;  /* 0x0000000000037941 */ /* 0x000fea0003800000 */
.L_x_11445:
        /* <DEDUP_REMOVED lines=43> */
.L_x_11444:
[----:B------:R-:W-:Y:S05]  /*7810*/  BSYNC B2 ;  /* 0x0000000000027941 */ /* 0x000fea0003800000 */
.L_x_11443:
        /* <DEDUP_REMOVED lines=9> */
.L_x_11439:
        /* <DEDUP_REMOVED lines=12> */
.L_x_11448:
[----:B------:R-:W-:-:S07]  /*7970*/  MOV R149, R192 ;  /* 0x000000c000957202 */ /* 0x000fce0000000f00 */
.L_x_11449:
[----:B------:R-:W-:Y:S05]  /*7980*/  BSYNC B2 ;  /* 0x0000000000027941 */ /* 0x000fea0003800000 */
.L_x_11447:
        /* <DEDUP_REMOVED lines=16> */
.L_x_11453:
[----:B------:R-:W-:Y:S05]  /*7a90*/  BSYNC B3 ;  /* 0x0000000000037941 */ /* 0x000fea0003800000 */
.L_x_11452:
        /* <DEDUP_REMOVED lines=43> */
.L_x_11451:
[----:B------:R-:W-:Y:S05]  /*7d50*/  BSYNC B2 ;  /* 0x0000000000027941 */ /* 0x000fea0003800000 */
.L_x_11450:
        /* <DEDUP_REMOVED lines=14> */
.L_x_11454:
        /* <DEDUP_REMOVED lines=12> */
.L_x_11457:
[----:B------:R-:W-:-:S07]  /*7f00*/  IMAD.MOV.U32 R150, RZ, RZ, R192 ;  /* 0x000000ffff967224 */ /* 0x000fce00078e00c0 */
.L_x_11458:
[----:B------:R-:W-:Y:S05]  /*7f10*/  BSYNC B2 ;  /* 0x0000000000027941 */ /* 0x000fea0003800000 */
.L_x_11456:
        /* <DEDUP_REMOVED lines=16> */
.L_x_11462:
[----:B------:R-:W-:Y:S05]  /*8020*/  BSYNC B3 ;  /* 0x0000000000037941 */ /* 0x000fea0003800000 */
.L_x_11461:
        /* <DEDUP_REMOVED lines=44> */
.L_x_11460:
[----:B------:R-:W-:Y:S05]  /*82f0*/  BSYNC B2 ;  /* 0x0000000000027941 */ /* 0x000fea0003800000 */
.L_x_11459:
        /* <DEDUP_REMOVED lines=10> */
.L_x_11455:
        /* <DEDUP_REMOVED lines=12> */
.L_x_11464:
[----:B------:R-:W-:-:S07]  /*8460*/  MOV R150, R192 ;  /* 0x000000c000967202 */ /* 0x000fce0000000f00 */
.L_x_11465:
[----:B------:R-:W-:Y:S05]  /*8470*/  BSYNC B2 ;  /* 0x0000000000027941 */ /* 0x000fea0003800000 */
.L_x_11463:
        /* <DEDUP_REMOVED lines=16> */
.L_x_11469:
[----:B------:R-:W-:Y:S05]  /*8580*/  BSYNC B3 ;  /* 0x0000000000037941 */ /* 0x000fea0003800000 */
.L_x_11468:
        /* <DEDUP_REMOVED lines=44> */
.L_x_11467:
[----:B------:R-:W-:Y:S05]  /*8850*/  BSYNC B2 ;  /* 0x0000000000027941 */ /* 0x000fea0003800000 */
.L_x_11466:
        /* <DEDUP_REMOVED lines=15> */
.L_x_11470:
        /* <DEDUP_REMOVED lines=12> */
.L_x_11473:
[----:B------:R-:W-:-:S07]  /*8a10*/  MOV R151, R192 ;  /* 0x000000c000977202 */ /* 0x000fce0000000f00 */
.L_x_11474:
[----:B------:R-:W-:Y:S05]  /*8a20*/  BSYNC B2 ;  /* 0x0000000000027941 */ /* 0x000fea0003800000 */
.L_x_11472:
        /* <DEDUP_REMOVED lines=16> */
.L_x_11478:
[----:B------:R-:W-:Y:S05]  /*8b30*/  BSYNC B3 ;  /* 0x0000000000037941 */ /* 0x000fea0003800000 */
.L_x_11477:
        /* <DEDUP_REMOVED lines=44> */
.L_x_11476:
[----:B------:R-:W-:Y:S05]  /*8e00*/  BSYNC B2 ;  /* 0x0000000000027941 */ /* 0x000fea0003800000 */
.L_x_11475:
        /* <DEDUP_REMOVED lines=9> */
.L_x_11471:
        /* <DEDUP_REMOVED lines=12> */
.L_x_11480:
[----:B------:R-:W-:-:S07]  /*8f60*/  IMAD.MOV.U32 R151, RZ, RZ, R192 ;  /* 0x000000ffff977224 */ /* 0x000fce00078e00c0 */
.L_x_11481:
[----:B------:R-:W-:Y:S05]  /*8f70*/  BSYNC B2 ;  /* 0x0000000000027941 */ /* 0x000fea0003800000 */
.L_x_11479:
        /* <DEDUP_REMOVED lines=16> */
.L_x_11485:
[----:B------:R-:W-:Y:S05]  /*9080*/  BSYNC B3 ;  /* 0x0000000000037941 */ /* 0x000fea0003800000 */
.L_x_11484:
        /* <DEDUP_REMOVED lines=43> */
[----:B------:R-:W-:-:S07]  /*9340*/  IMAD.MOV.U32 R190, RZ, RZ, R180 ;  /* 0x000000ffffbe7224 */ /* 0x000fce00078e00b4 */
.L_x_11483:
[----:B------:R-:W-:Y:S05]  /*9350*/  BSYNC B2 ;  /* 0x0000000000027941 */ /* 0x000fea0003800000 */
.L_x_11482:
        /* <DEDUP_REMOVED lines=14> */
.L_x_11486:
        /* <DEDUP_REMOVED lines=12> */
.L_x_11489:
[----:B------:R-:W-:-:S07]  /*9500*/  IMAD.MOV.U32 R164, RZ, RZ, R192 ;  /* 0x000000ffffa47224 */ /* 0x000fce00078e00c0 */
.L_x_11490:
[----:B------:R-:W-:Y:S05]  /*9510*/  BSYNC B2 ;  /* 0x0000000000027941 */ /* 0x000fea0003800000 */
.L_x_11488:
        /* <DEDUP_REMOVED lines=16> */
.L_x_11494:
[----:B------:R-:W-:Y:S05]  /*9620*/  BSYNC B3 ;  /* 0x0000000000037941 */ /* 0x000fea0003800000 */
.L_x_11493:
        /* <DEDUP_REMOVED lines=44> */
.L_x_11492:
[----:B------:R-:W-:Y:S05]  /*98f0*/  BSYNC B2 ;  /* 0x0000000000027941 */ /* 0x000fea0003800000 */
.L_x_11491:
        /* <DEDUP_REMOVED lines=10> */
.L_x_11487:
        /* <DEDUP_REMOVED lines=12> */
.L_x_11496:
[----:B------:R-:W-:-:S07]  /*9a60*/  IMAD.MOV.U32 R164, RZ, RZ, R192 ;  /* 0x000000ffffa47224 */ /* 0x000fce00078e00c0 */
.L_x_11497:
[----:B------:R-:W-:Y:S05]  /*9a70*/  BSYNC B2 ;  /* 0x0000000000027941 */ /* 0x000fea0003800000 */
.L_x_11495:
        /* <DEDUP_REMOVED lines=16> */
.L_x_11501:
[----:B------:R-:W-:Y:S05]  /*9b80*/  BSYNC B3 ;  /* 0x0000000000037941 */ /* 0x000fea0003800000 */
.L_x_11500:
        /* <DEDUP_REMOVED lines=9> */
[----:B------:R-:W-:Y:S01]  /*9c20*/  IMAD.WIDE.U32 R190, R179, -0x2daee0ad, RZ ;  /* 0xd2511f53b3be7825 */ /* 0x000fe200078e00ff */
[----:B------:R-:W-:-:S03]  /*9c30*/  HFMA2.MMA R179, -RZ, RZ, 0, 0 ;  /* 0x00000000ffb37435 */ /* 0x000fc600000001ff */
        /* <DEDUP_REMOVED lines=33> */
.L_x_11499:
[----:B------:R-:W-:Y:S05]  /*9e50*/  BSYNC B2 ;  /* 0x0000000000027941 */ /* 0x000fea0003800000 */
.L_x_11498:
        /* <DEDUP_REMOVED lines=15> */
.L_x_11502:
        /* <DEDUP_REMOVED lines=12> */
.L_x_11505:
[----:B------:R-:W-:-:S07]  /*a010*/  IMAD.MOV.U32 R165, RZ, RZ, R192 ;  /* 0x000000ffffa57224 */ /* 0x000fce00078e00c0 */
.L_x_11506:
[----:B------:R-:W-:Y:S05]  /*a020*/  BSYNC B2 ;  /* 0x0000000000027941 */ /* 0x000fea0003800000 */
.L_x_11504:
        /* <DEDUP_REMOVED lines=16> */
.L_x_11510:
[----:B------:R-:W-:Y:S05]  /*a130*/  BSYNC B3 ;  /* 0x0000000000037941 */ /* 0x000fea0003800000 */
.L_x_11509:
        /* <DEDUP_REMOVED lines=42> */
[----:B------:R-:W-:Y:S01]  /*a3e0*/  IMAD.MOV.U32 R190, RZ, RZ, R180 ;  /* 0x000000ffffbe7224 */ /* 0x000fe200078e00b4 */
[----:B------:R-:W-:-:S11]  /*a3f0*/  HFMA2.MMA R180, -RZ, RZ, 0, 0 ;  /* 0x00000000ffb47435 */ /* 0x000fd600000001ff */
.L_x_11508:
[----:B------:R-:W-:Y:S05]  /*a400*/  BSYNC B2 ;  /* 0x0000000000027941 */ /* 0x000fea0003800000 */
.L_x_11507:
        /* <DEDUP_REMOVED lines=9> */
.L_x_11503:
        /* <DEDUP_REMOVED lines=12> */
.L_x_11512:
[----:B------:R-:W-:-:S07]  /*a560*/  MOV R165, R192 ;  /* 0x000000c000a57202 */ /* 0x000fce0000000f00 */
.L_x_11513:
[----:B------:R-:W-:Y:S05]  /*a570*/  BSYNC B2 ;  /* 0x0000000000027941 */ /* 0x000fea0003800000 */
.L_x_11511:
        /* <DEDUP_REMOVED lines=16> */
.L_x_11517:
[----:B------:R-:W-:Y:S05]  /*a680*/  BSYNC B3 ;  /* 0x0000000000037941 */ /* 0x000fea0003800000 */
.L_x_11516:
        /* <DEDUP_REMOVED lines=44> */
.L_x_11515:
[----:B------:R-:W-:Y:S05]  /*a950*/  BSYNC B2 ;  /* 0x0000000000027941 */ /* 0x000fea0003800000 */
.L_x_11514:
        /* <DEDUP_REMOVED lines=12> */
.L_x_11518:
        /* <DEDUP_REMOVED lines=12> */
.L_x_11521:
[----:B------:R-:W-:-:S07]  /*aae0*/  MOV R166, R192 ;  /* 0x000000c000a67202 */ /* 0x000fce0000000f00 */
.L_x_11522:
[----:B------:R-:W-:Y:S05]  /*aaf0*/  BSYNC B2 ;  /* 0x0000000000027941 */ /* 0x000fea0003800000 */
.L_x_11520:
        /* <DEDUP_REMOVED lines=16> */
.L_x_11526:
[----:B------:R-:W-:Y:S05]  /*ac00*/  BSYNC B3 ;  /* 0x0000000000037941 */ /* 0x000fea0003800000 */
.L_x_11525:
        /* <DEDUP_REMOVED lines=44> */
.L_x_11524:
[----:B------:R-:W-:Y:S05]  /*aed0*/  BSYNC B2 ;  /* 0x0000000000027941 */ /* 0x000fea0003800000 */
.L_x_11523:
        /* <DEDUP_REMOVED lines=10> */
.L_x_11519:
        /* <DEDUP_REMOVED lines=12> */
.L_x_11528:
[----:B------:R-:W-:-:S07]  /*b040*/  IMAD.MOV.U32 R166, RZ, RZ, R192 ;  /* 0x000000ffffa67224 */ /* 0x000fce00078e00c0 */
.L_x_11529:
[----:B------:R-:W-:Y:S05]  /*b050*/  BSYNC B2 ;  /* 0x0000000000027941 */ /* 0x000fea0003800000 */
.L_x_11527:
        /* <DEDUP_REMOVED lines=16> */
.L_x_11533:
[----:B------:R-:W-:Y:S05]  /*b160*/  BSYNC B3 ;  /* 0x0000000000037941 */ /* 0x000fea0003800000 */
.L_x_11532:
        /* <DEDUP_REMOVED lines=42> */
[----:B------:R-:W-:Y:S02]  /*b410*/  IMAD.MOV.U32 R190, RZ, RZ, R180 ;  /* 0x000000ffffbe7224 */ /* 0x000fe400078e00b4 */
[----:B------:R-:W-:-:S07]  /*b420*/  IMAD.MOV.U32 R181, RZ, RZ, RZ ;  /* 0x000000ffffb57224 */ /* 0x000fce00078e00ff */
.L_x_11531:
[----:B------:R-:W-:Y:S05]  /*b430*/  BSYNC B2 ;  /* 0x0000000000027941 */ /* 0x000fea0003800000 */
.L_x_11530:
        /* <DEDUP_REMOVED lines=13> */
.L_x_11534:
        /* <DEDUP_REMOVED lines=12> */
.L_x_11537:
[----:B------:R-:W-:-:S07]  /*b5d0*/  IMAD.MOV.U32 R179, RZ, RZ, R192 ;  /* 0x000000ffffb37224 */ /* 0x000fce00078e00c0 */
.L_x_11538:
[----:B------:R-:W-:Y:S05]  /*b5e0*/  BSYNC B2 ;  /* 0x0000000000027941 */ /* 0x000fea0003800000 */
.L_x_11536:
        /* <DEDUP_REMOVED lines=16> */
.L_x_11542:
[----:B------:R-:W-:Y:S05]  /*b6f0*/  BSYNC B3 ;  /* 0x0000000000037941 */ /* 0x000fea0003800000 */
.L_x_11541:
        /* <DEDUP_REMOVED lines=44> */
.L_x_11540:
[----:B------:R-:W-:Y:S05]  /*b9c0*/  BSYNC B2 ;  /* 0x0000000000027941 */ /* 0x000fea0003800000 */
.L_x_11539:
        /* <DEDUP_REMOVED lines=9> */
.L_x_11535:
        /* <DEDUP_REMOVED lines=12> */
.L_x_11544:
[----:B------:R-:W-:-:S07]  /*bb20*/  IMAD.MOV.U32 R179, RZ, RZ, R192 ;  /* 0x000000ffffb37224 */ /* 0x000fce00078e00c0 */
.L_x_11545:
[----:B------:R-:W-:Y:S05]  /*bb30*/  BSYNC B2 ;  /* 0x0000000000027941 */ /* 0x000fea0003800000 */
.L_x_11543:
        /* <DEDUP_REMOVED lines=16> */
.L_x_11549:
[----:B------:R-:W-:Y:S05]  /*bc40*/  BSYNC B3 ;  /* 0x0000000000037941 */ /* 0x000fea0003800000 */
.L_x_11548:
        /* <DEDUP_REMOVED lines=44> */
.L_x_11547:
[----:B------:R-:W-:Y:S05]  /*bf10*/  BSYNC B2 ;  /* 0x0000000000027941 */ /* 0x000fea0003800000 */
.L_x_11546:
        /* <DEDUP_REMOVED lines=12> */
.L_x_11550:
        /* <DEDUP_REMOVED lines=12> */
.L_x_11553:
[----:B------:R-:W-:-:S07]  /*c0a0*/  IMAD.MOV.U32 R179, RZ, RZ, R192 ;  /* 0x000000ffffb37224 */ /* 0x000fce00078e00c0 */
.L_x_11554:
[----:B------:R-:W-:Y:S05]  /*c0b0*/  BSYNC B2 ;  /* 0x0000000000027941 */ /* 0x000fea0003800000 */
.L_x_11552:
        /* <DEDUP_REMOVED lines=16> */
.L_x_11558:
[----:B------:R-:W-:Y:S05]  /*c1c0*/  BSYNC B3 ;  /* 0x0000000000037941 */ /* 0x000fea0003800000 */
.L_x_11557:
        /* <DEDUP_REMOVED lines=44> */
.L_x_11556:
[----:B------:R-:W-:Y:S05]  /*c490*/  BSYNC B2 ;  /* 0x0000000000027941 */ /* 0x000fea0003800000 */
.L_x_11555:
        /* <DEDUP_REMOVED lines=10> */
.L_x_11551:
        /* <DEDUP_REMOVED lines=42> */
[----:B------:R-:W-:Y:S01]  /*c7e0*/  IMAD.WIDE.U32 R180, R180, 0x10000, RZ ;  /* 0x00010000b4b47825 */ /* 0x000fe200078e00ff */
[----:B------:R-:W-:-:S03]  /*c7f0*/  IADD3 R176, P0, R204, UR34, RZ ;  /* 0x00000022ccb07c10 */ /* 0x000fc6000ff1e0ff */
[----:B------:R-:W-:Y:S01]  /*c800*/  IMAD.WIDE.U32 R182, R182, 0x100, RZ ;  /* 0x00000100b6b67825 */ /* 0x000fe200078e00ff */
[----:B------:R-:W-:Y:S02]  /*c810*/  LOP3.LUT R179, R181, R177, R179, 0xfe, !PT ;  /* 0x000000b1b5b37212 */ /* 0x000fe400078efeb3 */
[----:B------:R-:W-:Y:S02]  /*c820*/  IADD3.X R177, R206, UR35, RZ, P0, !PT ;  /* 0x00000023ceb17c10 */ /* 0x000fe400087fe4ff */
[----:B------:R-:W-:Y:S02]  /*c830*/  LOP3.LUT R178, R182, R178, R180, 0xfe, !PT ;  /* 0x000000b2b6b27212 */ /* 0x000fe400078efeb4 */
[----:B------:R-:W-:Y:S02]  /*c840*/  LOP3.LUT R179, R179, R183, RZ, 0xfc, !PT ;  /* 0x000000b7b3b37212 */ /* 0x000fe400078efcff */
[----:B------:R-:W-:-:S05]  /*c850*/  LOP3.LUT R178, R178, 0xff, R185, 0xf8, !PT ;  /* 0x000000ffb2b27812 */ /* 0x000fca00078ef8b9 */
[----:B------:R1:W-:Y:S02]  /*c860*/  STG.E.64 desc[UR4][R176.64], R178 ;  /* 0x000000b2b0007986 */ /* 0x0003e4000c101b04 */
.L_x_11559:
[----:B------:R-:W-:-:S07]  /*c870*/  VIADD R0, R0, 0x20 ;  /* 0x0000002000007836 */ /* 0x000fce0000000000 */
.L_x_11430:
[----:B------:R-:W-:Y:S05]  /*c880*/  BSYNC B1 ;  /* 0x0000000000017941 */ /* 0x000fea0003800000 */
.L_x_11429:
        /* <DEDUP_REMOVED lines=30> */
.L_x_11563:
[----:B------:R-:W-:-:S07]  /*ca70*/  MOV R154, R192 ;  /* 0x000000c0009a7202 */ /* 0x000fce0000000f00 */
.L_x_11564:
[----:B------:R-:W-:Y:S05]  /*ca80*/  BSYNC B2 ;  /* 0x0000000000027941 */ /* 0x000fea0003800000 */
.L_x_11562:
        /* <DEDUP_REMOVED lines=16> */
.L_x_11568:
[----:B------:R-:W-:Y:S05]  /*cb90*/  BSYNC B3 ;  /* 0x0000000000037941 */ /* 0x000fea0003800000 */
.L_x_11567:
        /* <DEDUP_REMOVED lines=42> */
.L_x_11566:
[----:B------:R-:W-:Y:S05]  /*ce40*/  BSYNC B2 ;  /* 0x0000000000027941 */ /* 0x000fea0003800000 */
.L_x_11565:
        /* <DEDUP_REMOVED lines=17> */
[----:B------:R-:W-:Y:S01]  /*cf60*/  MOV R154, R179 ;  /* 0x000000b3009a7202 */ /* 0x000fe20000000f00 */
[----:B------:R-:W-:Y:S01]  /*cf70*/  FADD.FTZ R152, R140, R152 ;  /* 0x000000988c987221 */ /* 0x000fe20000010000 */
[----:B------:R-:W-:Y:S06]  /*cf80*/  BRA `(.L_x_11570) ;  /* 0x0000000400507947 */ /* 0x000fec0003800000 */
.L_x_11569:
        /* <DEDUP_REMOVED lines=12> */
.L_x_11572:
[----:B------:R-:W-:-:S07]  /*d050*/  IMAD.MOV.U32 R153, RZ, RZ, R192 ;  /* 0x000000ffff997224 */ /* 0x000fce00078e00c0 */
.L_x_11573:
[----:B------:R-:W-:Y:S05]  /*d060*/  BSYNC B2 ;  /* 0x0000000000027941 */ /* 0x000fea0003800000 */
.L_x_11571:
        /* <DEDUP_REMOVED lines=16> */
.L_x_11577:
[----:B------:R-:W-:Y:S05]  /*d170*/  BSYNC B3 ;  /* 0x0000000000037941 */ /* 0x000fea0003800000 */
.L_x_11576:
        /* <DEDUP_REMOVED lines=43> */
.L_x_11575:
[----:B------:R-:W-:Y:S05]  /*d430*/  BSYNC B2 ;  /* 0x0000000000027941 */ /* 0x000fea0003800000 */
.L_x_11574:
        /* <DEDUP_REMOVED lines=9> */
.L_x_11570:
        /* <DEDUP_REMOVED lines=12> */
.L_x_11579:
[----:B------:R-:W-:-:S07]  /*d590*/  IMAD.MOV.U32 R153, RZ, RZ, R192 ;  /* 0x000000ffff997224 */ /* 0x000fce00078e00c0 */
.L_x_11580:
[----:B------:R-:W-:Y:S05]  /*d5a0*/  BSYNC B2 ;  /* 0x0000000000027941 */ /* 0x000fea0003800000 */
.L_x_11578:
        /* <DEDUP_REMOVED lines=16> */
.L_x_11584:
[----:B------:R-:W-:Y:S05]  /*d6b0*/  BSYNC B3 ;  /* 0x0000000000037941 */ /* 0x000fea0003800000 */
.L_x_11583:
        /* <DEDUP_REMOVED lines=43> */
.L_x_11582:
[----:B------:R-:W-:Y:S05]  /*d970*/  BSYNC B2 ;  /* 0x0000000000027941 */ /* 0x000fea0003800000 */
.L_x_11581:
        /* <DEDUP_REMOVED lines=14> */
.L_x_11585:
        /* <DEDUP_REMOVED lines=12> */
.L_x_11588:
[----:B------:R-:W-:-:S07]  /*db20*/  IMAD.MOV.U32 R154, RZ, RZ, R192 ;  /* 0x000000ffff9a7224 */ /* 0x000fce00078e00c0 */
.L_x_11589:
[----:B------:R-:W-:Y:S05]  /*db30*/  BSYNC B2 ;  /* 0x0000000000027941 */ /* 0x000fea0003800000 */
.L_x_11587:
        /* <DEDUP_REMOVED lines=16> */
.L_x_11593:
[----:B------:R-:W-:Y:S05]  /*dc40*/  BSYNC B3 ;  /* 0x0000000000037941 */ /* 0x000fea0003800000 */
.L_x_11592:
        /* <DEDUP_REMOVED lines=44> */
.L_x_11591:
[----:B------:R-:W-:Y:S05]  /*df10*/  BSYNC B2 ;  /* 0x0000000000027941 */ /* 0x000fea0003800000 */
.L_x_11590:
        /* <DEDUP_REMOVED lines=10> */
.L_x_11586:
        /* <DEDUP_REMOVED lines=12> */
.L_x_11595:
[----:B------:R-:W-:-:S07]  /*e080*/  IMAD.MOV.U32 R154, RZ, RZ, R192 ;  /* 0x000000ffff9a7224 */ /* 0x000fce00078e00c0 */
.L_x_11596:
[----:B------:R-:W-:Y:S05]  /*e090*/  BSYNC B2 ;  /* 0x0000000000027941 */ /* 0x000fea0003800000 */
.L_x_11594:
        /* <DEDUP_REMOVED lines=16> */
.L_x_11600:
[----:B------:R-:W-:Y:S05]  /*e1a0*/  BSYNC B3 ;  /* 0x0000000000037941 */ /* 0x000fea0003800000 */
.L_x_11599:
        /* <DEDUP_REMOVED lines=44> */
.L_x_11598:
[----:B------:R-:W-:Y:S05]  /*e470*/  BSYNC B2 ;  /* 0x0000000000027941 */ /* 0x000fea0003800000 */
.L_x_11597:
        /* <DEDUP_REMOVED lines=15> */
.L_x_11601:
        /* <DEDUP_REMOVED lines=12> */
.L_x_11604:
[----:B------:R-:W-:-:S07]  /*e630*/  IMAD.MOV.U32 R155, RZ, RZ, R192 ;  /* 0x000000ffff9b7224 */ /* 0x000fce00078e00c0 */
.L_x_11605:
[----:B------:R-:W-:Y:S05]  /*e640*/  BSYNC B2 ;  /* 0x0000000000027941 */ /* 0x000fea0003800000 */
.L_x_11603:
        /* <DEDUP_REMOVED lines=16> */
.L_x_11609:
[----:B------:R-:W-:Y:S05]  /*e750*/  BSYNC B3 ;  /* 0x0000000000037941 */ /* 0x000fea0003800000 */
.L_x_11608:
        /* <DEDUP_REMOVED lines=44> */
.L_x_11607:
[----:B------:R-:W-:Y:S05]  /*ea20*/  BSYNC B2 ;  /* 0x0000000000027941 */ /* 0x000fea0003800000 */
.L_x_11606:
        /* <DEDUP_REMOVED lines=9> */
.L_x_11602:
        /* <DEDUP_REMOVED lines=12> */
.L_x_11611:
[----:B------:R-:W-:-:S07]  /*eb80*/  MOV R155, R192 ;  /* 0x000000c0009b7202 */ /* 0x000fce0000000f00 */
.L_x_11612:
[----:B------:R-:W-:Y:S05]  /*eb90*/  BSYNC B2 ;  /* 0x0000000000027941 */ /* 0x000fea0003800000 */
.L_x_11610:
        /* <DEDUP_REMOVED lines=16> */
.L_x_11616:
[----:B------:R-:W-:Y:S05]  /*eca0*/  BSYNC B3 ;  /* 0x0000000000037941 */ /* 0x000fea0003800000 */
.L_x_11615:
        /* <DEDUP_REMOVED lines=44> */
.L_x_11614:
[----:B------:R-:W-:Y:S05]  /*ef70*/  BSYNC B2 ;  /* 0x0000000000027941 */ /* 0x000fea0003800000 */
.L_x_11613:
        /* <DEDUP_REMOVED lines=14> */
.L_x_11617:
        /* <DEDUP_REMOVED lines=12> */
.L_x_11620:
[----:B------:R-:W-:-:S07]  /*f120*/  MOV R168, R192 ;  /* 0x000000c000a87202 */ /* 0x000fce0000000f00 */
.L_x_11621:
[----:B------:R-:W-:Y:S05]  /*f130*/  BSYNC B2 ;  /* 0x0000000000027941 */ /* 0x000fea0003800000 */
.L_x_11619:
        /* <DEDUP_REMOVED lines=16> */
.L_x_11625:
[----:B------:R-:W-:Y:S05]  /*f240*/  BSYNC B3 ;  /* 0x0000000000037941 */ /* 0x000fea0003800000 */
.L_x_11624:
        /* <DEDUP_REMOVED lines=44> */
.L_x_11623:
[----:B------:R-:W-:Y:S05]  /*f510*/  BSYNC B2 ;  /* 0x0000000000027941 */ /* 0x000fea0003800000 */
.L_x_11622:
        /* <DEDUP_REMOVED lines=10> */
.L_x_11618:
        /* <DEDUP_REMOVED lines=12> */
.L_x_11627:
[----:B------:R-:W-:-:S07]  /*f680*/  IMAD.MOV.U32 R168, RZ, RZ, R192 ;  /* 0x000000ffffa87224 */ /* 0x000fce00078e00c0 */
.L_x_11628:
[----:B------:R-:W-:Y:S05]  /*f690*/  BSYNC B2 ;  /* 0x0000000000027941 */ /* 0x000fea0003800000 */
.L_x_11626:
        /* <DEDUP_REMOVED lines=16> */
.L_x_11632:
[----:B------:R-:W-:Y:S05]  /*f7a0*/  BSYNC B3 ;  /* 0x0000000000037941 */ /* 0x000fea0003800000 */
.L_x_11631:
        /* <DEDUP_REMOVED lines=44> */
.L_x_11630:
[----:B------:R-:W-:Y:S05]  /*fa70*/  BSYNC B2 ;  /* 0x0000000000027941 */ /* 0x000fea0003800000 */
.L_x_11629:
        /* <DEDUP_REMOVED lines=15> */
.L_x_11633:
        /* <DEDUP_REMOVED lines=12> */
.L_x_11636:
[----:B------:R-:W-:-:S07]  /*fc30*/  IMAD.MOV.U32 R169, RZ, RZ, R192 ;  /* 0x000000ffffa97224 */ /* 0x000fce00078e00c0 */
.L_x_11637:
[----:B------:R-:W-:Y:S05]  /*fc40*/  BSYNC B2 ;  /* 0x0000000000027941 */ /* 0x000fea0003800000 */
.L_x_11635:
        /* <DEDUP_REMOVED lines=16> */
.L_x_11641:
[----:B------:R-:W-:Y:S05]  /*fd50*/  BSYNC B3 ;  /* 0x0000000000037941 */ /* 0x000fea0003800000 */
.L_x_11640:
        /* <DEDUP_REMOVED lines=44> */
.L_x_11639:
[----:B------:R-:W-:Y:S05]  /*10020*/  BSYNC B2 ;  /* 0x0000000000027941 */ /* 0x000fea0003800000 */
.L_x_11638:
        /* <DEDUP_REMOVED lines=9> */
.L_x_11634:
        /* <DEDUP_REMOVED lines=12> */
.L_x_11643:
[----:B------:R-:W-:-:S07]  /*10180*/  IMAD.MOV.U32 R169, RZ, RZ, R192 ;  /* 0x000000ffffa97224 */ /* 0x000fce00078e00c0 */
.L_x_11644:
[----:B------:R-:W-:Y:S05]  /*10190*/  BSYNC B2 ;  /* 0x0000000000027941 */ /* 0x000fea0003800000 */
.L_x_11642:
        /* <DEDUP_REMOVED lines=16> */
.L_x_11648:
[----:B------:R-:W-:Y:S05]  /*102a0*/  BSYNC B3 ;  /* 0x0000000000037941 */ /* 0x000fea0003800000 */
.L_x_11647:
        /* <DEDUP_REMOVED lines=44> */
.L_x_11646:
[----:B------:R-:W-:Y:S05]  /*10570*/  BSYNC B2 ;  /* 0x0000000000027941 */ /* 0x000fea0003800000 */
.L_x_11645:
        /* <DEDUP_REMOVED lines=12> */
.L_x_11649:
        /* <DEDUP_REMOVED lines=12> */
.L_x_11652:
[----:B------:R-:W-:-:S07]  /*10700*/  IMAD.MOV.U32 R170, RZ, RZ, R192 ;  /* 0x000000ffffaa7224 */ /* 0x000fce00078e00c0 */
.L_x_11653:
[----:B------:R-:W-:Y:S05]  /*10710*/  BSYNC B2 ;  /* 0x0000000000027941 */ /* 0x000fea0003800000 */
.L_x_11651:
        /* <DEDUP_REMOVED lines=16> */
.L_x_11657:
[----:B------:R-:W-:Y:S05]  /*10820*/  BSYNC B3 ;  /* 0x0000000000037941 */ /* 0x000fea0003800000 */
.L_x_11656:
        /* <DEDUP_REMOVED lines=44> */
.L_x_11655:
[----:B------:R-:W-:Y:S05]  /*10af0*/  BSYNC B2 ;  /* 0x0000000000027941 */ /* 0x000fea0003800000 */
.L_x_11654:
        /* <DEDUP_REMOVED lines=10> */
.L_x_11650:
        /* <DEDUP_REMOVED lines=12> */
.L_x_11659:
[----:B------:R-:W-:-:S07]  /*10c60*/  MOV R170, R192 ;  /* 0x000000c000aa7202 */ /* 0x000fce0000000f00 */
.L_x_11660:
[----:B------:R-:W-:Y:S05]  /*10c70*/  BSYNC B2 ;  /* 0x0000000000027941 */ /* 0x000fea0003800000 */
.L_x_11658:
        /* <DEDUP_REMOVED lines=16> */
.L_x_11664:
[----:B------:R-:W-:Y:S05]  /*10d80*/  BSYNC B3 ;  /* 0x0000000000037941 */ /* 0x000fea0003800000 */
.L_x_11663:
        /* <DEDUP_REMOVED lines=44> */
.L_x_11662:
[----:B------:R-:W-:Y:S05]  /*11050*/  BSYNC B2 ;  /* 0x0000000000027941 */ /* 0x000fea0003800000 */
.L_x_11661:
        /* <DEDUP_REMOVED lines=13> */
.L_x_11665:
        /* <DEDUP_REMOVED lines=12> */
.L_x_11668:
[----:B------:R-:W-:-:S07]  /*111f0*/  MOV R179, R192 ;  /* 0x000000c000b37202 */ /* 0x000fce0000000f00 */
.L_x_11669:
[----:B------:R-:W-:Y:S05]  /*11200*/  BSYNC B2 ;  /* 0x0000000000027941 */ /* 0x000fea0003800000 */
.L_x_11667:
        /* <DEDUP_REMOVED lines=16> */
.L_x_11673:
[----:B------:R-:W-:Y:S05]  /*11310*/  BSYNC B3 ;  /* 0x0000000000037941 */ /* 0x000fea0003800000 */
.L_x_11672:
        /* <DEDUP_REMOVED lines=44> */
.L_x_11671:
[----:B------:R-:W-:Y:S05]  /*115e0*/  BSYNC B2 ;  /* 0x0000000000027941 */ /* 0x000fea0003800000 */
.L_x_11670:
        /* <DEDUP_REMOVED lines=9> */
.L_x_11666:
        /* <DEDUP_REMOVED lines=12> */
.L_x_11675:
[----:B------:R-:W-:-:S07]  /*11740*/  IMAD.MOV.U32 R179, RZ, RZ, R192 ;  /* 0x000000ffffb37224 */ /* 0x000fce00078e00c0 */
.L_x_11676:
[----:B------:R-:W-:Y:S05]  /*11750*/  BSYNC B2 ;  /* 0x0000000000027941 */ /* 0x000fea0003800000 */
.L_x_11674:
        /* <DEDUP_REMOVED lines=16> */
.L_x_11680:
[----:B------:R-:W-:Y:S05]  /*11860*/  BSYNC B3 ;  /* 0x0000000000037941 */ /* 0x000fea0003800000 */
.L_x_11679:
        /* <DEDUP_REMOVED lines=44> */
.L_x_11678:
[----:B------:R-:W-:Y:S05]  /*11b30*/  BSYNC B2 ;  /* 0x0000000000027941 */ /* 0x000fea0003800000 */
.L_x_11677:
        /* <DEDUP_REMOVED lines=12> */
.L_x_11681:
        /* <DEDUP_REMOVED lines=12> */
.L_x_11684:
[----:B------:R-:W-:-:S07]  /*11cc0*/  IMAD.MOV.U32 R179, RZ, RZ, R192 ;  /* 0x000000ffffb37224 */ /* 0x000fce00078e00c0 */
.L_x_11685:
[----:B------:R-:W-:Y:S05]  /*11cd0*/  BSYNC B2 ;  /* 0x0000000000027941 */ /* 0x000fea0003800000 */
.L_x_11683:
        /* <DEDUP_REMOVED lines=16> */
.L_x_11689:
[----:B------:R-:W-:Y:S05]  /*11de0*/  BSYNC B3 ;  /* 0x0000000000037941 */ /* 0x000fea0003800000 */
.L_x_11688:
        /* <DEDUP_REMOVED lines=44> */
.L_x_11687:
[----:B------:R-:W-:Y:S05]  /*120b0*/  BSYNC B2 ;  /* 0x0000000000027941 */ /* 0x000fea0003800000 */
.L_x_11686:
        /* <DEDUP_REMOVED lines=10> */
.L_x_11682:
        /* <DEDUP_REMOVED lines=51> */
.L_x_11690:
[----:B------:R-:W-:-:S07]  /*12490*/  IADD3 R0, R0, 0x20, RZ ;  /* 0x0000002000007810 */ /* 0x000fce0007ffe0ff */
.L_x_11561:
[----:B------:R-:W-:Y:S05]  /*124a0*/  BSYNC B1 ;  /* 0x0000000000017941 */ /* 0x000fea0003800000 */
.L_x_11560:
        /* <DEDUP_REMOVED lines=30> */
.L_x_11694:
[----:B------:R-:W-:-:S07]  /*12690*/  IMAD.MOV.U32 R158, RZ, RZ, R192 ;  /* 0x000000ffff9e7224 */ /* 0x000fce00078e00c0 */
.L_x_11695:
[----:B------:R-:W-:Y:S05]  /*126a0*/  BSYNC B2 ;  /* 0x0000000000027941 */ /* 0x000fea0003800000 */
.L_x_11693:
        /* <DEDUP_REMOVED lines=16> */
.L_x_11699:
[----:B------:R-:W-:Y:S05]  /*127b0*/  BSYNC B3 ;  /* 0x0000000000037941 */ /* 0x000fea0003800000 */
.L_x_11698:
        /* <DEDUP_REMOVED lines=42> */
.L_x_11697:
[----:B------:R-:W-:Y:S05]  /*12a60*/  BSYNC B2 ;  /* 0x0000000000027941 */ /* 0x000fea0003800000 */
.L_x_11696:
        /* <DEDUP_REMOVED lines=20> */
.L_x_11700:
        /* <DEDUP_REMOVED lines=12> */
.L_x_11703:
[----:B------:R-:W-:-:S07]  /*12c70*/  IMAD.MOV.U32 R157, RZ, RZ, R192 ;  /* 0x000000ffff9d7224 */ /* 0x000fce00078e00c0 */
.L_x_11704:
[----:B------:R-:W-:Y:S05]  /*12c80*/  BSYNC B2 ;  /* 0x0000000000027941 */ /* 0x000fea0003800000 */
.L_x_11702:
        /* <DEDUP_REMOVED lines=16> */
.L_x_11708:
[----:B------:R-:W-:Y:S05]  /*12d90*/  BSYNC B3 ;  /* 0x0000000000037941 */ /* 0x000fea0003800000 */
.L_x_11707:
        /* <DEDUP_REMOVED lines=43> */
.L_x_11706:
[----:B------:R-:W-:Y:S05]  /*13050*/  BSYNC B2 ;  /* 0x0000000000027941 */ /* 0x000fea0003800000 */
.L_x_11705:
        /* <DEDUP_REMOVED lines=9> */
.L_x_11701:
        /* <DEDUP_REMOVED lines=12> */
.L_x_11710:
[----:B------:R-:W-:-:S07]  /*131b0*/  IMAD.MOV.U32 R157, RZ, RZ, R192 ;  /* 0x000000ffff9d7224 */ /* 0x000fce00078e00c0 */
.L_x_11711:
[----:B------:R-:W-:Y:S05]  /*131c0*/  BSYNC B2 ;  /* 0x0000000000027941 */ /* 0x000fea0003800000 */
.L_x_11709:
        /* <DEDUP_REMOVED lines=16> */
.L_x_11715:
[----:B------:R-:W-:Y:S05]  /*132d0*/  BSYNC B3 ;  /* 0x0000000000037941 */ /* 0x000fea0003800000 */
.L_x_11714:
        /* <DEDUP_REMOVED lines=43> */
.L_x_11713:
[----:B------:R-:W-:Y:S05]  /*13590*/  BSYNC B2 ;  /* 0x0000000000027941 */ /* 0x000fea0003800000 */
.L_x_11712:
        /* <DEDUP_REMOVED lines=14> */
.L_x_11716:
        /* <DEDUP_REMOVED lines=12> */
.L_x_11719:
[----:B------:R-:W-:-:S07]  /*13740*/  MOV R158, R192 ;  /* 0x000000c0009e7202 */ /* 0x000fce0000000f00 */
.L_x_11720:
[----:B------:R-:W-:Y:S05]  /*13750*/  BSYNC B2 ;  /* 0x0000000000027941 */ /* 0x000fea0003800000 */
.L_x_11718:
        /* <DEDUP_REMOVED lines=16> */
.L_x_11724:
[----:B------:R-:W-:Y:S05]  /*13860*/  BSYNC B3 ;  /* 0x0000000000037941 */ /* 0x000fea0003800000 */
.L_x_11723:
        /* <DEDUP_REMOVED lines=44> */
.L_x_11722:
[----:B------:R-:W-:Y:S05]  /*13b30*/  BSYNC B2 ;  /* 0x0000000000027941 */ /* 0x000fea0003800000 */
.L_x_11721:
        /* <DEDUP_REMOVED lines=10> */
.L_x_11717:
        /* <DEDUP_REMOVED lines=12> */
.L_x_11726:
[----:B------:R-:W-:-:S07]  /*13ca0*/  IMAD.MOV.U32 R158, RZ, RZ, R192 ;  /* 0x000000ffff9e7224 */ /* 0x000fce00078e00c0 */
.L_x_11727:
[----:B------:R-:W-:Y:S05]  /*13cb0*/  BSYNC B2 ;  /* 0x0000000000027941 */ /* 0x000fea0003800000 */
.L_x_11725:
        /* <DEDUP_REMOVED lines=16> */
.L_x_11731:
[----:B------:R-:W-:Y:S05]  /*13dc0*/  BSYNC B3 ;  /* 0x0000000000037941 */ /* 0x000fea0003800000 */
.L_x_11730:
        /* <DEDUP_REMOVED lines=44> */
.L_x_11729:
[----:B------:R-:W-:Y:S05]  /*14090*/  BSYNC B2 ;  /* 0x0000000000027941 */ /* 0x000fea0003800000 */
.L_x_11728:
        /* <DEDUP_REMOVED lines=15> */
.L_x_11732:
        /* <DEDUP_REMOVED lines=12> */
.L_x_11735:
[----:B------:R-:W-:-:S07]  /*14250*/  IMAD.MOV.U32 R159, RZ, RZ, R192 ;  /* 0x000000ffff9f7224 */ /* 0x000fce00078e00c0 */
.L_x_11736:
[----:B------:R-:W-:Y:S05]  /*14260*/  BSYNC B2 ;  /* 0x0000000000027941 */ /* 0x000fea0003800000 */
.L_x_11734:
        /* <DEDUP_REMOVED lines=16> */
.L_x_11740:
[----:B------:R-:W-:Y:S05]  /*14370*/  BSYNC B3 ;  /* 0x0000000000037941 */ /* 0x000fea0003800000 */
.L_x_11739:
        /* <DEDUP_REMOVED lines=44> */
.L_x_11738:
[----:B------:R-:W-:Y:S05]  /*14640*/  BSYNC B2 ;  /* 0x0000000000027941 */ /* 0x000fea0003800000 */
.L_x_11737:
        /* <DEDUP_REMOVED lines=9> */
.L_x_11733:
        /* <DEDUP_REMOVED lines=12> */
.L_x_11742:
[----:B------:R-:W-:-:S07]  /*147a0*/  IMAD.MOV.U32 R159, RZ, RZ, R192 ;  /* 0x000000ffff9f7224 */ /* 0x000fce00078e00c0 */
.L_x_11743:
[----:B------:R-:W-:Y:S05]  /*147b0*/  BSYNC B2 ;  /* 0x0000000000027941 */ /* 0x000fea0003800000 */
.L_x_11741:
        /* <DEDUP_REMOVED lines=16> */
.L_x_11747:
[----:B------:R-:W-:Y:S05]  /*148c0*/  BSYNC B3 ;  /* 0x0000000000037941 */ /* 0x000fea0003800000 */
.L_x_11746:
        /* <DEDUP_REMOVED lines=44> */
.L_x_11745:
[----:B------:R-:W-:Y:S05]  /*14b90*/  BSYNC B2 ;  /* 0x0000000000027941 */ /* 0x000fea0003800000 */
.L_x_11744:
        /* <DEDUP_REMOVED lines=14> */
.L_x_11748:
        /* <DEDUP_REMOVED lines=12> */
.L_x_11751:
[----:B------:R-:W-:-:S07]  /*14d40*/  IMAD.MOV.U32 R172, RZ, RZ, R192 ;  /* 0x000000ffffac7224 */ /* 0x000fce00078e00c0 */
.L_x_11752:
[----:B------:R-:W-:Y:S05]  /*14d50*/  BSYNC B2 ;  /* 0x0000000000027941 */ /* 0x000fea0003800000 */
.L_x_11750:
        /* <DEDUP_REMOVED lines=16> */
.L_x_11756:
[----:B------:R-:W-:Y:S05]  /*14e60*/  BSYNC B3 ;  /* 0x0000000000037941 */ /* 0x000fea0003800000 */
.L_x_11755:
        /* <DEDUP_REMOVED lines=44> */
.L_x_11754:
[----:B------:R-:W-:Y:S05]  /*15130*/  BSYNC B2 ;  /* 0x0000000000027941 */ /* 0x000fea0003800000 */
.L_x_11753:
        /* <DEDUP_REMOVED lines=10> */
.L_x_11749:
        /* <DEDUP_REMOVED lines=12> */
.L_x_11758:
[----:B------:R-:W-:-:S07]  /*152a0*/  MOV R172, R192 ;  /* 0x000000c000ac7202 */ /* 0x000fce0000000f00 */
.L_x_11759:
[----:B------:R-:W-:Y:S05]  /*152b0*/  BSYNC B2 ;  /* 0x0000000000027941 */ /* 0x000fea0003800000 */
.L_x_11757:
        /* <DEDUP_REMOVED lines=16> */
.L_x_11763:
[----:B------:R-:W-:Y:S05]  /*153c0*/  BSYNC B3 ;  /* 0x0000000000037941 */ /* 0x000fea0003800000 */
.L_x_11762:
        /* <DEDUP_REMOVED lines=44> */
.L_x_11761:
[----:B------:R-:W-:Y:S05]  /*15690*/  BSYNC B2 ;  /* 0x0000000000027941 */ /* 0x000fea0003800000 */
.L_x_11760:
        /* <DEDUP_REMOVED lines=15> */
.L_x_11764:
        /* <DEDUP_REMOVED lines=12> */
.L_x_11767:
[----:B------:R-:W-:-:S07]  /*15850*/  MOV R173, R192 ;  /* 0x000000c000ad7202 */ /* 0x000fce0000000f00 */
.L_x_11768:
[----:B------:R-:W-:Y:S05]  /*15860*/  BSYNC B2 ;  /* 0x0000000000027941 */ /* 0x000fea0003800000 */
.L_x_11766:
        /* <DEDUP_REMOVED lines=16> */
.L_x_11772:
[----:B------:R-:W-:Y:S05]  /*15970*/  BSYNC B3 ;  /* 0x0000000000037941 */ /* 0x000fea0003800000 */
.L_x_11771:
        /* <DEDUP_REMOVED lines=44> */
.L_x_11770:
[----:B------:R-:W-:Y:S05]  /*15c40*/  BSYNC B2 ;  /* 0x0000000000027941 */ /* 0x000fea0003800000 */
.L_x_11769:
        /* <DEDUP_REMOVED lines=9> */
.L_x_11765:
        /* <DEDUP_REMOVED lines=12> */
.L_x_11774:
[----:B------:R-:W-:-:S07]  /*15da0*/  IMAD.MOV.U32 R173, RZ, RZ, R192 ;  /* 0x000000ffffad7224 */ /* 0x000fce00078e00c0 */
.L_x_11775:
[----:B------:R-:W-:Y:S05]  /*15db0*/  BSYNC B2 ;  /* 0x0000000000027941 */ /* 0x000fea0003800000 */
.L_x_11773:
        /* <DEDUP_REMOVED lines=16> */
.L_x_11779:
[----:B------:R-:W-:Y:S05]  /*15ec0*/  BSYNC B3 ;  /* 0x0000000000037941 */ /* 0x000fea0003800000 */
.L_x_11778:
        /* <DEDUP_REMOVED lines=44> */
.L_x_11777:
[----:B------:R-:W-:Y:S05]  /*16190*/  BSYNC B2 ;  /* 0x0000000000027941 */ /* 0x000fea0003800000 */
.L_x_11776:
        /* <DEDUP_REMOVED lines=12> */
.L_x_11780:
        /* <DEDUP_REMOVED lines=12> */
.L_x_11783:
[----:B------:R-:W-:-:S07]  /*16320*/  IMAD.MOV.U32 R174, RZ, RZ, R192 ;  /* 0x000000ffffae7224 */ /* 0x000fce00078e00c0 */
.L_x_11784:
[----:B------:R-:W-:Y:S05]  /*16330*/  BSYNC B2 ;  /* 0x0000000000027941 */ /* 0x000fea0003800000 */
.L_x_11782:
        /* <DEDUP_REMOVED lines=16> */
.L_x_11788:
[----:B------:R-:W-:Y:S05]  /*16440*/  BSYNC B3 ;  /* 0x0000000000037941 */ /* 0x000fea0003800000 */
.L_x_11787:
        /* <DEDUP_REMOVED lines=44> */
.L_x_11786:
[----:B------:R-:W-:Y:S05]  /*16710*/  BSYNC B2 ;  /* 0x0000000000027941 */ /* 0x000fea0003800000 */
.L_x_11785:
        /* <DEDUP_REMOVED lines=10> */
.L_x_11781:
        /* <DEDUP_REMOVED lines=12> */
.L_x_11790:
[----:B------:R-:W-:-:S07]  /*16880*/  IMAD.MOV.U32 R174, RZ, RZ, R192 ;  /* 0x000000ffffae7224 */ /* 0x000fce00078e00c0 */
.L_x_11791:
[----:B------:R-:W-:Y:S05]  /*16890*/  BSYNC B2 ;  /* 0x0000000000027941 */ /* 0x000fea0003800000 */
.L_x_11789:
        /* <DEDUP_REMOVED lines=16> */
.L_x_11795:
[----:B------:R-:W-:Y:S05]  /*169a0*/  BSYNC B3 ;  /* 0x0000000000037941 */ /* 0x000fea0003800000 */
.L_x_11794:
        /* <DEDUP_REMOVED lines=44> */
.L_x_11793:
[----:B------:R-:W-:Y:S05]  /*16c70*/  BSYNC B2 ;  /* 0x0000000000027941 */ /* 0x000fea0003800000 */
.L_x_11792:
        /* <DEDUP_REMOVED lines=13> */
.L_x_11796:
        /* <DEDUP_REMOVED lines=12> */
.L_x_11799:
[----:B------:R-:W-:-:S07]  /*16e10*/  IMAD.MOV.U32 R179, RZ, RZ, R192 ;  /* 0x000000ffffb37224 */ /* 0x000fce00078e00c0 */
.L_x_11800:
[----:B------:R-:W-:Y:S05]  /*16e20*/  BSYNC B2 ;  /* 0x0000000000027941 */ /* 0x000fea0003800000 */
.L_x_11798:
        /* <DEDUP_REMOVED lines=16> */
.L_x_11804:
[----:B------:R-:W-:Y:S05]  /*16f30*/  BSYNC B3 ;  /* 0x0000000000037941 */ /* 0x000fea0003800000 */
.L_x_11803:
        /* <DEDUP_REMOVED lines=44> */
.L_x_11802:
[----:B------:R-:W-:Y:S05]  /*17200*/  BSYNC B2 ;  /* 0x0000000000027941 */ /* 0x000fea0003800000 */
.L_x_11801:
        /* <DEDUP_REMOVED lines=9> */
.L_x_11797:
        /* <DEDUP_REMOVED lines=12> */
.L_x_11806:
[----:B------:R-:W-:-:S07]  /*17360*/  MOV R179, R192 ;  /* 0x000000c000b37202 */ /* 0x000fce0000000f00 */
.L_x_11807:
[----:B------:R-:W-:Y:S05]  /*17370*/  BSYNC B2 ;  /* 0x0000000000027941 */ /* 0x000fea0003800000 */
.L_x_11805:
        /* <DEDUP_REMOVED lines=16> */
.L_x_11811:
[----:B------:R-:W-:Y:S05]  /*17480*/  BSYNC B3 ;  /* 0x0000000000037941 */ /* 0x000fea0003800000 */
.L_x_11810:
        /* <DEDUP_REMOVED lines=44> */
.L_x_11809:
[----:B------:R-:W-:Y:S05]  /*17750*/  BSYNC B2 ;  /* 0x0000000000027941 */ /* 0x000fea0003800000 */
.L_x_11808:
        /* <DEDUP_REMOVED lines=12> */
.L_x_11812:
        /* <DEDUP_REMOVED lines=12> */
.L_x_11815:
[----:B------:R-:W-:-:S07]  /*178e0*/  MOV R179, R192 ;  /* 0x000000c000b37202 */ /* 0x000fce0000000f00 */
.L_x_11816:
[----:B------:R-:W-:Y:S05]  /*178f0*/  BSYNC B2 ;  /* 0x0000000000027941 */ /* 0x000fea0003800000 */
.L_x_11814:
        /* <DEDUP_REMOVED lines=16> */
.L_x_11820:
[----:B------:R-:W-:Y:S05]  /*17a00*/  BSYNC B3 ;  /* 0x0000000000037941 */ /* 0x000fea0003800000 */
.L_x_11819:
        /* <DEDUP_REMOVED lines=44> */
.L_x_11818:
[----:B------:R-:W-:Y:S05]  /*17cd0*/  BSYNC B2 ;  /* 0x0000000000027941 */ /* 0x000fea0003800000 */
.L_x_11817:
        /* <DEDUP_REMOVED lines=10> */
.L_x_11813:
        /* <DEDUP_REMOVED lines=18> */
[----:B------:R-:W-:Y:S02]  /*17ea0*/  SHF.L.U32 R204, R0, 0x3, RZ ;  /* 0x0000000300cc7819 */ /* 0x000fe400000006ff */
[----:B------:R-:W-:Y:S02]  /*17eb0*/  LOP3.LUT R180, R182, R178, R180, 0xfe, !PT ;  /* 0x000000b2b6b47212 */ /* 0x000fe400078efeb4 */
[----:B------:R-:W-:Y:S02]  /*17ec0*/  LEA.HI.X R177, R0, UR31, RZ, 0x5, P1 ;  /* 0x0000001f00b17c11 */ /* 0x000fe400088f2cff */
[----:B------:R-:W-:-:S02]  /*17ed0*/  SHF.R.U32.HI R206, RZ, 0x1d, R0 ;  /* 0x0000001dffce7819 */ /* 0x000fc40000011600 */
        /* <DEDUP_REMOVED lines=29> */
.L_x_11692:
[----:B------:R-:W-:Y:S05]  /*180b0*/  BSYNC B1 ;  /* 0x0000000000017941 */ /* 0x000fea0003800000 */
.L_x_11691:
[----:B------:R-:W-:Y:S01]  /*180c0*/  FADD.FTZ R0, RZ, R144 ;  /* 0x00000090ff007221 */ /* 0x000fe20000010000 */
[----:B------:R-:W-:Y:S01]  /*180d0*/  LOP3.LUT P5, RZ, R203, 0x20, RZ, 0xc0, !PT ;  /* 0x00000020cbff7812 */ /* 0x000fe200078ac0ff */
[----:B------:R-:W-:Y:S01]  /*180e0*/  UMOV UR26, 0xffffffff ;  /* 0xffffffff001a7882 */ /* 0x000fe20000000000 */
[----:B------:R-:W-:Y:S01]  /*180f0*/  ISETP.GT.U32.AND P0, PT, R3, 0x3f, PT ;  /* 0x0000003f0300780c */ /* 0x000fe20003f04070 */
[----:B01-34-:R-:W-:Y:S01]  /*18100*/  FADD.FTZ R177, R145, R0 ;  /* 0x0000000091b17221 */ /* 0x01bfe20000010000 */
        /* <DEDUP_REMOVED lines=121> */
.L_x_11842:
[----:B------:R-:W-:Y:S01]  /*188a0*/  FMUL.FTZ R0, R176, R176 ;  /* 0x000000b0b0007220 */ /* 0x000fe20000410000 */
[----:B------:R-:W-:Y:S01]  /*188b0*/  PLOP3.LUT P0, PT, PT, PT, UP0, 0x40, 0x0 ;  /* 0x000000000000781c */ /* 0x000fe20003f0e808 */
[----:B-1----:R-:W-:Y:S01]  /*188c0*/  FADD.FTZ R182, R180, R183 ;  /* 0x000000b7b4b67221 */ /* 0x002fe20000010000 */
[----:B------:R-:W1:Y:S01]  /*188d0*/  @!P3 LDC.64 R178, c[0x0][0x250] ;  /* 0x00009400ffb2bb82 */ /* 0x000e620000000a00 */
[----:B------:R-:W-:Y:S01]  /*188e0*/  BSSY B1, `(.L_x_11822) ;  /* 0x000003c000017945 */ /* 0x000fe20003800000 */
[----:B------:R-:W-:Y:S01]  /*188f0*/  FSEL R0, R0, RZ, !P0 ;  /* 0x000000ff00007208 */ /* 0x000fe20004000000 */
[----:B------:R-:W-:Y:S01]  /*18900*/  FFMA.FTZ R177, R182, R177, UR27 ;  /* 0x0000001bb6b17e23 */ /* 0x000fe200080100b1 */
[----:B------:R-:W-:-:S03]  /*18910*/  PLOP3.LUT P0, PT, PT, PT, UP0, 0x40, 0x0 ;  /* 0x000000000000781c */ /* 0x000fc60003f0e808 */
[----:B------:R-:W-:Y:S01]  /*18920*/  FADD.FTZ R0, R177, R0 ;  /* 0x00000000b1007221 */ /* 0x000fe20000010000 */
[----:B0-----:R-:W0:Y:S01]  /*18930*/  @!P3 LDC.64 R180, c[0x0][0x258] ;  /* 0x00009600ffb4bb82 */ /* 0x001e220000000a00 */
[----:B------:R-:W-:-:S04]  /*18940*/  FSEL R204, R176, RZ, P0 ;  /* 0x000000ffb0cc7208 */ /* 0x000fc80000000000 */
[----:B------:R-:W3:Y:S01]  /*18950*/  MUFU.RSQ R0, R0 ;  /* 0x0000000000007308 */ /* 0x000ee20000001400 */
[----:B-1----:R-:W-:-:S05]  /*18960*/  @!P3 IMAD.WIDE R178, R184, 0x4, R178 ;  /* 0x00000004b8b2b825 */ /* 0x002fca00078e02b2 */
[----:B------:R1:W-:Y:S01]  /*18970*/  @!P3 STG.E desc[UR4][R178.64], R176 ;  /* 0x000000b0b200b986 */ /* 0x0003e2000c101904 */
[----:B0-----:R-:W-:-:S05]  /*18980*/  @!P3 IMAD.WIDE R180, R184, 0x4, R180 ;  /* 0x00000004b8b4b825 */ /* 0x001fca00078e02b4 */
[----:B---3--:R1:W-:Y:S01]  /*18990*/  @!P3 STG.E desc[UR4][R180.64], R0 ;  /* 0x00000000b400b986 */ /* 0x0083e2000c101904 */
[----:B------:R-:W-:Y:S05]  /*189a0*/  @!P5 BRA `(.L_x_11823) ;  /* 0x0000000000bcd947 */ /* 0x000fea0003800000 */
[----:B------:R-:W0:Y:S01]  /*189b0*/  LDC.64 R208, c[0x0][0x2b8] ;  /* 0x0000ae00ffd07b82 */ /* 0x000e220000000a00 */
[--C-:B------:R-:W-:Y:S01]  /*189c0*/  FADD.FTZ R177, R144, -R204.reuse ;  /* 0x800000cc90b17221 */ /* 0x100fe20000010000 */
[--C-:B-1----:R-:W-:Y:S01]  /*189d0*/  FADD.FTZ R181, R145, -R204.reuse ;  /* 0x800000cc91b57221 */ /* 0x102fe20000010000 */
        /* <DEDUP_REMOVED lines=44> */
.L_x_11823:
[----:B------:R-:W-:Y:S05]  /*18ca0*/  BSYNC B1 ;  /* 0x0000000000017941 */ /* 0x000fea0003800000 */
.L_x_11822:
[----:B------:R-:W-:Y:S01]  /*18cb0*/  LOP3.LUT P0, RZ, R203, 0x100, RZ, 0xc0, !PT ;  /* 0x00000100cbff7812 */ /* 0x000fe2000780c0ff */
[----:B------:R-:W-:-:S12]  /*18cc0*/  BSSY B1, `(.L_x_11824) ;  /* 0x0000031000017945 */ /* 0x000fd80003800000 */
[----:B------:R-:W-:Y:S05]  /*18cd0*/  @!P0 BRA `(.L_x_11825) ;  /* 0x0000000000bc8947 */ /* 0x000fea0003800000 */
[----:B0-----:R-:W0:Y:S01]  /*18ce0*/  LDC.64 R208, c[0x0][0x2b8] ;  /* 0x0000ae00ffd07b82 */ /* 0x001e220000000a00 */
        /* <DEDUP_REMOVED lines=46> */
.L_x_11825:
[----:B------:R-:W-:Y:S05]  /*18fd0*/  BSYNC B1 ;  /* 0x0000000000017941 */ /* 0x000fea0003800000 */
.L_x_11824:
[----:B------:R-:W-:Y:S01]  /*18fe0*/  LOP3.LUT P0, RZ, R203, 0x80, RZ, 0xc0, !PT ;  /* 0x00000080cbff7812 */ /* 0x000fe2000780c0ff */
[----:B------:R-:W-:-:S12]  /*18ff0*/  BSSY B1, `(.L_x_11826) ;  /* 0x0000031000017945 */ /* 0x000fd80003800000 */
[----:B------:R-:W-:Y:S05]  /*19000*/  @!P0 BRA `(.L_x_11827) ;  /* 0x0000000000bc8947 */ /* 0x000fea0003800000 */
[----:B0--3--:R-:W0:Y:S01]  /*19010*/  LDC.64 R208, c[0x0][0x2b8] ;  /* 0x0000ae00ffd07b82 */ /* 0x009e220000000a00 */
        /* <DEDUP_REMOVED lines=46> */
.L_x_11827:
[----:B------:R-:W-:Y:S05]  /*19300*/  BSYNC B1 ;  /* 0x0000000000017941 */ /* 0x000fea0003800000 */
.L_x_11826:
[----:B------:R-:W-:Y:S01]  /*19310*/  LOP3.LUT P0, RZ, R203, 0x40, RZ, 0xc0, !PT ;  /* 0x00000040cbff7812 */ /* 0x000fe2000780c0ff */
[----:B------:R-:W-:-:S12]  /*19320*/  BSSY B1, `(.L_x_11828) ;  /* 0x0000030000017945 */ /* 0x000fd80003800000 */
[----:B------:R-:W-:Y:S05]  /*19330*/  @!P0 BRA `(.L_x_11829) ;  /* 0x0000000000b88947 */ /* 0x000fea0003800000 */
[----:B01-34-:R-:W0:Y:S01]  /*19340*/  LDC.64 R176, c[0x0][0x2c0] ;  /* 0x0000b000ffb07b82 */ /* 0x01be220000000a00 */
        /* <DEDUP_REMOVED lines=45> */
.L_x_11829:
[----:B------:R-:W-:Y:S05]  /*19620*/  BSYNC B1 ;  /* 0x0000000000017941 */ /* 0x000fea0003800000 */
.L_x_11828:
[----:B01-34-:R-:W0:Y:S02]  /*19630*/  LDC.64 R176, c[0x0][0x210] ;  /* 0x00008400ffb07b82 */ /* 0x01be240000000a00 */
[----:B0-----:R-:W-:-:S05]  /*19640*/  IMAD R184, R176, 0x4, R184 ;  /* 0x00000004b0b87824 */ /* 0x001fca00078e02b8 */
[----:B------:R-:W-:-:S13]  /*19650*/  ISETP.GE.AND P0, PT, R184, R177, PT ;  /* 0x000000b1b800720c */ /* 0x000fda0003f06270 */
[----:B------:R-:W-:Y:S05]  /*19660*/  @!P0 BRA `(.L_x_11830) ;  /* 0xfffffe7800948947 */ /* 0x000fea000383ffff */
[----:B------:R-:W-:Y:S05]  /*19670*/  BSYNC B0 ;  /* 0x0000000000007941 */ /* 0x000fea0003800000 */
.L_x_11297:
[----:B------:R-:W-:Y:S05]  /*19680*/  EXIT ;  /* 0x000000000000794d */ /* 0x000fea0003800000 */
.L_x_11821:
[----:B------:R-:W-:Y:S01]  /*19690*/  BSSY B1, `(.L_x_11831) ;  /* 0x0000008000017945 */ /* 0x000fe20003800000 */
[----:B------:R-:W-:Y:S01]  /*196a0*/  MOV R205, R179 ;  /* 0x000000b300cd7202 */ /* 0x000fe20000000f00 */
[----:B------:R-:W-:Y:S01]  /*196b0*/  IMAD.MOV.U32 R206, RZ, RZ, 0x1 ;  /* 0x00000001ffce7424 */ /* 0x000fe200078e00ff */
[----:B------:R-:W-:Y:S01]  /*196c0*/  MOV R204, 0xffffffff ;  /* 0xffffffff00cc7802 */ /* 0x000fe20000000f00 */
[----:B------:R-:W-:-:S07]  /*196d0*/  IMAD.MOV.U32 R207, RZ, RZ, 0x1f ;  /* 0x0000001fffcf7424 */ /* 0x000fce00078e00ff */
[----:B--2--5:R-:W-:Y:S05]  /*196e0*/  WARPSYNC.COLLECTIVE R204, `(.L_x_11832) ;  /* 0x00000000cc087348 */ /* 0x024fea0003c00000 */
[----:B------:R0:W1:Y:S02]  /*196f0*/  SHFL.BFLY P4, R183, R205, R206, R207 ;  /* 0x0c0000cecdb77389 */ /* 0x00006400000800cf */
[----:B012--5:R-:W-:Y:S01]  /*19700*/  ENDCOLLECTIVE ;  /* 0x000000000000791b */ /* 0x027fe20003800000 */
.L_x_11832:
[----:B------:R-:W-:Y:S05]  /*19710*/  BSYNC B1 ;  /* 0x0000000000017941 */ /* 0x000fea0003800000 */
.L_x_11831:
[----:B------:R-:W-:Y:S01]  /*19720*/  IMAD.MOV.U32 R0, RZ, RZ, R183 ;  /* 0x000000ffff007224 */ /* 0x000fe200078e00b7 */
[----:B------:R-:W-:Y:S01]  /*19730*/  HFMA2.MMA R206, -RZ, RZ, 0, 1.1920928955078125e-07 ;  /* 0x00000002ffce7435 */ /* 0x000fe200000001ff */
[----:B------:R-:W-:Y:S02]  /*19740*/  IMAD.MOV.U32 R207, RZ, RZ, 0x1f ;  /* 0x0000001fffcf7424 */ /* 0x000fe400078e00ff */
[----:B------:R-:W-:Y:S01]  /*19750*/  FADD.FTZ R178, R179, R0 ;  /* 0x00000000b3b27221 */ /* 0x000fe20000010000 */
[----:B------:R-:W-:-:S03]  /*19760*/  IMAD.MOV.U32 R204, RZ, RZ, -0x1 ;  /* 0xffffffffffcc7424 */ /* 0x000fc600078e00ff */
[----:B------:R-:W-:-:S07]  /*19770*/  IMAD.MOV.U32 R205, RZ, RZ, R178 ;  /* 0x000000ffffcd7224 */ /* 0x000fce00078e00b2 */
[----:B------:R-:W-:Y:S05]  /*19780*/  WARPSYNC.COLLECTIVE R204, `(.L_x_11833) ;  /* 0x00000000cc087348 */ /* 0x000fea0003c00000 */
[----:B------:R0:W1:Y:S02]  /*19790*/  SHFL.BFLY P4, R183, R205, R206, R207 ;  /* 0x0c0000cecdb77389 */ /* 0x00006400000800cf */
[----:B01----:R-:W-:Y:S01]  /*197a0*/  ENDCOLLECTIVE ;  /* 0x000000000000791b */ /* 0x003fe20003800000 */
.L_x_11833:
[----:B------:R-:W-:Y:S01]  /*197b0*/  IMAD.MOV.U32 R206, RZ, RZ, 0x4 ;  /* 0x00000004ffce7424 */ /* 0x000fe200078e00ff */
[----:B------:R-:W-:-:S05]  /*197c0*/  MOV R177, R183 ;  /* 0x000000b700b17202 */ /* 0x000fca0000000f00 */
[----:B------:R-:W-:-:S04]  /*197d0*/  FADD.FTZ R180, R178, R177 ;  /* 0x000000b1b2b47221 */ /* 0x000fc80000010000 */
[----:B------:R-:W-:-:S07]  /*197e0*/  IMAD.MOV.U32 R205, RZ, RZ, R180 ;  /* 0x000000ffffcd7224 */ /* 0x000fce00078e00b4 */
[----:B------:R-:W-:Y:S05]  /*197f0*/  WARPSYNC.COLLECTIVE R204, `(.L_x_11834) ;  /* 0x00000000cc087348 */ /* 0x000fea0003c00000 */
[----:B------:R0:W1:Y:S02]  /*19800*/  SHFL.BFLY P4, R183, R205, R206, R207 ;  /* 0x0c0000cecdb77389 */ /* 0x00006400000800cf */
[----:B01----:R-:W-:Y:S01]  /*19810*/  ENDCOLLECTIVE ;  /* 0x000000000000791b */ /* 0x003fe20003800000 */
.L_x_11834:
[----:B------:R-:W-:Y:S01]  /*19820*/  IMAD.MOV.U32 R206, RZ, RZ, 0x8 ;  /* 0x00000008ffce7424 */ /* 0x000fe200078e00ff */
[----:B------:R-:W-:-:S05]  /*19830*/  MOV R177, R183 ;  /* 0x000000b700b17202 */ /* 0x000fca0000000f00 */
[----:B------:R-:W-:Y:S02]  /*19840*/  FADD.FTZ R181, R180, R177 ;  /* 0x000000b1b4b57221 */ /* 0x000fe40000010000 */
[----:B------:R-:W0:Y:S02]  /*19850*/  LDC R177, c[0x0][0x290] ;  /* 0x0000a400ffb17b82 */ /* 0x000e240000000800 */
[----:B------:R-:W-:-:S07]  /*19860*/  IMAD.MOV.U32 R205, RZ, RZ, R181 ;  /* 0x000000ffffcd7224 */ /* 0x000fce00078e00b5 */
[----:B0-----:R-:W-:Y:S05]  /*19870*/  WARPSYNC.COLLECTIVE R204, `(.L_x_11835) ;  /* 0x00000000cc087348 */ /* 0x001fea0003c00000 */
[----:B------:R1:W2:Y:S02]  /*19880*/  SHFL.BFLY P4, R183, R205, R206, R207 ;  /* 0x0c0000cecdb77389 */ /* 0x0002a400000800cf */
[----:B012---:R-:W-:Y:S01]  /*19890*/  ENDCOLLECTIVE ;  /* 0x000000000000791b */ /* 0x007fe20003800000 */
.L_x_11835:
[----:B------:R-:W-:Y:S01]  /*198a0*/  IMAD.MOV.U32 R206, RZ, RZ, 0x10 ;  /* 0x00000010ffce7424 */ /* 0x000fe200078e00ff */
[----:B------:R-:W-:-:S05]  /*198b0*/  MOV R0, R183 ;  /* 0x000000b700007202 */ /* 0x000fca0000000f00 */
[----:B------:R-:W-:-:S04]  /*198c0*/  FADD.FTZ R182, R181, R0 ;  /* 0x00000000b5b67221 */ /* 0x000fc80000010000 */
[----:B------:R-:W-:-:S07]  /*198d0*/  IMAD.MOV.U32 R205, RZ, RZ, R182 ;  /* 0x000000ffffcd7224 */ /* 0x000fce00078e00b6 */
[----:B------:R-:W-:Y:S05]  /*198e0*/  WARPSYNC.COLLECTIVE R204, `(.L_x_11836) ;  /* 0x00000000cc087348 */ /* 0x000fea0003c00000 */
[----:B------:R0:W1:Y:S02]  /*198f0*/  SHFL.BFLY P4, R183, R205, R206, R207 ;  /* 0x0c0000cecdb77389 */ /* 0x00006400000800cf */
[----:B01----:R-:W-:Y:S01]  /*19900*/  ENDCOLLECTIVE ;  /* 0x000000000000791b */ /* 0x003fe20003800000 */
.L_x_11836:
[----:B------:R-:W-:Y:S02]  /*19910*/  IMAD.MOV.U32 R206, RZ, RZ, 0x1 ;  /* 0x00000001ffce7424 */ /* 0x000fe400078e00ff */
        /* <DEDUP_REMOVED lines=71> */
.L_x_11837:
[----:B------:R-:W-:Y:S02]  /*19d90*/  IMAD.MOV.U32 R206, RZ, RZ, 0x2 ;  /* 0x00000002ffce7424 */ /* 0x000fe400078e00ff */
[----:B------:R-:W-:-:S04]  /*19da0*/  IMAD.MOV.U32 R179, RZ, RZ, R183 ;  /* 0x000000ffffb37224 */ /* 0x000fc800078e00b7 */
[----:B------:R-:W-:-:S05]  /*19db0*/  FADD.FTZ R179, R0, R179 ;  /* 0x000000b300b37221 */ /* 0x000fca0000010000 */
[----:B------:R-:W-:-:S07]  /*19dc0*/  MOV R205, R179 ;  /* 0x000000b300cd7202 */ /* 0x000fce0000000f00 */
[----:B------:R-:W-:Y:S05]  /*19dd0*/  WARPSYNC.COLLECTIVE R204, `(.L_x_11838) ;  /* 0x00000000cc087348 */ /* 0x000fea0003c00000 */
[----:B------:R0:W1:Y:S02]  /*19de0*/  SHFL.BFLY P4, R183, R205, R206, R207 ;  /* 0x0c0000cecdb77389 */ /* 0x00006400000800cf */
[----:B01----:R-:W-:Y:S01]  /*19df0*/  ENDCOLLECTIVE ;  /* 0x000000000000791b */ /* 0x003fe20003800000 */
.L_x_11838:
[----:B------:R-:W-:Y:S02]  /*19e00*/  IMAD.MOV.U32 R206, RZ, RZ, 0x4 ;  /* 0x00000004ffce7424 */ /* 0x000fe400078e00ff */
[----:B------:R-:W-:-:S04]  /*19e10*/  IMAD.MOV.U32 R178, RZ, RZ, R183 ;  /* 0x000000ffffb27224 */ /* 0x000fc800078e00b7 */
[----:B------:R-:W-:-:S05]  /*19e20*/  FADD.FTZ R178, R179, R178 ;  /* 0x000000b2b3b27221 */ /* 0x000fca0000010000 */
[----:B------:R-:W-:-:S07]  /*19e30*/  MOV R205, R178 ;  /* 0x000000b200cd7202 */ /* 0x000fce0000000f00 */
[----:B------:R-:W-:Y:S05]  /*19e40*/  WARPSYNC.COLLECTIVE R204, `(.L_x_11839) ;  /* 0x00000000cc087348 */ /* 0x000fea0003c00000 */
[----:B------:R0:W1:Y:S02]  /*19e50*/  SHFL.BFLY P4, R183, R205, R206, R207 ;  /* 0x0c0000cecdb77389 */ /* 0x00006400000800cf */
[----:B01----:R-:W-:Y:S01]  /*19e60*/  ENDCOLLECTIVE ;  /* 0x000000000000791b */ /* 0x003fe20003800000 */
.L_x_11839:
[----:B------:R-:W-:Y:S02]  /*19e70*/  IMAD.MOV.U32 R206, RZ, RZ, 0x8 ;  /* 0x00000008ffce7424 */ /* 0x000fe400078e00ff */
[----:B------:R-:W-:-:S04]  /*19e80*/  IMAD.MOV.U32 R181, RZ, RZ, R183 ;  /* 0x000000ffffb57224 */ /* 0x000fc800078e00b7 */
[----:B------:R-:W-:-:S05]  /*19e90*/  FADD.FTZ R181, R178, R181 ;  /* 0x000000b5b2b57221 */ /* 0x000fca0000010000 */
[----:B------:R-:W-:-:S07]  /*19ea0*/  MOV R205, R181 ;  /* 0x000000b500cd7202 */ /* 0x000fce0000000f00 */
[----:B------:R-:W-:Y:S05]  /*19eb0*/  WARPSYNC.COLLECTIVE R204, `(.L_x_11840) ;  /* 0x00000000cc087348 */ /* 0x000fea0003c00000 */
[----:B------:R0:W1:Y:S02]  /*19ec0*/  SHFL.BFLY P4, R183, R205, R206, R207 ;  /* 0x0c0000cecdb77389 */ /* 0x00006400000800cf */
[----:B01----:R-:W-:Y:S01]  /*19ed0*/  ENDCOLLECTIVE ;  /* 0x000000000000791b */ /* 0x003fe20003800000 */
.L_x_11840:
[----:B------:R-:W-:Y:S02]  /*19ee0*/  IMAD.MOV.U32 R206, RZ, RZ, 0x10 ;  /* 0x00000010ffce7424 */ /* 0x000fe400078e00ff */
[----:B------:R-:W-:-:S04]  /*19ef0*/  IMAD.MOV.U32 R180, RZ, RZ, R183 ;  /* 0x000000ffffb47224 */ /* 0x000fc800078e00b7 */
[----:B------:R-:W-:-:S05]  /*19f00*/  FADD.FTZ R180, R181, R180 ;  /* 0x000000b4b5b47221 */ /* 0x000fca0000010000 */
[----:B------:R-:W-:-:S07]  /*19f10*/  MOV R205, R180 ;  /* 0x000000b400cd7202 */ /* 0x000fce0000000f00 */
[----:B------:R-:W-:Y:S05]  /*19f20*/  WARPSYNC.COLLECTIVE R204, `(.L_x_11841) ;  /* 0x00000000cc087348 */ /* 0x000fea0003c00000 */
[----:B------:R0:W1:Y:S02]  /*19f30*/  SHFL.BFLY P4, R183, R205, R206, R207 ;  /* 0x0c0000cecdb77389 */ /* 0x00006400000800cf */
[----:B01----:R-:W-:Y:S01]  /*19f40*/  ENDCOLLECTIVE ;  /* 0x000000000000791b */ /* 0x003fe20003800000 */
.L_x_11841:
[----:B------:R-:W-:Y:S05]  /*19f50*/  BRA `(.L_x_11842) ;  /* 0xffffffe800507947 */ /* 0x000fea000383ffff */
.L_x_11843:
        /* <DEDUP_REMOVED lines=10> */
.L_x_27186:


//--------------------- .text._ZN10layer_norm31ln_parallel_residual_fwd_kernelINS_13Kernel_traitsIf13__nv_bfloat16fS2_fjLj1024ELj1ELj4ELj1ELj16ENS_18Kernel_traits_baseILj1024EfS2_fS2_fjLj128EEEEELb1ELb0ELb1EEEvNS_9FwdParamsE --------------------------
	.section	.text._ZN10layer_norm31ln_parallel_residual_fwd_kernelINS_13Kernel_traitsIf13__nv_bfloat16fS2_fjLj1024ELj1ELj4ELj1ELj16ENS_18Kernel_traits_baseILj1024EfS2_fS2_fjLj128EEEEELb1ELb0ELb1EEEvNS_9FwdParamsE,"ax",@progbits
	.align	128
        .global         _ZN10layer_norm31ln_parallel_residual_fwd_kernelINS_13Kernel_traitsIf13__nv_bfloat16fS2_fjLj1024ELj1ELj4ELj1ELj16ENS_18Kernel_traits_baseILj1024EfS2_fS2_fjLj128EEEEELb1ELb0ELb1EEEvNS_9FwdParamsE
        .type           _ZN10layer_norm31ln_parallel_residual_fwd_kernelINS_13Kernel_traitsIf13__nv_bfloat16fS2_fjLj1024ELj1ELj4ELj1ELj16ENS_18Kernel_traits_baseILj1024EfS2_fS2_fjLj128EEEEELb1ELb0ELb1EEEvNS_9FwdParamsE,@function
        .size           _ZN10layer_norm31ln_parallel_residual_fwd_kernelINS_13Kernel_traitsIf13__nv_bfloat16fS2_fjLj1024ELj1ELj4ELj1ELj16ENS_18Kernel_traits_baseILj1024EfS2_fS2_fjLj128EEEEELb1ELb0ELb1EEEvNS_9FwdParamsE,(.L_x_27187 - _ZN10layer_norm31ln_parallel_residual_fwd_kernelINS_13Kernel_traitsIf13__nv_bfloat16fS2_fjLj1024ELj1ELj4ELj1ELj16ENS_18Kernel_traits_baseILj1024EfS2_fS2_fjLj128EEEEELb1ELb0ELb1EEEvNS_9FwdParamsE)
        .other          _ZN10layer_norm31ln_parallel_residual_fwd_kernelINS_13Kernel_traitsIf13__nv_bfloat16fS2_fjLj1024ELj1ELj4ELj1ELj16ENS_18Kernel_traits_baseILj1024EfS2_fS2_fjLj128EEEEELb1ELb0ELb1EEEvNS_9FwdParamsE,@"STO_CUDA_ENTRY STV_DEFAULT"
_ZN10layer_norm31ln_parallel_residual_fwd_kernelINS_13Kernel_traitsIf13__nv_bfloat16fS2_fjLj1024ELj1ELj4ELj1ELj16ENS_18Kernel_traits_baseILj1024EfS2_fS2_fjLj128EEEEELb1ELb0ELb1EEEvNS_9FwdParamsE:
.text._ZN10layer_norm31ln_parallel_residual_fwd_kernelINS_13Kernel_traitsIf13__nv_bfloat16fS2_fjLj1024ELj1ELj4ELj1ELj16ENS_18Kernel_traits_baseILj1024EfS2_fS2_fjLj128EEEEELb1ELb0ELb1EEEvNS_9FwdParamsE:
        /* <DEDUP_REMOVED lines=13> */
[----:B------:R-:W-:Y:S01]  /*00d0*/  ULDC.64 UR12, c[0x0][0x2d0] ;  /* 0x0000b400000c7ab9 */ /* 0x000fe20000000a00 */
[----:B------:R-:W4:Y:S01]  /*00e0*/  @P0 LDG.E.64 R2, desc[UR4][R2.64] ;  /* 0x0000000402020981 */ /* 0x000f22000c1e1b00 */
[----:B------:R-:W-:Y:S01]  /*00f0*/  ULDC.64 UR10, c[0x0][0x268] ;  /* 0x00009a00000a7ab9 */ /* 0x000fe20000000a00 */
[----:B0-----:R-:W-:Y:S01]  /*0100*/  @P0 MOV R4, R192 ;  /* 0x000000c000040202 */ /* 0x001fe20000000f00 */
[----:B-1----:R-:W-:-:S06]  /*0110*/  @P0 IMAD.MOV.U32 R5, RZ, RZ, R193 ;  /* 0x000000ffff050224 */ /* 0x002fcc00078e00c1 */
[----:B------:R-:W3:Y:S01]  /*0120*/  @P0 LDG.E.64 R4, desc[UR4][R4.64] ;  /* 0x0000000404040981 */ /* 0x000ee2000c1e1b00 */
[----:B--2---:R-:W-:Y:S01]  /*0130*/  IMAD R173, R11, UR8, R10 ;  /* 0x000000080bad7c24 */ /* 0x004fe2000f8e020a */
[----:B------:R-:W-:Y:S01]  /*0140*/  SHF.L.U32 R0, R10, 0x5, RZ ;  /* 0x000000050a007819 */ /* 0x000fe200000006ff */
[----:B------:R-:W-:-:S03]  /*0150*/  ULDC.64 UR8, c[0x0][0x260] ;  /* 0x0000980000087ab9 */ /* 0x000fc60000000a00 */
[----:B------:R-:W-:Y:S02]  /*0160*/  LOP3.LUT R0, R0, 0x3e0, RZ, 0xc0, !PT ;  /* 0x000003e000007812 */ /* 0x000fe400078ec0ff */
[----:B------:R-:W-:Y:S02]  /*0170*/  SHF.R.U32.HI R191, RZ, 0x5, R10 ;  /* 0x00000005ffbf7819 */ /* 0x000fe4000001160a */
[----:B------:R-:W-:Y:S02]  /*0180*/  CS2R R12, SRZ ;  /* 0x00000000000c7805 */ /* 0x000fe4000001ff00 */
[----:B------:R-:W-:Y:S02]  /*0190*/  CS2R R14, SRZ ;  /* 0x00000000000e7805 */ /* 0x000fe4000001ff00 */
[----:B------:R-:W-:Y:S02]  /*01a0*/  CS2R R16, SRZ ;  /* 0x0000000000107805 */ /* 0x000fe4000001ff00 */
[----:B------:R-:W-:Y:S01]  /*01b0*/  CS2R R18, SRZ ;  /* 0x0000000000127805 */ /* 0x000fe2000001ff00 */
[----:B------:R-:W-:Y:S01]  /*01c0*/  IMAD R191, R11, 0x4, R191 ;  /* 0x000000040bbf7824 */ /* 0x000fe200078e02bf */
        /* <DEDUP_REMOVED lines=23> */
[----:B----4-:R-:W-:Y:S02]  /*0340*/  @P0 R2UR UR6, R2 ;  /* 0x00000000020602ca */ /* 0x010fe400000e0000 */
        /* <DEDUP_REMOVED lines=43> */
[----:B------:R-:W-:Y:S02]  /*0600*/  LOP3.LUT R7, R5, UR31, R8, 0x96, !PT ;  /* 0x0000001f05077c12 */ /* 0x000fe4000f8e9608 */
[----:B------:R-:W-:Y:S02]  /*0610*/  IADD3 R132, P0, R0, UR8, RZ ;  /* 0x0000000800847c10 */ /* 0x000fe4000ff1e0ff */
[----:B------:R-:W-:Y:S01]  /*0620*/  LOP3.LUT R8, R3, UR32, R6, 0x96, !PT ;  /* 0x0000002003087c12 */ /* 0x000fe2000f8e9606 */
[----:B------:R-:W-:Y:S01]  /*0630*/  UIADD3 UR34, UR7, 0x1fd5c5a3, URZ ;  /* 0x1fd5c5a307227890 */ /* 0x000fe2000fffe03f */
[----:B------:R-:W-:Y:S01]  /*0640*/  IMAD.WIDE.U32 R6, R7, -0x2daee0ad, RZ ;  /* 0xd2511f5307067825 */ /* 0x000fe200078e00ff */
[----:B------:R-:W-:-:S03]  /*0650*/  UIADD3 UR33, UR6, 0x5384540f, URZ ;  /* 0x5384540f06217890 */ /* 0x000fc6000fffe03f */
[----:B------:R-:W-:Y:S01]  /*0660*/  IMAD.WIDE.U32 R8, R8, -0x326172a9, RZ ;  /* 0xcd9e8d5708087825 */ /* 0x000fe200078e00ff */
[----:B------:R-:W-:-:S03]  /*0670*/  LOP3.LUT R136, R7, UR34, R2, 0x96, !PT ;  /* 0x0000002207887c12 */ /* 0x000fc6000f8e9602 */
[----:B------:R-:W-:Y:S01]  /*0680*/  IMAD.X R133, RZ, RZ, UR9, P0 ;  /* 0x00000009ff857e24 */ /* 0x000fe200080e06ff */
[----:B------:R-:W-:Y:S01]  /*0690*/  ULDC.64 UR8, c[0x0][0x2c8] ;  /* 0x0000b20000087ab9 */ /* 0x000fe20000000a00 */
[----:B------:R-:W-:Y:S02]  /*06a0*/  LOP3.LUT R172, R9, UR33, R4, 0x96, !PT ;  /* 0x0000002109ac7c12 */ /* 0x000fe4000f8e9604 */
[----:B------:R-:W-:Y:S01]  /*06b0*/  ISETP.NE.U32.AND P0, PT, RZ, UR8, PT ;  /* 0x00000008ff007c0c */ /* 0x000fe2000bf05070 */
[----:B------:R-:W-:Y:S01]  /*06c0*/  UIADD3 UR35, UR6, -0xe443238, URZ ;  /* 0xf1bbcdc806237890 */ /* 0x000fe2000fffe03f */
[----:B------:R-:W-:Y:S01]  /*06d0*/  IMAD.HI.U32 R5, R136, -0x326172a9, RZ ;  /* 0xcd9e8d5788057827 */ /* 0x000fe200078e00ff */
[----:B------:R-:W-:Y:S01]  /*06e0*/  UIADD3 UR36, UR7, -0x24c28bd8, URZ ;  /* 0xdb3d742807247890 */ /* 0x000fe2000fffe03f */
[----:B------:R-:W-:Y:S02]  /*06f0*/  ISETP.NE.AND.EX P0, PT, RZ, UR9, PT, P0 ;  /* 0x00000009ff007c0c */ /* 0x000fe4000bf05300 */
[----:B------:R-:W-:Y:S01]  /*0700*/  IMAD.HI.U32 R3, R172, -0x2daee0ad, RZ ;  /* 0xd2511f53ac037827 */ /* 0x000fe200078e00ff */
[----:B------:R-:W-:-:S02]  /*0710*/  LOP3.LUT R2, R10, 0x1f, RZ, 0xc0, !PT ;  /* 0x0000001f0a027812 */ /* 0x000fc400078ec0ff */
[----:B------:R-:W-:Y:S02]  /*0720*/  ISETP.NE.U32.AND P1, PT, RZ, UR12, PT ;  /* 0x0000000cff007c0c */ /* 0x000fe4000bf25070 */
[----:B------:R-:W-:Y:S02]  /*0730*/  IADD3 R44, P2, R0, UR8, RZ ;  /* 0x00000008002c7c10 */ /* 0x000fe4000ff5e0ff */
[----:B------:R-:W-:Y:S02]  /*0740*/  CS2R R10, SRZ ;  /* 0x00000000000a7805 */ /* 0x000fe4000001ff00 */
[----:B------:R-:W-:Y:S02]  /*0750*/  LOP3.LUT R178, R5, UR35, R8, 0x96, !PT ;  /* 0x0000002305b27c12 */ /* 0x000fe4000f8e9608 */
[----:B------:R-:W-:Y:S02]  /*0760*/  CS2R R4, SRZ ;  /* 0x0000000000047805 */ /* 0x000fe4000001ff00 */
[----:B------:R-:W-:-:S02]  /*0770*/  LOP3.LUT R176, R3, UR36, R6, 0x96, !PT ;  /* 0x0000002403b07c12 */ /* 0x000fc4000f8e9606 */
[----:B------:R-:W-:Y:S02]  /*0780*/  CS2R R6, SRZ ;  /* 0x0000000000067805 */ /* 0x000fe4000001ff00 */
[----:B------:R-:W-:Y:S02]  /*0790*/  SHF.L.U32 R68, R2, 0x5, RZ ;  /* 0x0000000502447819 */ /* 0x000fe400000006ff */
[----:B------:R-:W-:Y:S02]  /*07a0*/  CS2R R8, SRZ ;  /* 0x0000000000087805 */ /* 0x000fe4000001ff00 */
[----:B------:R-:W-:Y:S01]  /*07b0*/  ISETP.NE.AND.EX P1, PT, RZ, UR13, PT, P1 ;  /* 0x0000000dff007c0c */ /* 0x000fe2000bf25310 */
[----:B------:R-:W-:Y:S01]  /*07c0*/  IMAD.X R45, RZ, RZ, UR9, P2 ;  /* 0x00000009ff2d7e24 */ /* 0x000fe200090e06ff */
[C---:B------:R-:W-:Y:S01]  /*07d0*/  IADD3 R134, P3, R68.reuse, UR10, RZ ;  /* 0x0000000a44867c10 */ /* 0x040fe2000ff7e0ff */
[----:B------:R-:W-:Y:S01]  /*07e0*/  ULDC UR8, c[0x0][0x214] ;  /* 0x0000850000087ab9 */ /* 0x000fe20000000800 */
[----:B------:R-:W-:-:S02]  /*07f0*/  IADD3 R68, P4, R68, UR12, RZ ;  /* 0x0000000c44447c10 */ /* 0x000fc4000ff9e0ff */
[----:B------:R-:W5:Y:S02]  /*0800*/  @P0 LDG.E.128 R4, desc[UR4][R44.64] ;  /* 0x000000042c040981 */ /* 0x000f64000c1e1d00 */
[----:B------:R-:W-:Y:S02]  /*0810*/  IADD3.X R69, RZ, UR13, RZ, P4, !PT ;  /* 0x0000000dff457c10 */ /* 0x000fe4000a7fe4ff */
[----:B------:R-:W5:Y:S04]  /*0820*/  @P0 LDG.E.128 R8, desc[UR4][R44.64+0x10] ;  /* 0x000010042c080981 */ /* 0x000f68000c1e1d00 */
[----:B------:R-:W5:Y:S04]  /*0830*/  @P0 LDG.E.128 R12, desc[UR4][R44.64+0x400] ;  /* 0x000400042c0c0981 */ /* 0x000f68000c1e1d00 */
[----:B------:R-:W5:Y:S04]  /*0840*/  @P0 LDG.E.128 R16, desc[UR4][R44.64+0x410] ;  /* 0x000410042c100981 */ /* 0x000f68000c1e1d00 */
        /* <DEDUP_REMOVED lines=13> */
[----:B------:R-:W-:Y:S01]  /*0920*/  ISETP.GE.AND P0, PT, R191, UR8, PT ;  /* 0x00000008bf007c0c */ /* 0x000fe2000bf06270 */
[----:B------:R-:W-:-:S12]  /*0930*/  IMAD.X R135, RZ, RZ, UR11, P3 ;  /* 0x0000000bff877e24 */ /* 0x000fd800098e06ff */
[----:B-1----:R-:W-:Y:S05]  /*0940*/  @P0 EXIT ;  /* 0x000000000000094d */ /* 0x002fea0003800000 */
[----:B------:R-:W5:Y:S04]  /*0950*/  LDG.E.128 R100, desc[UR4][R134.64] ;  /* 0x0000000486647981 */ /* 0x000f68000c1e1d00 */
[----:B------:R-:W5:Y:S04]  /*0960*/  LDG.E.128 R104, desc[UR4][R134.64+0x10] ;  /* 0x0000100486687981 */ /* 0x000f68000c1e1d00 */
[----:B------:R-:W5:Y:S04]  /*0970*/  LDG.E.128 R108, desc[UR4][R134.64+0x400] ;  /* 0x00040004866c7981 */ /* 0x000f68000c1e1d00 */
[----:B------:R-:W5:Y:S04]  /*0980*/  LDG.E.128 R112, desc[UR4][R134.64+0x410] ;  /* 0x0004100486707981 */ /* 0x000f68000c1e1d00 */
[----:B------:R-:W5:Y:S04]  /*0990*/  LDG.E.128 R116, desc[UR4][R134.64+0x800] ;  /* 0x0008000486747981 */ /* 0x000f68000c1e1d00 */
[----:B------:R-:W5:Y:S04]  /*09a0*/  LDG.E.128 R120, desc[UR4][R134.64+0x810] ;  /* 0x0008100486787981 */ /* 0x000f68000c1e1d00 */
[----:B------:R-:W5:Y:S04]  /*09b0*/  LDG.E.128 R124, desc[UR4][R134.64+0xc00] ;  /* 0x000c0004867c7981 */ /* 0x000f68000c1e1d00 */
[----:B------:R-:W5:Y:S01]  /*09c0*/  LDG.E.128 R128, desc[UR4][R134.64+0xc10] ;  /* 0x000c100486807981 */ /* 0x000f62000c1e1d00 */
[----:B------:R-:W-:Y:S01]  /*09d0*/  UIADD3 UR37, UR6, -0x700cb87f, URZ ;  /* 0x8ff3478106257890 */ /* 0x000fe2000fffe03f */
[----:B------:R-:W-:Y:S01]  /*09e0*/  IMAD R172, R172, -0x2daee0ad, RZ ;  /* 0xd2511f53acac7824 */ /* 0x000fe200078e02ff */
[----:B------:R-:W-:Y:S01]  /*09f0*/  UIADD3 UR38, UR7, -0x695add53, URZ ;  /* 0x96a522ad07267890 */ /* 0x000fe2000fffe03f */
[----:B------:R-:W5:Y:S01]  /*0a00*/  LDG.E.128 R68, desc[UR4][R132.64] ;  /* 0x0000000484447981 */ /* 0x000f62000c1e1d00 */
[----:B------:R-:W-:Y:S01]  /*0a10*/  IMAD R3, R136, -0x326172a9, RZ ;  /* 0xcd9e8d5788037824 */ /* 0x000fe200078e02ff */
[----:B------:R-:W-:Y:S01]  /*0a20*/  ULDC.64 UR8, c[0x0][0x228] ;  /* 0x00008a0000087ab9 */ /* 0x000fe20000000a00 */
[----:B------:R-:W-:Y:S01]  /*0a30*/  IMAD.HI.U32 R0, R176, -0x326172a9, RZ ;  /* 0xcd9e8d57b0007827 */ /* 0x000fe200078e00ff */
[----:B------:R-:W5:Y:S04]  /*0a40*/  LDG.E.128 R72, desc[UR4][R132.64+0x10] ;  /* 0x0000100484487981 */ /* 0x000f68000c1e1d00 */
[----:B------:R-:W5:Y:S04]  /*0a50*/  LDG.E.128 R76, desc[UR4][R132.64+0x400] ;  /* 0x00040004844c7981 */ /* 0x000f68000c1e1d00 */
[----:B------:R-:W5:Y:S04]  /*0a60*/  LDG.E.128 R80, desc[UR4][R132.64+0x410] ;  /* 0x0004100484507981 */ /* 0x000f68000c1e1d00 */
[----:B------:R-:W5:Y:S04]  /*0a70*/  LDG.E.128 R84, desc[UR4][R132.64+0x800] ;  /* 0x0008000484547981 */ /* 0x000f68000c1e1d00 */
[----:B------:R-:W5:Y:S04]  /*0a80*/  LDG.E.128 R88, desc[UR4][R132.64+0x810] ;  /* 0x0008100484587981 */ /* 0x000f68000c1e1d00 */
[----:B------:R-:W5:Y:S04]  /*0a90*/  LDG.E.128 R92, desc[UR4][R132.64+0xc00] ;  /* 0x000c0004845c7981 */ /* 0x000f68000c1e1d00 */
[----:B------:R0:W5:Y:S01]  /*0aa0*/  LDG.E.128 R96, desc[UR4][R132.64+0xc10] ;  /* 0x000c100484607981 */ /* 0x000162000c1e1d00 */
[----:B------:R-:W-:Y:S01]  /*0ab0*/  UISETP.NE.U32.AND UP0, UPT, UR8, URZ, UPT ;  /* 0x0000003f0800728c */ /* 0x000fe2000bf05070 */
[----:B------:R-:W-:Y:S01]  /*0ac0*/  BSSY B0, `(.L_x_11844) ;  /* 0x0001835000007945 */ /* 0x000fe20003800000 */
[----:B------:R-:W-:Y:S01]  /*0ad0*/  LOP3.LUT R3, R0, UR37, R3, 0x96, !PT ;  /* 0x0000002500037c12 */ /* 0x000fe2000f8e9603 */
[----:B------:R-:W-:Y:S01]  /*0ae0*/  ULDC.U8 UR8, c[0x0][0x2a0] ;  /* 0x0000a80000087ab9 */ /* 0x000fe20000000000 */
[----:B------:R-:W-:Y:S01]  /*0af0*/  LOP3.LUT R192, R192, 0x3, RZ, 0xc0, !PT ;  /* 0x00000003c0c07812 */ /* 0x000fe200078ec0ff */
[----:B------:R-:W-:Y:S01]  /*0b00*/  IMAD.MOV.U32 R177, RZ, RZ, RZ ;  /* 0x000000ffffb17224 */ /* 0x000fe200078e00ff */
[----:B------:R-:W-:Y:S01]  /*0b10*/  ULDC UR17, c[0x0][0x218] ;  /* 0x0000860000117ab9 */ /* 0x000fe20000000800 */
[----:B------:R-:W-:Y:S01]  /*0b20*/  ULDC UR20, c[0x0][0x2d8] ;  /* 0x0000b60000147ab9 */ /* 0x000fe20000000800 */
[----:B------:R-:W-:Y:S01]  /*0b30*/  ULDC.64 UR10, c[0x0][0x230] ;  /* 0x00008c00000a7ab9 */ /* 0x000fe20000000a00 */
[----:B0-----:R-:W-:Y:S01]  /*0b40*/  IMAD.HI.U32 R133, R178, -0x2daee0ad, RZ ;  /* 0xd2511f53b2857827 */ /* 0x001fe200078e00ff */
[----:B------:R-:W-:Y:S01]  /*0b50*/  UISETP.NE.AND.EX UP0, UPT, UR9, URZ, UPT, UP0 ;  /* 0x0000003f0900728c */ /* 0x000fe2000bf05300 */
[----:B------:R-:W-:-:S02]  /*0b60*/  ULDC.64 UR12, c[0x0][0x2b8] ;  /* 0x0000ae00000c7ab9 */ /* 0x000fc40000000a00 */
[----:B------:R-:W-:Y:S01]  /*0b70*/  IMAD R176, R176, -0x326172a9, RZ ;  /* 0xcd9e8d57b0b07824 */ /* 0x000fe200078e02ff */
[----:B------:R-:W-:Y:S01]  /*0b80*/  LOP3.LUT R172, R133, UR38, R172, 0x96, !PT ;  /* 0x0000002685ac7c12 */ /* 0x000fe2000f8e96ac */
[----:B------:R-:W-:Y:S01]  /*0b90*/  IMAD R178, R178, -0x2daee0ad, RZ ;  /* 0xd2511f53b2b27824 */ /* 0x000fe200078e02ff */
[----:B------:R-:W-:Y:S01]  /*0ba0*/  UISETP.NE.AND UP1, UPT, UR8, URZ, UPT ;  /* 0x0000003f0800728c */ /* 0x000fe2000bf25270 */
[----:B------:R-:W-:Y:S02]  /*0bb0*/  ULDC.64 UR14, c[0x0][0x2c0] ;  /* 0x0000b000000e7ab9 */ /* 0x000fe40000000a00 */
[----:B------:R-:W-:-:S08]  /*0bc0*/  ULDC.64 UR8, c[0x0][0x228] ;  /* 0x00008a0000087ab9 */ /* 0x000fd00000000a00 */
.L_x_12362:
        /* <DEDUP_REMOVED lines=31> */
.L_x_11846:
[----:B------:R-:W-:-:S07]  /*0dc0*/  IMAD.MOV.U32 R0, RZ, RZ, R176 ;  /* 0x000000ffff007224 */ /* 0x000fce00078e00b0 */
.L_x_11847:
[----:B------:R-:W-:Y:S05]  /*0dd0*/  BSYNC B1 ;  /* 0x0000000000017941 */ /* 0x000fea0003800000 */
.L_x_11845:
        /* <DEDUP_REMOVED lines=16> */
.L_x_11851:
[----:B------:R-:W-:Y:S05]  /*0ee0*/  BSYNC B2 ;  /* 0x0000000000027941 */ /* 0x000fea0003800000 */
.L_x_11850:
        /* <DEDUP_REMOVED lines=44> */
.L_x_11849:
[----:B------:R-:W-:Y:S05]  /*11b0*/  BSYNC B1 ;  /* 0x0000000000017941 */ /* 0x000fea0003800000 */
.L_x_11848:
[----:B------:R-:W0:Y:S01]  /*11c0*/  LDC R202, c[0x0][0x294] ;  /* 0x0000a500ffca7b82 */ /* 0x000e220000000800 */
[----:B------:R-:W-:Y:S01]  /*11d0*/  I2FP.F32.U32 R133, R0 ;  /* 0x0000000000857245 */ /* 0x000fe20000201000 */
[----:B------:R-:W-:Y:S01]  /*11e0*/  HFMA2.MMA R0, -RZ, RZ, 0.1171875, 0 ;  /* 0x2f800000ff007435 */ /* 0x000fe200000001ff */
[----:B------:R-:W-:Y:S01]  /*11f0*/  ISETP.NE.U32.AND P1, PT, RZ, UR8, PT ;  /* 0x00000008ff007c0c */ /* 0x000fe2000bf25070 */
[----:B-----5:R-:W-:Y:S01]  /*1200*/  IMAD.U32 R135, R144, 0x10000, RZ ;  /* 0x0001000090877824 */ /* 0x020fe200078e00ff */
[----:B------:R-:W-:Y:S02]  /*1210*/  LOP3.LUT R198, R198, 0xffffffef, RZ, 0xc0, !PT ;  /* 0xffffffefc6c67812 */ /* 0x000fe400078ec0ff */
[----:B------:R-:W-:Y:S01]  /*1220*/  ISETP.NE.AND.EX P1, PT, RZ, UR9, PT, P1 ;  /* 0x00000009ff007c0c */ /* 0x000fe2000bf25310 */
[----:B------:R-:W1:Y:S01]  /*1230*/  LDC R200, c[0x0][0x298] ;  /* 0x0000a600ffc87b82 */ /* 0x000e620000000800 */
[----:B------:R-:W-:-:S03]  /*1240*/  PRMT R144, R144, 0x7632, R144 ;  /* 0x0000763290907816 */ /* 0x000fc60000000090 */
[----:B------:R-:W-:-:S05]  /*1250*/  FFMA.FTZ R133, R133, R0, 1.1641532182693481445e-10 ;  /* 0x2f00000085857423 */ /* 0x000fca0000010000 */
        /* <DEDUP_REMOVED lines=10> */
.L_x_11852:
        /* <DEDUP_REMOVED lines=12> */
.L_x_11855:
[----:B------:R-:W-:-:S07]  /*13c0*/  IMAD.MOV.U32 R154, RZ, RZ, R176 ;  /* 0x000000ffff9a7224 */ /* 0x000fce00078e00b0 */
.L_x_11856:
[----:B------:R-:W-:Y:S05]  /*13d0*/  BSYNC B1 ;  /* 0x0000000000017941 */ /* 0x000fea0003800000 */
.L_x_11854:
        /* <DEDUP_REMOVED lines=16> */
.L_x_11860:
[----:B------:R-:W-:Y:S05]  /*14e0*/  BSYNC B2 ;  /* 0x0000000000027941 */ /* 0x000fea0003800000 */
.L_x_11859:
        /* <DEDUP_REMOVED lines=43> */
.L_x_11858:
[----:B------:R-:W-:Y:S05]  /*17a0*/  BSYNC B1 ;  /* 0x0000000000017941 */ /* 0x000fea0003800000 */
.L_x_11857:
        /* <DEDUP_REMOVED lines=9> */
.L_x_11853:
        /* <DEDUP_REMOVED lines=12> */
.L_x_11862:
[----:B------:R-:W-:-:S07]  /*1900*/  IMAD.MOV.U32 R154, RZ, RZ, R176 ;  /* 0x000000ffff9a7224 */ /* 0x000fce00078e00b0 */
.L_x_11863:
[----:B------:R-:W-:Y:S05]  /*1910*/  BSYNC B1 ;  /* 0x0000000000017941 */ /* 0x000fea0003800000 */
.L_x_11861:
        /* <DEDUP_REMOVED lines=16> */
.L_x_11867:
[----:B------:R-:W-:Y:S05]  /*1a20*/  BSYNC B2 ;  /* 0x0000000000027941 */ /* 0x000fea0003800000 */
.L_x_11866:
        /* <DEDUP_REMOVED lines=44> */
.L_x_11865:
[----:B------:R-:W-:Y:S05]  /*1cf0*/  BSYNC B1 ;  /* 0x0000000000017941 */ /* 0x000fea0003800000 */
.L_x_11864:
        /* <DEDUP_REMOVED lines=14> */
.L_x_11868:
        /* <DEDUP_REMOVED lines=12> */
.L_x_11871:
[----:B------:R-:W-:-:S07]  /*1ea0*/  IMAD.MOV.U32 R144, RZ, RZ, R176 ;  /* 0x000000ffff907224 */ /* 0x000fce00078e00b0 */
.L_x_11872:
[----:B------:R-:W-:Y:S05]  /*1eb0*/  BSYNC B1 ;  /* 0x0000000000017941 */ /* 0x000fea0003800000 */
.L_x_11870:
        /* <DEDUP_REMOVED lines=16> */
.L_x_11876:
[----:B------:R-:W-:Y:S05]  /*1fc0*/  BSYNC B2 ;  /* 0x0000000000027941 */ /* 0x000fea0003800000 */
.L_x_11875:
        /* <DEDUP_REMOVED lines=44> */
.L_x_11874:
[----:B------:R-:W-:Y:S05]  /*2290*/  BSYNC B1 ;  /* 0x0000000000017941 */ /* 0x000fea0003800000 */
.L_x_11873:
        /* <DEDUP_REMOVED lines=10> */
.L_x_11869:
        /* <DEDUP_REMOVED lines=12> */
.L_x_11878:
[----:B------:R-:W-:-:S07]  /*2400*/  MOV R154, R176 ;  /* 0x000000b0009a7202 */ /* 0x000fce0000000f00 */
.L_x_11879:
[----:B------:R-:W-:Y:S05]  /*2410*/  BSYNC B1 ;  /* 0x0000000000017941 */ /* 0x000fea0003800000 */
.L_x_11877:
        /* <DEDUP_REMOVED lines=16> */
.L_x_11883:
[----:B------:R-:W-:Y:S05]  /*2520*/  BSYNC B2 ;  /* 0x0000000000027941 */ /* 0x000fea0003800000 */
.L_x_11882:
        /* <DEDUP_REMOVED lines=44> */
.L_x_11881:
[----:B------:R-:W-:Y:S05]  /*27f0*/  BSYNC B1 ;  /* 0x0000000000017941 */ /* 0x000fea0003800000 */
.L_x_11880:
        /* <DEDUP_REMOVED lines=15> */
.L_x_11884:
        /* <DEDUP_REMOVED lines=12> */
.L_x_11887:
[----:B------:R-:W-:-:S07]  /*29b0*/  MOV R156, R176 ;  /* 0x000000b0009c7202 */ /* 0x000fce0000000f00 */
.L_x_11888:
[----:B------:R-:W-:Y:S05]  /*29c0*/  BSYNC B1 ;  /* 0x0000000000017941 */ /* 0x000fea0003800000 */
.L_x_11886:
        /* <DEDUP_REMOVED lines=16> */
.L_x_11892:
[----:B------:R-:W-:Y:S05]  /*2ad0*/  BSYNC B2 ;  /* 0x0000000000027941 */ /* 0x000fea0003800000 */
.L_x_11891:
        /* <DEDUP_REMOVED lines=44> */
.L_x_11890:
[----:B------:R-:W-:Y:S05]  /*2da0*/  BSYNC B1 ;  /* 0x0000000000017941 */ /* 0x000fea0003800000 */
.L_x_11889:
        /* <DEDUP_REMOVED lines=9> */
.L_x_11885:
        /* <DEDUP_REMOVED lines=12> */
.L_x_11894:
[----:B------:R-:W-:-:S07]  /*2f00*/  IMAD.MOV.U32 R156, RZ, RZ, R176 ;  /* 0x000000ffff9c7224 */ /* 0x000fce00078e00b0 */
.L_x_11895:
[----:B------:R-:W-:Y:S05]  /*2f10*/  BSYNC B1 ;  /* 0x0000000000017941 */ /* 0x000fea0003800000 */
.L_x_11893:
        /* <DEDUP_REMOVED lines=16> */
.L_x_11899:
[----:B------:R-:W-:Y:S05]  /*3020*/  BSYNC B2 ;  /* 0x0000000000027941 */ /* 0x000fea0003800000 */
.L_x_11898:
        /* <DEDUP_REMOVED lines=44> */
.L_x_11897:
[----:B------:R-:W-:Y:S05]  /*32f0*/  BSYNC B1 ;  /* 0x0000000000017941 */ /* 0x000fea0003800000 */
.L_x_11896:
        /* <DEDUP_REMOVED lines=14> */
.L_x_11900:
        /* <DEDUP_REMOVED lines=12> */
.L_x_11903:
[----:B------:R-:W-:-:S07]  /*34a0*/  IMAD.MOV.U32 R154, RZ, RZ, R176 ;  /* 0x000000ffff9a7224 */ /* 0x000fce00078e00b0 */
.L_x_11904:
[----:B------:R-:W-:Y:S05]  /*34b0*/  BSYNC B1 ;  /* 0x0000000000017941 */ /* 0x000fea0003800000 */
.L_x_11902:
        /* <DEDUP_REMOVED lines=16> */
.L_x_11908:
[----:B------:R-:W-:Y:S05]  /*35c0*/  BSYNC B2 ;  /* 0x0000000000027941 */ /* 0x000fea0003800000 */
.L_x_11907:
        /* <DEDUP_REMOVED lines=44> */
.L_x_11906:
[----:B------:R-:W-:Y:S05]  /*3890*/  BSYNC B1 ;  /* 0x0000000000017941 */ /* 0x000fea0003800000 */
.L_x_11905:
        /* <DEDUP_REMOVED lines=10> */
.L_x_11901:
        /* <DEDUP_REMOVED lines=12> */
.L_x_11910:
[----:B------:R-:W-:-:S07]  /*3a00*/  IMAD.MOV.U32 R154, RZ, RZ, R176 ;  /* 0x000000ffff9a7224 */ /* 0x000fce00078e00b0 */
.L_x_11911:
[----:B------:R-:W-:Y:S05]  /*3a10*/  BSYNC B1 ;  /* 0x0000000000017941 */ /* 0x000fea0003800000 */
.L_x_11909:
        /* <DEDUP_REMOVED lines=16> */
.L_x_11915:
[----:B------:R-:W-:Y:S05]  /*3b20*/  BSYNC B2 ;  /* 0x0000000000027941 */ /* 0x000fea0003800000 */
.L_x_11914:
        /* <DEDUP_REMOVED lines=44> */
.L_x_11913:
[----:B------:R-:W-:Y:S05]  /*3df0*/  BSYNC B1 ;  /* 0x0000000000017941 */ /* 0x000fea0003800000 */
.L_x_11912:
        /* <DEDUP_REMOVED lines=13> */
.L_x_11916:
        /* <DEDUP_REMOVED lines=12> */
.L_x_11919:
[----:B------:R-:W-:-:S07]  /*3f90*/  IMAD.MOV.U32 R156, RZ, RZ, R176 ;  /* 0x000000ffff9c7224 */ /* 0x000fce00078e00b0 */
.L_x_11920:
[----:B------:R-:W-:Y:S05]  /*3fa0*/  BSYNC B1 ;  /* 0x0000000000017941 */ /* 0x000fea0003800000 */
.L_x_11918:
        /* <DEDUP_REMOVED lines=16> */
.L_x_11924:
[----:B------:R-:W-:Y:S05]  /*40b0*/  BSYNC B2 ;  /* 0x0000000000027941 */ /* 0x000fea0003800000 */
.L_x_11923:
        /* <DEDUP_REMOVED lines=44> */
.L_x_11922:
[----:B------:R-:W-:Y:S05]  /*4380*/  BSYNC B1 ;  /* 0x0000000000017941 */ /* 0x000fea0003800000 */
.L_x_11921:
        /* <DEDUP_REMOVED lines=9> */
.L_x_11917:
        /* <DEDUP_REMOVED lines=12> */
.L_x_11926:
[----:B------:R-:W-:-:S07]  /*44e0*/  MOV R156, R176 ;  /* 0x000000b0009c7202 */ /* 0x000fce0000000f00 */
.L_x_11927:
[----:B------:R-:W-:Y:S05]  /*44f0*/  BSYNC B1 ;  /* 0x0000000000017941 */ /* 0x000fea0003800000 */
.L_x_11925:
        /* <DEDUP_REMOVED lines=16> */
.L_x_11931:
[----:B------:R-:W-:Y:S05]  /*4600*/  BSYNC B2 ;  /* 0x0000000000027941 */ /* 0x000fea0003800000 */
.L_x_11930:
        /* <DEDUP_REMOVED lines=44> */
.L_x_11929:
[----:B------:R-:W-:Y:S05]  /*48d0*/  BSYNC B1 ;  /* 0x0000000000017941 */ /* 0x000fea0003800000 */
.L_x_11928:
        /* <DEDUP_REMOVED lines=12> */
.L_x_11932:
        /* <DEDUP_REMOVED lines=12> */
.L_x_11935:
[----:B------:R-:W-:-:S07]  /*4a60*/  MOV R156, R176 ;  /* 0x000000b0009c7202 */ /* 0x000fce0000000f00 */
.L_x_11936:
[----:B------:R-:W-:Y:S05]  /*4a70*/  BSYNC B1 ;  /* 0x0000000000017941 */ /* 0x000fea0003800000 */
.L_x_11934:
        /* <DEDUP_REMOVED lines=16> */
.L_x_11940:
[----:B------:R-:W-:Y:S05]  /*4b80*/  BSYNC B2 ;  /* 0x0000000000027941 */ /* 0x000fea0003800000 */
.L_x_11939:
        /* <DEDUP_REMOVED lines=44> */
.L_x_11938:
[----:B------:R-:W-:Y:S05]  /*4e50*/  BSYNC B1 ;  /* 0x0000000000017941 */ /* 0x000fea0003800000 */
.L_x_11937:
        /* <DEDUP_REMOVED lines=10> */
.L_x_11933:
        /* <DEDUP_REMOVED lines=12> */
.L_x_11942:
[----:B------:R-:W-:-:S07]  /*4fc0*/  IMAD.MOV.U32 R156, RZ, RZ, R176 ;  /* 0x000000ffff9c7224 */ /* 0x000fce00078e00b0 */
.L_x_11943:
[----:B------:R-:W-:Y:S05]  /*4fd0*/  BSYNC B1 ;  /* 0x0000000000017941 */ /* 0x000fea0003800000 */
.L_x_11941:
        /* <DEDUP_REMOVED lines=16> */
.L_x_11947:
[----:B------:R-:W-:Y:S05]  /*50e0*/  BSYNC B2 ;  /* 0x0000000000027941 */ /* 0x000fea0003800000 */
.L_x_11946:
        /* <DEDUP_REMOVED lines=44> */
.L_x_11945:
[----:B------:R-:W-:Y:S05]  /*53b0*/  BSYNC B1 ;  /* 0x0000000000017941 */ /* 0x000fea0003800000 */
.L_x_11944:
        /* <DEDUP_REMOVED lines=13> */
.L_x_11948:
        /* <DEDUP_REMOVED lines=12> */
.L_x_11951:
[----:B------:R-:W-:-:S07]  /*5550*/  IMAD.MOV.U32 R156, RZ, RZ, R176 ;  /* 0x000000ffff9c7224 */ /* 0x000fce00078e00b0 */
.L_x_11952:
[----:B------:R-:W-:Y:S05]  /*5560*/  BSYNC B1 ;  /* 0x0000000000017941 */ /* 0x000fea0003800000 */
.L_x_11950:
        /* <DEDUP_REMOVED lines=16> */
.L_x_11956:
[----:B------:R-:W-:Y:S05]  /*5670*/  BSYNC B2 ;  /* 0x0000000000027941 */ /* 0x000fea0003800000 */
.L_x_11955:
        /* <DEDUP_REMOVED lines=44> */
.L_x_11954:
[----:B------:R-:W-:Y:S05]  /*5940*/  BSYNC B1 ;  /* 0x0000000000017941 */ /* 0x000fea0003800000 */
.L_x_11953:
        /* <DEDUP_REMOVED lines=9> */
.L_x_11949:
        /* <DEDUP_REMOVED lines=12> */
.L_x_11958:
[----:B------:R-:W-:-:S07]  /*5aa0*/  IMAD.MOV.U32 R156, RZ, RZ, R176 ;  /* 0x000000ffff9c7224 */ /* 0x000fce00078e00b0 */
.L_x_11959:
[----:B------:R-:W-:Y:S05]  /*5ab0*/  BSYNC B1 ;  /* 0x0000000000017941 */ /* 0x000fea0003800000 */
.L_x_11957:
        /* <DEDUP_REMOVED lines=16> */
.L_x_11963:
[----:B------:R-:W-:Y:S05]  /*5bc0*/  BSYNC B2 ;  /* 0x0000000000027941 */ /* 0x000fea0003800000 */
.L_x_11962:
        /* <DEDUP_REMOVED lines=44> */
.L_x_11961:
[----:B------:R-:W-:Y:S05]  /*5e90*/  BSYNC B1 ;  /* 0x0000000000017941 */ /* 0x000fea0003800000 */
.L_x_11960:
        /* <DEDUP_REMOVED lines=12> */
.L_x_11964:
        /* <DEDUP_REMOVED lines=12> */
.L_x_11967:
[----:B------:R-:W-:-:S07]  /*6020*/  IMAD.MOV.U32 R156, RZ, RZ, R176 ;  /* 0x000000ffff9c7224 */ /* 0x000fce00078e00b0 */
.L_x_11968:
[----:B------:R-:W-:Y:S05]  /*6030*/  BSYNC B1 ;  /* 0x0000000000017941 */ /* 0x000fea0003800000 */
.L_x_11966:
        /* <DEDUP_REMOVED lines=18> */
.L_x_11972:
[----:B------:R-:W-:Y:S05]  /*6160*/  BSYNC B2 ;  /* 0x0000000000027941 */ /* 0x000fea0003800000 */
.L_x_11971:
        /* <DEDUP_REMOVED lines=44> */
.L_x_11970:
[----:B------:R-:W-:Y:S05]  /*6430*/  BSYNC B1 ;  /* 0x0000000000017941 */ /* 0x000fea0003800000 */
.L_x_11969:
        /* <DEDUP_REMOVED lines=10> */
.L_x_11965:
[----:B------:R-:W0:Y:S01]  /*64e0*/  LDC.64 R196, c[0x0][0x238] ;  /* 0x00008e00ffc47b82 */ /* 0x000e220000000a00 */
[----:B------:R-:W-:Y:S01]  /*64f0*/  SEL R148, RZ, 0x1000000, P5 ;  /* 0x01000000ff947807 */ /* 0x000fe20002800000 */
[----:B------:R-:W-:Y:S01]  /*6500*/  VIADD R193, R203, 0x20 ;  /* 0x00000020cbc17836 */ /* 0x000fe20000000000 */
[----:B------:R-:W-:Y:S01]  /*6510*/  SEL R149, RZ, 0x10000, P4 ;  /* 0x00010000ff957807 */ /* 0x000fe20002000000 */
[----:B------:R-:W-:Y:S01]  /*6520*/  @UP0 ULDC.64 UR18, c[0x0][0x228] ;  /* 0x00008a0000120ab9 */ /* 0x000fe20000000a00 */
[----:B------:R-:W-:Y:S02]  /*6530*/  SEL R150, RZ, 0x100, P3 ;  /* 0x00000100ff967807 */ /* 0x000fe40001800000 */
[C---:B------:R-:W-:Y:S01]  /*6540*/  LOP3.LUT P3, RZ, R198.reuse, 0x2, RZ, 0xc0, !PT ;  /* 0x00000002c6ff7812 */ /* 0x040fe2000786c0ff */
[----:B------:R-:W1:Y:S01]  /*6550*/  LDC.64 R194, c[0x0][0x240] ;  /* 0x00009000ffc27b82 */ /* 0x000e620000000a00 */
[C---:B------:R-:W-:Y:S02]  /*6560*/  LOP3.LUT P5, RZ, R198.reuse, 0x8, RZ, 0xc0, !PT ;  /* 0x00000008c6ff7812 */ /* 0x040fe400078ac0ff */
[----:B------:R-:W-:-:S02]  /*6570*/  LOP3.LUT P4, RZ, R198, 0x4, RZ, 0xc0, !PT ;  /* 0x00000004c6ff7812 */ /* 0x000fc4000788c0ff */
[----:B------:R-:W-:Y:S02]  /*6580*/  LOP3.LUT R150, R150, R148, R149, 0xfe, !PT ;  /* 0x0000009496967212 */ /* 0x000fe400078efe95 */
[----:B------:R-:W-:Y:S01]  /*6590*/  SEL R148, RZ, 0x1, P3 ;  /* 0x00000001ff947807 */ /* 0x000fe20001800000 */
[----:B------:R-:W2:Y:S01]  /*65a0*/  @P0 LDC.64 R158, c[0x0][0x230] ;  /* 0x00008c00ff9e0b82 */ /* 0x000ea20000000a00 */
        /* <DEDUP_REMOVED lines=9> */
[----:B------:R-:W-:Y:S02]  /*6640*/  PLOP3.LUT P3, PT, PT, PT, UP0, 0x80, 0x0 ;  /* 0x000000000000781c */ /* 0x000fe40003f6f008 */
[----:B------:R-:W-:Y:S01]  /*6650*/  PLOP3.LUT P2, PT, PT, PT, UP0, 0x40, 0x0 ;  /* 0x000000000000781c */ /* 0x000fe20003f4e808 */
[----:B0-----:R-:W-:Y:S01]  /*6660*/  IMAD.WIDE.U32 R150, R203, 0x20, R196 ;  /* 0x00000020cb967825 */ /* 0x001fe200078e00c4 */
[----:B------:R-:W-:Y:S02]  /*6670*/  LOP3.LUT R148, R154, R148, R152, 0xfe, !PT ;  /* 0x000000949a947212 */ /* 0x000fe400078efe98 */
[----:B------:R-:W-:Y:S01]  /*6680*/  LOP3.LUT R157, R155, R157, R153, 0xfe, !PT ;  /* 0x0000009d9b9d7212 */ /* 0x000fe200078efe99 */
[----:B-1----:R-:W-:Y:S01]  /*6690*/  IMAD.WIDE.U32 R154, R203, 0x8, R194 ;  /* 0x00000008cb9a7825 */ /* 0x002fe200078e00c2 */
[----:B------:R-:W-:Y:S01]  /*66a0*/  LOP3.LUT R156, R148, R149, RZ, 0xfc, !PT ;  /* 0x00000095949c7212 */ /* 0x000fe200078efcff */
[----:B------:R0:W-:Y:S01]  /*66b0*/  STG.E.128 desc[UR4][R150.64], R132 ;  /* 0x0000008496007986 */ /* 0x0001e2000c101d04 */
[----:B------:R-:W-:Y:S01]  /*66c0*/  MOV R148, 0x10 ;  /* 0x0000001000947802 */ /* 0x000fe20000000f00 */
[C---:B------:R-:W-:Y:S01]  /*66d0*/  IMAD.WIDE.U32 R152, R193.reuse, 0x10, R164 ;  /* 0x00000010c1987825 */ /* 0x040fe200078e00a4 */
[----:B------:R-:W-:Y:S01]  /*66e0*/  PLOP3.LUT P4, PT, PT, PT, UP0, 0x80, 0x0 ;  /* 0x000000000000781c */ /* 0x000fe20003f8f008 */
[----:B------:R0:W-:Y:S02]  /*66f0*/  STG.E.128 desc[UR4][R150.64+0x10], R144 ;  /* 0x0000109096007986 */ /* 0x0001e4000c101d04 */
[----:B------:R-:W-:-:S02]  /*6700*/  @P3 IMAD.WIDE.U32 R148, R193, R148, UR18 ;  /* 0x00000012c1943e25 */ /* 0x000fc4000f8e0094 */
[----:B------:R0:W-:Y:S02]  /*6710*/  STG.E.64 desc[UR4][R154.64], R156 ;  /* 0x0000009c9a007986 */ /* 0x0001e4000c101b04 */
[----:B--2---:R-:W-:Y:S01]  /*6720*/  @P0 IMAD.WIDE.U32 R158, R193, 0x20, R158 ;  /* 0x00000020c19e0825 */ /* 0x004fe200078e009e */
[----:B------:R-:W-:Y:S06]  /*6730*/  @P2 BRA `(.L_x_11973) ;  /* 0x0000000000502947 */ /* 0x000fec0003800000 */
[----:B0-----:R-:W-:Y:S01]  /*6740*/  IMAD.U32 R151, R189, 0x10000, RZ ;  /* 0x00010000bd977824 */ /* 0x001fe200078e00ff */
[----:B------:R-:W0:Y:S01]  /*6750*/  LDC.64 R160, c[0x0][0x248] ;  /* 0x00009200ffa07b82 */ /* 0x000e220000000a00 */
[----:B------:R-:W-:Y:S02]  /*6760*/  LOP3.LUT R150, R190, 0xffff, RZ, 0xc0, !PT ;  /* 0x0000ffffbe967812 */ /* 0x000fe400078ec0ff */
[----:B------:R-:W-:Y:S02]  /*6770*/  LOP3.LUT R154, R181, 0xff, RZ, 0xc0, !PT ;  /* 0x000000ffb59a7812 */ /* 0x000fe400078ec0ff */
[----:B------:R-:W-:Y:S02]  /*6780*/  LOP3.LUT R155, R151, 0xff0000, RZ, 0xc0, !PT ;  /* 0x00ff0000979b7812 */ /* 0x000fe400078ec0ff */
[----:B------:R-:W-:Y:S02]  /*6790*/  PRMT R151, R188, 0x7104, RZ ;  /* 0x00007104bc977816 */ /* 0x000fe400000000ff */
[----:B------:R-:W-:Y:S01]  /*67a0*/  PRMT R166, R155, 0x4210, R150 ;  /* 0x000042109ba67816 */ /* 0x000fe20000000096 */
[----:B------:R-:W-:Y:S01]  /*67b0*/  IMAD.WIDE.U32 R154, R154, 0x10000, RZ ;  /* 0x000100009a9a7825 */ /* 0x000fe200078e00ff */
[----:B------:R-:W-:-:S02]  /*67c0*/  LOP3.LUT R150, R182, 0xff, RZ, 0xc0, !PT ;  /* 0x000000ffb6967812 */ /* 0x000fc400078ec0ff */
[----:B------:R-:W-:Y:S02]  /*67d0*/  LOP3.LUT R156, R180, 0xff, RZ, 0xc0, !PT ;  /* 0x000000ffb49c7812 */ /* 0x000fe400078ec0ff */
[----:B------:R-:W-:Y:S01]  /*67e0*/  LOP3.LUT R166, R166, 0xff00, R151, 0xf8, !PT ;  /* 0x0000ff00a6a67812 */ /* 0x000fe200078ef897 */
[----:B------:R-:W-:-:S03]  /*67f0*/  IMAD.WIDE.U32 R150, R150, 0x1000000, RZ ;  /* 0x0100000096967825 */ /* 0x000fc600078e00ff */
[----:B------:R-:W-:Y:S01]  /*6800*/  LOP3.LUT R163, R166, 0xff, R183, 0xf8, !PT ;  /* 0x000000ffa6a37812 */ /* 0x000fe200078ef8b7 */
[----:B------:R-:W-:-:S03]  /*6810*/  IMAD.WIDE.U32 R156, R156, 0x100, RZ ;  /* 0x000001009c9c7825 */ /* 0x000fc600078e00ff */
[----:B------:R-:W-:Y:S02]  /*6820*/  LOP3.LUT R151, R155, R163, R151, 0xfe, !PT ;  /* 0x000000a39b977212 */ /* 0x000fe400078efe97 */
[----:B------:R-:W-:Y:S02]  /*6830*/  LOP3.LUT R154, R156, R150, R154, 0xfe, !PT ;  /* 0x000000969c9a7212 */ /* 0x000fe400078efe9a */
[----:B------:R-:W-:Y:S01]  /*6840*/  LOP3.LUT R155, R151, R157, RZ, 0xfc, !PT ;  /* 0x0000009d979b7212 */ /* 0x000fe200078efcff */
[----:B0-----:R-:W-:Y:S01]  /*6850*/  IMAD.WIDE.U32 R150, R203, 0x8, R160 ;  /* 0x00000008cb967825 */ /* 0x001fe200078e00a0 */
[----:B------:R-:W-:-:S05]  /*6860*/  LOP3.LUT R154, R154, 0xff, R179, 0xf8, !PT ;  /* 0x000000ff9a9a7812 */ /* 0x000fca00078ef8b3 */
[----:B------:R1:W-:Y:S02]  /*6870*/  STG.E.64 desc[UR4][R150.64], R154 ;  /* 0x0000009a96007986 */ /* 0x0003e4000c101b04 */
.L_x_11973:
[----:B------:R2:W5:Y:S04]  /*6880*/  @P4 LDG.E.128 R184, desc[UR4][R148.64] ;  /* 0x0000000494b84981 */ /* 0x000568000c1e1d00 */
[----:B------:R2:W5:Y:S04]  /*6890*/  @P0 LDG.E.128 R140, desc[UR4][R158.64] ;  /* 0x000000049e8c0981 */ /* 0x000568000c1e1d00 */
[----:B------:R2:W5:Y:S04]  /*68a0*/  @P0 LDG.E.128 R136, desc[UR4][R158.64+0x10] ;  /* 0x000010049e880981 */ /* 0x000568000c1e1d00 */
[----:B01----:R-:W5:Y:S01]  /*68b0*/  LDG.E.128 R152, desc[UR4][R152.64] ;  /* 0x0000000498987981 */ /* 0x003f62000c1e1d00 */
        /* <DEDUP_REMOVED lines=12> */
.L_x_11975:
[----:B------:R-:W-:-:S07]  /*6980*/  MOV R160, R176 ;  /* 0x000000b000a07202 */ /* 0x000fce0000000f00 */
.L_x_11976:
[----:B------:R-:W-:Y:S05]  /*6990*/  BSYNC B1 ;  /* 0x0000000000017941 */ /* 0x000fea0003800000 */
.L_x_11974:
        /* <DEDUP_REMOVED lines=16> */
.L_x_11980:
[----:B------:R-:W-:Y:S05]  /*6aa0*/  BSYNC B2 ;  /* 0x0000000000027941 */ /* 0x000fea0003800000 */
.L_x_11979:
        /* <DEDUP_REMOVED lines=44> */
.L_x_11978:
[----:B------:R-:W-:Y:S05]  /*6d70*/  BSYNC B1 ;  /* 0x0000000000017941 */ /* 0x000fea0003800000 */
.L_x_11977:
[----:B------:R-:W-:Y:S01]  /*6d80*/  I2FP.F32.U32 R149, R160 ;  /* 0x000000a000957245 */ /* 0x000fe20000201000 */
[----:B-----5:R-:W-:Y:S01]  /*6d90*/  IMAD.U32 R151, R152, 0x10000, RZ ;  /* 0x0001000098977824 */ /* 0x020fe200078e00ff */
        /* <DEDUP_REMOVED lines=13> */
.L_x_11981:
        /* <DEDUP_REMOVED lines=12> */
.L_x_11984:
[----:B------:R-:W-:-:S07]  /*6f30*/  MOV R162, R176 ;  /* 0x000000b000a27202 */ /* 0x000fce0000000f00 */
.L_x_11985:
[----:B------:R-:W-:Y:S05]  /*6f40*/  BSYNC B1 ;  /* 0x0000000000017941 */ /* 0x000fea0003800000 */
.L_x_11983:
        /* <DEDUP_REMOVED lines=16> */
.L_x_11989:
[----:B------:R-:W-:Y:S05]  /*7050*/  BSYNC B2 ;  /* 0x0000000000027941 */ /* 0x000fea0003800000 */
.L_x_11988:
        /* <DEDUP_REMOVED lines=43> */
.L_x_11987:
[----:B------:R-:W-:Y:S05]  /*7310*/  BSYNC B1 ;  /* 0x0000000000017941 */ /* 0x000fea0003800000 */
.L_x_11986:
        /* <DEDUP_REMOVED lines=9> */
.L_x_11982:
        /* <DEDUP_REMOVED lines=12> */
.L_x_11991:
[----:B------:R-:W-:-:S07]  /*7470*/  MOV R162, R176 ;  /* 0x000000b000a27202 */ /* 0x000fce0000000f00 */
.L_x_11992:
[----:B------:R-:W-:Y:S05]  /*7480*/  BSYNC B1 ;  /* 0x0000000000017941 */ /* 0x000fea0003800000 */
.L_x_11990:
        /* <DEDUP_REMOVED lines=16> */
.L_x_11996:
[----:B------:R-:W-:Y:S05]  /*7590*/  BSYNC B2 ;  /* 0x0000000000027941 */ /* 0x000fea0003800000 */
.L_x_11995:
        /* <DEDUP_REMOVED lines=44> */
.L_x_11994:
[----:B------:R-:W-:Y:S05]  /*7860*/  BSYNC B1 ;  /* 0x0000000000017941 */ /* 0x000fea0003800000 */
.L_x_11993:
        /* <DEDUP_REMOVED lines=14> */
.L_x_11997:
        /* <DEDUP_REMOVED lines=12> */
.L_x_12000:
[----:B------:R-:W-:-:S07]  /*7a10*/  MOV R152, R176 ;  /* 0x000000b000987202 */ /* 0x000fce0000000f00 */
.L_x_12001:
[----:B------:R-:W-:Y:S05]  /*7a20*/  BSYNC B1 ;  /* 0x0000000000017941 */ /* 0x000fea0003800000 */
.L_x_11999:
        /* <DEDUP_REMOVED lines=16> */
.L_x_12005:
[----:B------:R-:W-:Y:S05]  /*7b30*/  BSYNC B2 ;  /* 0x0000000000027941 */ /* 0x000fea0003800000 */
.L_x_12004:
        /* <DEDUP_REMOVED lines=44> */
.L_x_12003:
[----:B------:R-:W-:Y:S05]  /*7e00*/  BSYNC B1 ;  /* 0x0000000000017941 */ /* 0x000fea0003800000 */
.L_x_12002:
        /* <DEDUP_REMOVED lines=10> */
.L_x_11998:
        /* <DEDUP_REMOVED lines=12> */
.L_x_12007:
[----:B------:R-:W-:-:S07]  /*7f70*/  IMAD.MOV.U32 R162, RZ, RZ, R176 ;  /* 0x000000ffffa27224 */ /* 0x000fce00078e00b0 */
.L_x_12008:
[----:B------:R-:W-:Y:S05]  /*7f80*/  BSYNC B1 ;  /* 0x0000000000017941 */ /* 0x000fea0003800000 */
.L_x_12006:
        /* <DEDUP_REMOVED lines=16> */
.L_x_12012:
[----:B------:R-:W-:Y:S05]  /*8090*/  BSYNC B2 ;  /* 0x0000000000027941 */ /* 0x000fea0003800000 */
.L_x_12011:
        /* <DEDUP_REMOVED lines=44> */
.L_x_12010:
[----:B------:R-:W-:Y:S05]  /*8360*/  BSYNC B1 ;  /* 0x0000000000017941 */ /* 0x000fea0003800000 */
.L_x_12009:
        /* <DEDUP_REMOVED lines=15> */
.L_x_12013:
        /* <DEDUP_REMOVED lines=12> */
.L_x_12016:
[----:B------:R-:W-:-:S07]  /*8520*/  IMAD.MOV.U32 R166, RZ, RZ, R176 ;  /* 0x000000ffffa67224 */ /* 0x000fce00078e00b0 */
.L_x_12017:
[----:B------:R-:W-:Y:S05]  /*8530*/  BSYNC B1 ;  /* 0x0000000000017941 */ /* 0x000fea0003800000 */
.L_x_12015:
        /* <DEDUP_REMOVED lines=16> */
.L_x_12021:
[----:B------:R-:W-:Y:S05]  /*8640*/  BSYNC B2 ;  /* 0x0000000000027941 */ /* 0x000fea0003800000 */
.L_x_12020:
        /* <DEDUP_REMOVED lines=44> */
.L_x_12019:
[----:B------:R-:W-:Y:S05]  /*8910*/  BSYNC B1 ;  /* 0x0000000000017941 */ /* 0x000fea0003800000 */
.L_x_12018:
        /* <DEDUP_REMOVED lines=9> */
.L_x_12014:
        /* <DEDUP_REMOVED lines=12> */
.L_x_12023:
[----:B------:R-:W-:-:S07]  /*8a70*/  IMAD.MOV.U32 R166, RZ, RZ, R176 ;  /* 0x000000ffffa67224 */ /* 0x000fce00078e00b0 */
.L_x_12024:
[----:B------:R-:W-:Y:S05]  /*8a80*/  BSYNC B1 ;  /* 0x0000000000017941 */ /* 0x000fea0003800000 */
.L_x_12022:
        /* <DEDUP_REMOVED lines=16> */
.L_x_12028:
[----:B------:R-:W-:Y:S05]  /*8b90*/  BSYNC B2 ;  /* 0x0000000000027941 */ /* 0x000fea0003800000 */
.L_x_12027:
        /* <DEDUP_REMOVED lines=44> */
.L_x_12026:
[----:B------:R-:W-:Y:S05]  /*8e60*/  BSYNC B1 ;  /* 0x0000000000017941 */ /* 0x000fea0003800000 */
.L_x_12025:
        /* <DEDUP_REMOVED lines=14> */
.L_x_12029:
        /* <DEDUP_REMOVED lines=12> */
.L_x_12032:
[----:B------:R-:W-:-:S07]  /*9010*/  IMAD.MOV.U32 R162, RZ, RZ, R176 ;  /* 0x000000ffffa27224 */ /* 0x000fce00078e00b0 */
.L_x_12033:
[----:B------:R-:W-:Y:S05]  /*9020*/  BSYNC B1 ;  /* 0x0000000000017941 */ /* 0x000fea0003800000 */
.L_x_12031:
        /* <DEDUP_REMOVED lines=16> */
.L_x_12037:
[----:B------:R-:W-:Y:S05]  /*9130*/  BSYNC B2 ;  /* 0x0000000000027941 */ /* 0x000fea0003800000 */
.L_x_12036:
        /* <DEDUP_REMOVED lines=44> */
.L_x_12035:
[----:B------:R-:W-:Y:S05]  /*9400*/  BSYNC B1 ;  /* 0x0000000000017941 */ /* 0x000fea0003800000 */
.L_x_12034:
        /* <DEDUP_REMOVED lines=10> */
.L_x_12030:
        /* <DEDUP_REMOVED lines=12> */
.L_x_12039:
[----:B------:R-:W-:-:S07]  /*9570*/  MOV R162, R176 ;  /* 0x000000b000a27202 */ /* 0x000fce0000000f00 */
.L_x_12040:
[----:B------:R-:W-:Y:S05]  /*9580*/  BSYNC B1 ;  /* 0x0000000000017941 */ /* 0x000fea0003800000 */
.L_x_12038:
        /* <DEDUP_REMOVED lines=16> */
.L_x_12044:
[----:B------:R-:W-:Y:S05]  /*9690*/  BSYNC B2 ;  /* 0x0000000000027941 */ /* 0x000fea0003800000 */
.L_x_12043:
        /* <DEDUP_REMOVED lines=44> */
.L_x_12042:
[----:B------:R-:W-:Y:S05]  /*9960*/  BSYNC B1 ;  /* 0x0000000000017941 */ /* 0x000fea0003800000 */
.L_x_12041:
        /* <DEDUP_REMOVED lines=13> */
.L_x_12045:
        /* <DEDUP_REMOVED lines=12> */
.L_x_12048:
[----:B------:R-:W-:-:S07]  /*9b00*/  MOV R166, R176 ;  /* 0x000000b000a67202 */ /* 0x000fce0000000f00 */
.L_x_12049:
[----:B------:R-:W-:Y:S05]  /*9b10*/  BSYNC B1 ;  /* 0x0000000000017941 */ /* 0x000fea0003800000 */
.L_x_12047:
        /* <DEDUP_REMOVED lines=16> */
.L_x_12053:
[----:B------:R-:W-:Y:S05]  /*9c20*/  BSYNC B2 ;  /* 0x0000000000027941 */ /* 0x000fea0003800000 */
.L_x_12052:
        /* <DEDUP_REMOVED lines=44> */
.L_x_12051:
[----:B------:R-:W-:Y:S05]  /*9ef0*/  BSYNC B1 ;  /* 0x0000000000017941 */ /* 0x000fea0003800000 */
.L_x_12050:
        /* <DEDUP_REMOVED lines=9> */
.L_x_12046:
        /* <DEDUP_REMOVED lines=12> */
.L_x_12055:
[----:B------:R-:W-:-:S07]  /*a050*/  IMAD.MOV.U32 R166, RZ, RZ, R176 ;  /* 0x000000ffffa67224 */ /* 0x000fce00078e00b0 */
.L_x_12056:
[----:B------:R-:W-:Y:S05]  /*a060*/  BSYNC B1 ;  /* 0x0000000000017941 */ /* 0x000fea0003800000 */
.L_x_12054:
        /* <DEDUP_REMOVED lines=16> */
.L_x_12060:
[----:B------:R-:W-:Y:S05]  /*a170*/  BSYNC B2 ;  /* 0x0000000000027941 */ /* 0x000fea0003800000 */
.L_x_12059:
        /* <DEDUP_REMOVED lines=44> */
.L_x_12058:
[----:B------:R-:W-:Y:S05]  /*a440*/  BSYNC B1 ;  /* 0x0000000000017941 */ /* 0x000fea0003800000 */
.L_x_12057:
        /* <DEDUP_REMOVED lines=12> */
.L_x_12061:
        /* <DEDUP_REMOVED lines=12> */
.L_x_12064:
[----:B------:R-:W-:-:S07]  /*a5d0*/  IMAD.MOV.U32 R166, RZ, RZ, R176 ;  /* 0x000000ffffa67224 */ /* 0x000fce00078e00b0 */
.L_x_12065:
[----:B------:R-:W-:Y:S05]  /*a5e0*/  BSYNC B1 ;  /* 0x0000000000017941 */ /* 0x000fea0003800000 */
.L_x_12063:
        /* <DEDUP_REMOVED lines=16> */
.L_x_12069:
[----:B------:R-:W-:Y:S05]  /*a6f0*/  BSYNC B2 ;  /* 0x0000000000027941 */ /* 0x000fea0003800000 */
.L_x_12068:
        /* <DEDUP_REMOVED lines=44> */
.L_x_12067:
[----:B------:R-:W-:Y:S05]  /*a9c0*/  BSYNC B1 ;  /* 0x0000000000017941 */ /* 0x000fea0003800000 */
.L_x_12066:
        /* <DEDUP_REMOVED lines=10> */
.L_x_12062:
        /* <DEDUP_REMOVED lines=12> */
.L_x_12071:
[----:B------:R-:W-:-:S07]  /*ab30*/  IMAD.MOV.U32 R166, RZ, RZ, R176 ;  /* 0x000000ffffa67224 */ /* 0x000fce00078e00b0 */
.L_x_12072:
[----:B------:R-:W-:Y:S05]  /*ab40*/  BSYNC B1 ;  /* 0x0000000000017941 */ /* 0x000fea0003800000 */
.L_x_12070:
        /* <DEDUP_REMOVED lines=16> */
.L_x_12076:
[----:B------:R-:W-:Y:S05]  /*ac50*/  BSYNC B2 ;  /* 0x0000000000027941 */ /* 0x000fea0003800000 */
.L_x_12075:
        /* <DEDUP_REMOVED lines=44> */
.L_x_12074:
[----:B------:R-:W-:Y:S05]  /*af20*/  BSYNC B1 ;  /* 0x0000000000017941 */ /* 0x000fea0003800000 */
.L_x_12073:
        /* <DEDUP_REMOVED lines=13> */
.L_x_12077:
        /* <DEDUP_REMOVED lines=12> */
.L_x_12080:
[----:B------:R-:W-:-:S07]  /*b0c0*/  IMAD.MOV.U32 R166, RZ, RZ, R176 ;  /* 0x000000ffffa67224 */ /* 0x000fce00078e00b0 */
.L_x_12081:
[----:B------:R-:W-:Y:S05]  /*b0d0*/  BSYNC B1 ;  /* 0x0000000000017941 */ /* 0x000fea0003800000 */
.L_x_12079:
        /* <DEDUP_REMOVED lines=16> */
.L_x_12085:
[----:B------:R-:W-:Y:S05]  /*b1e0*/  BSYNC B2 ;  /* 0x0000000000027941 */ /* 0x000fea0003800000 */
.L_x_12084:
        /* <DEDUP_REMOVED lines=44> */
.L_x_12083:
[----:B------:R-:W-:Y:S05]  /*b4b0*/  BSYNC B1 ;  /* 0x0000000000017941 */ /* 0x000fea0003800000 */
.L_x_12082:
        /* <DEDUP_REMOVED lines=9> */
.L_x_12078:
        /* <DEDUP_REMOVED lines=12> */
.L_x_12087:
[----:B------:R-:W-:-:S07]  /*b610*/  MOV R166, R176 ;  /* 0x000000b000a67202 */ /* 0x000fce0000000f00 */
.L_x_12088:
[----:B------:R-:W-:Y:S05]  /*b620*/  BSYNC B1 ;  /* 0x0000000000017941 */ /* 0x000fea0003800000 */
.L_x_12086:
        /* <DEDUP_REMOVED lines=16> */
.L_x_12092:
[----:B------:R-:W-:Y:S05]  /*b730*/  BSYNC B2 ;  /* 0x0000000000027941 */ /* 0x000fea0003800000 */
.L_x_12091:
        /* <DEDUP_REMOVED lines=44> */
.L_x_12090:
[----:B------:R-:W-:Y:S05]  /*ba00*/  BSYNC B1 ;  /* 0x0000000000017941 */ /* 0x000fea0003800000 */
.L_x_12089:
        /* <DEDUP_REMOVED lines=12> */
.L_x_12093:
        /* <DEDUP_REMOVED lines=12> */
.L_x_12096:
[----:B------:R-:W-:-:S07]  /*bb90*/  MOV R166, R176 ;  /* 0x000000b000a67202 */ /* 0x000fce0000000f00 */
.L_x_12097:
[----:B------:R-:W-:Y:S05]  /*bba0*/  BSYNC B1 ;  /* 0x0000000000017941 */ /* 0x000fea0003800000 */
.L_x_12095:
        /* <DEDUP_REMOVED lines=18> */
.L_x_12101:
[----:B------:R-:W-:Y:S05]  /*bcd0*/  BSYNC B2 ;  /* 0x0000000000027941 */ /* 0x000fea0003800000 */
.L_x_12100:
        /* <DEDUP_REMOVED lines=44> */
.L_x_12099:
[----:B------:R-:W-:Y:S05]  /*bfa0*/  BSYNC B1 ;  /* 0x0000000000017941 */ /* 0x000fea0003800000 */
.L_x_12098:
        /* <DEDUP_REMOVED lines=10> */
.L_x_12094:
[----:B------:R-:W-:Y:S01]  /*c050*/  SEL R159, RZ, 0x100, P3 ;  /* 0x00000100ff9f7807 */ /* 0x000fe20001800000 */
[----:B------:R-:W0:Y:S01]  /*c060*/  @P0 LDC.64 R156, c[0x0][0x230] ;  /* 0x00008c00ff9c0b82 */ /* 0x000e220000000a00 */
[----:B------:R-:W-:Y:S01]  /*c070*/  SEL R161, RZ, 0x1000000, P5 ;  /* 0x01000000ffa17807 */ /* 0x000fe20002800000 */
[----:B------:R-:W-:Y:S01]  /*c080*/  @UP0 ULDC.64 UR18, c[0x0][0x228] ;  /* 0x00008a0000120ab9 */ /* 0x000fe20000000a00 */
[----:B------:R-:W-:Y:S02]  /*c090*/  SEL R162, RZ, 0x10000, P4 ;  /* 0x00010000ffa27807 */ /* 0x000fe40002000000 */
[C---:B------:R-:W-:Y:S02]  /*c0a0*/  LOP3.LUT P3, RZ, R198.reuse, 0x2, RZ, 0xc0, !PT ;  /* 0x00000002c6ff7812 */ /* 0x040fe4000786c0ff */
[C---:B------:R-:W-:Y:S02]  /*c0b0*/  LOP3.LUT P5, RZ, R198.reuse, 0x8, RZ, 0xc0, !PT ;  /* 0x00000008c6ff7812 */ /* 0x040fe400078ac0ff */
[----:B------:R-:W-:-:S02]  /*c0c0*/  LOP3.LUT P4, RZ, R198, 0x4, RZ, 0xc0, !PT ;  /* 0x00000004c6ff7812 */ /* 0x000fc4000788c0ff */
[----:B------:R-:W-:Y:S02]  /*c0d0*/  SEL R160, RZ, 0x1, P3 ;  /* 0x00000001ffa07807 */ /* 0x000fe40001800000 */
[----:B------:R-:W-:Y:S02]  /*c0e0*/  SEL R166, RZ, 0x1, P4 ;  /* 0x00000001ffa67807 */ /* 0x000fe40002000000 */
[----:B------:R-:W-:Y:S02]  /*c0f0*/  SEL R168, RZ, 0x1, P5 ;  /* 0x00000001ffa87807 */ /* 0x000fe40002800000 */
[----:B------:R-:W-:Y:S01]  /*c100*/  LOP3.LUT R159, R159, R161, R162, 0xfe, !PT ;  /* 0x000000a19f9f7212 */ /* 0x000fe200078efea2 */
        /* <DEDUP_REMOVED lines=9> */
[----:B------:R-:W-:Y:S01]  /*c1a0*/  IMAD.WIDE.U32 R162, R193, 0x20, R196 ;  /* 0x00000020c1a27825 */ /* 0x000fe200078e00c4 */
[----:B------:R-:W-:Y:S02]  /*c1b0*/  LOP3.LUT R160, R168, R160, R166, 0xfe, !PT ;  /* 0x000000a0a8a07212 */ /* 0x000fe400078efea6 */
[----:B------:R-:W-:Y:S01]  /*c1c0*/  LOP3.LUT R171, R169, R171, R167, 0xfe, !PT ;  /* 0x000000aba9ab7212 */ /* 0x000fe200078efea7 */
[----:B------:R-:W-:Y:S01]  /*c1d0*/  IMAD.WIDE.U32 R168, R193, 0x8, R194 ;  /* 0x00000008c1a87825 */ /* 0x000fe200078e00c2 */
[----:B------:R-:W-:Y:S01]  /*c1e0*/  LOP3.LUT R170, R160, R159, RZ, 0xfc, !PT ;  /* 0x0000009fa0aa7212 */ /* 0x000fe200078efcff */
[----:B------:R1:W-:Y:S01]  /*c1f0*/  STG.E.128 desc[UR4][R162.64], R148 ;  /* 0x00000094a2007986 */ /* 0x0003e2000c101d04 */
[----:B------:R-:W-:Y:S01]  /*c200*/  IADD3 R201, R203, 0x40, RZ ;  /* 0x00000040cbc97810 */ /* 0x000fe20007ffe0ff */
[----:B------:R-:W-:Y:S01]  /*c210*/  IMAD.MOV.U32 R166, RZ, RZ, 0x10 ;  /* 0x00000010ffa67424 */ /* 0x000fe200078e00ff */
[----:B------:R-:W-:Y:S01]  /*c220*/  PLOP3.LUT P4, PT, PT, PT, UP0, 0x80, 0x0 ;  /* 0x000000000000781c */ /* 0x000fe20003f8f008 */
[----:B------:R1:W-:Y:S02]  /*c230*/  STG.E.128 desc[UR4][R162.64+0x10], R152 ;  /* 0x00001098a2007986 */ /* 0x0003e4000c101d04 */
[----:B------:R-:W-:-:S02]  /*c240*/  @P3 IMAD.WIDE.U32 R166, R201, R166, UR18 ;  /* 0x00000012c9a63e25 */ /* 0x000fc4000f8e00a6 */
[----:B------:R1:W-:Y:S02]  /*c250*/  STG.E.64 desc[UR4][R168.64], R170 ;  /* 0x000000aaa8007986 */ /* 0x0003e4000c101b04 */
[----:B------:R-:W-:-:S04]  /*c260*/  IMAD.WIDE.U32 R160, R201, 0x10, R164 ;  /* 0x00000010c9a07825 */ /* 0x000fc800078e00a4 */
[----:B0-----:R-:W-:Y:S01]  /*c270*/  @P0 IMAD.WIDE.U32 R156, R201, 0x20, R156 ;  /* 0x00000020c99c0825 */ /* 0x001fe200078e009c */
[----:B------:R-:W-:Y:S06]  /*c280*/  @P2 BRA `(.L_x_12102) ;  /* 0x0000000000502947 */ /* 0x000fec0003800000 */
[----:B-1----:R-:W-:Y:S01]  /*c290*/  IMAD.U32 R168, R189, 0x10000, RZ ;  /* 0x00010000bda87824 */ /* 0x002fe200078e00ff */
[----:B------:R-:W0:Y:S01]  /*c2a0*/  LDC.64 R162, c[0x0][0x248] ;  /* 0x00009200ffa27b82 */ /* 0x000e220000000a00 */
[----:B------:R-:W-:Y:S02]  /*c2b0*/  LOP3.LUT R159, R190, 0xffff, RZ, 0xc0, !PT ;  /* 0x0000ffffbe9f7812 */ /* 0x000fe400078ec0ff */
[----:B------:R-:W-:Y:S02]  /*c2c0*/  PRMT R170, R188, 0x7104, RZ ;  /* 0x00007104bcaa7816 */ /* 0x000fe400000000ff */
[----:B------:R-:W-:Y:S02]  /*c2d0*/  LOP3.LUT R168, R168, 0xff0000, RZ, 0xc0, !PT ;  /* 0x00ff0000a8a87812 */ /* 0x000fe400078ec0ff */
[----:B------:R-:W-:Y:S02]  /*c2e0*/  LOP3.LUT R171, R181, 0xff, RZ, 0xc0, !PT ;  /* 0x000000ffb5ab7812 */ /* 0x000fe400078ec0ff */
[----:B------:R-:W-:-:S02]  /*c2f0*/  PRMT R159, R168, 0x4210, R159 ;  /* 0x00004210a89f7816 */ /* 0x000fc4000000009f */
        /* <DEDUP_REMOVED lines=13> */
.L_x_12102:
        /* <DEDUP_REMOVED lines=16> */
.L_x_12104:
[----:B------:R-:W-:-:S07]  /*c4d0*/  IMAD.MOV.U32 R156, RZ, RZ, R176 ;  /* 0x000000ffff9c7224 */ /* 0x000fce00078e00b0 */
.L_x_12105:
[----:B------:R-:W-:Y:S05]  /*c4e0*/  BSYNC B1 ;  /* 0x0000000000017941 */ /* 0x000fea0003800000 */
.L_x_12103:
        /* <DEDUP_REMOVED lines=16> */
.L_x_12109:
[----:B------:R-:W-:Y:S05]  /*c5f0*/  BSYNC B2 ;  /* 0x0000000000027941 */ /* 0x000fea0003800000 */
.L_x_12108:
        /* <DEDUP_REMOVED lines=44> */
.L_x_12107:
[----:B------:R-:W-:Y:S05]  /*c8c0*/  BSYNC B1 ;  /* 0x0000000000017941 */ /* 0x000fea0003800000 */
.L_x_12106:
[----:B------:R-:W-:Y:S02]  /*c8d0*/  I2FP.F32.U32 R157, R156 ;  /* 0x0000009c009d7245 */ /* 0x000fe40000201000 */
[----:B-----5:R-:W-:Y:S02]  /*c8e0*/  SHF.L.U32 R167, R160, 0x10, RZ ;  /* 0x00000010a0a77819 */ /* 0x020fe400000006ff */
        /* <DEDUP_REMOVED lines=13> */
.L_x_12110:
        /* <DEDUP_REMOVED lines=12> */
.L_x_12113:
[----:B------:R-:W-:-:S07]  /*ca80*/  IMAD.MOV.U32 R157, RZ, RZ, R176 ;  /* 0x000000ffff9d7224 */ /* 0x000fce00078e00b0 */
.L_x_12114:
[----:B------:R-:W-:Y:S05]  /*ca90*/  BSYNC B1 ;  /* 0x0000000000017941 */ /* 0x000fea0003800000 */
.L_x_12112:
        /* <DEDUP_REMOVED lines=16> */
.L_x_12118:
[----:B------:R-:W-:Y:S05]  /*cba0*/  BSYNC B2 ;  /* 0x0000000000027941 */ /* 0x000fea0003800000 */
.L_x_12117:
        /* <DEDUP_REMOVED lines=43> */
.L_x_12116:
[----:B------:R-:W-:Y:S05]  /*ce60*/  BSYNC B1 ;  /* 0x0000000000017941 */ /* 0x000fea0003800000 */
.L_x_12115:
        /* <DEDUP_REMOVED lines=9> */
.L_x_12111:
        /* <DEDUP_REMOVED lines=12> */
.L_x_12120:
[----:B------:R-:W-:-:S07]  /*cfc0*/  IMAD.MOV.U32 R157, RZ, RZ, R176 ;  /* 0x000000ffff9d7224 */ /* 0x000fce00078e00b0 */
.L_x_12121:
[----:B------:R-:W-:Y:S05]  /*cfd0*/  BSYNC B1 ;  /* 0x0000000000017941 */ /* 0x000fea0003800000 */
.L_x_12119:
        /* <DEDUP_REMOVED lines=16> */
.L_x_12125:
[----:B------:R-:W-:Y:S05]  /*d0e0*/  BSYNC B2 ;  /* 0x0000000000027941 */ /* 0x000fea0003800000 */
.L_x_12124:
        /* <DEDUP_REMOVED lines=44> */
.L_x_12123:
[----:B------:R-:W-:Y:S05]  /*d3b0*/  BSYNC B1 ;  /* 0x0000000000017941 */ /* 0x000fea0003800000 */
.L_x_12122:
        /* <DEDUP_REMOVED lines=14> */
.L_x_12126:
        /* <DEDUP_REMOVED lines=12> */
.L_x_12129:
[----:B------:R-:W-:-:S07]  /*d560*/  IMAD.MOV.U32 R158, RZ, RZ, R176 ;  /* 0x000000ffff9e7224 */ /* 0x000fce00078e00b0 */
.L_x_12130:
[----:B------:R-:W-:Y:S05]  /*d570*/  BSYNC B1 ;  /* 0x0000000000017941 */ /* 0x000fea0003800000 */
.L_x_12128:
        /* <DEDUP_REMOVED lines=16> */
.L_x_12134:
[----:B------:R-:W-:Y:S05]  /*d680*/  BSYNC B2 ;  /* 0x0000000000027941 */ /* 0x000fea0003800000 */
.L_x_12133:
        /* <DEDUP_REMOVED lines=44> */
.L_x_12132:
[----:B------:R-:W-:Y:S05]  /*d950*/  BSYNC B1 ;  /* 0x0000000000017941 */ /* 0x000fea0003800000 */
.L_x_12131:
        /* <DEDUP_REMOVED lines=10> */
.L_x_12127:
        /* <DEDUP_REMOVED lines=12> */
.L_x_12136:
[----:B------:R-:W-:-:S07]  /*dac0*/  IMAD.MOV.U32 R158, RZ, RZ, R176 ;  /* 0x000000ffff9e7224 */ /* 0x000fce00078e00b0 */
.L_x_12137:
[----:B------:R-:W-:Y:S05]  /*dad0*/  BSYNC B1 ;  /* 0x0000000000017941 */ /* 0x000fea0003800000 */
.L_x_12135:
        /* <DEDUP_REMOVED lines=16> */
.L_x_12141:
[----:B------:R-:W-:Y:S05]  /*dbe0*/  BSYNC B2 ;  /* 0x0000000000027941 */ /* 0x000fea0003800000 */
.L_x_12140:
        /* <DEDUP_REMOVED lines=44> */
.L_x_12139:
[----:B------:R-:W-:Y:S05]  /*deb0*/  BSYNC B1 ;  /* 0x0000000000017941 */ /* 0x000fea0003800000 */
.L_x_12138:
        /* <DEDUP_REMOVED lines=15> */
.L_x_12142:
        /* <DEDUP_REMOVED lines=12> */
.L_x_12145:
[----:B------:R-:W-:-:S07]  /*e070*/  IMAD.MOV.U32 R159, RZ, RZ, R176 ;  /* 0x000000ffff9f7224 */ /* 0x000fce00078e00b0 */
.L_x_12146:
[----:B------:R-:W-:Y:S05]  /*e080*/  BSYNC B1 ;  /* 0x0000000000017941 */ /* 0x000fea0003800000 */
.L_x_12144:
        /* <DEDUP_REMOVED lines=16> */
.L_x_12150:
[----:B------:R-:W-:Y:S05]  /*e190*/  BSYNC B2 ;  /* 0x0000000000027941 */ /* 0x000fea0003800000 */
.L_x_12149:
        /* <DEDUP_REMOVED lines=44> */
.L_x_12148:
[----:B------:R-:W-:Y:S05]  /*e460*/  BSYNC B1 ;  /* 0x0000000000017941 */ /* 0x000fea0003800000 */
.L_x_12147:
        /* <DEDUP_REMOVED lines=9> */
.L_x_12143:
        /* <DEDUP_REMOVED lines=12> */
.L_x_12152:
[----:B------:R-:W-:-:S07]  /*e5c0*/  MOV R159, R176 ;  /* 0x000000b0009f7202 */ /* 0x000fce0000000f00 */
.L_x_12153:
[----:B------:R-:W-:Y:S05]  /*e5d0*/  BSYNC B1 ;  /* 0x0000000000017941 */ /* 0x000fea0003800000 */
.L_x_12151:
        /* <DEDUP_REMOVED lines=16> */
.L_x_12157:
[----:B------:R-:W-:Y:S05]  /*e6e0*/  BSYNC B2 ;  /* 0x0000000000027941 */ /* 0x000fea0003800000 */
.L_x_12156:
        /* <DEDUP_REMOVED lines=44> */
.L_x_12155:
[----:B------:R-:W-:Y:S05]  /*e9b0*/  BSYNC B1 ;  /* 0x0000000000017941 */ /* 0x000fea0003800000 */
.L_x_12154:
        /* <DEDUP_REMOVED lines=14> */
.L_x_12158:
        /* <DEDUP_REMOVED lines=12> */
.L_x_12161:
[----:B------:R-:W-:-:S07]  /*eb60*/  MOV R160, R176 ;  /* 0x000000b000a07202 */ /* 0x000fce0000000f00 */
.L_x_12162:
[----:B------:R-:W-:Y:S05]  /*eb70*/  BSYNC B1 ;  /* 0x0000000000017941 */ /* 0x000fea0003800000 */
.L_x_12160:
        /* <DEDUP_REMOVED lines=16> */
.L_x_12166:
[----:B------:R-:W-:Y:S05]  /*ec80*/  BSYNC B2 ;  /* 0x0000000000027941 */ /* 0x000fea0003800000 */
.L_x_12165:
        /* <DEDUP_REMOVED lines=44> */
.L_x_12164:
[----:B------:R-:W-:Y:S05]  /*ef50*/  BSYNC B1 ;  /* 0x0000000000017941 */ /* 0x000fea0003800000 */
.L_x_12163:
        /* <DEDUP_REMOVED lines=10> */
.L_x_12159:
        /* <DEDUP_REMOVED lines=12> */
.L_x_12168:
[----:B------:R-:W-:-:S07]  /*f0c0*/  IMAD.MOV.U32 R160, RZ, RZ, R176 ;  /* 0x000000ffffa07224 */ /* 0x000fce00078e00b0 */
.L_x_12169:
[----:B------:R-:W-:Y:S05]  /*f0d0*/  BSYNC B1 ;  /* 0x0000000000017941 */ /* 0x000fea0003800000 */
.L_x_12167:
        /* <DEDUP_REMOVED lines=16> */
.L_x_12173:
[----:B------:R-:W-:Y:S05]  /*f1e0*/  BSYNC B2 ;  /* 0x0000000000027941 */ /* 0x000fea0003800000 */
.L_x_12172:
        /* <DEDUP_REMOVED lines=44> */
.L_x_12171:
[----:B------:R-:W-:Y:S05]  /*f4b0*/  BSYNC B1 ;  /* 0x0000000000017941 */ /* 0x000fea0003800000 */
.L_x_12170:
        /* <DEDUP_REMOVED lines=13> */
.L_x_12174:
        /* <DEDUP_REMOVED lines=12> */
.L_x_12177:
[----:B------:R-:W-:-:S07]  /*f650*/  IMAD.MOV.U32 R161, RZ, RZ, R176 ;  /* 0x000000ffffa17224 */ /* 0x000fce00078e00b0 */
.L_x_12178:
[----:B------:R-:W-:Y:S05]  /*f660*/  BSYNC B1 ;  /* 0x0000000000017941 */ /* 0x000fea0003800000 */
.L_x_12176:
        /* <DEDUP_REMOVED lines=16> */
.L_x_12182:
[----:B------:R-:W-:Y:S05]  /*f770*/  BSYNC B2 ;  /* 0x0000000000027941 */ /* 0x000fea0003800000 */
.L_x_12181:
        /* <DEDUP_REMOVED lines=44> */
.L_x_12180:
[----:B------:R-:W-:Y:S05]  /*fa40*/  BSYNC B1 ;  /* 0x0000000000017941 */ /* 0x000fea0003800000 */
.L_x_12179:
        /* <DEDUP_REMOVED lines=9> */
.L_x_12175:
        /* <DEDUP_REMOVED lines=12> */
.L_x_12184:
[----:B------:R-:W-:-:S07]  /*fba0*/  IMAD.MOV.U32 R161, RZ, RZ, R176 ;  /* 0x000000ffffa17224 */ /* 0x000fce00078e00b0 */
.L_x_12185:
[----:B------:R-:W-:Y:S05]  /*fbb0*/  BSYNC B1 ;  /* 0x0000000000017941 */ /* 0x000fea0003800000 */
.L_x_12183:
        /* <DEDUP_REMOVED lines=16> */
.L_x_12189:
[----:B------:R-:W-:Y:S05]  /*fcc0*/  BSYNC B2 ;  /* 0x0000000000027941 */ /* 0x000fea0003800000 */
.L_x_12188:
        /* <DEDUP_REMOVED lines=44> */
.L_x_12187:
[----:B------:R-:W-:Y:S05]  /*ff90*/  BSYNC B1 ;  /* 0x0000000000017941 */ /* 0x000fea0003800000 */
.L_x_12186:
        /* <DEDUP_REMOVED lines=12> */
.L_x_12190:
        /* <DEDUP_REMOVED lines=12> */
.L_x_12193:
[----:B------:R-:W-:-:S07]  /*10120*/  IMAD.MOV.U32 R162, RZ, RZ, R176 ;  /* 0x000000ffffa27224 */ /* 0x000fce00078e00b0 */
.L_x_12194:
[----:B------:R-:W-:Y:S05]  /*10130*/  BSYNC B1 ;  /* 0x0000000000017941 */ /* 0x000fea0003800000 */
.L_x_12192:
        /* <DEDUP_REMOVED lines=16> */
.L_x_12198:
[----:B------:R-:W-:Y:S05]  /*10240*/  BSYNC B2 ;  /* 0x0000000000027941 */ /* 0x000fea0003800000 */
.L_x_12197:
        /* <DEDUP_REMOVED lines=44> */
.L_x_12196:
[----:B------:R-:W-:Y:S05]  /*10510*/  BSYNC B1 ;  /* 0x0000000000017941 */ /* 0x000fea0003800000 */
.L_x_12195:
        /* <DEDUP_REMOVED lines=10> */
.L_x_12191:
        /* <DEDUP_REMOVED lines=12> */
.L_x_12200:
[----:B------:R-:W-:-:S07]  /*10680*/  MOV R162, R176 ;  /* 0x000000b000a27202 */ /* 0x000fce0000000f00 */
.L_x_12201:
[----:B------:R-:W-:Y:S05]  /*10690*/  BSYNC B1 ;  /* 0x0000000000017941 */ /* 0x000fea0003800000 */
.L_x_12199:
        /* <DEDUP_REMOVED lines=16> */
.L_x_12205:
[----:B------:R-:W-:Y:S05]  /*107a0*/  BSYNC B2 ;  /* 0x0000000000027941 */ /* 0x000fea0003800000 */
.L_x_12204:
        /* <DEDUP_REMOVED lines=39> */
[----:B------:R-:W-:Y:S01]  /*10a20*/  MOV R176, R168 ;  /* 0x000000a800b07202 */ /* 0x000fe20000000f00 */
[----:B------:R-:W-:Y:S01]  /*10a30*/  HFMA2.MMA R168, -RZ, RZ, 0, 0 ;  /* 0x00000000ffa87435 */ /* 0x000fe200000001ff */
[----:B------:R-:W-:Y:S01]  /*10a40*/  LOP3.LUT R3, R169, UR37, R204, 0x96, !PT ;  /* 0x00000025a9037c12 */ /* 0x000fe2000f8e96cc */
[----:B------:R-:W-:Y:S01]  /*10a50*/  IMAD.MOV.U32 R178, RZ, RZ, R166 ;  /* 0x000000ffffb27224 */ /* 0x000fe200078e00a6 */
[----:B------:R-:W-:-:S08]  /*10a60*/  LOP3.LUT R172, R167, UR38, R170, 0x96, !PT ;  /* 0x00000026a7ac7c12 */ /* 0x000fd0000f8e96aa */
.L_x_12203:
[----:B------:R-:W-:Y:S05]  /*10a70*/  BSYNC B1 ;  /* 0x0000000000017941 */ /* 0x000fea0003800000 */
.L_x_12202:
        /* <DEDUP_REMOVED lines=13> */
.L_x_12206:
        /* <DEDUP_REMOVED lines=12> */
.L_x_12209:
[----:B------:R-:W-:-:S07]  /*10c10*/  MOV R166, R176 ;  /* 0x000000b000a67202 */ /* 0x000fce0000000f00 */
.L_x_12210:
[----:B------:R-:W-:Y:S05]  /*10c20*/  BSYNC B1 ;  /* 0x0000000000017941 */ /* 0x000fea0003800000 */
.L_x_12208:
        /* <DEDUP_REMOVED lines=16> */
.L_x_12214:
[----:B------:R-:W-:Y:S05]  /*10d30*/  BSYNC B2 ;  /* 0x0000000000027941 */ /* 0x000fea0003800000 */
.L_x_12213:
        /* <DEDUP_REMOVED lines=44> */
.L_x_12212:
[----:B------:R-:W-:Y:S05]  /*11000*/  BSYNC B1 ;  /* 0x0000000000017941 */ /* 0x000fea0003800000 */
.L_x_12211:
        /* <DEDUP_REMOVED lines=9> */
.L_x_12207:
        /* <DEDUP_REMOVED lines=12> */
.L_x_12216:
[----:B------:R-:W-:-:S07]  /*11160*/  MOV R166, R176 ;  /* 0x000000b000a67202 */ /* 0x000fce0000000f00 */
.L_x_12217:
[----:B------:R-:W-:Y:S05]  /*11170*/  BSYNC B1 ;  /* 0x0000000000017941 */ /* 0x000fea0003800000 */
.L_x_12215:
        /* <DEDUP_REMOVED lines=16> */
.L_x_12221:
[----:B------:R-:W-:Y:S05]  /*11280*/  BSYNC B2 ;  /* 0x0000000000027941 */ /* 0x000fea0003800000 */
.L_x_12220:
        /* <DEDUP_REMOVED lines=44> */
.L_x_12219:
[----:B------:R-:W-:Y:S05]  /*11550*/  BSYNC B1 ;  /* 0x0000000000017941 */ /* 0x000fea0003800000 */
.L_x_12218:
        /* <DEDUP_REMOVED lines=12> */
.L_x_12222:
        /* <DEDUP_REMOVED lines=12> */
.L_x_12225:
[----:B------:R-:W-:-:S07]  /*116e0*/  MOV R166, R176 ;  /* 0x000000b000a67202 */ /* 0x000fce0000000f00 */
.L_x_12226:
[----:B------:R-:W-:Y:S05]  /*116f0*/  BSYNC B1 ;  /* 0x0000000000017941 */ /* 0x000fea0003800000 */
.L_x_12224:
        /* <DEDUP_REMOVED lines=18> */
.L_x_12230:
[----:B------:R-:W-:Y:S05]  /*11820*/  BSYNC B2 ;  /* 0x0000000000027941 */ /* 0x000fea0003800000 */
.L_x_12229:
        /* <DEDUP_REMOVED lines=44> */
.L_x_12228:
[----:B------:R-:W-:Y:S05]  /*11af0*/  BSYNC B1 ;  /* 0x0000000000017941 */ /* 0x000fea0003800000 */
.L_x_12227:
        /* <DEDUP_REMOVED lines=10> */
.L_x_12223:
[----:B------:R-:W-:Y:S01]  /*11ba0*/  SEL R208, RZ, 0x100, P3 ;  /* 0x00000100ffd07807 */ /* 0x000fe20001800000 */
[----:B------:R-:W-:Y:S01]  /*11bb0*/  IMAD.WIDE.U32 R170, R201, 0x20, R196 ;  /* 0x00000020c9aa7825 */ /* 0x000fe200078e00c4 */
[----:B------:R-:W-:Y:S01]  /*11bc0*/  SEL R166, RZ, 0x1000000, P5 ;  /* 0x01000000ffa67807 */ /* 0x000fe20002800000 */
[----:B------:R-:W-:Y:S01]  /*11bd0*/  @UP0 ULDC.64 UR18, c[0x0][0x228] ;  /* 0x00008a0000120ab9 */ /* 0x000fe20000000a00 */
[----:B------:R-:W-:Y:S02]  /*11be0*/  SEL R167, RZ, 0x10000, P4 ;  /* 0x00010000ffa77807 */ /* 0x000fe40002000000 */
[C---:B------:R-:W-:Y:S01]  /*11bf0*/  LOP3.LUT P3, RZ, R198.reuse, 0x2, RZ, 0xc0, !PT ;  /* 0x00000002c6ff7812 */ /* 0x040fe2000786c0ff */
[----:B------:R0:W-:Y:S01]  /*11c00*/  STG.E.128 desc[UR4][R170.64], R156 ;  /* 0x0000009caa007986 */ /* 0x0001e2000c101d04 */
[C---:B------:R-:W-:Y:S02]  /*11c10*/  LOP3.LUT P5, RZ, R198.reuse, 0x8, RZ, 0xc0, !PT ;  /* 0x00000008c6ff7812 */ /* 0x040fe400078ac0ff */
[----:B------:R-:W-:Y:S01]  /*11c20*/  LOP3.LUT P4, RZ, R198, 0x4, RZ, 0xc0, !PT ;  /* 0x00000004c6ff7812 */ /* 0x000fe2000788c0ff */
        /* <DEDUP_REMOVED lines=8> */
[----:B------:R-:W-:Y:S01]  /*11cb0*/  LOP3.LUT P6, RZ, R198, 0x10, RZ, 0xc0, !PT ;  /* 0x00000010c6ff7812 */ /* 0x000fe200078cc0ff */
[----:B------:R-:W1:Y:S01]  /*11cc0*/  @P0 LDC.64 R166, c[0x0][0x230] ;  /* 0x00008c00ffa60b82 */ /* 0x000e620000000a00 */
[----:B------:R-:W-:Y:S01]  /*11cd0*/  LOP3.LUT R199, R169, R208, R199, 0xfe, !PT ;  /* 0x000000d0a9c77212 */ /* 0x000fe200078efec7 */
[----:B------:R-:W-:Y:S01]  /*11ce0*/  IMAD.WIDE.U32 R206, R206, 0x100, RZ ;  /* 0x00000100cece7825 */ /* 0x000fe200078e00ff */
[----:B------:R-:W-:-:S02]  /*11cf0*/  SEL R169, RZ, 0x1, P6 ;  /* 0x00000001ffa97807 */ /* 0x000fc40003000000 */
[----:B------:R-:W-:Y:S01]  /*11d00*/  PLOP3.LUT P3, PT, PT, PT, UP0, 0x80, 0x0 ;  /* 0x000000000000781c */ /* 0x000fe20003f6f008 */
[----:B------:R-:W-:Y:S01]  /*11d10*/  IMAD.MOV.U32 R208, RZ, RZ, 0x10 ;  /* 0x00000010ffd07424 */ /* 0x000fe200078e00ff */
[----:B------:R-:W-:Y:S02]  /*11d20*/  LOP3.LUT R168, R206, R168, R204, 0xfe, !PT ;  /* 0x000000a8cea87212 */ /* 0x000fe400078efecc */
[----:B------:R-:W-:Y:S01]  /*11d30*/  LOP3.LUT R207, R207, R199, R205, 0xfe, !PT ;  /* 0x000000c7cfcf7212 */ /* 0x000fe200078efecd */
[----:B------:R-:W-:Y:S01]  /*11d40*/  IMAD.WIDE.U32 R204, R201, 0x8, R194 ;  /* 0x00000008c9cc7825 */ /* 0x000fe200078e00c2 */
[----:B------:R-:W-:Y:S02]  /*11d50*/  LOP3.LUT R206, R168, R169, RZ, 0xfc, !PT ;  /* 0x000000a9a8ce7212 */ /* 0x000fe400078efcff */
[----:B------:R-:W-:Y:S02]  /*11d60*/  PLOP3.LUT P2, PT, PT, PT, UP0, 0x40, 0x0 ;  /* 0x000000000000781c */ /* 0x000fe40003f4e808 */
[----:B------:R-:W-:Y:S01]  /*11d70*/  IADD3 R199, R203, 0x60, RZ ;  /* 0x00000060cbc77810 */ /* 0x000fe20007ffe0ff */
[----:B------:R0:W-:Y:S01]  /*11d80*/  STG.E.64 desc[UR4][R204.64], R206 ;  /* 0x000000cecc007986 */ /* 0x0001e2000c101b04 */
[----:B------:R-:W-:-:S03]  /*11d90*/  PLOP3.LUT P4, PT, PT, PT, UP0, 0x80, 0x0 ;  /* 0x000000000000781c */ /* 0x000fc60003f8f008 */
[----:B------:R-:W-:-:S04]  /*11da0*/  IMAD.WIDE.U32 R168, R199, 0x10, R164 ;  /* 0x00000010c7a87825 */ /* 0x000fc800078e00a4 */
[----:B------:R-:W-:-:S04]  /*11db0*/  @P3 IMAD.WIDE.U32 R164, R199, R208, UR18 ;  /* 0x00000012c7a43e25 */ /* 0x000fc8000f8e00d0 */
[----:B-1----:R-:W-:Y:S01]  /*11dc0*/  @P0 IMAD.WIDE.U32 R166, R199, 0x20, R166 ;  /* 0x00000020c7a60825 */ /* 0x002fe200078e00a6 */
        /* <DEDUP_REMOVED lines=21> */
.L_x_12231:
        /* <DEDUP_REMOVED lines=16> */
.L_x_12233:
[----:B------:R-:W-:-:S07]  /*12020*/  IMAD.MOV.U32 R164, RZ, RZ, R176 ;  /* 0x000000ffffa47224 */ /* 0x000fce00078e00b0 */
.L_x_12234:
[----:B------:R-:W-:Y:S05]  /*12030*/  BSYNC B1 ;  /* 0x0000000000017941 */ /* 0x000fea0003800000 */
.L_x_12232:
        /* <DEDUP_REMOVED lines=16> */
.L_x_12238:
[----:B------:R-:W-:Y:S05]  /*12140*/  BSYNC B2 ;  /* 0x0000000000027941 */ /* 0x000fea0003800000 */
.L_x_12237:
        /* <DEDUP_REMOVED lines=44> */
.L_x_12236:
[----:B------:R-:W-:Y:S05]  /*12410*/  BSYNC B1 ;  /* 0x0000000000017941 */ /* 0x000fea0003800000 */
.L_x_12235:
        /* <DEDUP_REMOVED lines=15> */
.L_x_12239:
        /* <DEDUP_REMOVED lines=12> */
.L_x_12242:
[----:B------:R-:W-:-:S07]  /*125d0*/  IMAD.MOV.U32 R165, RZ, RZ, R176 ;  /* 0x000000ffffa57224 */ /* 0x000fce00078e00b0 */
.L_x_12243:
[----:B------:R-:W-:Y:S05]  /*125e0*/  BSYNC B1 ;  /* 0x0000000000017941 */ /* 0x000fea0003800000 */
.L_x_12241:
        /* <DEDUP_REMOVED lines=16> */
.L_x_12247:
[----:B------:R-:W-:Y:S05]  /*126f0*/  BSYNC B2 ;  /* 0x0000000000027941 */ /* 0x000fea0003800000 */
.L_x_12246:
        /* <DEDUP_REMOVED lines=43> */
.L_x_12245:
[----:B------:R-:W-:Y:S05]  /*129b0*/  BSYNC B1 ;  /* 0x0000000000017941 */ /* 0x000fea0003800000 */
.L_x_12244:
        /* <DEDUP_REMOVED lines=9> */
.L_x_12240:
        /* <DEDUP_REMOVED lines=12> */
.L_x_12249:
[----:B------:R-:W-:-:S07]  /*12b10*/  MOV R165, R176 ;  /* 0x000000b000a57202 */ /* 0x000fce0000000f00 */
.L_x_12250:
[----:B------:R-:W-:Y:S05]  /*12b20*/  BSYNC B1 ;  /* 0x0000000000017941 */ /* 0x000fea0003800000 */
.L_x_12248:
        /* <DEDUP_REMOVED lines=16> */
.L_x_12254:
[----:B------:R-:W-:Y:S05]  /*12c30*/  BSYNC B2 ;  /* 0x0000000000027941 */ /* 0x000fea0003800000 */
.L_x_12253:
        /* <DEDUP_REMOVED lines=44> */
.L_x_12252:
[----:B------:R-:W-:Y:S05]  /*12f00*/  BSYNC B1 ;  /* 0x0000000000017941 */ /* 0x000fea0003800000 */
.L_x_12251:
        /* <DEDUP_REMOVED lines=14> */
.L_x_12255:
        /* <DEDUP_REMOVED lines=12> */
.L_x_12258:
[----:B------:R-:W-:-:S07]  /*130b0*/  MOV R166, R176 ;  /* 0x000000b000a67202 */ /* 0x000fce0000000f00 */
.L_x_12259:
[----:B------:R-:W-:Y:S05]  /*130c0*/  BSYNC B1 ;  /* 0x0000000000017941 */ /* 0x000fea0003800000 */
.L_x_12257:
        /* <DEDUP_REMOVED lines=16> */
.L_x_12263:
[----:B------:R-:W-:Y:S05]  /*131d0*/  BSYNC B2 ;  /* 0x0000000000027941 */ /* 0x000fea0003800000 */
.L_x_12262:
        /* <DEDUP_REMOVED lines=44> */
.L_x_12261:
[----:B------:R-:W-:Y:S05]  /*134a0*/  BSYNC B1 ;  /* 0x0000000000017941 */ /* 0x000fea0003800000 */
.L_x_12260:
        /* <DEDUP_REMOVED lines=10> */
.L_x_12256:
        /* <DEDUP_REMOVED lines=12> */
.L_x_12265:
[----:B------:R-:W-:-:S07]  /*13610*/  MOV R166, R176 ;  /* 0x000000b000a67202 */ /* 0x000fce0000000f00 */
.L_x_12266:
[----:B------:R-:W-:Y:S05]  /*13620*/  BSYNC B1 ;  /* 0x0000000000017941 */ /* 0x000fea0003800000 */
.L_x_12264:
        /* <DEDUP_REMOVED lines=16> */
.L_x_12270:
[----:B------:R-:W-:Y:S05]  /*13730*/  BSYNC B2 ;  /* 0x0000000000027941 */ /* 0x000fea0003800000 */
.L_x_12269:
        /* <DEDUP_REMOVED lines=44> */
.L_x_12268:
[----:B------:R-:W-:Y:S05]  /*13a00*/  BSYNC B1 ;  /* 0x0000000000017941 */ /* 0x000fea0003800000 */
.L_x_12267:
        /* <DEDUP_REMOVED lines=15> */
.L_x_12271:
        /* <DEDUP_REMOVED lines=12> */
.L_x_12274:
[----:B------:R-:W-:-:S07]  /*13bc0*/  MOV R167, R176 ;  /* 0x000000b000a77202 */ /* 0x000fce0000000f00 */
.L_x_12275:
[----:B------:R-:W-:Y:S05]  /*13bd0*/  BSYNC B1 ;  /* 0x0000000000017941 */ /* 0x000fea0003800000 */
.L_x_12273:
        /* <DEDUP_REMOVED lines=16> */
.L_x_12279:
[----:B------:R-:W-:Y:S05]  /*13ce0*/  BSYNC B2 ;  /* 0x0000000000027941 */ /* 0x000fea0003800000 */
.L_x_12278:
        /* <DEDUP_REMOVED lines=44> */
.L_x_12277:
[----:B------:R-:W-:Y:S05]  /*13fb0*/  BSYNC B1 ;  /* 0x0000000000017941 */ /* 0x000fea0003800000 */
.L_x_12276:
        /* <DEDUP_REMOVED lines=9> */
.L_x_12272:
        /* <DEDUP_REMOVED lines=12> */
.L_x_12281:
[----:B------:R-:W-:-:S07]  /*14110*/  MOV R167, R176 ;  /* 0x000000b000a77202 */ /* 0x000fce0000000f00 */
.L_x_12282:
[----:B------:R-:W-:Y:S05]  /*14120*/  BSYNC B1 ;  /* 0x0000000000017941 */ /* 0x000fea0003800000 */
.L_x_12280:
        /* <DEDUP_REMOVED lines=16> */
.L_x_12286:
[----:B------:R-:W-:Y:S05]  /*14230*/  BSYNC B2 ;  /* 0x0000000000027941 */ /* 0x000fea0003800000 */
.L_x_12285:
        /* <DEDUP_REMOVED lines=44> */
.L_x_12284:
[----:B------:R-:W-:Y:S05]  /*14500*/  BSYNC B1 ;  /* 0x0000000000017941 */ /* 0x000fea0003800000 */
.L_x_12283:
        /* <DEDUP_REMOVED lines=14> */
.L_x_12287:
        /* <DEDUP_REMOVED lines=12> */
.L_x_12290:
[----:B------:R-:W-:-:S07]  /*146b0*/  MOV R168, R176 ;  /* 0x000000b000a87202 */ /* 0x000fce0000000f00 */
.L_x_12291:
[----:B------:R-:W-:Y:S05]  /*146c0*/  BSYNC B1 ;  /* 0x0000000000017941 */ /* 0x000fea0003800000 */
.L_x_12289:
        /* <DEDUP_REMOVED lines=16> */
.L_x_12295:
[----:B------:R-:W-:Y:S05]  /*147d0*/  BSYNC B2 ;  /* 0x0000000000027941 */ /* 0x000fea0003800000 */
.L_x_12294:
        /* <DEDUP_REMOVED lines=44> */
.L_x_12293:
[----:B------:R-:W-:Y:S05]  /*14aa0*/  BSYNC B1 ;  /* 0x0000000000017941 */ /* 0x000fea0003800000 */
.L_x_12292:
        /* <DEDUP_REMOVED lines=10> */
.L_x_12288:
        /* <DEDUP_REMOVED lines=12> */
.L_x_12297:
[----:B------:R-:W-:-:S07]  /*14c10*/  MOV R168, R176 ;  /* 0x000000b000a87202 */ /* 0x000fce0000000f00 */
.L_x_12298:
[----:B------:R-:W-:Y:S05]  /*14c20*/  BSYNC B1 ;  /* 0x0000000000017941 */ /* 0x000fea0003800000 */
.L_x_12296:
        /* <DEDUP_REMOVED lines=16> */
.L_x_12302:
[----:B------:R-:W-:Y:S05]  /*14d30*/  BSYNC B2 ;  /* 0x0000000000027941 */ /* 0x000fea0003800000 */
.L_x_12301:
        /* <DEDUP_REMOVED lines=44> */
.L_x_12300:
[----:B------:R-:W-:Y:S05]  /*15000*/  BSYNC B1 ;  /* 0x0000000000017941 */ /* 0x000fea0003800000 */
.L_x_12299:
        /* <DEDUP_REMOVED lines=13> */
.L_x_12303:
        /* <DEDUP_REMOVED lines=12> */
.L_x_12306:
[----:B------:R-:W-:-:S07]  /*151a0*/  MOV R169, R176 ;  /* 0x000000b000a97202 */ /* 0x000fce0000000f00 */
.L_x_12307:
[----:B------:R-:W-:Y:S05]  /*151b0*/  BSYNC B1 ;  /* 0x0000000000017941 */ /* 0x000fea0003800000 */
.L_x_12305:
        /* <DEDUP_REMOVED lines=16> */
.L_x_12311:
[----:B------:R-:W-:Y:S05]  /*152c0*/  BSYNC B2 ;  /* 0x0000000000027941 */ /* 0x000fea0003800000 */
.L_x_12310:
        /* <DEDUP_REMOVED lines=44> */
.L_x_12309:
[----:B------:R-:W-:Y:S05]  /*15590*/  BSYNC B1 ;  /* 0x0000000000017941 */ /* 0x000fea0003800000 */
.L_x_12308:
        /* <DEDUP_REMOVED lines=9> */
.L_x_12304:
        /* <DEDUP_REMOVED lines=12> */
.L_x_12313:
[----:B------:R-:W-:-:S07]  /*156f0*/  MOV R169, R176 ;  /* 0x000000b000a97202 */ /* 0x000fce0000000f00 */
.L_x_12314:
[----:B------:R-:W-:Y:S05]  /*15700*/  BSYNC B1 ;  /* 0x0000000000017941 */ /* 0x000fea0003800000 */
.L_x_12312:
        /* <DEDUP_REMOVED lines=16> */
.L_x_12318:
[----:B------:R-:W-:Y:S05]  /*15810*/  BSYNC B2 ;  /* 0x0000000000027941 */ /* 0x000fea0003800000 */
.L_x_12317:
        /* <DEDUP_REMOVED lines=44> */
.L_x_12316:
[----:B------:R-:W-:Y:S05]  /*15ae0*/  BSYNC B1 ;  /* 0x0000000000017941 */ /* 0x000fea0003800000 */
.L_x_12315:
        /* <DEDUP_REMOVED lines=12> */
.L_x_12319:
        /* <DEDUP_REMOVED lines=12> */
.L_x_12322:
[----:B------:R-:W-:-:S07]  /*15c70*/  MOV R170, R176 ;  /* 0x000000b000aa7202 */ /* 0x000fce0000000f00 */
.L_x_12323:
[----:B------:R-:W-:Y:S05]  /*15c80*/  BSYNC B1 ;  /* 0x0000000000017941 */ /* 0x000fea0003800000 */
.L_x_12321:
        /* <DEDUP_REMOVED lines=16> */
.L_x_12327:
[----:B------:R-:W-:Y:S05]  /*15d90*/  BSYNC B2 ;  /* 0x0000000000027941 */ /* 0x000fea0003800000 */
.L_x_12326:
        /* <DEDUP_REMOVED lines=44> */
.L_x_12325:
[----:B------:R-:W-:Y:S05]  /*16060*/  BSYNC B1 ;  /* 0x0000000000017941 */ /* 0x000fea0003800000 */
.L_x_12324:
        /* <DEDUP_REMOVED lines=10> */
.L_x_12320:
        /* <DEDUP_REMOVED lines=12> */
.L_x_12329:
[----:B------:R-:W-:-:S07]  /*161d0*/  MOV R170, R176 ;  /* 0x000000b000aa7202 */ /* 0x000fce0000000f00 */
.L_x_12330:
[----:B------:R-:W-:Y:S05]  /*161e0*/  BSYNC B1 ;  /* 0x0000000000017941 */ /* 0x000fea0003800000 */
.L_x_12328:
        /* <DEDUP_REMOVED lines=16> */
.L_x_12334:
[----:B------:R-:W-:Y:S05]  /*162f0*/  BSYNC B2 ;  /* 0x0000000000027941 */ /* 0x000fea0003800000 */
.L_x_12333:
        /* <DEDUP_REMOVED lines=44> */
.L_x_12332:
[----:B------:R-:W-:Y:S05]  /*165c0*/  BSYNC B1 ;  /* 0x0000000000017941 */ /* 0x000fea0003800000 */
.L_x_12331:
        /* <DEDUP_REMOVED lines=13> */
.L_x_12335:
        /* <DEDUP_REMOVED lines=12> */
.L_x_12338:
[----:B------:R-:W-:-:S07]  /*16760*/  MOV R189, R176 ;  /* 0x000000b000bd7202 */ /* 0x000fce0000000f00 */
.L_x_12339:
[----:B------:R-:W-:Y:S05]  /*16770*/  BSYNC B1 ;  /* 0x0000000000017941 */ /* 0x000fea0003800000 */
.L_x_12337:
        /* <DEDUP_REMOVED lines=16> */
.L_x_12343:
[----:B------:R-:W-:Y:S05]  /*16880*/  BSYNC B2 ;  /* 0x0000000000027941 */ /* 0x000fea0003800000 */
.L_x_12342:
        /* <DEDUP_REMOVED lines=44> */
.L_x_12341:
[----:B------:R-:W-:Y:S05]  /*16b50*/  BSYNC B1 ;  /* 0x0000000000017941 */ /* 0x000fea0003800000 */
.L_x_12340:
        /* <DEDUP_REMOVED lines=9> */
.L_x_12336:
        /* <DEDUP_REMOVED lines=12> */
.L_x_12345:
[----:B------:R-:W-:-:S07]  /*16cb0*/  MOV R192, R176 ;  /* 0x000000b000c07202 */ /* 0x000fce0000000f00 */
.L_x_12346:
[----:B------:R-:W-:Y:S05]  /*16cc0*/  BSYNC B1 ;  /* 0x0000000000017941 */ /* 0x000fea0003800000 */
.L_x_12344:
        /* <DEDUP_REMOVED lines=16> */
.L_x_12350:
[----:B------:R-:W-:Y:S05]  /*16dd0*/  BSYNC B2 ;  /* 0x0000000000027941 */ /* 0x000fea0003800000 */
.L_x_12349:
        /* <DEDUP_REMOVED lines=44> */
.L_x_12348:
[----:B------:R-:W-:Y:S05]  /*170a0*/  BSYNC B1 ;  /* 0x0000000000017941 */ /* 0x000fea0003800000 */
.L_x_12347:
        /* <DEDUP_REMOVED lines=12> */
.L_x_12351:
        /* <DEDUP_REMOVED lines=12> */
.L_x_12354:
[----:B------:R-:W-:-:S07]  /*17230*/  MOV R190, R176 ;  /* 0x000000b000be7202 */ /* 0x000fce0000000f00 */
.L_x_12355:
[----:B------:R-:W-:Y:S05]  /*17240*/  BSYNC B1 ;  /* 0x0000000000017941 */ /* 0x000fea0003800000 */
.L_x_12353:
        /* <DEDUP_REMOVED lines=16> */
.L_x_12359:
[----:B------:R-:W-:Y:S05]  /*17350*/  BSYNC B2 ;  /* 0x0000000000027941 */ /* 0x000fea0003800000 */
.L_x_12358:
        /* <DEDUP_REMOVED lines=44> */
.L_x_12357:
[----:B------:R-:W-:Y:S05]  /*17620*/  BSYNC B1 ;  /* 0x0000000000017941 */ /* 0x000fea0003800000 */
.L_x_12356:
        /* <DEDUP_REMOVED lines=10> */
.L_x_12352:
[----:B------:R-:W-:Y:S01]  /*176d0*/  FADD.FTZ R0, RZ, R132 ;  /* 0x00000084ff007221 */ /* 0x000fe20000010000 */
[----:B------:R-:W-:Y:S01]  /*176e0*/  SEL R202, RZ, 0x1000000, P5 ;  /* 0x01000000ffca7807 */ /* 0x000fe20002800000 */
[----:B------:R-:W-:Y:S01]  /*176f0*/  IMAD.WIDE.U32 R196, R199, 0x20, R196 ;  /* 0x00000020c7c47825 */ /* 0x000fe200078e00c4 */
[----:B------:R-:W-:-:S03]  /*17700*/  LOP3.LUT P6, RZ, R198, 0x2, RZ, 0xc0, !PT ;  /* 0x00000002c6ff7812 */ /* 0x000fc600078cc0ff */
[----:B------:R-:W-:Y:S01]  /*17710*/  FADD.FTZ R205, R0, R133 ;  /* 0x0000008500cd7221 */ /* 0x000fe20000010000 */
[C---:B------:R-:W-:Y:S01]  /*17720*/  LOP3.LUT P1, RZ, R198.reuse, 0x4, RZ, 0xc0, !PT ;  /* 0x00000004c6ff7812 */ /* 0x040fe2000782c0ff */
[----:B------:R-:W-:Y:S01]  /*17730*/  IMAD.WIDE.U32 R194, R199, 0x8, R194 ;  /* 0x00000008c7c27825 */ /* 0x000fe200078e00c2 */
[----:B------:R-:W-:-:S03]  /*17740*/  LOP3.LUT P5, RZ, R198, 0x1, RZ, 0xc0, !PT ;  /* 0x00000001c6ff7812 */ /* 0x000fc600078ac0ff */
[----:B------:R-:W-:Y:S01]  /*17750*/  FADD.FTZ R0, R205, R134 ;  /* 0x00000086cd007221 */ /* 0x000fe20000010000 */
[----:B------:R-:W-:Y:S01]  /*17760*/  SEL R207, RZ, 0x10000, P4 ;  /* 0x00010000ffcf7807 */ /* 0x000fe20002000000 */
[----:B------:R0:W-:Y:S01]  /*17770*/  STG.E.128 desc[UR4][R196.64], R164 ;  /* 0x000000a4c4007986 */ /* 0x0001e2000c101d04 */
[----:B------:R-:W-:Y:S01]  /*17780*/  SEL R200, RZ, 0x100, P3 ;  /* 0x00000100ffc87807 */ /* 0x000fe20001800000 */
[----:B------:R-:W-:Y:S01]  /*17790*/  FADD.FTZ R205, R0, R135 ;  /* 0x0000008700cd7221 */ /* 0x000fe20000010000 */
[----:B------:R-:W-:Y:S01]  /*177a0*/  SEL R204, RZ, 0x1, P5 ;  /* 0x00000001ffcc7807 */ /* 0x000fe20002800000 */
[----:B------:R0:W-:Y:S01]  /*177b0*/  STG.E.128 desc[UR4][R196.64+0x10], R168 ;  /* 0x000010a8c4007986 */ /* 0x0001e2000c101d04 */
[----:B------:R-:W-:Y:S01]  /*177c0*/  SEL R206, RZ, 0x1, P6 ;  /* 0x00000001ffce7807 */ /* 0x000fe20003000000 */
[----:B------:R-:W-:Y:S01]  /*177d0*/  FADD.FTZ R0, R205, R144 ;  /* 0x00000090cd007221 */ /* 0x000fe20000010000 */
[----:B------:R-:W-:Y:S02]  /*177e0*/  SEL R208, RZ, 0x1, P1 ;  /* 0x00000001ffd07807 */ /* 0x000fe40000800000 */
[----:B------:R-:W-:Y:S01]  /*177f0*/  LOP3.LUT R200, R200, R202, R207, 0xfe, !PT ;  /* 0x000000cac8c87212 */ /* 0x000fe200078efecf */
[----:B------:R-:W-:Y:S01]  /*17800*/  FADD.FTZ R205, R0, R145 ;  /* 0x0000009100cd7221 */ /* 0x000fe20000010000 */
[----:B------:R-:W-:Y:S01]  /*17810*/  IMAD.WIDE.U32 R206, R206, 0x10000, RZ ;  /* 0x00010000cece7825 */ /* 0x000fe200078e00ff */
[----:B------:R-:W-:-:S03]  /*17820*/  LOP3.LUT P0, RZ, R198, 0x8, RZ, 0xc0, !PT ;  /* 0x00000008c6ff7812 */ /* 0x000fc6000780c0ff */
[----:B------:R-:W-:Y:S01]  /*17830*/  FADD.FTZ R0, R205, R146 ;  /* 0x00000092cd007221 */ /* 0x000fe20000010000 */
[----:B------:R-:W-:Y:S01]  /*17840*/  IMAD.WIDE.U32 R208, R208, 0x100, RZ ;  /* 0x00000100d0d07825 */ /* 0x000fe200078e00ff */
[----:B------:R-:W-:-:S03]  /*17850*/  SEL R213, RZ, 0x1, P2 ;  /* 0x00000001ffd57807 */ /* 0x000fc60001000000 */
[----:B------:R-:W-:Y:S01]  /*17860*/  FADD.FTZ R205, R0, R147 ;  /* 0x0000009300cd7221 */ /* 0x000fe20000010000 */
[----:B------:R-:W-:-:S03]  /*17870*/  PLOP3.LUT P1, PT, PT, PT, UP0, 0x40, 0x0 ;  /* 0x000000000000781c */ /* 0x000fc60003f2e808 */
        /* <DEDUP_REMOVED lines=22> */
[----:B------:R-:W-:Y:S02]  /*179e0*/  LOP3.LUT R207, R209, R213, R207, 0xfe, !PT ;  /* 0x000000d5d1cf7212 */ /* 0x000fe400078efecf */
[----:B------:R-:W-:Y:S01]  /*179f0*/  LOP3.LUT R206, R204, R211, RZ, 0xfc, !PT ;  /* 0x000000d3ccce7212 */ /* 0x000fe200078efcff */
[----:B------:R-:W-:Y:S01]  /*17a00*/  FADD.FTZ R0, R205, R166 ;  /* 0x000000a6cd007221 */ /* 0x000fe20000010000 */
[----:B------:R-:W-:-:S03]  /*17a10*/  ISETP.NE.AND P0, PT, R2, RZ, PT ;  /* 0x000000ff0200720c */ /* 0x000fc60003f05270 */
[----:B------:R0:W-:Y:S01]  /*17a20*/  STG.E.64 desc[UR4][R194.64], R206 ;  /* 0x000000cec2007986 */ /* 0x0001e2000c101b04 */
        /* <DEDUP_REMOVED lines=25> */
.L_x_12360:
        /* <DEDUP_REMOVED lines=88> */
.L_x_12374:
[----:B------:R-:W-:Y:S01]  /*18140*/  FMUL.FTZ R0, R194, R194 ;  /* 0x000000c2c2007220 */ /* 0x000fe20000410000 */
[----:B------:R-:W-:Y:S01]  /*18150*/  PLOP3.LUT P2, PT, PT, PT, UP1, 0x40, 0x0 ;  /* 0x000000000000781c */ /* 0x000fe20003f4e818 */
[----:B01----:R-:W-:Y:S01]  /*18160*/  FADD.FTZ R200, R200, R207 ;  /* 0x000000cfc8c87221 */ /* 0x003fe20000010000 */
[----:B------:R-:W-:Y:S02]  /*18170*/  PLOP3.LUT P1, PT, PT, PT, UP1, 0x40, 0x0 ;  /* 0x000000000000781c */ /* 0x000fe40003f2e818 */
[----:B------:R-:W-:Y:S01]  /*18180*/  FSEL R197, R194, RZ, P2 ;  /* 0x000000ffc2c57208 */ /* 0x000fe20001000000 */
[----:B------:R-:W-:Y:S01]  /*18190*/  FFMA.FTZ R195, R200, R195, UR20 ;  /* 0x00000014c8c37e23 */ /* 0x000fe200080100c3 */
[----:B------:R-:W-:-:S03]  /*181a0*/  FSEL R0, R0, RZ, !P1 ;  /* 0x000000ff00007208 */ /* 0x000fc60004800000 */
[C---:B------:R-:W-:Y:S01]  /*181b0*/  FADD.FTZ R226, -R197.reuse, R132 ;  /* 0x00000084c5e27221 */ /* 0x040fe20000010100 */
[----:B------:R-:W-:Y:S01]  /*181c0*/  FADD.FTZ R228, -R197, R133 ;  /* 0x00000085c5e47221 */ /* 0x000fe20000010100 */
[----:B------:R-:W-:Y:S01]  /*181d0*/  FADD.FTZ R0, R195, R0 ;  /* 0x00000000c3007221 */ /* 0x000fe20000010000 */
[----:B------:R-:W0:Y:S01]  /*181e0*/  @!P0 LDC.64 R132, c[0x0][0x250] ;  /* 0x00009400ff848b82 */ /* 0x000e220000000a00 */
[C---:B------:R-:W-:Y:S01]  /*181f0*/  FADD.FTZ R204, -R197.reuse, R151 ;  /* 0x00000097c5cc7221 */ /* 0x040fe20000010100 */
[C---:B------:R-:W-:Y:S01]  /*18200*/  FADD.FTZ R236, -R197.reuse, R146 ;  /* 0x00000092c5ec7221 */ /* 0x040fe20000010100 */
[----:B------:R1:W2:Y:S01]  /*18210*/  MUFU.RSQ R151, R0 ;  /* 0x0000000000977308 */ /* 0x0002a20000001400 */
[C---:B------:R-:W-:Y:S01]  /*18220*/  FADD.FTZ R146, -R197.reuse, R148 ;  /* 0x00000094c5927221 */ /* 0x040fe20000010100 */
[C---:B------:R-:W-:Y:S01]  /*18230*/  FADD.FTZ R202, -R197.reuse, R149 ;  /* 0x00000095c5ca7221 */ /* 0x040fe20000010100 */
[C---:B------:R-:W-:Y:S01]  /*18240*/  FADD.FTZ R196, -R197.reuse, R150 ;  /* 0x00000096c5c47221 */ /* 0x040fe20000010100 */
[C---:B------:R-:W-:Y:S01]  /*18250*/  FADD.FTZ R220, -R197.reuse, R153 ;  /* 0x00000099c5dc7221 */ /* 0x040fe20000010100 */
[----:B------:R-:W3:Y:S01]  /*18260*/  @!P0 LDC.64 R148, c[0x0][0x258] ;  /* 0x00009600ff948b82 */ /* 0x000ee20000000a00 */
        /* <DEDUP_REMOVED lines=9> */
[----:B-1----:R-:W-:-:S02]  /*18300*/  IMAD.SHL.U32 R0, R203, 0x10, RZ ;  /* 0x00000010cb007824 */ /* 0x002fc400078e00ff */
[----:B------:R-:W-:Y:S01]  /*18310*/  FADD.FTZ R218, -R197, R156 ;  /* 0x0000009cc5da7221 */ /* 0x000fe20000010100 */
[C---:B--2---:R-:W-:Y:S01]  /*18320*/  FMUL.FTZ R153, R151.reuse, R226 ;  /* 0x000000e297997220 */ /* 0x044fe20000410000 */
[C---:B------:R-:W-:Y:S01]  /*18330*/  FMUL.FTZ R150, R151.reuse, R228 ;  /* 0x000000e497967220 */ /* 0x040fe20000410000 */
[C---:B------:R-:W-:Y:S01]  /*18340*/  FMUL.FTZ R157, R151.reuse, R230 ;  /* 0x000000e6979d7220 */ /* 0x040fe20000410000 */
[----:B------:R-:W-:Y:S01]  /*18350*/  FMUL.FTZ R232, R151, R232 ;  /* 0x000000e897e87220 */ /* 0x000fe20000410000 */
[----:B0-----:R-:W-:-:S04]  /*18360*/  @!P0 IMAD.WIDE R134, R191, 0x4, R132 ;  /* 0x00000004bf868825 */ /* 0x001fc800078e0284 */
[----:B------:R-:W-:Y:S01]  /*18370*/  FFMA.FTZ R132, R68, R153, R4 ;  /* 0x0000009944847223 */ /* 0x000fe20000010004 */
[----:B------:R-:W-:Y:S01]  /*18380*/  FFMA.FTZ R133, R69, R150, R5 ;  /* 0x0000009645857223 */ /* 0x000fe20000010005 */
        /* <DEDUP_REMOVED lines=9> */
[----:B------:R-:W-:Y:S01]  /*18420*/  FFMA.FTZ R152, R75, R238, R11 ;  /* 0x000000ee4b987223 */ /* 0x000fe2000001000b */
[----:B------:R-:W-:Y:S01]  /*18430*/  FMUL.FTZ R155, R151, R146 ;  /* 0x00000092979b7220 */ /* 0x000fe20000410000 */
[----:B------:R-:W-:Y:S01]  /*18440*/  FFMA.FTZ R146, R104, R147, R40 ;  /* 0x0000009368927223 */ /* 0x000fe20000010028 */
[----:B------:R-:W-:Y:S01]  /*18450*/  F2FP.BF16.F32.PACK_AB R133, R144, R133 ;  /* 0x000000859085723e */ /* 0x000fe200000010ff */
[----:B------:R-:W-:Y:S01]  /*18460*/  FADD.FTZ R156, -R197, R163 ;  /* 0x000000a3c59c7221 */ /* 0x000fe20000010100 */
[----:B------:R-:W-:Y:S01]  /*18470*/  SHF.R.U32.HI R203, RZ, 0x1c, R203 ;  /* 0x0000001cffcb7819 */ /* 0x000fe200000116cb */
[----:B---3--:R-:W-:-:S04]  /*18480*/  @!P0 IMAD.WIDE R148, R191, 0x4, R148 ;  /* 0x00000004bf948825 */ /* 0x008fc800078e0294 */
[----:B0-----:R-:W-:Y:S01]  /*18490*/  FFMA.FTZ R134, R72, R147, R8 ;  /* 0x0000009348867223 */ /* 0x001fe20000010008 */
[-C--:B------:R-:W-:Y:S01]  /*184a0*/  FFMA.FTZ R135, R73, R234.reuse, R9 ;  /* 0x000000ea49877223 */ /* 0x080fe20000010009 */
[----:B------:R-:W-:Y:S01]  /*184b0*/  FFMA.FTZ R147, R106, R159, R42 ;  /* 0x0000009f6a937223 */ /* 0x000fe2000001002a */
[----:B------:R-:W-:Y:S01]  /*184c0*/  FFMA.FTZ R159, R105, R234, R41 ;  /* 0x000000ea699f7223 */ /* 0x000fe20000010029 */
[----:B------:R-:W-:Y:S01]  /*184d0*/  IADD3 R144, P1, R0, UR12, RZ ;  /* 0x0000000c00907c10 */ /* 0x000fe2000ff3e0ff */
[----:B------:R-:W-:Y:S01]  /*184e0*/  FMUL.FTZ R205, R151, R196 ;  /* 0x000000c497cd7220 */ /* 0x000fe20000410000 */
[----:B------:R-:W-:Y:S01]  /*184f0*/  F2FP.BF16.F32.PACK_AB R134, R135, R134 ;  /* 0x000000868786723e */ /* 0x000fe200000010ff */
[C---:B------:R-:W-:Y:S01]  /*18500*/  FMUL.FTZ R196, R151.reuse, R156 ;  /* 0x0000009c97c47220 */ /* 0x040fe20000410000 */
[----:B------:R-:W-:Y:S01]  /*18510*/  F2FP.BF16.F32.PACK_AB R135, R152, R145 ;  /* 0x000000919887723e */ /* 0x000fe200000010ff */
[----:B------:R-:W-:Y:S01]  /*18520*/  FMUL.FTZ R152, R151, R202 ;  /* 0x000000ca97987220 */ /* 0x000fe20000410000 */
[----:B------:R-:W-:Y:S01]  /*18530*/  IADD3.X R145, R203, UR13, RZ, P1, !PT ;  /* 0x0000000dcb917c10 */ /* 0x000fe20008ffe4ff */
[----:B------:R-:W-:Y:S01]  /*18540*/  FFMA.FTZ R157, R102, R157, R38 ;  /* 0x0000009d669d7223 */ /* 0x000fe20000010026 */
[----:B------:R-:W-:Y:S01]  /*18550*/  F2FP.BF16.F32.PACK_AB R146, R159, R146 ;  /* 0x000000929f92723e */ /* 0x000fe200000010ff */
[----:B------:R-:W-:Y:S01]  /*18560*/  FFMA.FTZ R232, R103, R232, R39 ;  /* 0x000000e867e87223 */ /* 0x000fe20000010027 */
[----:B------:R-:W-:Y:S01]  /*18570*/  FFMA.FTZ R156, R76, R155, R12 ;  /* 0x0000009b4c9c7223 */ /* 0x000fe2000001000c */
[----:B------:R-:W-:Y:S01]  /*18580*/  FFMA.FTZ R159, R77, R152, R13 ;  /* 0x000000984d9f7223 */ /* 0x000fe2000001000d */
[C---:B------:R-:W-:Y:S01]  /*18590*/  FADD.FTZ R212, -R197.reuse, R158 ;  /* 0x0000009ec5d47221 */ /* 0x040fe20000010100 */
[----:B------:R0:W-:Y:S01]  /*185a0*/  @!P0 STG.E desc[UR4][R148.64], R151 ;  /* 0x0000009794008986 */ /* 0x0001e2000c101904 */
[C---:B------:R-:W-:Y:S01]  /*185b0*/  FADD.FTZ R222, -R197.reuse, R154 ;  /* 0x0000009ac5de7221 */ /* 0x040fe20000010100 */
[----:B------:R-:W-:Y:S01]  /*185c0*/  FADD.FTZ R158, -R197, R160 ;  /* 0x000000a0c59e7221 */ /* 0x000fe20000010100 */
[----:B------:R-:W-:Y:S01]  /*185d0*/  FMUL.FTZ R154, R151, R204 ;  /* 0x000000cc979a7220 */ /* 0x000fe20000410000 */
[----:B------:R1:W-:Y:S01]  /*185e0*/  STG.E.128 desc[UR4][R144.64], R132 ;  /* 0x0000008490007986 */ /* 0x0003e2000c101d04 */
[----:B------:R-:W-:Y:S01]  /*185f0*/  FADD.FTZ R242, -R197, R171 ;  /* 0x000000abc5f27221 */ /* 0x000fe20000010100 */
[C---:B------:R-:W-:Y:S01]  /*18600*/  FMUL.FTZ R207, R151.reuse, R200 ;  /* 0x000000c897cf7220 */ /* 0x040fe20000410000 */
[C---:B------:R-:W-:Y:S01]  /*18610*/  FMUL.FTZ R171, R151.reuse, R158 ;  /* 0x0000009e97ab7220 */ /* 0x040fe20000410000 */
[C---:B------:R-:W-:Y:S01]  /*18620*/  FMUL.FTZ R200, R151.reuse, R220 ;  /* 0x000000dc97c87220 */ /* 0x040fe20000410000 */
[----:B------:R-:W-:Y:S01]  /*18630*/  FFMA.FTZ R158, R78, R205, R14 ;  /* 0x000000cd4e9e7223 */ /* 0x000fe2000001000e */
[C---:B------:R-:W-:Y:S01]  /*18640*/  FMUL.FTZ R209, R151.reuse, R222 ;  /* 0x000000de97d17220 */ /* 0x040fe20000410000 */
[----:B------:R-:W-:Y:S01]  /*18650*/  FMUL.FTZ R224, R151, R224 ;  /* 0x000000e097e07220 */ /* 0x000fe20000410000 */
[----:B0-----:R-:W-:Y:S01]  /*18660*/  FFMA.FTZ R149, R79, R154, R15 ;  /* 0x0000009a4f957223 */ /* 0x001fe2000001000f */
[----:B------:R-:W-:Y:S01]  /*18670*/  FADD.FTZ R214, -R197, R161 ;  /* 0x000000a1c5d67221 */ /* 0x000fe20000010100 */
[----:B------:R-:W-:Y:S01]  /*18680*/  FFMA.FTZ R153, R100, R153, R36 ;  /* 0x0000009964997223 */ /* 0x000fe20000010024 */
[----:B------:R-:W-:Y:S01]  /*18690*/  FFMA.FTZ R150, R101, R150, R37 ;  /* 0x0000009665967223 */ /* 0x000fe20000010025 */
[----:B------:R-:W-:Y:S01]  /*186a0*/  FFMA.FTZ R154, R111, R154, R47 ;  /* 0x0000009a6f9a7223 */ /* 0x000fe2000001002f */
[----:B------:R-:W-:Y:S01]  /*186b0*/  FADD.FTZ R240, -R197, R170 ;  /* 0x000000aac5f07221 */ /* 0x000fe20000010100 */
[----:B------:R-:W-:Y:S01]  /*186c0*/  FFMA.FTZ R202, R83, R224, R19 ;  /* 0x000000e053ca7223 */ /* 0x000fe20000010013 */
[----:B------:R-:W-:Y:S01]  /*186d0*/  FMUL.FTZ R170, R151, R214 ;  /* 0x000000d697aa7220 */ /* 0x000fe20000410000 */
[C---:B------:R-:W-:Y:S01]  /*186e0*/  FADD.FTZ R206, -R197.reuse, R162 ;  /* 0x000000a2c5ce7221 */ /* 0x040fe20000010100 */
[----:B------:R-:W-:Y:S01]  /*186f0*/  FADD.FTZ R210, -R197, R164 ;  /* 0x000000a4c5d27221 */ /* 0x000fe20000010100 */
[----:B-1----:R-:W-:Y:S01]  /*18700*/  F2FP.BF16.F32.PACK_AB R145, R232, R157 ;  /* 0x0000009de891723e */ /* 0x002fe200000010ff */
[----:B------:R-:W-:Y:S01]  /*18710*/  FFMA.FTZ R134, R80, R207, R16 ;  /* 0x000000cf50867223 */ /* 0x000fe20000010010 */
[----:B------:R-:W-:Y:S01]  /*18720*/  F2FP.BF16.F32.PACK_AB R132, R159, R156 ;  /* 0x0000009c9f84723e */ /* 0x000fe200000010ff */
        /* <DEDUP_REMOVED lines=9> */
[----:B------:R-:W1:Y:S01]  /*187c0*/  LDC.64 R158, c[0x0][0x2c0] ;  /* 0x0000b000ff9e7b82 */ /* 0x000e620000000a00 */
[----:B------:R-:W-:Y:S01]  /*187d0*/  FFMA.FTZ R148, R108, R155, R44 ;  /* 0x0000009b6c947223 */ /* 0x000fe2000001002c */
[----:B------:R-:W-:Y:S01]  /*187e0*/  FFMA.FTZ R153, R109, R152, R45 ;  /* 0x000000986d997223 */ /* 0x000fe2000001002d */
[----:B------:R-:W-:Y:S01]  /*187f0*/  F2FP.BF16.F32.PACK_AB R135, R202, R135 ;  /* 0x00000087ca87723e */ /* 0x000fe200000010ff */
[----:B------:R-:W-:Y:S01]  /*18800*/  FFMA.FTZ R154, R88, R171, R24 ;  /* 0x000000ab589a7223 */ /* 0x000fe20000010018 */
[----:B------:R-:W-:Y:S01]  /*18810*/  FFMA.FTZ R205, R89, R170, R25 ;  /* 0x000000aa59cd7223 */ /* 0x000fe20000010019 */
[C---:B------:R-:W-:Y:S01]  /*18820*/  FADD.FTZ R164, -R197.reuse, R166 ;  /* 0x000000a6c5a47221 */ /* 0x040fe20000010100 */
[----:B------:R-:W-:Y:S01]  /*18830*/  FADD.FTZ R162, -R197, R167 ;  /* 0x000000a7c5a27221 */ /* 0x000fe20000010100 */
[----:B------:R-:W-:Y:S01]  /*18840*/  FFMA.FTZ R150, R112, R207, R48 ;  /* 0x000000cf70967223 */ /* 0x000fe20000010030 */
[----:B------:R-:W-:Y:S01]  /*18850*/  FFMA.FTZ R155, R113, R200, R49 ;  /* 0x000000c8719b7223 */ /* 0x000fe20000010031 */
[----:B------:R-:W-:Y:S01]  /*18860*/  IADD3 R202, P0, R0, UR14, RZ ;  /* 0x0000000e00ca7c10 */ /* 0x000fe2000ff1e0ff */
[C---:B------:R-:W-:Y:S01]  /*18870*/  FADD.FTZ R226, -R197.reuse, R168 ;  /* 0x000000a8c5e27221 */ /* 0x040fe20000010100 */
[----:B------:R-:W-:Y:S01]  /*18880*/  FADD.FTZ R228, -R197, R169 ;  /* 0x000000a9c5e47221 */ /* 0x000fe20000010100 */
[C---:B------:R-:W-:Y:S01]  /*18890*/  FMUL.FTZ R167, R151.reuse, R218 ;  /* 0x000000da97a77220 */ /* 0x040fe20000410000 */
[C---:B------:R-:W-:Y:S01]  /*188a0*/  FMUL.FTZ R166, R151.reuse, R216 ;  /* 0x000000d897a67220 */ /* 0x040fe20000410000 */
[C---:B------:R-:W-:Y:S01]  /*188b0*/  FMUL.FTZ R169, R151.reuse, R212 ;  /* 0x000000d497a97220 */ /* 0x040fe20000410000 */
[C---:B------:R-:W-:Y:S01]  /*188c0*/  FMUL.FTZ R168, R151.reuse, R208 ;  /* 0x000000d097a87220 */ /* 0x040fe20000410000 */
[----:B------:R-:W-:Y:S01]  /*188d0*/  FMUL.FTZ R195, R151, R206 ;  /* 0x000000ce97c37220 */ /* 0x000fe20000410000 */
[----:B------:R-:W-:Y:S01]  /*188e0*/  FADD.FTZ R160, -R197, R165 ;  /* 0x000000a5c5a07221 */ /* 0x000fe20000010100 */
[----:B------:R-:W-:Y:S01]  /*188f0*/  F2FP.BF16.F32.PACK_AB R147, R238, R147 ;  /* 0x00000093ee93723e */ /* 0x000fe200000010ff */
[----:B------:R-:W-:Y:S01]  /*18900*/  FFMA.FTZ R152, R84, R167, R20 ;  /* 0x000000a754987223 */ /* 0x000fe20000010014 */
[----:B------:R-:W-:Y:S01]  /*18910*/  F2FP.BF16.F32.PACK_AB R148, R153, R148 ;  /* 0x000000949994723e */ /* 0x000fe200000010ff */
[----:B------:R-:W-:Y:S01]  /*18920*/  FFMA.FTZ R153, R85, R166, R21 ;  /* 0x000000a655997223 */ /* 0x000fe20000010015 */
[----:B------:R-:W-:Y:S01]  /*18930*/  F2FP.BF16.F32.PACK_AB R154, R205, R154 ;  /* 0x0000009acd9a723e */ /* 0x000fe200000010ff */
[----:B0-----:R-:W-:Y:S01]  /*18940*/  IMAD.WIDE.U32 R204, R193, 0x10, R156 ;  /* 0x00000010c1cc7825 */ /* 0x001fe200078e009c */
[----:B------:R-:W-:-:S03]  /*18950*/  IADD3.X R203, R203, UR15, RZ, P0, !PT ;  /* 0x0000000fcbcb7c10 */ /* 0x000fc600087fe4ff */
[----:B------:R-:W-:Y:S01]  /*18960*/  FFMA.FTZ R0, R86, R169, R22 ;  /* 0x000000a956007223 */ /* 0x000fe20000010016 */
[----:B------:R-:W-:Y:S01]  /*18970*/  F2FP.BF16.F32.PACK_AB R150, R155, R150 ;  /* 0x000000969b96723e */ /* 0x000fe200000010ff */
[----:B------:R-:W-:Y:S01]  /*18980*/  FFMA.FTZ R155, R87, R168, R23 ;  /* 0x000000a8579b7223 */ /* 0x000fe20000010017 */
[----:B------:R-:W-:Y:S01]  /*18990*/  FFMA.FTZ R167, R116, R167, R52 ;  /* 0x000000a774a77223 */ /* 0x000fe20000010034 */
[----:B------:R-:W-:Y:S01]  /*189a0*/  FFMA.FTZ R166, R117, R166, R53 ;  /* 0x000000a675a67223 */ /* 0x000fe20000010035 */
[----:B------:R-:W-:Y:S01]  /*189b0*/  FMUL.FTZ R163, R151, R164 ;  /* 0x000000a497a37220 */ /* 0x000fe20000410000 */
        /* <DEDUP_REMOVED lines=11> */
[----:B------:R0:W-:Y:S01]  /*18a70*/  STG.E.128 desc[UR4][R202.64], R144 ;  /* 0x00000090ca007986 */ /* 0x0001e2000c101d04 */
[----:B------:R-:W-:Y:S01]  /*18a80*/  F2FP.BF16.F32.PACK_AB R152, R153, R152 ;  /* 0x000000989998723e */ /* 0x000fe200000010ff */
[----:B------:R-:W-:Y:S01]  /*18a90*/  FFMA.FTZ R169, R118, R169, R54 ;  /* 0x000000a976a97223 */ /* 0x000fe20000010036 */
[----:B------:R-:W-:Y:S01]  /*18aa0*/  F2FP.BF16.F32.PACK_AB R153, R155, R0 ;  /* 0x000000009b99723e */ /* 0x000fe200000010ff */
[----:B------:R2:W-:Y:S01]  /*18ab0*/  STG.E.128 desc[UR4][R204.64], R132 ;  /* 0x00000084cc007986 */ /* 0x0005e2000c101d04 */
[----:B------:R-:W-:Y:S01]  /*18ac0*/  F2FP.BF16.F32.PACK_AB R155, R207, R200 ;  /* 0x000000c8cf9b723e */ /* 0x000fe200000010ff */
[----:B------:R-:W-:Y:S01]  /*18ad0*/  IMAD.WIDE.U32 R206, R201, 0x10, R156 ;  /* 0x00000010c9ce7825 */ /* 0x000fe200078e009c */
[----:B------:R-:W-:-:S03]  /*18ae0*/  F2FP.BF16.F32.PACK_AB R151, R224, R151 ;  /* 0x00000097e097723e */ /* 0x000fc600000010ff */
[----:B------:R-:W-:Y:S01]  /*18af0*/  FFMA.FTZ R171, R120, R171, R56 ;  /* 0x000000ab78ab7223 */ /* 0x000fe20000010038 */
[----:B------:R-:W-:Y:S01]  /*18b00*/  FFMA.FTZ R195, R122, R195, R58 ;  /* 0x000000c37ac37223 */ /* 0x000fe2000001003a */
[----:B-1----:R-:W-:-:S04]  /*18b10*/  IMAD.WIDE.U32 R156, R193, 0x10, R158 ;  /* 0x00000010c19c7825 */ /* 0x002fc800078e009e */
[----:B------:R-:W-:Y:S01]  /*18b20*/  FFMA.FTZ R196, R123, R196, R59 ;  /* 0x000000c47bc47223 */ /* 0x000fe2000001003b */
[----:B------:R-:W-:Y:S01]  /*18b30*/  FFMA.FTZ R170, R121, R170, R57 ;  /* 0x000000aa79aa7223 */ /* 0x000fe20000010039 */
[----:B------:R-:W-:Y:S01]  /*18b40*/  FFMA.FTZ R168, R119, R168, R55 ;  /* 0x000000a877a87223 */ /* 0x000fe20000010037 */
[-C--:B------:R-:W-:Y:S01]  /*18b50*/  FFMA.FTZ R0, R95, R162.reuse, R31 ;  /* 0x000000a25f007223 */ /* 0x080fe2000001001f */
[----:B------:R1:W-:Y:S01]  /*18b60*/  STG.E.128 desc[UR4][R156.64], R148 ;  /* 0x000000949c007986 */ /* 0x0003e2000c101d04 */
[----:B------:R-:W-:Y:S01]  /*18b70*/  FFMA.FTZ R162, R127, R162, R63 ;  /* 0x000000a27fa27223 */ /* 0x000fe2000001003f */
[----:B------:R-:W-:-:S04]  /*18b80*/  IMAD.WIDE.U32 R158, R201, 0x10, R158 ;  /* 0x00000010c99e7825 */ /* 0x000fc800078e009e */
[----:B0-----:R-:W-:Y:S01]  /*18b90*/  FFMA.FTZ R144, R92, R161, R28 ;  /* 0x000000a15c907223 */ /* 0x001fe2000001001c */
[----:B------:R-:W-:Y:S01]  /*18ba0*/  FFMA.FTZ R145, R93, R160, R29 ;  /* 0x000000a05d917223 */ /* 0x000fe2000001001d */
[----:B------:R-:W-:Y:S01]  /*18bb0*/  FFMA.FTZ R146, R96, R165, R32 ;  /* 0x000000a560927223 */ /* 0x000fe20000010020 */
[----:B------:R-:W-:Y:S01]  /*18bc0*/  FFMA.FTZ R147, R97, R164, R33 ;  /* 0x000000a461937223 */ /* 0x000fe20000010021 */
[----:B--2---:R-:W-:Y:S01]  /*18bd0*/  F2FP.BF16.F32.PACK_AB R132, R166, R167 ;  /* 0x000000a7a684723e */ /* 0x004fe200000010ff */
[----:B------:R0:W-:Y:S01]  /*18be0*/  STG.E.128 desc[UR4][R206.64], R152 ;  /* 0x00000098ce007986 */ /* 0x0001e2000c101d04 */
[----:B------:R-:W2:Y:S01]  /*18bf0*/  LDC.64 R166, c[0x0][0x210] ;  /* 0x00008400ffa67b82 */ /* 0x000ea20000000a00 */
[----:B------:R-:W-:Y:S01]  /*18c00*/  F2FP.BF16.F32.PACK_AB R144, R145, R144 ;  /* 0x000000909190723e */ /* 0x000fe200000010ff */
[----:B------:R-:W-:Y:S01]  /*18c10*/  FFMA.FTZ R145, R94, R163, R30 ;  /* 0x000000a35e917223 */ /* 0x000fe2000001001e */
[----:B------:R-:W-:Y:S02]  /*18c20*/  F2FP.BF16.F32.PACK_AB R146, R147, R146 ;  /* 0x000000929392723e */ /* 0x000fe400000010ff */
[----:B------:R-:W-:-:S02]  /*18c30*/  F2FP.BF16.F32.PACK_AB R135, R196, R195 ;  /* 0x000000c3c487723e */ /* 0x000fc400000010ff */
[----:B------:R-:W-:Y:S01]  /*18c40*/  F2FP.BF16.F32.PACK_AB R134, R170, R171 ;  /* 0x000000abaa86723e */ /* 0x000fe200000010ff */
[----:B-1----:R-:W-:Y:S01]  /*18c50*/  FFMA.FTZ R148, R98, R197, R34 ;  /* 0x000000c562947223 */ /* 0x002fe20000010022 */
[-C--:B------:R-:W-:Y:S01]  /*18c60*/  FFMA.FTZ R149, R99, R194.reuse, R35 ;  /* 0x000000c263957223 */ /* 0x080fe20000010023 */
[----:B------:R-:W-:Y:S01]  /*18c70*/  FFMA.FTZ R150, R128, R165, R64 ;  /* 0x000000a580967223 */ /* 0x000fe20000010040 */
[----:B------:R-:W-:Y:S01]  /*18c80*/  FFMA.FTZ R151, R130, R197, R66 ;  /* 0x000000c582977223 */ /* 0x000fe20000010042 */
[----:B------:R-:W-:Y:S01]  /*18c90*/  FFMA.FTZ R194, R131, R194, R67 ;  /* 0x000000c283c27223 */ /* 0x000fe20000010043 */
[----:B------:R-:W-:Y:S01]  /*18ca0*/  FFMA.FTZ R157, R125, R160, R61 ;  /* 0x000000a07d9d7223 */ /* 0x000fe2000001003d */
[----:B------:R-:W-:Y:S01]  /*18cb0*/  F2FP.BF16.F32.PACK_AB R147, R149, R148 ;  /* 0x000000949593723e */ /* 0x000fe200000010ff */
[----:B------:R-:W-:Y:S01]  /*18cc0*/  FFMA.FTZ R149, R126, R163, R62 ;  /* 0x000000a37e957223 */ /* 0x000fe2000001003e */
[----:B0-----:R-:W-:Y:S01]  /*18cd0*/  SHF.L.U32 R154, R199, 0x4, RZ ;  /* 0x00000004c79a7819 */ /* 0x001fe200000006ff */
[----:B------:R-:W-:Y:S01]  /*18ce0*/  FFMA.FTZ R153, R129, R164, R65 ;  /* 0x000000a481997223 */ /* 0x000fe20000010041 */
[----:B------:R-:W-:Y:S01]  /*18cf0*/  SHF.R.U32.HI R199, RZ, 0x1c, R199 ;  /* 0x0000001cffc77819 */ /* 0x000fe200000116c7 */
[----:B------:R-:W-:Y:S01]  /*18d00*/  FFMA.FTZ R148, R124, R161, R60 ;  /* 0x000000a17c947223 */ /* 0x000fe2000001003c */
[----:B------:R-:W-:-:S02]  /*18d10*/  IADD3 R152, P0, R154, UR12, RZ ;  /* 0x0000000c9a987c10 */ /* 0x000fc4000ff1e0ff */
[----:B------:R-:W-:Y:S01]  /*18d20*/  IADD3 R154, P1, R154, UR14, RZ ;  /* 0x0000000e9a9a7c10 */ /* 0x000fe2000ff3e0ff */
[----:B--2---:R-:W-:Y:S01]  /*18d30*/  IMAD R191, R166, 0x4, R191 ;  /* 0x00000004a6bf7824 */ /* 0x004fe200078e02bf */
[----:B------:R-:W-:Y:S02]  /*18d40*/  F2FP.BF16.F32.PACK_AB R133, R168, R169 ;  /* 0x000000a9a885723e */ /* 0x000fe400000010ff */
[----:B------:R-:W-:Y:S02]  /*18d50*/  F2FP.BF16.F32.PACK_AB R150, R153, R150 ;  /* 0x000000969996723e */ /* 0x000fe400000010ff */
[----:B------:R-:W-:Y:S01]  /*18d60*/  F2FP.BF16.F32.PACK_AB R145, R0, R145 ;  /* 0x000000910091723e */ /* 0x000fe200000010ff */
[----:B------:R0:W-:Y:S01]  /*18d70*/  STG.E.128 desc[UR4][R158.64], R132 ;  /* 0x000000849e007986 */ /* 0x0001e2000c101d04 */
[----:B------:R-:W-:Y:S02]  /*18d80*/  IADD3.X R153, R199, UR13, RZ, P0, !PT ;  /* 0x0000000dc7997c10 */ /* 0x000fe400087fe4ff */
[----:B------:R-:W-:-:S02]  /*18d90*/  F2FP.BF16.F32.PACK_AB R151, R194, R151 ;  /* 0x00000097c297723e */ /* 0x000fc400000010ff */
[----:B------:R-:W-:Y:S01]  /*18da0*/  F2FP.BF16.F32.PACK_AB R149, R162, R149 ;  /* 0x00000095a295723e */ /* 0x000fe200000010ff */
[----:B------:R0:W-:Y:S01]  /*18db0*/  STG.E.128 desc[UR4][R152.64], R144 ;  /* 0x0000009098007986 */ /* 0x0001e2000c101d04 */
[----:B------:R-:W-:Y:S02]  /*18dc0*/  IADD3.X R155, R199, UR15, RZ, P1, !PT ;  /* 0x0000000fc79b7c10 */ /* 0x000fe40008ffe4ff */
[----:B------:R-:W-:Y:S02]  /*18dd0*/  F2FP.BF16.F32.PACK_AB R148, R157, R148 ;  /* 0x000000949d94723e */ /* 0x000fe400000010ff */
[----:B------:R-:W-:-:S03]  /*18de0*/  ISETP.GE.AND P0, PT, R191, R167, PT ;  /* 0x000000a7bf00720c */ /* 0x000fc60003f06270 */
[----:B------:R0:W-:Y:S10]  /*18df0*/  STG.E.128 desc[UR4][R154.64], R148 ;  /* 0x000000949a007986 */ /* 0x0001f4000c101d04 */
[----:B------:R-:W-:Y:S05]  /*18e00*/  @!P0 BRA `(.L_x_12362) ;  /* 0xfffffe7c00708947 */ /* 0x000fea000383ffff */
[----:B------:R-:W-:Y:S05]  /*18e10*/  BSYNC B0 ;  /* 0x0000000000007941 */ /* 0x000fea0003800000 */
.L_x_11844:
[----:B------:R-:W-:Y:S05]  /*18e20*/  EXIT ;  /* 0x000000000000794d */ /* 0x000fea0003800000 */
.L_x_12361:
        /* <DEDUP_REMOVED lines=8> */
.L_x_12364:
[----:B------:R-:W-:Y:S05]  /*18eb0*/  BSYNC B1 ;  /* 0x0000000000017941 */ /* 0x000fea0003800000 */
.L_x_12363:
        /* <DEDUP_REMOVED lines=9> */
.L_x_12365:
[----:B------:R-:W-:Y:S02]  /*18f50*/  IMAD.MOV.U32 R206, RZ, RZ, 0x4 ;  /* 0x00000004ffce7424 */ /* 0x000fe400078e00ff */
[----:B------:R-:W-:-:S04]  /*18f60*/  IMAD.MOV.U32 R195, RZ, RZ, R207 ;  /* 0x000000ffffc37224 */ /* 0x000fc800078e00cf */
[----:B------:R-:W-:-:S05]  /*18f70*/  FADD.FTZ R197, R196, R195 ;  /* 0x000000c3c4c57221 */ /* 0x000fca0000010000 */
[----:B------:R-:W-:-:S07]  /*18f80*/  MOV R209, R197 ;  /* 0x000000c500d17202 */ /* 0x000fce0000000f00 */
[----:B------:R-:W-:Y:S05]  /*18f90*/  WARPSYNC.COLLECTIVE R204, `(.L_x_12366) ;  /* 0x00000000cc087348 */ /* 0x000fea0003c00000 */
[----:B------:R0:W1:Y:S02]  /*18fa0*/  SHFL.BFLY P1, R207, R209, R206, R211 ;  /* 0x0c0000ced1cf7389 */ /* 0x00006400000200d3 */
[----:B01----:R-:W-:Y:S01]  /*18fb0*/  ENDCOLLECTIVE ;  /* 0x000000000000791b */ /* 0x003fe20003800000 */
.L_x_12366:
[----:B------:R-:W-:Y:S01]  /*18fc0*/  HFMA2.MMA R206, -RZ, RZ, 0, 4.76837158203125e-07 ;  /* 0x00000008ffce7435 */ /* 0x000fe200000001ff */
[----:B------:R-:W-:-:S05]  /*18fd0*/  MOV R194, R207 ;  /* 0x000000cf00c27202 */ /* 0x000fca0000000f00 */
[----:B------:R-:W-:-:S04]  /*18fe0*/  FADD.FTZ R200, R197, R194 ;  /* 0x000000c2c5c87221 */ /* 0x000fc80000010000 */
[----:B------:R-:W-:-:S07]  /*18ff0*/  IMAD.MOV.U32 R209, RZ, RZ, R200 ;  /* 0x000000ffffd17224 */ /* 0x000fce00078e00c8 */
[----:B------:R-:W-:Y:S05]  /*19000*/  WARPSYNC.COLLECTIVE R204, `(.L_x_12367) ;  /* 0x00000000cc087348 */ /* 0x000fea0003c00000 */
[----:B------:R0:W1:Y:S02]  /*19010*/  SHFL.BFLY P1, R207, R209, R206, R211 ;  /* 0x0c0000ced1cf7389 */ /* 0x00006400000200d3 */
[----:B01----:R-:W-:Y:S01]  /*19020*/  ENDCOLLECTIVE ;  /* 0x000000000000791b */ /* 0x003fe20003800000 */
.L_x_12367:
        /* <DEDUP_REMOVED lines=8> */
.L_x_12368:
        /* <DEDUP_REMOVED lines=72> */
.L_x_12369:
[----:B------:R-:W-:Y:S02]  /*19530*/  IMAD.MOV.U32 R206, RZ, RZ, 0x2 ;  /* 0x00000002ffce7424 */ /* 0x000fe400078e00ff */
[----:B------:R-:W-:-:S04]  /*19540*/  IMAD.MOV.U32 R197, RZ, RZ, R207 ;  /* 0x000000ffffc57224 */ /* 0x000fc800078e00cf */
[----:B------:R-:W-:-:S05]  /*19550*/  FADD.FTZ R197, R0, R197 ;  /* 0x000000c500c57221 */ /* 0x000fca0000010000 */
[----:B------:R-:W-:-:S07]  /*19560*/  MOV R209, R197 ;  /* 0x000000c500d17202 */ /* 0x000fce0000000f00 */
[----:B------:R-:W-:Y:S05]  /*19570*/  WARPSYNC.COLLECTIVE R204, `(.L_x_12370) ;  /* 0x00000000cc087348 */ /* 0x000fea0003c00000 */
[----:B------:R0:W1:Y:S02]  /*19580*/  SHFL.BFLY P1, R207, R209, R206, R211 ;  /* 0x0c0000ced1cf7389 */ /* 0x00006400000200d3 */
[----:B01----:R-:W-:Y:S01]  /*19590*/  ENDCOLLECTIVE ;  /* 0x000000000000791b */ /* 0x003fe20003800000 */
.L_x_12370:
[----:B------:R-:W-:Y:S01]  /*195a0*/  HFMA2.MMA R206, -RZ, RZ, 0, 2.384185791015625e-07 ;  /* 0x00000004ffce7435 */ /* 0x000fe200000001ff */
[----:B------:R-:W-:-:S05]  /*195b0*/  MOV R196, R207 ;  /* 0x000000cf00c47202 */ /* 0x000fca0000000f00 */
[----:B------:R-:W-:-:S04]  /*195c0*/  FADD.FTZ R196, R197, R196 ;  /* 0x000000c4c5c47221 */ /* 0x000fc80000010000 */
[----:B------:R-:W-:-:S07]  /*195d0*/  IMAD.MOV.U32 R209, RZ, RZ, R196 ;  /* 0x000000ffffd17224 */ /* 0x000fce00078e00c4 */
[----:B------:R-:W-:Y:S05]  /*195e0*/  WARPSYNC.COLLECTIVE R204, `(.L_x_12371) ;  /* 0x00000000cc087348 */ /* 0x000fea0003c00000 */
[----:B------:R0:W1:Y:S02]  /*195f0*/  SHFL.BFLY P1, R207, R209, R206, R211 ;  /* 0x0c0000ced1cf7389 */ /* 0x00006400000200d3 */
[----:B01----:R-:W-:Y:S01]  /*19600*/  ENDCOLLECTIVE ;  /* 0x000000000000791b */ /* 0x003fe20003800000 */
.L_x_12371:
[----:B------:R-:W-:Y:S02]  /*19610*/  IMAD.MOV.U32 R206, RZ, RZ, 0x8 ;  /* 0x00000008ffce7424 */ /* 0x000fe400078e00ff */
[----:B------:R-:W-:-:S04]  /*19620*/  IMAD.MOV.U32 R205, RZ, RZ, R207 ;  /* 0x000000ffffcd7224 */ /* 0x000fc800078e00cf */
[----:B------:R-:W-:-:S05]  /*19630*/  FADD.FTZ R205, R196, R205 ;  /* 0x000000cdc4cd7221 */ /* 0x000fca0000010000 */
[----:B------:R-:W-:-:S07]  /*19640*/  MOV R209, R205 ;  /* 0x000000cd00d17202 */ /* 0x000fce0000000f00 */
[----:B------:R-:W-:Y:S05]  /*19650*/  WARPSYNC.COLLECTIVE R204, `(.L_x_12372) ;  /* 0x00000000cc087348 */ /* 0x000fea0003c00000 */
[----:B------:R0:W1:Y:S02]  /*19660*/  SHFL.BFLY P1, R207, R209, R206, R211 ;  /* 0x0c0000ced1cf7389 */ /* 0x00006400000200d3 */
[----:B01----:R-:W-:Y:S01]  /*19670*/  ENDCOLLECTIVE ;  /* 0x000000000000791b */ /* 0x003fe20003800000 */
.L_x_12372:
[----:B------:R-:W-:Y:S01]  /*19680*/  HFMA2.MMA R206, -RZ, RZ, 0, 9.5367431640625e-07 ;  /* 0x00000010ffce7435 */ /* 0x000fe200000001ff */
[----:B------:R-:W-:-:S05]  /*19690*/  MOV R200, R207 ;  /* 0x000000cf00c87202 */ /* 0x000fca0000000f00 */
[----:B------:R-:W-:-:S04]  /*196a0*/  FADD.FTZ R200, R205, R200 ;  /* 0x000000c8cdc87221 */ /* 0x000fc80000010000 */
[----:B------:R-:W-:-:S07]  /*196b0*/  IMAD.MOV.U32 R209, RZ, RZ, R200 ;  /* 0x000000ffffd17224 */ /* 0x000fce00078e00c8 */
[----:B------:R-:W-:Y:S05]  /*196c0*/  WARPSYNC.COLLECTIVE R204, `(.L_x_12373) ;  /* 0x00000000cc087348 */ /* 0x000fea0003c00000 */
[----:B------:R0:W1:Y:S02]  /*196d0*/  SHFL.BFLY P1, R207, R209, R206, R211 ;  /* 0x0c0000ced1cf7389 */ /* 0x00006400000200d3 */
[----:B01----:R-:W-:Y:S01]  /*196e0*/  ENDCOLLECTIVE ;  /* 0x000000000000791b */ /* 0x003fe20003800000 */
.L_x_12373:
[----:B------:R-:W-:Y:S05]  /*196f0*/  BRA `(.L_x_12374) ;  /* 0xffffffe800907947 */ /* 0x000fea000383ffff */
.L_x_12375:
        /* <DEDUP_REMOVED lines=16> */
.L_x_27187:


//--------------------- .text._ZN10layer_norm31ln_parallel_residual_fwd_kernelINS_13Kernel_traitsIf13__nv_bfloat16fS2_fjLj1024ELj1ELj4ELj1ELj16ENS_18Kernel_traits_baseILj1024EfS2_fS2_fjLj128EEEEELb1ELb1ELb0EEEvNS_9FwdParamsE --------------------------
	.section	.text._ZN10layer_norm31ln_parallel_residual_fwd_kernelINS_13Kernel_traitsIf13__nv_bfloat16fS2_fjLj1024ELj1ELj4ELj1ELj16ENS_18Kernel_traits_baseILj1024EfS2_fS2_fjLj128EEEEELb1ELb1ELb0EEEvNS_9FwdParamsE,"ax",@progbits
	.align	128
        .global         _ZN10layer_norm31ln_parallel_residual_fwd_kernelINS_13Kernel_traitsIf13__nv_bfloat16fS2_fjLj1024ELj1ELj4ELj1ELj16ENS_18Kernel_traits_baseILj1024EfS2_fS2_fjLj128EEEEELb1ELb1ELb0EEEvNS_9FwdParamsE
        .type           _ZN10layer_norm31ln_parallel_residual_fwd_kernelINS_13Kernel_traitsIf13__nv_bfloat16fS2_fjLj1024ELj1ELj4ELj1ELj16ENS_18Kernel_traits_baseILj1024EfS2_fS2_fjLj128EEEEELb1ELb1ELb0EEEvNS_9FwdParamsE,@function
        .size           _ZN10layer_norm31ln_parallel_residual_fwd_kernelINS_13Kernel_traitsIf13__nv_bfloat16fS2_fjLj1024ELj1ELj4ELj1ELj16ENS_18Kernel_traits_baseILj1024EfS2_fS2_fjLj128EEEEELb1ELb1ELb0EEEvNS_9FwdParamsE,(.L_x_27188 - _ZN10layer_norm31ln_parallel_residual_fwd_kernelINS_13Kernel_traitsIf13__nv_bfloat16fS2_fjLj1024ELj1ELj4ELj1ELj16ENS_18Kernel_traits_baseILj1024EfS2_fS2_fjLj128EEEEELb1ELb1ELb0EEEvNS_9FwdParamsE)
        .other          _ZN10layer_norm31ln_parallel_residual_fwd_kernelINS_13Kernel_traitsIf13__nv_bfloat16fS2_fjLj1024ELj1ELj4ELj1ELj16ENS_18Kernel_traits_baseILj1024EfS2_fS2_fjLj128EEEEELb1ELb1ELb0EEEvNS_9FwdParamsE,@"STO_CUDA_ENTRY STV_DEFAULT"
_ZN10layer_norm31ln_parallel_residual_fwd_kernelINS_13Kernel_traitsIf13__nv_bfloat16fS2_fjLj1024ELj1ELj4ELj1ELj16ENS_18Kernel_traits_baseILj1024EfS2_fS2_fjLj128EEEEELb1ELb1ELb0EEEvNS_9FwdParamsE:
.text._ZN10layer_norm31ln_parallel_residual_fwd_kernelINS_13Kernel_traitsIf13__nv_bfloat16fS2_fjLj1024ELj1ELj4ELj1ELj16ENS_18Kernel_traits_baseILj1024EfS2_fS2_fjLj128EEEEELb1ELb1ELb0EEEvNS_9FwdParamsE:
        /* <DEDUP_REMOVED lines=19> */
[----:B------:R-:W-:-:S04]  /*0130*/  LOP3.LUT R130, R128, 0x1f, RZ, 0xc0, !PT ;  /* 0x0000001f80827812 */ /* 0x000fc800078ec0ff */
[----:B------:R-:W-:Y:S02]  /*0140*/  MOV R57, R130 ;  /* 0x0000008200397202 */ /* 0x000fe40000000f00 */
[----:B------:R-:W-:Y:S02]  /*0150*/  LOP3.LUT R135, R135, 0xffffffdf, RZ, 0xc0, !PT ;  /* 0xffffffdf87877812 */ /* 0x000fe400078ec0ff */
[----:B------:R-:W-:Y:S01]  /*0160*/  SHF.R.U32.HI R128, RZ, 0x5, R128 ;  /* 0x00000005ff807819 */ /* 0x000fe20000011680 */
[----:B------:R-:W-:Y:S04]  /*0170*/  BSSY B0, `(.L_x_12376) ;  /* 0x000005d000007945 */ /* 0x000fe80003800000 */
[----:B------:R-:W-:Y:S01]  /*0180*/  IMAD R128, R11, 0x4, R128 ;  /* 0x000000040b807824 */ /* 0x000fe200078e0280 */
[----:B--2---:R-:W-:-:S02]  /*0190*/  @P0 R2UR UR6, R2 ;  /* 0x00000000020602ca */ /* 0x004fc400000e0000 */
        /* <DEDUP_REMOVED lines=40> */
[----:B------:R-:W-:Y:S01]  /*0420*/  IMAD.WIDE.U32 R2, R2, -0x2daee0ad, RZ ;  /* 0xd2511f5302027825 */ /* 0x000fe200078e00ff */
[----:B------:R-:W-:-:S03]  /*0430*/  UIADD3 UR28, UR6, -0x4ab325aa, URZ ;  /* 0xb54cda56061c7890 */ /* 0x000fc6000fffe03f */
[----:B------:R-:W-:Y:S01]  /*0440*/  IMAD.WIDE.U32 R4, R5, -0x326172a9, RZ ;  /* 0xcd9e8d5705047825 */ /* 0x000fe200078e00ff */
[----:B------:R-:W-:Y:S02]  /*0450*/  LOP3.LUT R6, R3, UR29, R6, 0x96, !PT ;  /* 0x0000001d03067c12 */ /* 0x000fe4000f8e9606 */
[----:B----4-:R-:W-:Y:S02]  /*0460*/  SHF.R.S32.HI R3, RZ, 0x1f, R10 ;  /* 0x0000001fff037819 */ /* 0x010fe4000001140a */
[----:B------:R-:W-:Y:S02]  /*0470*/  LOP3.LUT R70, R5, UR28, R8, 0x96, !PT ;  /* 0x0000001c05467c12 */ /* 0x000fe4000f8e9608 */
        /* <DEDUP_REMOVED lines=44> */
.L_x_12377:
[----:B------:R-:W-:Y:S05]  /*0740*/  BSYNC B0 ;  /* 0x0000000000007941 */ /* 0x000fea0003800000 */
.L_x_12376:
[----:B------:R-:W-:Y:S04]  /*0750*/  BSSY B0, `(.L_x_12378) ;  /* 0x0000012000007945 */ /* 0x000fe80003800000 */
[----:B------:R-:W-:Y:S05]  /*0760*/  @!P4 BRA `(.L_x_12379) ;  /* 0x000000000040c947 */ /* 0x000fea0003800000 */
[----:B------:R-:W1:Y:S01]  /*0770*/  LDC.64 R24, c[0x0][0x260] ;  /* 0x00009800ff187b82 */ /* 0x000e620000000a00 */
[----:B------:R-:W-:Y:S01]  /*0780*/  ULDC.64 UR8, c[0x0][0x2c8] ;  /* 0x0000b20000087ab9 */ /* 0x000fe20000000a00 */
[----:B------:R-:W-:Y:S02]  /*0790*/  CS2R R22, SRZ ;  /* 0x0000000000167805 */ /* 0x000fe4000001ff00 */
[----:B------:R-:W-:Y:S02]  /*07a0*/  ISETP.NE.U32.AND P0, PT, RZ, UR8, PT ;  /* 0x00000008ff007c0c */ /* 0x000fe4000bf05070 */
[----:B0-----:R-:W-:Y:S02]  /*07b0*/  CS2R R20, SRZ ;  /* 0x0000000000147805 */ /* 0x001fe4000001ff00 */
        /* <DEDUP_REMOVED lines=10> */
[----:B------:R-:W-:-:S07]  /*0860*/  VIADD R57, R57, 0x20 ;  /* 0x0000002039397836 */ /* 0x000fce0000000000 */
.L_x_12379:
[----:B------:R-:W-:Y:S05]  /*0870*/  BSYNC B0 ;  /* 0x0000000000007941 */ /* 0x000fea0003800000 */
.L_x_12378:
[----:B------:R-:W-:Y:S04]  /*0880*/  BSSY B0, `(.L_x_12380) ;  /* 0x0000012000007945 */ /* 0x000fe80003800000 */
[----:B------:R-:W-:Y:S05]  /*0890*/  @!P3 BRA `(.L_x_12381) ;  /* 0x000000000040b947 */ /* 0x000fea0003800000 */
[----:B------:R-:W2:Y:S01]  /*08a0*/  LDC.64 R40, c[0x0][0x260] ;  /* 0x00009800ff287b82 */ /* 0x000ea20000000a00 */
[----:B------:R-:W-:Y:S01]  /*08b0*/  ULDC.64 UR8, c[0x0][0x2c8] ;  /* 0x0000b20000087ab9 */ /* 0x000fe20000000a00 */
[----:B------:R-:W-:Y:S02]  /*08c0*/  CS2R R38, SRZ ;  /* 0x0000000000267805 */ /* 0x000fe4000001ff00 */
[----:B------:R-:W-:Y:S02]  /*08d0*/  ISETP.NE.U32.AND P0, PT, RZ, UR8, PT ;  /* 0x00000008ff007c0c */ /* 0x000fe4000bf05070 */
[----:B-1----:R-:W-:Y:S02]  /*08e0*/  CS2R R36, SRZ ;  /* 0x0000000000247805 */ /* 0x002fe4000001ff00 */
[----:B------:R-:W-:Y:S02]  /*08f0*/  CS2R R42, SRZ ;  /* 0x00000000002a7805 */ /* 0x000fe4000001ff00 */
[----:B------:R-:W-:-:S13]  /*0900*/  ISETP.NE.AND.EX P0, PT, RZ, UR9, PT, P0 ;  /* 0x00000009ff007c0c */ /* 0x000fda000bf05300 */
[C---:B0-----:R-:W-:Y:S01]  /*0910*/  @P0 LEA R2, P1, R57.reuse, UR8, 0x5 ;  /* 0x0000000839020c11 */ /* 0x041fe2000f8228ff */
        /* <DEDUP_REMOVED lines=8> */
.L_x_12381:
[----:B------:R-:W-:Y:S05]  /*09a0*/  BSYNC B0 ;  /* 0x0000000000007941 */ /* 0x000fea0003800000 */
.L_x_12380:
        /* <DEDUP_REMOVED lines=8> */
[----:B------:R-:W-:-:S13]  /*0a30*/  ISETP.NE.AND.EX P0, PT, RZ, UR9, PT, P0 ;  /* 0x00000009ff007c0c */ /* 0x000fda000bf05300 */
[C---:B------:R-:W-:Y:S01]  /*0a40*/  @P0 LEA R68, P1, R57.reuse, UR8, 0x5 ;  /* 0x0000000839440c11 */ /* 0x040fe2000f8228ff */
[----:B0-----:R-:W-:-:S03]  /*0a50*/  IMAD.WIDE.U32 R2, R57, 0x20, R2 ;  /* 0x0000002039027825 */ /* 0x001fc600078e0002 */
[----:B------:R-:W-:Y:S02]  /*0a60*/  @P0 LEA.HI.X R69, R57, UR9, RZ, 0x5, P1 ;  /* 0x0000000939450c11 */ /* 0x000fe400088f2cff */
[----:B------:R-:W-:Y:S01]  /*0a70*/  CS2R R56, SRZ ;  /* 0x0000000000387805 */ /* 0x000fe2000001ff00 */
[----:B------:R3:W5:Y:S04]  /*0a80*/  LDG.E.128 R60, desc[UR4][R2.64] ;  /* 0x00000004023c7981 */ /* 0x000768000c1e1d00 */
[----:B------:R3:W5:Y:S04]  /*0a90*/  @P0 LDG.E.128 R52, desc[UR4][R68.64] ;  /* 0x0000000444340981 */ /* 0x000768000c1e1d00 */
[----:B------:R3:W5:Y:S04]  /*0aa0*/  @P0 LDG.E.128 R56, desc[UR4][R68.64+0x10] ;  /* 0x0000100444380981 */ /* 0x000768000c1e1d00 */
[----:B------:R3:W5:Y:S02]  /*0ab0*/  LDG.E.128 R64, desc[UR4][R2.64+0x10] ;  /* 0x0000100402407981 */ /* 0x000764000c1e1d00 */
.L_x_12383:
[----:B------:R-:W-:Y:S05]  /*0ac0*/  BSYNC B0 ;  /* 0x0000000000007941 */ /* 0x000fea0003800000 */
.L_x_12382:
        /* <DEDUP_REMOVED lines=12> */
[----:B012---:R-:W-:Y:S01]  /*0b90*/  IMAD.HI.U32 R2, R124, -0x2daee0ad, RZ ;  /* 0xd2511f537c027827 */ /* 0x007fe200078e00ff */
        /* <DEDUP_REMOVED lines=10> */
.L_x_12917:
        /* <DEDUP_REMOVED lines=35> */
.L_x_12388:
[----:B------:R-:W-:-:S07]  /*0e70*/  IMAD.MOV.U32 R70, RZ, RZ, R126 ;  /* 0x000000ffff467224 */ /* 0x000fce00078e007e */
.L_x_12389:
[----:B------:R-:W-:Y:S05]  /*0e80*/  BSYNC B2 ;  /* 0x0000000000027941 */ /* 0x000fea0003800000 */
.L_x_12387:
        /* <DEDUP_REMOVED lines=16> */
.L_x_12393:
[----:B------:R-:W-:Y:S05]  /*0f90*/  BSYNC B3 ;  /* 0x0000000000037941 */ /* 0x000fea0003800000 */
.L_x_12392:
        /* <DEDUP_REMOVED lines=42> */
[----:B------:R-:W-:Y:S01]  /*1240*/  LOP3.LUT R123, R113, UR35, R124, 0x96, !PT ;  /* 0x00000023717b7c12 */ /* 0x000fe2000f8e967c */
[----:B------:R-:W-:-:S07]  /*1250*/  IMAD.MOV.U32 R124, RZ, RZ, R112 ;  /* 0x000000ffff7c7224 */ /* 0x000fce00078e0070 */
.L_x_12391:
[----:B------:R-:W-:Y:S05]  /*1260*/  BSYNC B2 ;  /* 0x0000000000027941 */ /* 0x000fea0003800000 */
.L_x_12390:
        /* <DEDUP_REMOVED lines=20> */
.L_x_12394:
        /* <DEDUP_REMOVED lines=12> */
.L_x_12397:
[----:B------:R-:W-:-:S07]  /*1470*/  IMAD.MOV.U32 R69, RZ, RZ, R126 ;  /* 0x000000ffff457224 */ /* 0x000fce00078e007e */
.L_x_12398:
[----:B------:R-:W-:Y:S05]  /*1480*/  BSYNC B2 ;  /* 0x0000000000027941 */ /* 0x000fea0003800000 */
.L_x_12396:
        /* <DEDUP_REMOVED lines=16> */
.L_x_12402:
[----:B------:R-:W-:Y:S05]  /*1590*/  BSYNC B3 ;  /* 0x0000000000037941 */ /* 0x000fea0003800000 */
.L_x_12401:
        /* <DEDUP_REMOVED lines=43> */
.L_x_12400:
[----:B------:R-:W-:Y:S05]  /*1850*/  BSYNC B2 ;  /* 0x0000000000027941 */ /* 0x000fea0003800000 */
.L_x_12399:
        /* <DEDUP_REMOVED lines=9> */
.L_x_12395:
        /* <DEDUP_REMOVED lines=12> */
.L_x_12404:
[----:B------:R-:W-:-:S07]  /*19b0*/  IMAD.MOV.U32 R69, RZ, RZ, R126 ;  /* 0x000000ffff457224 */ /* 0x000fce00078e007e */
.L_x_12405:
[----:B------:R-:W-:Y:S05]  /*19c0*/  BSYNC B2 ;  /* 0x0000000000027941 */ /* 0x000fea0003800000 */
.L_x_12403:
        /* <DEDUP_REMOVED lines=16> */
.L_x_12409:
[----:B------:R-:W-:Y:S05]  /*1ad0*/  BSYNC B3 ;  /* 0x0000000000037941 */ /* 0x000fea0003800000 */
.L_x_12408:
        /* <DEDUP_REMOVED lines=43> */
.L_x_12407:
[----:B------:R-:W-:Y:S05]  /*1d90*/  BSYNC B2 ;  /* 0x0000000000027941 */ /* 0x000fea0003800000 */
.L_x_12406:
        /* <DEDUP_REMOVED lines=14> */
.L_x_12410:
        /* <DEDUP_REMOVED lines=12> */
.L_x_12413:
[----:B------:R-:W-:-:S07]  /*1f40*/  IMAD.MOV.U32 R70, RZ, RZ, R126 ;  /* 0x000000ffff467224 */ /* 0x000fce00078e007e */
.L_x_12414:
[----:B------:R-:W-:Y:S05]  /*1f50*/  BSYNC B2 ;  /* 0x0000000000027941 */ /* 0x000fea0003800000 */
.L_x_12412:
        /* <DEDUP_REMOVED lines=16> */
.L_x_12418:
[----:B------:R-:W-:Y:S05]  /*2060*/  BSYNC B3 ;  /* 0x0000000000037941 */ /* 0x000fea0003800000 */
.L_x_12417:
        /* <DEDUP_REMOVED lines=43> */
.L_x_12416:
[----:B------:R-:W-:Y:S05]  /*2320*/  BSYNC B2 ;  /* 0x0000000000027941 */ /* 0x000fea0003800000 */
.L_x_12415:
        /* <DEDUP_REMOVED lines=10> */
.L_x_12411:
        /* <DEDUP_REMOVED lines=12> */
.L_x_12420:
[----:B------:R-:W-:-:S07]  /*2490*/  IMAD.MOV.U32 R70, RZ, RZ, R126 ;  /* 0x000000ffff467224 */ /* 0x000fce00078e007e */
.L_x_12421:
[----:B------:R-:W-:Y:S05]  /*24a0*/  BSYNC B2 ;  /* 0x0000000000027941 */ /* 0x000fea0003800000 */
.L_x_12419:
        /* <DEDUP_REMOVED lines=16> */
.L_x_12425:
[----:B------:R-:W-:Y:S05]  /*25b0*/  BSYNC B3 ;  /* 0x0000000000037941 */ /* 0x000fea0003800000 */
.L_x_12424:
        /* <DEDUP_REMOVED lines=41> */
[----:B------:R-:W-:Y:S01]  /*2850*/  MOV R124, R114 ;  /* 0x00000072007c7202 */ /* 0x000fe20000000f00 */
[----:B------:R-:W-:-:S07]  /*2860*/  IMAD.MOV.U32 R114, RZ, RZ, RZ ;  /* 0x000000ffff727224 */ /* 0x000fce00078e00ff */
.L_x_12423:
[----:B------:R-:W-:Y:S05]  /*2870*/  BSYNC B2 ;  /* 0x0000000000027941 */ /* 0x000fea0003800000 */
.L_x_12422:
        /* <DEDUP_REMOVED lines=15> */
.L_x_12426:
        /* <DEDUP_REMOVED lines=12> */
.L_x_12429:
[----:B------:R-:W-:-:S07]  /*2a30*/  MOV R71, R126 ;  /* 0x0000007e00477202 */ /* 0x000fce0000000f00 */
.L_x_12430:
[----:B------:R-:W-:Y:S05]  /*2a40*/  BSYNC B2 ;  /* 0x0000000000027941 */ /* 0x000fea0003800000 */
.L_x_12428:
        /* <DEDUP_REMOVED lines=16> */
.L_x_12434:
[----:B------:R-:W-:Y:S05]  /*2b50*/  BSYNC B3 ;  /* 0x0000000000037941 */ /* 0x000fea0003800000 */
.L_x_12433:
        /* <DEDUP_REMOVED lines=42> */
[----:B------:R-:W-:-:S07]  /*2e00*/  IMAD.MOV.U32 R124, RZ, RZ, R114 ;  /* 0x000000ffff7c7224 */ /* 0x000fce00078e0072 */
.L_x_12432:
[----:B------:R-:W-:Y:S05]  /*2e10*/  BSYNC B2 ;  /* 0x0000000000027941 */ /* 0x000fea0003800000 */
.L_x_12431:
        /* <DEDUP_REMOVED lines=9> */
.L_x_12427:
        /* <DEDUP_REMOVED lines=12> */
.L_x_12436:
[----:B------:R-:W-:-:S07]  /*2f70*/  MOV R71, R126 ;  /* 0x0000007e00477202 */ /* 0x000fce0000000f00 */
.L_x_12437:
[----:B------:R-:W-:Y:S05]  /*2f80*/  BSYNC B2 ;  /* 0x0000000000027941 */ /* 0x000fea0003800000 */
.L_x_12435:
        /* <DEDUP_REMOVED lines=16> */
.L_x_12441:
[----:B------:R-:W-:Y:S05]  /*3090*/  BSYNC B3 ;  /* 0x0000000000037941 */ /* 0x000fea0003800000 */
.L_x_12440:
        /* <DEDUP_REMOVED lines=43> */
.L_x_12439:
[----:B------:R-:W-:Y:S05]  /*3350*/  BSYNC B2 ;  /* 0x0000000000027941 */ /* 0x000fea0003800000 */
.L_x_12438:
        /* <DEDUP_REMOVED lines=14> */
.L_x_12442:
        /* <DEDUP_REMOVED lines=12> */
.L_x_12445:
[----:B------:R-:W-:-:S07]  /*3500*/  IMAD.MOV.U32 R96, RZ, RZ, R126 ;  /* 0x000000ffff607224 */ /* 0x000fce00078e007e */
.L_x_12446:
[----:B------:R-:W-:Y:S05]  /*3510*/  BSYNC B2 ;  /* 0x0000000000027941 */ /* 0x000fea0003800000 */
.L_x_12444:
        /* <DEDUP_REMOVED lines=16> */
.L_x_12450:
[----:B------:R-:W-:Y:S05]  /*3620*/  BSYNC B3 ;  /* 0x0000000000037941 */ /* 0x000fea0003800000 */
.L_x_12449:
        /* <DEDUP_REMOVED lines=43> */
.L_x_12448:
[----:B------:R-:W-:Y:S05]  /*38e0*/  BSYNC B2 ;  /* 0x0000000000027941 */ /* 0x000fea0003800000 */
.L_x_12447:
        /* <DEDUP_REMOVED lines=10> */
.L_x_12443:
        /* <DEDUP_REMOVED lines=12> */
.L_x_12452:
[----:B------:R-:W-:-:S07]  /*3a50*/  IMAD.MOV.U32 R96, RZ, RZ, R126 ;  /* 0x000000ffff607224 */ /* 0x000fce00078e007e */
.L_x_12453:
[----:B------:R-:W-:Y:S05]  /*3a60*/  BSYNC B2 ;  /* 0x0000000000027941 */ /* 0x000fea0003800000 */
.L_x_12451:
        /* <DEDUP_REMOVED lines=16> */
.L_x_12457:
[----:B------:R-:W-:Y:S05]  /*3b70*/  BSYNC B3 ;  /* 0x0000000000037941 */ /* 0x000fea0003800000 */
.L_x_12456:
        /* <DEDUP_REMOVED lines=41> */
[----:B------:R-:W-:Y:S02]  /*3e10*/  IMAD.MOV.U32 R124, RZ, RZ, R114 ;  /* 0x000000ffff7c7224 */ /* 0x000fe400078e0072 */
[----:B------:R-:W-:-:S07]  /*3e20*/  IMAD.MOV.U32 R114, RZ, RZ, RZ ;  /* 0x000000ffff727224 */ /* 0x000fce00078e00ff */
.L_x_12455:
[----:B------:R-:W-:Y:S05]  /*3e30*/  BSYNC B2 ;  /* 0x0000000000027941 */ /* 0x000fea0003800000 */
.L_x_12454:
        /* <DEDUP_REMOVED lines=15> */
.L_x_12458:
        /* <DEDUP_REMOVED lines=12> */
.L_x_12461:
[----:B------:R-:W-:-:S07]  /*3ff0*/  IMAD.MOV.U32 R97, RZ, RZ, R126 ;  /* 0x000000ffff617224 */ /* 0x000fce00078e007e */
.L_x_12462:
[----:B------:R-:W-:Y:S05]  /*4000*/  BSYNC B2 ;  /* 0x0000000000027941 */ /* 0x000fea0003800000 */
.L_x_12460:
        /* <DEDUP_REMOVED lines=16> */
.L_x_12466:
[----:B------:R-:W-:Y:S05]  /*4110*/  BSYNC B3 ;  /* 0x0000000000037941 */ /* 0x000fea0003800000 */
.L_x_12465:
        /* <DEDUP_REMOVED lines=43> */
.L_x_12464:
[----:B------:R-:W-:Y:S05]  /*43d0*/  BSYNC B2 ;  /* 0x0000000000027941 */ /* 0x000fea0003800000 */
.L_x_12463:
        /* <DEDUP_REMOVED lines=9> */
.L_x_12459:
        /* <DEDUP_REMOVED lines=12> */
.L_x_12468:
[----:B------:R-:W-:-:S07]  /*4530*/  IMAD.MOV.U32 R97, RZ, RZ, R126 ;  /* 0x000000ffff617224 */ /* 0x000fce00078e007e */
.L_x_12469:
[----:B------:R-:W-:Y:S05]  /*4540*/  BSYNC B2 ;  /* 0x0000000000027941 */ /* 0x000fea0003800000 */
.L_x_12467:
        /* <DEDUP_REMOVED lines=16> */
.L_x_12473:
[----:B------:R-:W-:Y:S05]  /*4650*/  BSYNC B3 ;  /* 0x0000000000037941 */ /* 0x000fea0003800000 */
.L_x_12472:
        /* <DEDUP_REMOVED lines=43> */
.L_x_12471:
[----:B------:R-:W-:Y:S05]  /*4910*/  BSYNC B2 ;  /* 0x0000000000027941 */ /* 0x000fea0003800000 */
.L_x_12470:
        /* <DEDUP_REMOVED lines=12> */
.L_x_12474:
        /* <DEDUP_REMOVED lines=12> */
.L_x_12477:
[----:B------:R-:W-:-:S07]  /*4aa0*/  MOV R98, R126 ;  /* 0x0000007e00627202 */ /* 0x000fce0000000f00 */
.L_x_12478:
[----:B------:R-:W-:Y:S05]  /*4ab0*/  BSYNC B2 ;  /* 0x0000000000027941 */ /* 0x000fea0003800000 */
.L_x_12476:
        /* <DEDUP_REMOVED lines=16> */
.L_x_12482:
[----:B------:R-:W-:Y:S05]  /*4bc0*/  BSYNC B3 ;  /* 0x0000000000037941 */ /* 0x000fea0003800000 */
.L_x_12481:
        /* <DEDUP_REMOVED lines=41> */
[----:B------:R-:W-:Y:S01]  /*4e60*/  HFMA2.MMA R115, -RZ, RZ, 0, 0 ;  /* 0x00000000ff737435 */ /* 0x000fe200000001ff */
[----:B------:R-:W-:-:S10]  /*4e70*/  IMAD.MOV.U32 R124, RZ, RZ, R114 ;  /* 0x000000ffff7c7224 */ /* 0x000fd400078e0072 */
.L_x_12480:
[----:B------:R-:W-:Y:S05]  /*4e80*/  BSYNC B2 ;  /* 0x0000000000027941 */ /* 0x000fea0003800000 */
.L_x_12479:
        /* <DEDUP_REMOVED lines=10> */
.L_x_12475:
        /* <DEDUP_REMOVED lines=12> */
.L_x_12484:
[----:B------:R-:W-:-:S07]  /*4ff0*/  MOV R98, R126 ;  /* 0x0000007e00627202 */ /* 0x000fce0000000f00 */
.L_x_12485:
[----:B------:R-:W-:Y:S05]  /*5000*/  BSYNC B2 ;  /* 0x0000000000027941 */ /* 0x000fea0003800000 */
.L_x_12483:
        /* <DEDUP_REMOVED lines=16> */
.L_x_12489:
[----:B------:R-:W-:Y:S05]  /*5110*/  BSYNC B3 ;  /* 0x0000000000037941 */ /* 0x000fea0003800000 */
.L_x_12488:
        /* <DEDUP_REMOVED lines=43> */
.L_x_12487:
[----:B------:R-:W-:Y:S05]  /*53d0*/  BSYNC B2 ;  /* 0x0000000000027941 */ /* 0x000fea0003800000 */
.L_x_12486:
        /* <DEDUP_REMOVED lines=13> */
.L_x_12490:
        /* <DEDUP_REMOVED lines=12> */
.L_x_12493:
[----:B------:R-:W-:-:S07]  /*5570*/  IMAD.MOV.U32 R3, RZ, RZ, R126 ;  /* 0x000000ffff037224 */ /* 0x000fce00078e007e */
.L_x_12494:
[----:B------:R-:W-:Y:S05]  /*5580*/  BSYNC B2 ;  /* 0x0000000000027941 */ /* 0x000fea0003800000 */
.L_x_12492:
        /* <DEDUP_REMOVED lines=16> */
.L_x_12498:
[----:B------:R-:W-:Y:S05]  /*5690*/  BSYNC B3 ;  /* 0x0000000000037941 */ /* 0x000fea0003800000 */
.L_x_12497:
        /* <DEDUP_REMOVED lines=43> */
.L_x_12496:
[----:B------:R-:W-:Y:S05]  /*5950*/  BSYNC B2 ;  /* 0x0000000000027941 */ /* 0x000fea0003800000 */
.L_x_12495:
        /* <DEDUP_REMOVED lines=9> */
.L_x_12491:
        /* <DEDUP_REMOVED lines=12> */
.L_x_12500:
[----:B------:R-:W-:-:S07]  /*5ab0*/  IMAD.MOV.U32 R125, RZ, RZ, R126 ;  /* 0x000000ffff7d7224 */ /* 0x000fce00078e007e */
.L_x_12501:
[----:B------:R-:W-:Y:S05]  /*5ac0*/  BSYNC B2 ;  /* 0x0000000000027941 */ /* 0x000fea0003800000 */
.L_x_12499:
        /* <DEDUP_REMOVED lines=16> */
.L_x_12505:
[----:B------:R-:W-:Y:S05]  /*5bd0*/  BSYNC B3 ;  /* 0x0000000000037941 */ /* 0x000fea0003800000 */
.L_x_12504:
        /* <DEDUP_REMOVED lines=43> */
.L_x_12503:
[----:B------:R-:W-:Y:S05]  /*5e90*/  BSYNC B2 ;  /* 0x0000000000027941 */ /* 0x000fea0003800000 */
.L_x_12502:
        /* <DEDUP_REMOVED lines=12> */
.L_x_12506:
        /* <DEDUP_REMOVED lines=12> */
.L_x_12509:
[----:B------:R-:W-:-:S07]  /*6020*/  IMAD.MOV.U32 R2, RZ, RZ, R126 ;  /* 0x000000ffff027224 */ /* 0x000fce00078e007e */
.L_x_12510:
[----:B------:R-:W-:Y:S05]  /*6030*/  BSYNC B2 ;  /* 0x0000000000027941 */ /* 0x000fea0003800000 */
.L_x_12508:
        /* <DEDUP_REMOVED lines=16> */
.L_x_12514:
[----:B------:R-:W-:Y:S05]  /*6140*/  BSYNC B3 ;  /* 0x0000000000037941 */ /* 0x000fea0003800000 */
.L_x_12513:
        /* <DEDUP_REMOVED lines=41> */
[----:B------:R-:W-:Y:S02]  /*63e0*/  LOP3.LUT R123, R115, UR35, R124, 0x96, !PT ;  /* 0x00000023737b7c12 */ /* 0x000fe4000f8e967c */
[----:B------:R-:W-:-:S07]  /*63f0*/  MOV R124, R114 ;  /* 0x00000072007c7202 */ /* 0x000fce0000000f00 */
.L_x_12512:
[----:B------:R-:W-:Y:S05]  /*6400*/  BSYNC B2 ;  /* 0x0000000000027941 */ /* 0x000fea0003800000 */
.L_x_12511:
        /* <DEDUP_REMOVED lines=10> */
.L_x_12507:
        /* <DEDUP_REMOVED lines=9> */
[----:B------:R-:W-:Y:S01]  /*6540*/  SEL R0, RZ, 0x100, P3 ;  /* 0x00000100ff007807 */ /* 0x000fe20001800000 */
[----:B------:R-:W-:Y:S01]  /*6550*/  IMAD.WIDE.U32 R136, R136, 0x1000000, RZ ;  /* 0x0100000088887825 */ /* 0x000fe200078e00ff */
[----:B------:R-:W-:Y:S02]  /*6560*/  LOP3.LUT P5, RZ, R135, 0x1, RZ, 0xc0, !PT ;  /* 0x0000000187ff7812 */ /* 0x000fe400078ac0ff */
[----:B------:R-:W-:Y:S01]  /*6570*/  LOP3.LUT R0, R0, R112, R113, 0xfe, !PT ;  /* 0x0000007000007212 */ /* 0x000fe200078efe71 */
[----:B------:R-:W-:Y:S01]  /*6580*/  IMAD.WIDE.U32 R138, R138, 0x100, RZ ;  /* 0x000001008a8a7825 */ /* 0x000fe200078e00ff */
[----:B------:R-:W-:-:S02]  /*6590*/  SEL R141, RZ, 0x1, P5 ;  /* 0x00000001ff8d7807 */ /* 0x000fc40002800000 */
[C---:B------:R-:W-:Y:S02]  /*65a0*/  LEA R112, P1, R134.reuse, UR12, 0x5 ;  /* 0x0000000c86707c11 */ /* 0x040fe4000f8228ff */
        /* <DEDUP_REMOVED lines=35> */
.L_x_12515:
[----:B------:R-:W-:-:S07]  /*67e0*/  VIADD R0, R134, 0x20 ;  /* 0x0000002086007836 */ /* 0x000fce0000000000 */
.L_x_12386:
[----:B------:R-:W-:Y:S05]  /*67f0*/  BSYNC B1 ;  /* 0x0000000000017941 */ /* 0x000fea0003800000 */
.L_x_12385:
        /* <DEDUP_REMOVED lines=30> */
.L_x_12519:
[----:B------:R-:W-:-:S07]  /*69e0*/  IMAD.MOV.U32 R86, RZ, RZ, R126 ;  /* 0x000000ffff567224 */ /* 0x000fce00078e007e */
.L_x_12520:
[----:B------:R-:W-:Y:S05]  /*69f0*/  BSYNC B2 ;  /* 0x0000000000027941 */ /* 0x000fea0003800000 */
.L_x_12518:
        /* <DEDUP_REMOVED lines=16> */
.L_x_12524:
[----:B------:R-:W-:Y:S05]  /*6b00*/  BSYNC B3 ;  /* 0x0000000000037941 */ /* 0x000fea0003800000 */
.L_x_12523:
        /* <DEDUP_REMOVED lines=43> */
.L_x_12522:
[----:B------:R-:W-:Y:S05]  /*6dc0*/  BSYNC B2 ;  /* 0x0000000000027941 */ /* 0x000fea0003800000 */
.L_x_12521:
        /* <DEDUP_REMOVED lines=20> */
.L_x_12525:
        /* <DEDUP_REMOVED lines=12> */
.L_x_12528:
[----:B------:R-:W-:-:S07]  /*6fd0*/  IMAD.MOV.U32 R85, RZ, RZ, R126 ;  /* 0x000000ffff557224 */ /* 0x000fce00078e007e */
.L_x_12529:
[----:B------:R-:W-:Y:S05]  /*6fe0*/  BSYNC B2 ;  /* 0x0000000000027941 */ /* 0x000fea0003800000 */
.L_x_12527:
        /* <DEDUP_REMOVED lines=16> */
.L_x_12533:
[----:B------:R-:W-:Y:S05]  /*70f0*/  BSYNC B3 ;  /* 0x0000000000037941 */ /* 0x000fea0003800000 */
.L_x_12532:
        /* <DEDUP_REMOVED lines=43> */
.L_x_12531:
[----:B------:R-:W-:Y:S05]  /*73b0*/  BSYNC B2 ;  /* 0x0000000000027941 */ /* 0x000fea0003800000 */
.L_x_12530:
        /* <DEDUP_REMOVED lines=9> */
.L_x_12526:
        /* <DEDUP_REMOVED lines=12> */
.L_x_12535:
[----:B------:R-:W-:-:S07]  /*7510*/  IMAD.MOV.U32 R85, RZ, RZ, R126 ;  /* 0x000000ffff557224 */ /* 0x000fce00078e007e */
.L_x_12536:
[----:B------:R-:W-:Y:S05]  /*7520*/  BSYNC B2 ;  /* 0x0000000000027941 */ /* 0x000fea0003800000 */
.L_x_12534:
        /* <DEDUP_REMOVED lines=16> */
.L_x_12540:
[----:B------:R-:W-:Y:S05]  /*7630*/  BSYNC B3 ;  /* 0x0000000000037941 */ /* 0x000fea0003800000 */
.L_x_12539:
        /* <DEDUP_REMOVED lines=43> */
.L_x_12538:
[----:B------:R-:W-:Y:S05]  /*78f0*/  BSYNC B2 ;  /* 0x0000000000027941 */ /* 0x000fea0003800000 */
.L_x_12537:
        /* <DEDUP_REMOVED lines=14> */
.L_x_12541:
        /* <DEDUP_REMOVED lines=12> */
.L_x_12544:
[----:B------:R-:W-:-:S07]  /*7aa0*/  MOV R86, R126 ;  /* 0x0000007e00567202 */ /* 0x000fce0000000f00 */
.L_x_12545:
[----:B------:R-:W-:Y:S05]  /*7ab0*/  BSYNC B2 ;  /* 0x0000000000027941 */ /* 0x000fea0003800000 */
.L_x_12543:
        /* <DEDUP_REMOVED lines=16> */
.L_x_12549:
[----:B------:R-:W-:Y:S05]  /*7bc0*/  BSYNC B3 ;  /* 0x0000000000037941 */ /* 0x000fea0003800000 */
.L_x_12548:
        /* <DEDUP_REMOVED lines=43> */
.L_x_12547:
[----:B------:R-:W-:Y:S05]  /*7e80*/  BSYNC B2 ;  /* 0x0000000000027941 */ /* 0x000fea0003800000 */
.L_x_12546:
        /* <DEDUP_REMOVED lines=10> */
.L_x_12542:
        /* <DEDUP_REMOVED lines=12> */
.L_x_12551:
[----:B------:R-:W-:-:S07]  /*7ff0*/  MOV R100, R126 ;  /* 0x0000007e00647202 */ /* 0x000fce0000000f00 */
.L_x_12552:
[----:B------:R-:W-:Y:S05]  /*8000*/  BSYNC B2 ;  /* 0x0000000000027941 */ /* 0x000fea0003800000 */
.L_x_12550:
        /* <DEDUP_REMOVED lines=16> */
.L_x_12556:
[----:B------:R-:W-:Y:S05]  /*8110*/  BSYNC B3 ;  /* 0x0000000000037941 */ /* 0x000fea0003800000 */
.L_x_12555:
        /* <DEDUP_REMOVED lines=43> */
.L_x_12554:
[----:B------:R-:W-:Y:S05]  /*83d0*/  BSYNC B2 ;  /* 0x0000000000027941 */ /* 0x000fea0003800000 */
.L_x_12553:
        /* <DEDUP_REMOVED lines=15> */
.L_x_12557:
        /* <DEDUP_REMOVED lines=12> */
.L_x_12560:
[----:B------:R-:W-:-:S07]  /*8590*/  IMAD.MOV.U32 R87, RZ, RZ, R126 ;  /* 0x000000ffff577224 */ /* 0x000fce00078e007e */
.L_x_12561:
[----:B------:R-:W-:Y:S05]  /*85a0*/  BSYNC B2 ;  /* 0x0000000000027941 */ /* 0x000fea0003800000 */
.L_x_12559:
        /* <DEDUP_REMOVED lines=16> */
.L_x_12565:
[----:B------:R-:W-:Y:S05]  /*86b0*/  BSYNC B3 ;  /* 0x0000000000037941 */ /* 0x000fea0003800000 */
.L_x_12564:
        /* <DEDUP_REMOVED lines=43> */
.L_x_12563:
[----:B------:R-:W-:Y:S05]  /*8970*/  BSYNC B2 ;  /* 0x0000000000027941 */ /* 0x000fea0003800000 */
.L_x_12562:
        /* <DEDUP_REMOVED lines=9> */
.L_x_12558:
        /* <DEDUP_REMOVED lines=12> */
.L_x_12567:
[----:B------:R-:W-:-:S07]  /*8ad0*/  IMAD.MOV.U32 R87, RZ, RZ, R126 ;  /* 0x000000ffff577224 */ /* 0x000fce00078e007e */
.L_x_12568:
[----:B------:R-:W-:Y:S05]  /*8ae0*/  BSYNC B2 ;  /* 0x0000000000027941 */ /* 0x000fea0003800000 */
.L_x_12566:
        /* <DEDUP_REMOVED lines=16> */
.L_x_12572:
[----:B------:R-:W-:Y:S05]  /*8bf0*/  BSYNC B3 ;  /* 0x0000000000037941 */ /* 0x000fea0003800000 */
.L_x_12571:
        /* <DEDUP_REMOVED lines=43> */
.L_x_12570:
[----:B------:R-:W-:Y:S05]  /*8eb0*/  BSYNC B2 ;  /* 0x0000000000027941 */ /* 0x000fea0003800000 */
.L_x_12569:
        /* <DEDUP_REMOVED lines=14> */
.L_x_12573:
        /* <DEDUP_REMOVED lines=12> */
.L_x_12576:
[----:B------:R-:W-:-:S07]  /*9060*/  IMAD.MOV.U32 R100, RZ, RZ, R126 ;  /* 0x000000ffff647224 */ /* 0x000fce00078e007e */
.L_x_12577:
[----:B------:R-:W-:Y:S05]  /*9070*/  BSYNC B2 ;  /* 0x0000000000027941 */ /* 0x000fea0003800000 */
.L_x_12575:
        /* <DEDUP_REMOVED lines=16> */
.L_x_12581:
[----:B------:R-:W-:Y:S05]  /*9180*/  BSYNC B3 ;  /* 0x0000000000037941 */ /* 0x000fea0003800000 */
.L_x_12580:
        /* <DEDUP_REMOVED lines=43> */
.L_x_12579:
[----:B------:R-:W-:Y:S05]  /*9440*/  BSYNC B2 ;  /* 0x0000000000027941 */ /* 0x000fea0003800000 */
.L_x_12578:
        /* <DEDUP_REMOVED lines=10> */
.L_x_12574:
        /* <DEDUP_REMOVED lines=12> */
.L_x_12583:
[----:B------:R-:W-:-:S07]  /*95b0*/  IMAD.MOV.U32 R100, RZ, RZ, R126 ;  /* 0x000000ffff647224 */ /* 0x000fce00078e007e */
.L_x_12584:
[----:B------:R-:W-:Y:S05]  /*95c0*/  BSYNC B2 ;  /* 0x0000000000027941 */ /* 0x000fea0003800000 */
.L_x_12582:
        /* <DEDUP_REMOVED lines=16> */
.L_x_12588:
[----:B------:R-:W-:Y:S05]  /*96d0*/  BSYNC B3 ;  /* 0x0000000000037941 */ /* 0x000fea0003800000 */
.L_x_12587:
        /* <DEDUP_REMOVED lines=43> */
.L_x_12586:
[----:B------:R-:W-:Y:S05]  /*9990*/  BSYNC B2 ;  /* 0x0000000000027941 */ /* 0x000fea0003800000 */
.L_x_12585:
        /* <DEDUP_REMOVED lines=15> */
.L_x_12589:
        /* <DEDUP_REMOVED lines=12> */
.L_x_12592:
[----:B------:R-:W-:-:S07]  /*9b50*/  MOV R101, R126 ;  /* 0x0000007e00657202 */ /* 0x000fce0000000f00 */
.L_x_12593:
[----:B------:R-:W-:Y:S05]  /*9b60*/  BSYNC B2 ;  /* 0x0000000000027941 */ /* 0x000fea0003800000 */
.L_x_12591:
        /* <DEDUP_REMOVED lines=16> */
.L_x_12597:
[----:B------:R-:W-:Y:S05]  /*9c70*/  BSYNC B3 ;  /* 0x0000000000037941 */ /* 0x000fea0003800000 */
.L_x_12596:
        /* <DEDUP_REMOVED lines=42> */
[----:B------:R-:W-:-:S07]  /*9f20*/  IMAD.MOV.U32 R124, RZ, RZ, R136 ;  /* 0x000000ffff7c7224 */ /* 0x000fce00078e0088 */
.L_x_12595:
[----:B------:R-:W-:Y:S05]  /*9f30*/  BSYNC B2 ;  /* 0x0000000000027941 */ /* 0x000fea0003800000 */
.L_x_12594:
        /* <DEDUP_REMOVED lines=9> */
.L_x_12590:
        /* <DEDUP_REMOVED lines=12> */
.L_x_12599:
[----:B------:R-:W-:-:S07]  /*a090*/  MOV R101, R126 ;  /* 0x0000007e00657202 */ /* 0x000fce0000000f00 */
.L_x_12600:
[----:B------:R-:W-:Y:S05]  /*a0a0*/  BSYNC B2 ;  /* 0x0000000000027941 */ /* 0x000fea0003800000 */
.L_x_12598:
        /* <DEDUP_REMOVED lines=16> */
.L_x_12604:
[----:B------:R-:W-:Y:S05]  /*a1b0*/  BSYNC B3 ;  /* 0x0000000000037941 */ /* 0x000fea0003800000 */
.L_x_12603:
        /* <DEDUP_REMOVED lines=44> */
.L_x_12602:
[----:B------:R-:W-:Y:S05]  /*a480*/  BSYNC B2 ;  /* 0x0000000000027941 */ /* 0x000fea0003800000 */
.L_x_12601:
        /* <DEDUP_REMOVED lines=12> */
.L_x_12605:
        /* <DEDUP_REMOVED lines=12> */
.L_x_12608:
[----:B------:R-:W-:-:S07]  /*a610*/  MOV R102, R126 ;  /* 0x0000007e00667202 */ /* 0x000fce0000000f00 */
.L_x_12609:
[----:B------:R-:W-:Y:S05]  /*a620*/  BSYNC B2 ;  /* 0x0000000000027941 */ /* 0x000fea0003800000 */
.L_x_12607:
        /* <DEDUP_REMOVED lines=16> */
.L_x_12613:
[----:B------:R-:W-:Y:S05]  /*a730*/  BSYNC B3 ;  /* 0x0000000000037941 */ /* 0x000fea0003800000 */
.L_x_12612:
        /* <DEDUP_REMOVED lines=43> */
.L_x_12611:
[----:B------:R-:W-:Y:S05]  /*a9f0*/  BSYNC B2 ;  /* 0x0000000000027941 */ /* 0x000fea0003800000 */
.L_x_12610:
        /* <DEDUP_REMOVED lines=10> */
.L_x_12606:
        /* <DEDUP_REMOVED lines=12> */
.L_x_12615:
[----:B------:R-:W-:-:S07]  /*ab60*/  MOV R102, R126 ;  /* 0x0000007e00667202 */ /* 0x000fce0000000f00 */
.L_x_12616:
[----:B------:R-:W-:Y:S05]  /*ab70*/  BSYNC B2 ;  /* 0x0000000000027941 */ /* 0x000fea0003800000 */
.L_x_12614:
        /* <DEDUP_REMOVED lines=16> */
.L_x_12620:
[----:B------:R-:W-:Y:S05]  /*ac80*/  BSYNC B3 ;  /* 0x0000000000037941 */ /* 0x000fea0003800000 */
.L_x_12619:
        /* <DEDUP_REMOVED lines=43> */
.L_x_12618:
[----:B------:R-:W-:Y:S05]  /*af40*/  BSYNC B2 ;  /* 0x0000000000027941 */ /* 0x000fea0003800000 */
.L_x_12617:
        /* <DEDUP_REMOVED lines=13> */
.L_x_12621:
        /* <DEDUP_REMOVED lines=12> */
.L_x_12624:
[----:B------:R-:W-:-:S07]  /*b0e0*/  IMAD.MOV.U32 R3, RZ, RZ, R126 ;  /* 0x000000ffff037224 */ /* 0x000fce00078e007e */
.L_x_12625:
[----:B------:R-:W-:Y:S05]  /*b0f0*/  BSYNC B2 ;  /* 0x0000000000027941 */ /* 0x000fea0003800000 */
.L_x_12623:
        /* <DEDUP_REMOVED lines=16> */
.L_x_12629:
[----:B------:R-:W-:Y:S05]  /*b200*/  BSYNC B3 ;  /* 0x0000000000037941 */ /* 0x000fea0003800000 */
.L_x_12628:
        /* <DEDUP_REMOVED lines=42> */
[----:B------:R-:W-:-:S07]  /*b4b0*/  IMAD.MOV.U32 R124, RZ, RZ, R136 ;  /* 0x000000ffff7c7224 */ /* 0x000fce00078e0088 */
.L_x_12627:
[----:B------:R-:W-:Y:S05]  /*b4c0*/  BSYNC B2 ;  /* 0x0000000000027941 */ /* 0x000fea0003800000 */
.L_x_12626:
        /* <DEDUP_REMOVED lines=9> */
.L_x_12622:
        /* <DEDUP_REMOVED lines=12> */
.L_x_12631:
[----:B------:R-:W-:-:S07]  /*b620*/  IMAD.MOV.U32 R115, RZ, RZ, R126 ;  /* 0x000000ffff737224 */ /* 0x000fce00078e007e */
.L_x_12632:
[----:B------:R-:W-:Y:S05]  /*b630*/  BSYNC B2 ;  /* 0x0000000000027941 */ /* 0x000fea0003800000 */
.L_x_12630:
        /* <DEDUP_REMOVED lines=16> */
.L_x_12636:
[----:B------:R-:W-:Y:S05]  /*b740*/  BSYNC B3 ;  /* 0x0000000000037941 */ /* 0x000fea0003800000 */
.L_x_12635:
        /* <DEDUP_REMOVED lines=44> */
.L_x_12634:
[----:B------:R-:W-:Y:S05]  /*ba10*/  BSYNC B2 ;  /* 0x0000000000027941 */ /* 0x000fea0003800000 */
.L_x_12633:
        /* <DEDUP_REMOVED lines=12> */
.L_x_12637:
        /* <DEDUP_REMOVED lines=12> */
.L_x_12640:
[----:B------:R-:W-:-:S07]  /*bba0*/  IMAD.MOV.U32 R2, RZ, RZ, R126 ;  /* 0x000000ffff027224 */ /* 0x000fce00078e007e */
.L_x_12641:
[----:B------:R-:W-:Y:S05]  /*bbb0*/  BSYNC B2 ;  /* 0x0000000000027941 */ /* 0x000fea0003800000 */
.L_x_12639:
        /* <DEDUP_REMOVED lines=16> */
.L_x_12645:
[----:B------:R-:W-:Y:S05]  /*bcc0*/  BSYNC B3 ;  /* 0x0000000000037941 */ /* 0x000fea0003800000 */
.L_x_12644:
        /* <DEDUP_REMOVED lines=43> */
.L_x_12643:
[----:B------:R-:W-:Y:S05]  /*bf80*/  BSYNC B2 ;  /* 0x0000000000027941 */ /* 0x000fea0003800000 */
.L_x_12642:
        /* <DEDUP_REMOVED lines=10> */
.L_x_12638:
        /* <DEDUP_REMOVED lines=51> */
.L_x_12646:
[----:B------:R-:W-:-:S07]  /*c360*/  IADD3 R0, R0, 0x20, RZ ;  /* 0x0000002000007810 */ /* 0x000fce0007ffe0ff */
.L_x_12517:
[----:B------:R-:W-:Y:S05]  /*c370*/  BSYNC B1 ;  /* 0x0000000000017941 */ /* 0x000fea0003800000 */
.L_x_12516:
        /* <DEDUP_REMOVED lines=30> */
.L_x_12650:
[----:B------:R-:W-:-:S07]  /*c560*/  IMAD.MOV.U32 R90, RZ, RZ, R126 ;  /* 0x000000ffff5a7224 */ /* 0x000fce00078e007e */
.L_x_12651:
[----:B------:R-:W-:Y:S05]  /*c570*/  BSYNC B2 ;  /* 0x0000000000027941 */ /* 0x000fea0003800000 */
.L_x_12649:
        /* <DEDUP_REMOVED lines=16> */
.L_x_12655:
[----:B------:R-:W-:Y:S05]  /*c680*/  BSYNC B3 ;  /* 0x0000000000037941 */ /* 0x000fea0003800000 */
.L_x_12654:
        /* <DEDUP_REMOVED lines=43> */
.L_x_12653:
[----:B------:R-:W-:Y:S05]  /*c940*/  BSYNC B2 ;  /* 0x0000000000027941 */ /* 0x000fea0003800000 */
.L_x_12652:
        /* <DEDUP_REMOVED lines=20> */
.L_x_12656:
        /* <DEDUP_REMOVED lines=12> */
.L_x_12659:
[----:B------:R-:W-:-:S07]  /*cb50*/  IMAD.MOV.U32 R89, RZ, RZ, R126 ;  /* 0x000000ffff597224 */ /* 0x000fce00078e007e */
.L_x_12660:
[----:B------:R-:W-:Y:S05]  /*cb60*/  BSYNC B2 ;  /* 0x0000000000027941 */ /* 0x000fea0003800000 */
.L_x_12658:
        /* <DEDUP_REMOVED lines=16> */
.L_x_12664:
[----:B------:R-:W-:Y:S05]  /*cc70*/  BSYNC B3 ;  /* 0x0000000000037941 */ /* 0x000fea0003800000 */
.L_x_12663:
        /* <DEDUP_REMOVED lines=43> */
.L_x_12662:
[----:B------:R-:W-:Y:S05]  /*cf30*/  BSYNC B2 ;  /* 0x0000000000027941 */ /* 0x000fea0003800000 */
.L_x_12661:
        /* <DEDUP_REMOVED lines=9> */
.L_x_12657:
        /* <DEDUP_REMOVED lines=12> */
.L_x_12666:
[----:B------:R-:W-:-:S07]  /*d090*/  IMAD.MOV.U32 R89, RZ, RZ, R126 ;  /* 0x000000ffff597224 */ /* 0x000fce00078e007e */
.L_x_12667:
[----:B------:R-:W-:Y:S05]  /*d0a0*/  BSYNC B2 ;  /* 0x0000000000027941 */ /* 0x000fea0003800000 */
.L_x_12665:
        /* <DEDUP_REMOVED lines=16> */
.L_x_12671:
[----:B------:R-:W-:Y:S05]  /*d1b0*/  BSYNC B3 ;  /* 0x0000000000037941 */ /* 0x000fea0003800000 */
.L_x_12670:
        /* <DEDUP_REMOVED lines=43> */
.L_x_12669:
[----:B------:R-:W-:Y:S05]  /*d470*/  BSYNC B2 ;  /* 0x0000000000027941 */ /* 0x000fea0003800000 */
.L_x_12668:
        /* <DEDUP_REMOVED lines=14> */
.L_x_12672:
        /* <DEDUP_REMOVED lines=12> */
.L_x_12675:
[----:B------:R-:W-:-:S07]  /*d620*/  IMAD.MOV.U32 R90, RZ, RZ, R126 ;  /* 0x000000ffff5a7224 */ /* 0x000fce00078e007e */
.L_x_12676:
[----:B------:R-:W-:Y:S05]  /*d630*/  BSYNC B2 ;  /* 0x0000000000027941 */ /* 0x000fea0003800000 */
.L_x_12674:
        /* <DEDUP_REMOVED lines=16> */
.L_x_12680:
[----:B------:R-:W-:Y:S05]  /*d740*/  BSYNC B3 ;  /* 0x0000000000037941 */ /* 0x000fea0003800000 */
.L_x_12679:
        /* <DEDUP_REMOVED lines=43> */
.L_x_12678:
[----:B------:R-:W-:Y:S05]  /*da00*/  BSYNC B2 ;  /* 0x0000000000027941 */ /* 0x000fea0003800000 */
.L_x_12677:
        /* <DEDUP_REMOVED lines=10> */
.L_x_12673:
        /* <DEDUP_REMOVED lines=12> */
.L_x_12682:
[----:B------:R-:W-:-:S07]  /*db70*/  IMAD.MOV.U32 R104, RZ, RZ, R126 ;  /* 0x000000ffff687224 */ /* 0x000fce00078e007e */
.L_x_12683:
[----:B------:R-:W-:Y:S05]  /*db80*/  BSYNC B2 ;  /* 0x0000000000027941 */ /* 0x000fea0003800000 */
.L_x_12681:
        /* <DEDUP_REMOVED lines=16> */
.L_x_12687:
[----:B------:R-:W-:Y:S05]  /*dc90*/  BSYNC B3 ;  /* 0x0000000000037941 */ /* 0x000fea0003800000 */
.L_x_12686:
        /* <DEDUP_REMOVED lines=43> */
.L_x_12685:
[----:B------:R-:W-:Y:S05]  /*df50*/  BSYNC B2 ;  /* 0x0000000000027941 */ /* 0x000fea0003800000 */
.L_x_12684:
        /* <DEDUP_REMOVED lines=15> */
.L_x_12688:
        /* <DEDUP_REMOVED lines=12> */
.L_x_12691:
[----:B------:R-:W-:-:S07]  /*e110*/  MOV R91, R126 ;  /* 0x0000007e005b7202 */ /* 0x000fce0000000f00 */
.L_x_12692:
[----:B------:R-:W-:Y:S05]  /*e120*/  BSYNC B2 ;  /* 0x0000000000027941 */ /* 0x000fea0003800000 */
.L_x_12690:
        /* <DEDUP_REMOVED lines=16> */
.L_x_12696:
[----:B------:R-:W-:Y:S05]  /*e230*/  BSYNC B3 ;  /* 0x0000000000037941 */ /* 0x000fea0003800000 */
.L_x_12695:
        /* <DEDUP_REMOVED lines=43> */
.L_x_12694:
[----:B------:R-:W-:Y:S05]  /*e4f0*/  BSYNC B2 ;  /* 0x0000000000027941 */ /* 0x000fea0003800000 */
.L_x_12693:
        /* <DEDUP_REMOVED lines=9> */
.L_x_12689:
        /* <DEDUP_REMOVED lines=12> */
.L_x_12698:
[----:B------:R-:W-:-:S07]  /*e650*/  MOV R91, R126 ;  /* 0x0000007e005b7202 */ /* 0x000fce0000000f00 */
.L_x_12699:
[----:B------:R-:W-:Y:S05]  /*e660*/  BSYNC B2 ;  /* 0x0000000000027941 */ /* 0x000fea0003800000 */
.L_x_12697:
        /* <DEDUP_REMOVED lines=16> */
.L_x_12703:
[----:B------:R-:W-:Y:S05]  /*e770*/  BSYNC B3 ;  /* 0x0000000000037941 */ /* 0x000fea0003800000 */
.L_x_12702:
        /* <DEDUP_REMOVED lines=43> */
.L_x_12701:
[----:B------:R-:W-:Y:S05]  /*ea30*/  BSYNC B2 ;  /* 0x0000000000027941 */ /* 0x000fea0003800000 */
.L_x_12700:
        /* <DEDUP_REMOVED lines=14> */
.L_x_12704:
        /* <DEDUP_REMOVED lines=12> */
.L_x_12707:
[----:B------:R-:W-:-:S07]  /*ebe0*/  IMAD.MOV.U32 R104, RZ, RZ, R126 ;  /* 0x000000ffff687224 */ /* 0x000fce00078e007e */
.L_x_12708:
[----:B------:R-:W-:Y:S05]  /*ebf0*/  BSYNC B2 ;  /* 0x0000000000027941 */ /* 0x000fea0003800000 */
.L_x_12706:
        /* <DEDUP_REMOVED lines=16> */
.L_x_12712:
[----:B------:R-:W-:Y:S05]  /*ed00*/  BSYNC B3 ;  /* 0x0000000000037941 */ /* 0x000fea0003800000 */
.L_x_12711:
        /* <DEDUP_REMOVED lines=43> */
.L_x_12710:
[----:B------:R-:W-:Y:S05]  /*efc0*/  BSYNC B2 ;  /* 0x0000000000027941 */ /* 0x000fea0003800000 */
.L_x_12709:
        /* <DEDUP_REMOVED lines=10> */
.L_x_12705:
        /* <DEDUP_REMOVED lines=12> */
.L_x_12714:
[----:B------:R-:W-:-:S07]  /*f130*/  IMAD.MOV.U32 R104, RZ, RZ, R126 ;  /* 0x000000ffff687224 */ /* 0x000fce00078e007e */
.L_x_12715:
[----:B------:R-:W-:Y:S05]  /*f140*/  BSYNC B2 ;  /* 0x0000000000027941 */ /* 0x000fea0003800000 */
.L_x_12713:
        /* <DEDUP_REMOVED lines=16> */
.L_x_12719:
[----:B------:R-:W-:Y:S05]  /*f250*/  BSYNC B3 ;  /* 0x0000000000037941 */ /* 0x000fea0003800000 */
.L_x_12718:
        /* <DEDUP_REMOVED lines=43> */
.L_x_12717:
[----:B------:R-:W-:Y:S05]  /*f510*/  BSYNC B2 ;  /* 0x0000000000027941 */ /* 0x000fea0003800000 */
.L_x_12716:
        /* <DEDUP_REMOVED lines=15> */
.L_x_12720:
        /* <DEDUP_REMOVED lines=12> */
.L_x_12723:
[----:B------:R-:W-:-:S07]  /*f6d0*/  IMAD.MOV.U32 R105, RZ, RZ, R126 ;  /* 0x000000ffff697224 */ /* 0x000fce00078e007e */
.L_x_12724:
[----:B------:R-:W-:Y:S05]  /*f6e0*/  BSYNC B2 ;  /* 0x0000000000027941 */ /* 0x000fea0003800000 */
.L_x_12722:
        /* <DEDUP_REMOVED lines=16> */
.L_x_12728:
[----:B------:R-:W-:Y:S05]  /*f7f0*/  BSYNC B3 ;  /* 0x0000000000037941 */ /* 0x000fea0003800000 */
.L_x_12727:
        /* <DEDUP_REMOVED lines=43> */
.L_x_12726:
[----:B------:R-:W-:Y:S05]  /*fab0*/  BSYNC B2 ;  /* 0x0000000000027941 */ /* 0x000fea0003800000 */
.L_x_12725:
        /* <DEDUP_REMOVED lines=9> */
.L_x_12721:
        /* <DEDUP_REMOVED lines=12> */
.L_x_12730:
[----:B------:R-:W-:-:S07]  /*fc10*/  IMAD.MOV.U32 R105, RZ, RZ, R126 ;  /* 0x000000ffff697224 */ /* 0x000fce00078e007e */
.L_x_12731:
[----:B------:R-:W-:Y:S05]  /*fc20*/  BSYNC B2 ;  /* 0x0000000000027941 */ /* 0x000fea0003800000 */
.L_x_12729:
        /* <DEDUP_REMOVED lines=16> */
.L_x_12735:
[----:B------:R-:W-:Y:S05]  /*fd30*/  BSYNC B3 ;  /* 0x0000000000037941 */ /* 0x000fea0003800000 */
.L_x_12734:
        /* <DEDUP_REMOVED lines=44> */
.L_x_12733:
[----:B------:R-:W-:Y:S05]  /*10000*/  BSYNC B2 ;  /* 0x0000000000027941 */ /* 0x000fea0003800000 */
.L_x_12732:
        /* <DEDUP_REMOVED lines=12> */
.L_x_12736:
        /* <DEDUP_REMOVED lines=12> */
.L_x_12739:
[----:B------:R-:W-:-:S07]  /*10190*/  IMAD.MOV.U32 R106, RZ, RZ, R126 ;  /* 0x000000ffff6a7224 */ /* 0x000fce00078e007e */
.L_x_12740:
[----:B------:R-:W-:Y:S05]  /*101a0*/  BSYNC B2 ;  /* 0x0000000000027941 */ /* 0x000fea0003800000 */
.L_x_12738:
        /* <DEDUP_REMOVED lines=16> */
.L_x_12744:
[----:B------:R-:W-:Y:S05]  /*102b0*/  BSYNC B3 ;  /* 0x0000000000037941 */ /* 0x000fea0003800000 */
.L_x_12743:
        /* <DEDUP_REMOVED lines=43> */
.L_x_12742:
[----:B------:R-:W-:Y:S05]  /*10570*/  BSYNC B2 ;  /* 0x0000000000027941 */ /* 0x000fea0003800000 */
.L_x_12741:
        /* <DEDUP_REMOVED lines=10> */
.L_x_12737:
        /* <DEDUP_REMOVED lines=12> */
.L_x_12746:
[----:B------:R-:W-:-:S07]  /*106e0*/  IMAD.MOV.U32 R106, RZ, RZ, R126 ;  /* 0x000000ffff6a7224 */ /* 0x000fce00078e007e */
.L_x_12747:
[----:B------:R-:W-:Y:S05]  /*106f0*/  BSYNC B2 ;  /* 0x0000000000027941 */ /* 0x000fea0003800000 */
.L_x_12745:
        /* <DEDUP_REMOVED lines=16> */
.L_x_12751:
[----:B------:R-:W-:Y:S05]  /*10800*/  BSYNC B3 ;  /* 0x0000000000037941 */ /* 0x000fea0003800000 */
.L_x_12750:
        /* <DEDUP_REMOVED lines=43> */
.L_x_12749:
[----:B------:R-:W-:Y:S05]  /*10ac0*/  BSYNC B2 ;  /* 0x0000000000027941 */ /* 0x000fea0003800000 */
.L_x_12748:
        /* <DEDUP_REMOVED lines=13> */
.L_x_12752:
        /* <DEDUP_REMOVED lines=12> */
.L_x_12755:
[----:B------:R-:W-:-:S07]  /*10c60*/  MOV R3, R126 ;  /* 0x0000007e00037202 */ /* 0x000fce0000000f00 */
.L_x_12756:
[----:B------:R-:W-:Y:S05]  /*10c70*/  BSYNC B2 ;  /* 0x0000000000027941 */ /* 0x000fea0003800000 */
.L_x_12754:
        /* <DEDUP_REMOVED lines=16> */
.L_x_12760:
[----:B------:R-:W-:Y:S05]  /*10d80*/  BSYNC B3 ;  /* 0x0000000000037941 */ /* 0x000fea0003800000 */
.L_x_12759:
        /* <DEDUP_REMOVED lines=43> */
.L_x_12758:
[----:B------:R-:W-:Y:S05]  /*11040*/  BSYNC B2 ;  /* 0x0000000000027941 */ /* 0x000fea0003800000 */
.L_x_12757:
        /* <DEDUP_REMOVED lines=9> */
.L_x_12753:
        /* <DEDUP_REMOVED lines=12> */
.L_x_12762:
[----:B------:R-:W-:-:S07]  /*111a0*/  MOV R115, R126 ;  /* 0x0000007e00737202 */ /* 0x000fce0000000f00 */
.L_x_12763:
[----:B------:R-:W-:Y:S05]  /*111b0*/  BSYNC B2 ;  /* 0x0000000000027941 */ /* 0x000fea0003800000 */
.L_x_12761:
        /* <DEDUP_REMOVED lines=16> */
.L_x_12767:
[----:B------:R-:W-:Y:S05]  /*112c0*/  BSYNC B3 ;  /* 0x0000000000037941 */ /* 0x000fea0003800000 */
.L_x_12766:
        /* <DEDUP_REMOVED lines=44> */
.L_x_12765:
[----:B------:R-:W-:Y:S05]  /*11590*/  BSYNC B2 ;  /* 0x0000000000027941 */ /* 0x000fea0003800000 */
.L_x_12764:
        /* <DEDUP_REMOVED lines=12> */
.L_x_12768:
        /* <DEDUP_REMOVED lines=12> */
.L_x_12771:
[----:B------:R-:W-:-:S07]  /*11720*/  MOV R2, R126 ;  /* 0x0000007e00027202 */ /* 0x000fce0000000f00 */
.L_x_12772:
[----:B------:R-:W-:Y:S05]  /*11730*/  BSYNC B2 ;  /* 0x0000000000027941 */ /* 0x000fea0003800000 */
.L_x_12770:
        /* <DEDUP_REMOVED lines=16> */
.L_x_12776:
[----:B------:R-:W-:Y:S05]  /*11840*/  BSYNC B3 ;  /* 0x0000000000037941 */ /* 0x000fea0003800000 */
.L_x_12775:
        /* <DEDUP_REMOVED lines=43> */
.L_x_12774:
[----:B------:R-:W-:Y:S05]  /*11b00*/  BSYNC B2 ;  /* 0x0000000000027941 */ /* 0x000fea0003800000 */
.L_x_12773:
        /* <DEDUP_REMOVED lines=10> */
.L_x_12769:
        /* <DEDUP_REMOVED lines=35> */
[----:B------:R-:W-:Y:S02]  /*11de0*/  LOP3.LUT R114, R118, 0xff, RZ, 0xc0, !PT ;  /* 0x000000ff76727812 */ /* 0x000fe400078ec0ff */
[----:B------:R-:W-:-:S02]  /*11df0*/  PRMT R112, R113, 0x4210, R112 ;  /* 0x0000421071707816 */ /* 0x000fc40000000070 */
        /* <DEDUP_REMOVED lines=14> */
.L_x_12777:
[----:B------:R-:W-:-:S07]  /*11ee0*/  VIADD R0, R0, 0x20 ;  /* 0x0000002000007836 */ /* 0x000fce0000000000 */
.L_x_12648:
[----:B------:R-:W-:Y:S05]  /*11ef0*/  BSYNC B1 ;  /* 0x0000000000017941 */ /* 0x000fea0003800000 */
.L_x_12647:
        /* <DEDUP_REMOVED lines=30> */
.L_x_12781:
[----:B------:R-:W-:-:S07]  /*120e0*/  MOV R94, R126 ;  /* 0x0000007e005e7202 */ /* 0x000fce0000000f00 */
.L_x_12782:
[----:B------:R-:W-:Y:S05]  /*120f0*/  BSYNC B2 ;  /* 0x0000000000027941 */ /* 0x000fea0003800000 */
.L_x_12780:
        /* <DEDUP_REMOVED lines=16> */
.L_x_12786:
[----:B------:R-:W-:Y:S05]  /*12200*/  BSYNC B3 ;  /* 0x0000000000037941 */ /* 0x000fea0003800000 */
.L_x_12785:
        /* <DEDUP_REMOVED lines=43> */
.L_x_12784:
[----:B------:R-:W-:Y:S05]  /*124c0*/  BSYNC B2 ;  /* 0x0000000000027941 */ /* 0x000fea0003800000 */
.L_x_12783:
        /* <DEDUP_REMOVED lines=20> */
.L_x_12787:
        /* <DEDUP_REMOVED lines=12> */
.L_x_12790:
[----:B------:R-:W-:-:S07]  /*126d0*/  MOV R93, R126 ;  /* 0x0000007e005d7202 */ /* 0x000fce0000000f00 */
.L_x_12791:
[----:B------:R-:W-:Y:S05]  /*126e0*/  BSYNC B2 ;  /* 0x0000000000027941 */ /* 0x000fea0003800000 */
.L_x_12789:
        /* <DEDUP_REMOVED lines=16> */
.L_x_12795:
[----:B------:R-:W-:Y:S05]  /*127f0*/  BSYNC B3 ;  /* 0x0000000000037941 */ /* 0x000fea0003800000 */
.L_x_12794:
        /* <DEDUP_REMOVED lines=43> */
.L_x_12793:
[----:B------:R-:W-:Y:S05]  /*12ab0*/  BSYNC B2 ;  /* 0x0000000000027941 */ /* 0x000fea0003800000 */
.L_x_12792:
        /* <DEDUP_REMOVED lines=9> */
.L_x_12788:
        /* <DEDUP_REMOVED lines=12> */
.L_x_12797:
[----:B------:R-:W-:-:S07]  /*12c10*/  MOV R93, R126 ;  /* 0x0000007e005d7202 */ /* 0x000fce0000000f00 */
.L_x_12798:
[----:B------:R-:W-:Y:S05]  /*12c20*/  BSYNC B2 ;  /* 0x0000000000027941 */ /* 0x000fea0003800000 */
.L_x_12796:
        /* <DEDUP_REMOVED lines=16> */
.L_x_12802:
[----:B------:R-:W-:Y:S05]  /*12d30*/  BSYNC B3 ;  /* 0x0000000000037941 */ /* 0x000fea0003800000 */
.L_x_12801:
        /* <DEDUP_REMOVED lines=43> */
.L_x_12800:
[----:B------:R-:W-:Y:S05]  /*12ff0*/  BSYNC B2 ;  /* 0x0000000000027941 */ /* 0x000fea0003800000 */
.L_x_12799:
        /* <DEDUP_REMOVED lines=14> */
.L_x_12803:
        /* <DEDUP_REMOVED lines=12> */
.L_x_12806:
[----:B------:R-:W-:-:S07]  /*131a0*/  IMAD.MOV.U32 R94, RZ, RZ, R126 ;  /* 0x000000ffff5e7224 */ /* 0x000fce00078e007e */
.L_x_12807:
[----:B------:R-:W-:Y:S05]  /*131b0*/  BSYNC B2 ;  /* 0x0000000000027941 */ /* 0x000fea0003800000 */
.L_x_12805:
        /* <DEDUP_REMOVED lines=16> */
.L_x_12811:
[----:B------:R-:W-:Y:S05]  /*132c0*/  BSYNC B3 ;  /* 0x0000000000037941 */ /* 0x000fea0003800000 */
.L_x_12810:
        /* <DEDUP_REMOVED lines=43> */
.L_x_12809:
[----:B------:R-:W-:Y:S05]  /*13580*/  BSYNC B2 ;  /* 0x0000000000027941 */ /* 0x000fea0003800000 */
.L_x_12808:
        /* <DEDUP_REMOVED lines=10> */
.L_x_12804:
        /* <DEDUP_REMOVED lines=12> */
.L_x_12813:
[----:B------:R-:W-:-:S07]  /*136f0*/  IMAD.MOV.U32 R108, RZ, RZ, R126 ;  /* 0x000000ffff6c7224 */ /* 0x000fce00078e007e */
.L_x_12814:
[----:B------:R-:W-:Y:S05]  /*13700*/  BSYNC B2 ;  /* 0x0000000000027941 */ /* 0x000fea0003800000 */
.L_x_12812:
        /* <DEDUP_REMOVED lines=16> */
.L_x_12818:
[----:B------:R-:W-:Y:S05]  /*13810*/  BSYNC B3 ;  /* 0x0000000000037941 */ /* 0x000fea0003800000 */
.L_x_12817:
        /* <DEDUP_REMOVED lines=43> */
.L_x_12816:
[----:B------:R-:W-:Y:S05]  /*13ad0*/  BSYNC B2 ;  /* 0x0000000000027941 */ /* 0x000fea0003800000 */
.L_x_12815:
        /* <DEDUP_REMOVED lines=15> */
.L_x_12819:
        /* <DEDUP_REMOVED lines=12> */
.L_x_12822:
[----:B------:R-:W-:-:S07]  /*13c90*/  IMAD.MOV.U32 R95, RZ, RZ, R126 ;  /* 0x000000ffff5f7224 */ /* 0x000fce00078e007e */
.L_x_12823:
[----:B------:R-:W-:Y:S05]  /*13ca0*/  BSYNC B2 ;  /* 0x0000000000027941 */ /* 0x000fea0003800000 */
.L_x_12821:
        /* <DEDUP_REMOVED lines=16> */
.L_x_12827:
[----:B------:R-:W-:Y:S05]  /*13db0*/  BSYNC B3 ;  /* 0x0000000000037941 */ /* 0x000fea0003800000 */
.L_x_12826:
        /* <DEDUP_REMOVED lines=43> */
.L_x_12825:
[----:B------:R-:W-:Y:S05]  /*14070*/  BSYNC B2 ;  /* 0x0000000000027941 */ /* 0x000fea0003800000 */
.L_x_12824:
        /* <DEDUP_REMOVED lines=9> */
.L_x_12820:
        /* <DEDUP_REMOVED lines=12> */
.L_x_12829:
[----:B------:R-:W-:-:S07]  /*141d0*/  IMAD.MOV.U32 R95, RZ, RZ, R126 ;  /* 0x000000ffff5f7224 */ /* 0x000fce00078e007e */
.L_x_12830:
[----:B------:R-:W-:Y:S05]  /*141e0*/  BSYNC B2 ;  /* 0x0000000000027941 */ /* 0x000fea0003800000 */
.L_x_12828:
        /* <DEDUP_REMOVED lines=16> */
.L_x_12834:
[----:B------:R-:W-:Y:S05]  /*142f0*/  BSYNC B3 ;  /* 0x0000000000037941 */ /* 0x000fea0003800000 */
.L_x_12833:
        /* <DEDUP_REMOVED lines=43> */
.L_x_12832:
[----:B------:R-:W-:Y:S05]  /*145b0*/  BSYNC B2 ;  /* 0x0000000000027941 */ /* 0x000fea0003800000 */
.L_x_12831:
        /* <DEDUP_REMOVED lines=14> */
.L_x_12835:
        /* <DEDUP_REMOVED lines=12> */
.L_x_12838:
[----:B------:R-:W-:-:S07]  /*14760*/  MOV R108, R126 ;  /* 0x0000007e006c7202 */ /* 0x000fce0000000f00 */
.L_x_12839:
[----:B------:R-:W-:Y:S05]  /*14770*/  BSYNC B2 ;  /* 0x0000000000027941 */ /* 0x000fea0003800000 */
.L_x_12837:
        /* <DEDUP_REMOVED lines=16> */
.L_x_12843:
[----:B------:R-:W-:Y:S05]  /*14880*/  BSYNC B3 ;  /* 0x0000000000037941 */ /* 0x000fea0003800000 */
.L_x_12842:
        /* <DEDUP_REMOVED lines=43> */
.L_x_12841:
[----:B------:R-:W-:Y:S05]  /*14b40*/  BSYNC B2 ;  /* 0x0000000000027941 */ /* 0x000fea0003800000 */
.L_x_12840:
        /* <DEDUP_REMOVED lines=10> */
.L_x_12836:
        /* <DEDUP_REMOVED lines=12> */
.L_x_12845:
[----:B------:R-:W-:-:S07]  /*14cb0*/  MOV R108, R126 ;  /* 0x0000007e006c7202 */ /* 0x000fce0000000f00 */
.L_x_12846:
[----:B------:R-:W-:Y:S05]  /*14cc0*/  BSYNC B2 ;  /* 0x0000000000027941 */ /* 0x000fea0003800000 */
.L_x_12844:
        /* <DEDUP_REMOVED lines=16> */
.L_x_12850:
[----:B------:R-:W-:Y:S05]  /*14dd0*/  BSYNC B3 ;  /* 0x0000000000037941 */ /* 0x000fea0003800000 */
.L_x_12849:
        /* <DEDUP_REMOVED lines=43> */
.L_x_12848:
[----:B------:R-:W-:Y:S05]  /*15090*/  BSYNC B2 ;  /* 0x0000000000027941 */ /* 0x000fea0003800000 */
.L_x_12847:
        /* <DEDUP_REMOVED lines=15> */
.L_x_12851:
        /* <DEDUP_REMOVED lines=12> */
.L_x_12854:
[----:B------:R-:W-:-:S07]  /*15250*/  IMAD.MOV.U32 R109, RZ, RZ, R126 ;  /* 0x000000ffff6d7224 */ /* 0x000fce00078e007e */
.L_x_12855:
[----:B------:R-:W-:Y:S05]  /*15260*/  BSYNC B2 ;  /* 0x0000000000027941 */ /* 0x000fea0003800000 */
.L_x_12853:
        /* <DEDUP_REMOVED lines=16> */
.L_x_12859:
[----:B------:R-:W-:Y:S05]  /*15370*/  BSYNC B3 ;  /* 0x0000000000037941 */ /* 0x000fea0003800000 */
.L_x_12858:
        /* <DEDUP_REMOVED lines=43> */
.L_x_12857:
[----:B------:R-:W-:Y:S05]  /*15630*/  BSYNC B2 ;  /* 0x0000000000027941 */ /* 0x000fea0003800000 */
.L_x_12856:
        /* <DEDUP_REMOVED lines=9> */
.L_x_12852:
        /* <DEDUP_REMOVED lines=12> */
.L_x_12861:
[----:B------:R-:W-:-:S07]  /*15790*/  IMAD.MOV.U32 R109, RZ, RZ, R126 ;  /* 0x000000ffff6d7224 */ /* 0x000fce00078e007e */
.L_x_12862:
[----:B------:R-:W-:Y:S05]  /*157a0*/  BSYNC B2 ;  /* 0x0000000000027941 */ /* 0x000fea0003800000 */
.L_x_12860:
        /* <DEDUP_REMOVED lines=16> */
.L_x_12866:
[----:B------:R-:W-:Y:S05]  /*158b0*/  BSYNC B3 ;  /* 0x0000000000037941 */ /* 0x000fea0003800000 */
.L_x_12865:
        /* <DEDUP_REMOVED lines=44> */
.L_x_12864:
[----:B------:R-:W-:Y:S05]  /*15b80*/  BSYNC B2 ;  /* 0x0000000000027941 */ /* 0x000fea0003800000 */
.L_x_12863:
        /* <DEDUP_REMOVED lines=12> */
.L_x_12867:
        /* <DEDUP_REMOVED lines=12> */
.L_x_12870:
[----:B------:R-:W-:-:S07]  /*15d10*/  IMAD.MOV.U32 R110, RZ, RZ, R126 ;  /* 0x000000ffff6e7224 */ /* 0x000fce00078e007e */
.L_x_12871:
[----:B------:R-:W-:Y:S05]  /*15d20*/  BSYNC B2 ;  /* 0x0000000000027941 */ /* 0x000fea0003800000 */
.L_x_12869:
        /* <DEDUP_REMOVED lines=16> */
.L_x_12875:
[----:B------:R-:W-:Y:S05]  /*15e30*/  BSYNC B3 ;  /* 0x0000000000037941 */ /* 0x000fea0003800000 */
.L_x_12874:
        /* <DEDUP_REMOVED lines=43> */
.L_x_12873:
[----:B------:R-:W-:Y:S05]  /*160f0*/  BSYNC B2 ;  /* 0x0000000000027941 */ /* 0x000fea0003800000 */
.L_x_12872:
        /* <DEDUP_REMOVED lines=10> */
.L_x_12868:
        /* <DEDUP_REMOVED lines=12> */
.L_x_12877:
[----:B------:R-:W-:-:S07]  /*16260*/  IMAD.MOV.U32 R110, RZ, RZ, R126 ;  /* 0x000000ffff6e7224 */ /* 0x000fce00078e007e */
.L_x_12878:
[----:B------:R-:W-:Y:S05]  /*16270*/  BSYNC B2 ;  /* 0x0000000000027941 */ /* 0x000fea0003800000 */
.L_x_12876:
        /* <DEDUP_REMOVED lines=16> */
.L_x_12882:
[----:B------:R-:W-:Y:S05]  /*16380*/  BSYNC B3 ;  /* 0x0000000000037941 */ /* 0x000fea0003800000 */
.L_x_12881:
        /* <DEDUP_REMOVED lines=43> */
.L_x_12880:
[----:B------:R-:W-:Y:S05]  /*16640*/  BSYNC B2 ;  /* 0x0000000000027941 */ /* 0x000fea0003800000 */
.L_x_12879:
        /* <DEDUP_REMOVED lines=13> */
.L_x_12883:
        /* <DEDUP_REMOVED lines=12> */
.L_x_12886:
[----:B------:R-:W-:-:S07]  /*167e0*/  IMAD.MOV.U32 R3, RZ, RZ, R126 ;  /* 0x000000ffff037224 */ /* 0x000fce00078e007e */
.L_x_12887:
[----:B------:R-:W-:Y:S05]  /*167f0*/  BSYNC B2 ;  /* 0x0000000000027941 */ /* 0x000fea0003800000 */
.L_x_12885:
        /* <DEDUP_REMOVED lines=16> */
.L_x_12891:
[----:B------:R-:W-:Y:S05]  /*16900*/  BSYNC B3 ;  /* 0x0000000000037941 */ /* 0x000fea0003800000 */
.L_x_12890:
        /* <DEDUP_REMOVED lines=43> */
.L_x_12889:
[----:B------:R-:W-:Y:S05]  /*16bc0*/  BSYNC B2 ;  /* 0x0000000000027941 */ /* 0x000fea0003800000 */
.L_x_12888:
        /* <DEDUP_REMOVED lines=9> */
.L_x_12884:
        /* <DEDUP_REMOVED lines=12> */
.L_x_12893:
[----:B------:R-:W-:-:S07]  /*16d20*/  IMAD.MOV.U32 R115, RZ, RZ, R126 ;  /* 0x000000ffff737224 */ /* 0x000fce00078e007e */
.L_x_12894:
[----:B------:R-:W-:Y:S05]  /*16d30*/  BSYNC B2 ;  /* 0x0000000000027941 */ /* 0x000fea0003800000 */
.L_x_12892:
        /* <DEDUP_REMOVED lines=16> */
.L_x_12898:
[----:B------:R-:W-:Y:S05]  /*16e40*/  BSYNC B3 ;  /* 0x0000000000037941 */ /* 0x000fea0003800000 */
.L_x_12897:
        /* <DEDUP_REMOVED lines=44> */
.L_x_12896:
[----:B------:R-:W-:Y:S05]  /*17110*/  BSYNC B2 ;  /* 0x0000000000027941 */ /* 0x000fea0003800000 */
.L_x_12895:
        /* <DEDUP_REMOVED lines=12> */
.L_x_12899:
        /* <DEDUP_REMOVED lines=12> */
.L_x_12902:
[----:B------:R-:W-:-:S07]  /*172a0*/  IMAD.MOV.U32 R2, RZ, RZ, R126 ;  /* 0x000000ffff027224 */ /* 0x000fce00078e007e */
.L_x_12903:
[----:B------:R-:W-:Y:S05]  /*172b0*/  BSYNC B2 ;  /* 0x0000000000027941 */ /* 0x000fea0003800000 */
.L_x_12901:
        /* <DEDUP_REMOVED lines=16> */
.L_x_12907:
[----:B------:R-:W-:Y:S05]  /*173c0*/  BSYNC B3 ;  /* 0x0000000000037941 */ /* 0x000fea0003800000 */
.L_x_12906:
        /* <DEDUP_REMOVED lines=43> */
.L_x_12905:
[----:B------:R-:W-:Y:S05]  /*17680*/  BSYNC B2 ;  /* 0x0000000000027941 */ /* 0x000fea0003800000 */
.L_x_12904:
        /* <DEDUP_REMOVED lines=10> */
.L_x_12900:
        /* <DEDUP_REMOVED lines=51> */
.L_x_12779:
[----:B------:R-:W-:Y:S05]  /*17a60*/  BSYNC B1 ;  /* 0x0000000000017941 */ /* 0x000fea0003800000 */
.L_x_12778:
[----:B------:R-:W-:Y:S01]  /*17a70*/  FADD.FTZ R0, RZ, R68 ;  /* 0x00000044ff007221 */ /* 0x000fe20000010000 */
[----:B------:R-:W-:Y:S01]  /*17a80*/  LOP3.LUT P5, RZ, R135, 0x20, RZ, 0xc0, !PT ;  /* 0x0000002087ff7812 */ /* 0x000fe200078ac0ff */
[----:B------:R-:W-:Y:S01]  /*17a90*/  UMOV UR8, 0xffffffff ;  /* 0xffffffff00087882 */ /* 0x000fe20000000000 */
[----:B------:R-:W-:Y:S01]  /*17aa0*/  ISETP.GT.U32.AND P0, PT, R129, 0x3f, PT ;  /* 0x0000003f8100780c */ /* 0x000fe20003f04070 */
[----:B0123--:R-:W-:Y:S01]  /*17ab0*/  FADD.FTZ R113, R69, R0 ;  /* 0x0000000045717221 */ /* 0x00ffe20000010000 */
        /* <DEDUP_REMOVED lines=121> */
.L_x_12929:
        /* <DEDUP_REMOVED lines=11> */
[----:B------:R-:W2:Y:S01]  /*18300*/  MUFU.RSQ R0, R0 ;  /* 0x0000000000007308 */ /* 0x000ea20000001400 */
[----:B-1----:R-:W-:-:S04]  /*18310*/  @!P3 IMAD.WIDE R114, R128, 0x4, R114 ;  /* 0x000000048072b825 */ /* 0x002fc800078e0272 */
[----:B0-----:R-:W-:-:S05]  /*18320*/  @!P3 IMAD.WIDE R136, R128, 0x4, R136 ;  /* 0x000000048088b825 */ /* 0x001fca00078e0288 */
[----:B------:R0:W-:Y:S04]  /*18330*/  @!P3 STG.E desc[UR4][R136.64], R112 ;  /* 0x000000708800b986 */ /* 0x0001e8000c101904 */
        /* <DEDUP_REMOVED lines=34> */
.L_x_12910:
[----:B------:R-:W-:Y:S05]  /*18560*/  BSYNC B1 ;  /* 0x0000000000017941 */ /* 0x000fea0003800000 */
.L_x_12909:
        /* <DEDUP_REMOVED lines=35> */
.L_x_12912:
[----:B------:R-:W-:Y:S05]  /*187a0*/  BSYNC B1 ;  /* 0x0000000000017941 */ /* 0x000fea0003800000 */
.L_x_12911:
        /* <DEDUP_REMOVED lines=35> */
.L_x_12914:
[----:B------:R-:W-:Y:S05]  /*189e0*/  BSYNC B1 ;  /* 0x0000000000017941 */ /* 0x000fea0003800000 */
.L_x_12913:
        /* <DEDUP_REMOVED lines=34> */
.L_x_12916:
[----:B------:R-:W-:Y:S05]  /*18c10*/  BSYNC B1 ;  /* 0x0000000000017941 */ /* 0x000fea0003800000 */
.L_x_12915:
[----:B01234-:R-:W0:Y:S02]  /*18c20*/  LDC.64 R112, c[0x0][0x210] ;  /* 0x00008400ff707b82 */ /* 0x01fe240000000a00 */
[----:B0-----:R-:W-:-:S05]  /*18c30*/  IMAD R128, R112, 0x4, R128 ;  /* 0x0000000470807824 */ /* 0x001fca00078e0280 */
[----:B------:R-:W-:-:S13]  /*18c40*/  ISETP.GE.AND P0, PT, R128, R113, PT ;  /* 0x000000718000720c */ /* 0x000fda0003f06270 */
[----:B------:R-:W-:Y:S05]  /*18c50*/  @!P0 BRA `(.L_x_12917) ;  /* 0xfffffe7c00f88947 */ /* 0x000fea000383ffff */
[----:B------:R-:W-:Y:S05]  /*18c60*/  BSYNC B0 ;  /* 0x0000000000007941 */ /* 0x000fea0003800000 */
.L_x_12384:
[----:B------:R-:W-:Y:S05]  /*18c70*/  EXIT ;  /* 0x000000000000794d */ /* 0x000fea0003800000 */
.L_x_12908:
[----:B------:R-:W-:Y:S01]  /*18c80*/  BSSY B1, `(.L_x_12918) ;  /* 0x0000008000017945 */ /* 0x000fe20003800000 */
[----:B------:R-:W-:Y:S01]  /*18c90*/  MOV R141, R115 ;  /* 0x00000073008d7202 */ /* 0x000fe20000000f00 */
[----:B------:R-:W-:Y:S01]  /*18ca0*/  IMAD.MOV.U32 R142, RZ, RZ, 0x1 ;  /* 0x00000001ff8e7424 */ /* 0x000fe200078e00ff */
[----:B------:R-:W-:Y:S01]  /*18cb0*/  MOV R140, 0xffffffff ;  /* 0xffffffff008c7802 */ /* 0x000fe20000000f00 */
[----:B------:R-:W-:-:S07]  /*18cc0*/  IMAD.MOV.U32 R143, RZ, RZ, 0x1f ;  /* 0x0000001fff8f7424 */ /* 0x000fce00078e00ff */
[----:B-----5:R-:W-:Y:S05]  /*18cd0*/  WARPSYNC.COLLECTIVE R140, `(.L_x_12919) ;  /* 0x000000008c087348 */ /* 0x020fea0003c00000 */
[----:B------:R0:W1:Y:S02]  /*18ce0*/  SHFL.BFLY P4, R139, R141, R142, R143 ;  /* 0x0c00008e8d8b7389 */ /* 0x000064000008008f */
[----:B01---5:R-:W-:Y:S01]  /*18cf0*/  ENDCOLLECTIVE ;  /* 0x000000000000791b */ /* 0x023fe20003800000 */
.L_x_12919:
[----:B------:R-:W-:Y:S05]  /*18d00*/  BSYNC B1 ;  /* 0x0000000000017941 */ /* 0x000fea0003800000 */
.L_x_12918:
        /* <DEDUP_REMOVED lines=9> */
.L_x_12920:
[----:B------:R-:W-:Y:S01]  /*18da0*/  HFMA2.MMA R142, -RZ, RZ, 0, 2.384185791015625e-07 ;  /* 0x00000004ff8e7435 */ /* 0x000fe200000001ff */
[----:B------:R-:W-:-:S05]  /*18db0*/  MOV R113, R139 ;  /* 0x0000008b00717202 */ /* 0x000fca0000000f00 */
[----:B------:R-:W-:-:S04]  /*18dc0*/  FADD.FTZ R136, R114, R113 ;  /* 0x0000007172887221 */ /* 0x000fc80000010000 */
[----:B------:R-:W-:-:S07]  /*18dd0*/  IMAD.MOV.U32 R141, RZ, RZ, R136 ;  /* 0x000000ffff8d7224 */ /* 0x000fce00078e0088 */
[----:B------:R-:W-:Y:S05]  /*18de0*/  WARPSYNC.COLLECTIVE R140, `(.L_x_12921) ;  /* 0x000000008c087348 */ /* 0x000fea0003c00000 */
[----:B------:R0:W1:Y:S02]  /*18df0*/  SHFL.BFLY P4, R139, R141, R142, R143 ;  /* 0x0c00008e8d8b7389 */ /* 0x000064000008008f */
[----:B01----:R-:W-:Y:S01]  /*18e00*/  ENDCOLLECTIVE ;  /* 0x000000000000791b */ /* 0x003fe20003800000 */
.L_x_12921:
        /* <DEDUP_REMOVED lines=8> */
.L_x_12922:
[----:B------:R-:W-:Y:S01]  /*18e90*/  HFMA2.MMA R142, -RZ, RZ, 0, 9.5367431640625e-07 ;  /* 0x00000010ff8e7435 */ /* 0x000fe200000001ff */
[----:B------:R-:W-:-:S05]  /*18ea0*/  MOV R0, R139 ;  /* 0x0000008b00007202 */ /* 0x000fca0000000f00 */
[----:B------:R-:W-:-:S04]  /*18eb0*/  FADD.FTZ R138, R137, R0 ;  /* 0x00000000898a7221 */ /* 0x000fc80000010000 */
[----:B------:R-:W-:-:S07]  /*18ec0*/  IMAD.MOV.U32 R141, RZ, RZ, R138 ;  /* 0x000000ffff8d7224 */ /* 0x000fce00078e008a */
[----:B------:R-:W-:Y:S05]  /*18ed0*/  WARPSYNC.COLLECTIVE R140, `(.L_x_12923) ;  /* 0x000000008c087348 */ /* 0x000fea0003c00000 */
[----:B------:R0:W1:Y:S02]  /*18ee0*/  SHFL.BFLY P4, R139, R141, R142, R143 ;  /* 0x0c00008e8d8b7389 */ /* 0x000064000008008f */
[----:B01----:R-:W-:Y:S01]  /*18ef0*/  ENDCOLLECTIVE ;  /* 0x000000000000791b */ /* 0x003fe20003800000 */
.L_x_12923:
[----:B------:R-:W-:Y:S01]  /*18f00*/  MOV R142, 0x1 ;  /* 0x00000001008e7802 */ /* 0x000fe20000000f00 */
        /* <DEDUP_REMOVED lines=71> */
.L_x_12924:
[----:B------:R-:W-:Y:S02]  /*19380*/  IMAD.MOV.U32 R142, RZ, RZ, 0x2 ;  /* 0x00000002ff8e7424 */ /* 0x000fe400078e00ff */
[----:B------:R-:W-:-:S04]  /*19390*/  IMAD.MOV.U32 R115, RZ, RZ, R139 ;  /* 0x000000ffff737224 */ /* 0x000fc800078e008b */
[----:B------:R-:W-:-:S05]  /*193a0*/  FADD.FTZ R115, R0, R115 ;  /* 0x0000007300737221 */ /* 0x000fca0000010000 */
[----:B------:R-:W-:-:S07]  /*193b0*/  MOV R141, R115 ;  /* 0x00000073008d7202 */ /* 0x000fce0000000f00 */
[----:B------:R-:W-:Y:S05]  /*193c0*/  WARPSYNC.COLLECTIVE R140, `(.L_x_12925) ;  /* 0x000000008c087348 */ /* 0x000fea0003c00000 */
[----:B------:R0:W1:Y:S02]  /*193d0*/  SHFL.BFLY P4, R139, R141, R142, R143 ;  /* 0x0c00008e8d8b7389 */ /* 0x000064000008008f */
[----:B01----:R-:W-:Y:S01]  /*193e0*/  ENDCOLLECTIVE ;  /* 0x000000000000791b */ /* 0x003fe20003800000 */
.L_x_12925:
[----:B------:R-:W-:Y:S01]  /*193f0*/  HFMA2.MMA R142, -RZ, RZ, 0, 2.384185791015625e-07 ;  /* 0x00000004ff8e7435 */ /* 0x000fe200000001ff */
[----:B------:R-:W-:-:S05]  /*19400*/  MOV R114, R139 ;  /* 0x0000008b00727202 */ /* 0x000fca0000000f00 */
[----:B------:R-:W-:-:S04]  /*19410*/  FADD.FTZ R114, R115, R114 ;  /* 0x0000007273727221 */ /* 0x000fc80000010000 */
[----:B------:R-:W-:-:S07]  /*19420*/  IMAD.MOV.U32 R141, RZ, RZ, R114 ;  /* 0x000000ffff8d7224 */ /* 0x000fce00078e0072 */
[----:B------:R-:W-:Y:S05]  /*19430*/  WARPSYNC.COLLECTIVE R140, `(.L_x_12926) ;  /* 0x000000008c087348 */ /* 0x000fea0003c00000 */
[----:B------:R0:W1:Y:S02]  /*19440*/  SHFL.BFLY P4, R139, R141, R142, R143 ;  /* 0x0c00008e8d8b7389 */ /* 0x000064000008008f */
[----:B01----:R-:W-:Y:S01]  /*19450*/  ENDCOLLECTIVE ;  /* 0x000000000000791b */ /* 0x003fe20003800000 */
.L_x_12926:
[----:B------:R-:W-:Y:S02]  /*19460*/  IMAD.MOV.U32 R142, RZ, RZ, 0x8 ;  /* 0x00000008ff8e7424 */ /* 0x000fe400078e00ff */
[----:B------:R-:W-:-:S04]  /*19470*/  IMAD.MOV.U32 R137, RZ, RZ, R139 ;  /* 0x000000ffff897224 */ /* 0x000fc800078e008b */
[----:B------:R-:W-:-:S05]  /*19480*/  FADD.FTZ R137, R114, R137 ;  /* 0x0000008972897221 */ /* 0x000fca0000010000 */
[----:B------:R-:W-:-:S07]  /*19490*/  MOV R141, R137 ;  /* 0x00000089008d7202 */ /* 0x000fce0000000f00 */
[----:B------:R-:W-:Y:S05]  /*194a0*/  WARPSYNC.COLLECTIVE R140, `(.L_x_12927) ;  /* 0x000000008c087348 */ /* 0x000fea0003c00000 */
[----:B------:R0:W1:Y:S02]  /*194b0*/  SHFL.BFLY P4, R139, R141, R142, R143 ;  /* 0x0c00008e8d8b7389 */ /* 0x000064000008008f */
[----:B01----:R-:W-:Y:S01]  /*194c0*/  ENDCOLLECTIVE ;  /* 0x000000000000791b */ /* 0x003fe20003800000 */
.L_x_12927:
[----:B------:R-:W-:Y:S01]  /*194d0*/  HFMA2.MMA R142, -RZ, RZ, 0, 9.5367431640625e-07 ;  /* 0x00000010ff8e7435 */ /* 0x000fe200000001ff */
[----:B------:R-:W-:-:S05]  /*194e0*/  MOV R136, R139 ;  /* 0x0000008b00887202 */ /* 0x000fca0000000f00 */
[----:B------:R-:W-:-:S04]  /*194f0*/  FADD.FTZ R136, R137, R136 ;  /* 0x0000008889887221 */ /* 0x000fc80000010000 */
[----:B------:R-:W-:-:S07]  /*19500*/  IMAD.MOV.U32 R141, RZ, RZ, R136 ;  /* 0x000000ffff8d7224 */ /* 0x000fce00078e0088 */
[----:B------:R-:W-:Y:S05]  /*19510*/  WARPSYNC.COLLECTIVE R140, `(.L_x_12928) ;  /* 0x000000008c087348 */ /* 0x000fea0003c00000 */
[----:B------:R0:W1:Y:S02]  /*19520*/  SHFL.BFLY P4, R139, R141, R142, R143 ;  /* 0x0c00008e8d8b7389 */ /* 0x000064000008008f */
[----:B01----:R-:W-:Y:S01]  /*19530*/  ENDCOLLECTIVE ;  /* 0x000000000000791b */ /* 0x003fe20003800000 */
.L_x_12928:
[----:B------:R-:W-:Y:S05]  /*19540*/  BRA `(.L_x_12929) ;  /* 0xffffffec00407947 */ /* 0x000fea000383ffff */
.L_x_12930:
        /* <DEDUP_REMOVED lines=11> */
.L_x_27188:


//--------------------- .text._ZN10layer_norm31ln_parallel_residual_fwd_kernelINS_13Kernel_traitsIf13__nv_bfloat16fS2_fjLj1024ELj1ELj4ELj1ELj16ENS_18Kernel_traits_baseILj1024EfS2_fS2_fjLj128EEEEELb1ELb1ELb1EEEvNS_9FwdParamsE --------------------------
	.section	.text._ZN10layer_norm31ln_parallel_residual_fwd_kernelINS_13Kernel_traitsIf13__nv_bfloat16fS2_fjLj1024ELj1ELj4ELj1ELj16ENS_18Kernel_traits_baseILj1024EfS2_fS2_fjLj128EEEEELb1ELb1ELb1EEEvNS_9FwdParamsE,"ax",@progbits
	.align	128
        .global         _ZN10layer_norm31ln_parallel_residual_fwd_kernelINS_13Kernel_traitsIf13__nv_bfloat16fS2_fjLj1024ELj1ELj4ELj1ELj16ENS_18Kernel_traits_baseILj1024EfS2_fS2_fjLj128EEEEELb1ELb1ELb1EEEvNS_9FwdParamsE
        .type           _ZN10layer_norm31ln_parallel_residual_fwd_kernelINS_13Kernel_traitsIf13__nv_bfloat16fS2_fjLj1024ELj1ELj4ELj1ELj16ENS_18Kernel_traits_baseILj1024EfS2_fS2_fjLj128EEEEELb1ELb1ELb1EEEvNS_9FwdParamsE,@function
        .size           _ZN10layer_norm31ln_parallel_residual_fwd_kernelINS_13Kernel_traitsIf13__nv_bfloat16fS2_fjLj1024ELj1ELj4ELj1ELj16ENS_18Kernel_traits_baseILj1024EfS2_fS2_fjLj128EEEEELb1ELb1ELb1EEEvNS_9FwdParamsE,(.L_x_27189 - _ZN10layer_norm31ln_parallel_residual_fwd_kernelINS_13Kernel_traitsIf13__nv_bfloat16fS2_fjLj1024ELj1ELj4ELj1ELj16ENS_18Kernel_traits_baseILj1024EfS2_fS2_fjLj128EEEEELb1ELb1ELb1EEEvNS_9FwdParamsE)
        .other          _ZN10layer_norm31ln_parallel_residual_fwd_kernelINS_13Kernel_traitsIf13__nv_bfloat16fS2_fjLj1024ELj1ELj4ELj1ELj16ENS_18Kernel_traits_baseILj1024EfS2_fS2_fjLj128EEEEELb1ELb1ELb1EEEvNS_9FwdParamsE,@"STO_CUDA_ENTRY STV_DEFAULT"
_ZN10layer_norm31ln_parallel_residual_fwd_kernelINS_13Kernel_traitsIf13__nv_bfloat16fS2_fjLj1024ELj1ELj4ELj1ELj16ENS_18Kernel_traits_baseILj1024EfS2_fS2_fjLj128EEEEELb1ELb1ELb1EEEvNS_9FwdParamsE:
.text._ZN10layer_norm31ln_parallel_residual_fwd_kernelINS_13Kernel_traitsIf13__nv_bfloat16fS2_fjLj1024ELj1ELj4ELj1ELj16ENS_18Kernel_traits_baseILj1024EfS2_fS2_fjLj128EEEEELb1ELb1ELb1EEEvNS_9FwdParamsE:
        /* <DEDUP_REMOVED lines=26> */
[----:B------:R-:W-:Y:S01]  /*01a0*/  ULDC.64 UR8, c[0x0][0x2c8] ;  /* 0x0000b20000087ab9 */ /* 0x000fe20000000a00 */
[----:B------:R-:W-:Y:S02]  /*01b0*/  LEA R10, R12, R10, 0x2 ;  /* 0x0000000a0c0a7211 */ /* 0x000fe400078e10ff */
        /* <DEDUP_REMOVED lines=64> */
[----:B------:R-:W-:Y:S02]  /*05c0*/  IMAD.SHL.U32 R7, R11, 0x20, RZ ;  /* 0x000000200b077824 */ /* 0x000fe400078e00ff */
[----:B------:R-:W-:-:S03]  /*05d0*/  IMAD.WIDE.U32 R2, R3, -0x326172a9, RZ ;  /* 0xcd9e8d5703027825 */ /* 0x000fc600078e00ff */
[----:B------:R-:W-:Y:S01]  /*05e0*/  LOP3.LUT R7, R7, 0x3e0, RZ, 0xc0, !PT ;  /* 0x000003e007077812 */ /* 0x000fe200078ec0ff */
        /* <DEDUP_REMOVED lines=20> */
[----:B------:R-:W-:Y:S01]  /*0730*/  UIADD3 UR34, UR6, -0x700cb87f, URZ ;  /* 0x8ff3478106227890 */ /* 0x000fe2000fffe03f */
[----:B------:R-:W-:Y:S01]  /*0740*/  IMAD R8, R8, -0x2daee0ad, RZ ;  /* 0xd2511f5308087824 */ /* 0x000fe200078e02ff */
[----:B------:R-:W-:Y:S01]  /*0750*/  UIADD3 UR35, UR7, -0x695add53, URZ ;  /* 0x96a522ad07237890 */ /* 0x000fe2000fffe03f */
[----:B------:R-:W-:Y:S01]  /*0760*/  IMAD R9, R9, -0x326172a9, RZ ;  /* 0xcd9e8d5709097824 */ /* 0x000fe200078e02ff */
[----:B------:R-:W-:Y:S01]  /*0770*/  ULDC.64 UR8, c[0x0][0x228] ;  /* 0x00008a0000087ab9 */ /* 0x000fe20000000a00 */
[----:B0-----:R-:W-:Y:S01]  /*0780*/  IMAD.HI.U32 R4, R15, -0x326172a9, RZ ;  /* 0xcd9e8d570f047827 */ /* 0x001fe200078e00ff */
[----:B------:R-:W5:Y:S03]  /*0790*/  LDG.E.128 R84, desc[UR4][R2.64] ;  /* 0x0000000402547981 */ /* 0x000f66000c1e1d00 */
[----:B------:R-:W-:Y:S01]  /*07a0*/  IMAD.HI.U32 R5, R12, -0x2daee0ad, RZ ;  /* 0xd2511f530c057827 */ /* 0x000fe200078e00ff */
[----:B------:R-:W-:Y:S01]  /*07b0*/  UISETP.NE.U32.AND UP0, UPT, UR8, URZ, UPT ;  /* 0x0000003f0800728c */ /* 0x000fe2000bf05070 */
[----:B------:R-:W-:Y:S01]  /*07c0*/  BSSY B0, `(.L_x_12931) ;  /* 0x00017f3000007945 */ /* 0x000fe20003800000 */
[----:B------:R-:W5:Y:S01]  /*07d0*/  LDG.E.128 R80, desc[UR4][R2.64+0x10] ;  /* 0x0000100402507981 */ /* 0x000f62000c1e1d00 */
[----:B------:R-:W-:Y:S01]  /*07e0*/  LOP3.LUT R9, R4, UR34, R9, 0x96, !PT ;  /* 0x0000002204097c12 */ /* 0x000fe2000f8e9609 */
[----:B------:R-:W-:Y:S01]  /*07f0*/  IMAD.MOV.U32 R7, RZ, RZ, R0 ;  /* 0x000000ffff077224 */ /* 0x000fe200078e0000 */
[----:B------:R-:W-:Y:S01]  /*0800*/  LOP3.LUT R8, R5, UR35, R8, 0x96, !PT ;  /* 0x0000002305087c12 */ /* 0x000fe2000f8e9608 */
[----:B------:R-:W5:Y:S01]  /*0810*/  LDG.E.128 R76, desc[UR4][R2.64+0x400] ;  /* 0x00040004024c7981 */ /* 0x000f62000c1e1d00 */
[----:B------:R-:W-:Y:S01]  /*0820*/  IMAD.MOV.U32 R6, RZ, RZ, R14 ;  /* 0x000000ffff067224 */ /* 0x000fe200078e000e */
[----:B------:R-:W-:Y:S01]  /*0830*/  MOV R5, R13 ;  /* 0x0000000d00057202 */ /* 0x000fe20000000f00 */
[----:B------:R-:W-:Y:S01]  /*0840*/  ULDC.U8 UR8, c[0x0][0x2a0] ;  /* 0x0000a80000087ab9 */ /* 0x000fe20000000000 */
[----:B------:R-:W5:Y:S01]  /*0850*/  LDG.E.128 R72, desc[UR4][R2.64+0x410] ;  /* 0x0004100402487981 */ /* 0x000f62000c1e1d00 */
[----:B------:R-:W-:Y:S01]  /*0860*/  LOP3.LUT R140, R140, 0x3, RZ, 0xc0, !PT ;  /* 0x000000038c8c7812 */ /* 0x000fe200078ec0ff */
[----:B------:R-:W-:Y:S01]  /*0870*/  IMAD R4, R15, -0x326172a9, RZ ;  /* 0xcd9e8d570f047824 */ /* 0x000fe200078e02ff */
[----:B------:R-:W-:Y:S01]  /*0880*/  ULDC UR14, c[0x0][0x218] ;  /* 0x00008600000e7ab9 */ /* 0x000fe20000000800 */
[----:B------:R-:W5:Y:S01]  /*0890*/  LDG.E.128 R68, desc[UR4][R2.64+0x800] ;  /* 0x0008000402447981 */ /* 0x000f62000c1e1d00 */
[----:B------:R-:W-:-:S03]  /*08a0*/  IMAD.MOV.U32 R0, RZ, RZ, RZ ;  /* 0x000000ffff007224 */ /* 0x000fc600078e00ff */
[----:B------:R-:W5:Y:S01]  /*08b0*/  LDG.E.128 R64, desc[UR4][R2.64+0x810] ;  /* 0x0008100402407981 */ /* 0x000f62000c1e1d00 */
[----:B------:R-:W-:-:S03]  /*08c0*/  UISETP.NE.AND.EX UP0, UPT, UR9, URZ, UPT, UP0 ;  /* 0x0000003f0900728c */ /* 0x000fc6000bf05300 */
[----:B------:R-:W5:Y:S01]  /*08d0*/  LDG.E.128 R60, desc[UR4][R2.64+0xc00] ;  /* 0x000c0004023c7981 */ /* 0x000f62000c1e1d00 */
[----:B------:R-:W-:Y:S01]  /*08e0*/  UISETP.NE.AND UP1, UPT, UR8, URZ, UPT ;  /* 0x0000003f0800728c */ /* 0x000fe2000bf25270 */
[----:B------:R-:W-:Y:S02]  /*08f0*/  ULDC UR15, c[0x0][0x2d8] ;  /* 0x0000b600000f7ab9 */ /* 0x000fe40000000800 */
[----:B------:R0:W5:Y:S01]  /*0900*/  LDG.E.128 R56, desc[UR4][R2.64+0xc10] ;  /* 0x000c100402387981 */ /* 0x000162000c1e1d00 */
[----:B------:R-:W-:Y:S01]  /*0910*/  ULDC.64 UR8, c[0x0][0x228] ;  /* 0x00008a0000087ab9 */ /* 0x000fe20000000a00 */
[----:B------:R-:W-:Y:S01]  /*0920*/  ULDC.64 UR10, c[0x0][0x230] ;  /* 0x00008c00000a7ab9 */ /* 0x000fe20000000a00 */
[----:B------:R-:W-:Y:S01]  /*0930*/  ULDC.64 UR12, c[0x0][0x2b8] ;  /* 0x0000ae00000c7ab9 */ /* 0x000fe20000000a00 */
[----:B0-----:R-:W-:Y:S01]  /*0940*/  LOP3.LUT R3, R11, 0x1f, RZ, 0xc0, !PT ;  /* 0x0000001f0b037812 */ /* 0x001fe200078ec0ff */
[----:B------:R-:W-:-:S07]  /*0950*/  IMAD R2, R12, -0x2daee0ad, RZ ;  /* 0xd2511f530c027824 */ /* 0x000fce00078e02ff */
.L_x_13449:
        /* <DEDUP_REMOVED lines=31> */
.L_x_12933:
[----:B------:R-:W-:-:S07]  /*0b50*/  IMAD.MOV.U32 R26, RZ, RZ, R4 ;  /* 0x000000ffff1a7224 */ /* 0x000fce00078e0004 */
.L_x_12934:
[----:B------:R-:W-:Y:S05]  /*0b60*/  BSYNC B1 ;  /* 0x0000000000017941 */ /* 0x000fea0003800000 */
.L_x_12932:
        /* <DEDUP_REMOVED lines=16> */
.L_x_12938:
[----:B------:R-:W-:Y:S05]  /*0c70*/  BSYNC B2 ;  /* 0x0000000000027941 */ /* 0x000fea0003800000 */
.L_x_12937:
        /* <DEDUP_REMOVED lines=44> */
.L_x_12936:
[----:B------:R-:W-:Y:S05]  /*0f40*/  BSYNC B1 ;  /* 0x0000000000017941 */ /* 0x000fea0003800000 */
.L_x_12935:
        /* <DEDUP_REMOVED lines=19> */
.L_x_12939:
        /* <DEDUP_REMOVED lines=12> */
.L_x_12942:
[----:B------:R-:W-:-:S07]  /*1140*/  IMAD.MOV.U32 R11, RZ, RZ, R4 ;  /* 0x000000ffff0b7224 */ /* 0x000fce00078e0004 */
.L_x_12943:
[----:B------:R-:W-:Y:S05]  /*1150*/  BSYNC B1 ;  /* 0x0000000000017941 */ /* 0x000fea0003800000 */
.L_x_12941:
        /* <DEDUP_REMOVED lines=16> */
.L_x_12947:
[----:B------:R-:W-:Y:S05]  /*1260*/  BSYNC B2 ;  /* 0x0000000000027941 */ /* 0x000fea0003800000 */
.L_x_12946:
        /* <DEDUP_REMOVED lines=44> */
.L_x_12945:
[----:B------:R-:W-:Y:S05]  /*1530*/  BSYNC B1 ;  /* 0x0000000000017941 */ /* 0x000fea0003800000 */
.L_x_12944:
        /* <DEDUP_REMOVED lines=9> */
.L_x_12940:
        /* <DEDUP_REMOVED lines=12> */
.L_x_12949:
[----:B------:R-:W-:-:S07]  /*1690*/  MOV R20, R4 ;  /* 0x0000000400147202 */ /* 0x000fce0000000f00 */
.L_x_12950:
[----:B------:R-:W-:Y:S05]  /*16a0*/  BSYNC B1 ;  /* 0x0000000000017941 */ /* 0x000fea0003800000 */
.L_x_12948:
        /* <DEDUP_REMOVED lines=16> */
.L_x_12954:
[----:B------:R-:W-:Y:S05]  /*17b0*/  BSYNC B2 ;  /* 0x0000000000027941 */ /* 0x000fea0003800000 */
.L_x_12953:
        /* <DEDUP_REMOVED lines=44> */
.L_x_12952:
[----:B------:R-:W-:Y:S05]  /*1a80*/  BSYNC B1 ;  /* 0x0000000000017941 */ /* 0x000fea0003800000 */
.L_x_12951:
        /* <DEDUP_REMOVED lines=13> */
.L_x_12955:
        /* <DEDUP_REMOVED lines=12> */
.L_x_12958:
[----:B------:R-:W-:-:S07]  /*1c20*/  MOV R12, R4 ;  /* 0x00000004000c7202 */ /* 0x000fce0000000f00 */
.L_x_12959:
[----:B------:R-:W-:Y:S05]  /*1c30*/  BSYNC B1 ;  /* 0x0000000000017941 */ /* 0x000fea0003800000 */
.L_x_12957:
        /* <DEDUP_REMOVED lines=16> */
.L_x_12963:
[----:B------:R-:W-:Y:S05]  /*1d40*/  BSYNC B2 ;  /* 0x0000000000027941 */ /* 0x000fea0003800000 */
.L_x_12962:
        /* <DEDUP_REMOVED lines=44> */
.L_x_12961:
[----:B------:R-:W-:Y:S05]  /*2010*/  BSYNC B1 ;  /* 0x0000000000017941 */ /* 0x000fea0003800000 */
.L_x_12960:
        /* <DEDUP_REMOVED lines=10> */
.L_x_12956:
        /* <DEDUP_REMOVED lines=12> */
.L_x_12965:
[----:B------:R-:W-:-:S07]  /*2180*/  IMAD.MOV.U32 R16, RZ, RZ, R4 ;  /* 0x000000ffff107224 */ /* 0x000fce00078e0004 */
.L_x_12966:
[----:B------:R-:W-:Y:S05]  /*2190*/  BSYNC B1 ;  /* 0x0000000000017941 */ /* 0x000fea0003800000 */
.L_x_12964:
        /* <DEDUP_REMOVED lines=16> */
.L_x_12970:
[----:B------:R-:W-:Y:S05]  /*22a0*/  BSYNC B2 ;  /* 0x0000000000027941 */ /* 0x000fea0003800000 */
.L_x_12969:
        /* <DEDUP_REMOVED lines=44> */
.L_x_12968:
[----:B------:R-:W-:Y:S05]  /*2570*/  BSYNC B1 ;  /* 0x0000000000017941 */ /* 0x000fea0003800000 */
.L_x_12967:
        /* <DEDUP_REMOVED lines=14> */
.L_x_12971:
        /* <DEDUP_REMOVED lines=12> */
.L_x_12974:
[----:B------:R-:W-:-:S07]  /*2720*/  IMAD.MOV.U32 R13, RZ, RZ, R4 ;  /* 0x000000ffff0d7224 */ /* 0x000fce00078e0004 */
.L_x_12975:
[----:B------:R-:W-:Y:S05]  /*2730*/  BSYNC B1 ;  /* 0x0000000000017941 */ /* 0x000fea0003800000 */
.L_x_12973:
        /* <DEDUP_REMOVED lines=16> */
.L_x_12979:
[----:B------:R-:W-:Y:S05]  /*2840*/  BSYNC B2 ;  /* 0x0000000000027941 */ /* 0x000fea0003800000 */
.L_x_12978:
        /* <DEDUP_REMOVED lines=44> */
.L_x_12977:
[----:B------:R-:W-:Y:S05]  /*2b10*/  BSYNC B1 ;  /* 0x0000000000017941 */ /* 0x000fea0003800000 */
.L_x_12976:
        /* <DEDUP_REMOVED lines=9> */
.L_x_12972:
        /* <DEDUP_REMOVED lines=12> */
.L_x_12981:
[----:B------:R-:W-:-:S07]  /*2c70*/  IMAD.MOV.U32 R16, RZ, RZ, R4 ;  /* 0x000000ffff107224 */ /* 0x000fce00078e0004 */
.L_x_12982:
[----:B------:R-:W-:Y:S05]  /*2c80*/  BSYNC B1 ;  /* 0x0000000000017941 */ /* 0x000fea0003800000 */
.L_x_12980:
        /* <DEDUP_REMOVED lines=16> */
.L_x_12986:
[----:B------:R-:W-:Y:S05]  /*2d90*/  BSYNC B2 ;  /* 0x0000000000027941 */ /* 0x000fea0003800000 */
.L_x_12985:
        /* <DEDUP_REMOVED lines=44> */
.L_x_12984:
[----:B------:R-:W-:Y:S05]  /*3060*/  BSYNC B1 ;  /* 0x0000000000017941 */ /* 0x000fea0003800000 */
.L_x_12983:
        /* <DEDUP_REMOVED lines=13> */
.L_x_12987:
        /* <DEDUP_REMOVED lines=12> */
.L_x_12990:
[----:B------:R-:W-:-:S07]  /*3200*/  IMAD.MOV.U32 R14, RZ, RZ, R4 ;  /* 0x000000ffff0e7224 */ /* 0x000fce00078e0004 */
.L_x_12991:
[----:B------:R-:W-:Y:S05]  /*3210*/  BSYNC B1 ;  /* 0x0000000000017941 */ /* 0x000fea0003800000 */
.L_x_12989:
        /* <DEDUP_REMOVED lines=16> */
.L_x_12995:
[----:B------:R-:W-:Y:S05]  /*3320*/  BSYNC B2 ;  /* 0x0000000000027941 */ /* 0x000fea0003800000 */
.L_x_12994:
        /* <DEDUP_REMOVED lines=44> */
.L_x_12993:
[----:B------:R-:W-:Y:S05]  /*35f0*/  BSYNC B1 ;  /* 0x0000000000017941 */ /* 0x000fea0003800000 */
.L_x_12992:
        /* <DEDUP_REMOVED lines=10> */
.L_x_12988:
        /* <DEDUP_REMOVED lines=12> */
.L_x_12997:
[----:B------:R-:W-:-:S07]  /*3760*/  MOV R16, R4 ;  /* 0x0000000400107202 */ /* 0x000fce0000000f00 */
.L_x_12998:
[----:B------:R-:W-:Y:S05]  /*3770*/  BSYNC B1 ;  /* 0x0000000000017941 */ /* 0x000fea0003800000 */
.L_x_12996:
        /* <DEDUP_REMOVED lines=16> */
.L_x_13002:
[----:B------:R-:W-:Y:S05]  /*3880*/  BSYNC B2 ;  /* 0x0000000000027941 */ /* 0x000fea0003800000 */
.L_x_13001:
        /* <DEDUP_REMOVED lines=44> */
.L_x_13000:
[----:B------:R-:W-:Y:S05]  /*3b50*/  BSYNC B1 ;  /* 0x0000000000017941 */ /* 0x000fea0003800000 */
.L_x_12999:
        /* <DEDUP_REMOVED lines=13> */
.L_x_13003:
        /* <DEDUP_REMOVED lines=12> */
.L_x_13006:
[----:B------:R-:W-:-:S07]  /*3cf0*/  MOV R15, R4 ;  /* 0x00000004000f7202 */ /* 0x000fce0000000f00 */
.L_x_13007:
[----:B------:R-:W-:Y:S05]  /*3d00*/  BSYNC B1 ;  /* 0x0000000000017941 */ /* 0x000fea0003800000 */
.L_x_13005:
        /* <DEDUP_REMOVED lines=16> */
.L_x_13011:
[----:B------:R-:W-:Y:S05]  /*3e10*/  BSYNC B2 ;  /* 0x0000000000027941 */ /* 0x000fea0003800000 */
.L_x_13010:
        /* <DEDUP_REMOVED lines=44> */
.L_x_13009:
[----:B------:R-:W-:Y:S05]  /*40e0*/  BSYNC B1 ;  /* 0x0000000000017941 */ /* 0x000fea0003800000 */
.L_x_13008:
        /* <DEDUP_REMOVED lines=9> */
.L_x_13004:
        /* <DEDUP_REMOVED lines=12> */
.L_x_13013:
[----:B------:R-:W-:-:S07]  /*4240*/  IMAD.MOV.U32 R16, RZ, RZ, R4 ;  /* 0x000000ffff107224 */ /* 0x000fce00078e0004 */
.L_x_13014:
[----:B------:R-:W-:Y:S05]  /*4250*/  BSYNC B1 ;  /* 0x0000000000017941 */ /* 0x000fea0003800000 */
.L_x_13012:
        /* <DEDUP_REMOVED lines=16> */
.L_x_13018:
[----:B------:R-:W-:Y:S05]  /*4360*/  BSYNC B2 ;  /* 0x0000000000027941 */ /* 0x000fea0003800000 */
.L_x_13017:
        /* <DEDUP_REMOVED lines=44> */
.L_x_13016:
[----:B------:R-:W-:Y:S05]  /*4630*/  BSYNC B1 ;  /* 0x0000000000017941 */ /* 0x000fea0003800000 */
.L_x_13015:
        /* <DEDUP_REMOVED lines=12> */
.L_x_13019:
        /* <DEDUP_REMOVED lines=12> */
.L_x_13022:
[----:B------:R-:W-:-:S07]  /*47c0*/  IMAD.MOV.U32 R16, RZ, RZ, R4 ;  /* 0x000000ffff107224 */ /* 0x000fce00078e0004 */
.L_x_13023:
[----:B------:R-:W-:Y:S05]  /*47d0*/  BSYNC B1 ;  /* 0x0000000000017941 */ /* 0x000fea0003800000 */
.L_x_13021:
        /* <DEDUP_REMOVED lines=16> */
.L_x_13027:
[----:B------:R-:W-:Y:S05]  /*48e0*/  BSYNC B2 ;  /* 0x0000000000027941 */ /* 0x000fea0003800000 */
.L_x_13026:
        /* <DEDUP_REMOVED lines=43> */
[----:B------:R-:W-:-:S07]  /*4ba0*/  LOP3.LUT R8, R21, UR35, R22, 0x96, !PT ;  /* 0x0000002315087c12 */ /* 0x000fce000f8e9616 */
.L_x_13025:
[----:B------:R-:W-:Y:S05]  /*4bb0*/  BSYNC B1 ;  /* 0x0000000000017941 */ /* 0x000fea0003800000 */
.L_x_13024:
        /* <DEDUP_REMOVED lines=10> */
.L_x_13020:
        /* <DEDUP_REMOVED lines=12> */
.L_x_13029:
[----:B------:R-:W-:-:S07]  /*4d20*/  IMAD.MOV.U32 R16, RZ, RZ, R4 ;  /* 0x000000ffff107224 */ /* 0x000fce00078e0004 */
.L_x_13030:
[----:B------:R-:W-:Y:S05]  /*4d30*/  BSYNC B1 ;  /* 0x0000000000017941 */ /* 0x000fea0003800000 */
.L_x_13028:
        /* <DEDUP_REMOVED lines=16> */
.L_x_13034:
[----:B------:R-:W-:Y:S05]  /*4e40*/  BSYNC B2 ;  /* 0x0000000000027941 */ /* 0x000fea0003800000 */
.L_x_13033:
        /* <DEDUP_REMOVED lines=44> */
.L_x_13032:
[----:B------:R-:W-:Y:S05]  /*5110*/  BSYNC B1 ;  /* 0x0000000000017941 */ /* 0x000fea0003800000 */
.L_x_13031:
        /* <DEDUP_REMOVED lines=13> */
.L_x_13035:
        /* <DEDUP_REMOVED lines=12> */
.L_x_13038:
[----:B------:R-:W-:-:S07]  /*52b0*/  IMAD.MOV.U32 R16, RZ, RZ, R4 ;  /* 0x000000ffff107224 */ /* 0x000fce00078e0004 */
.L_x_13039:
[----:B------:R-:W-:Y:S05]  /*52c0*/  BSYNC B1 ;  /* 0x0000000000017941 */ /* 0x000fea0003800000 */
.L_x_13037:
        /* <DEDUP_REMOVED lines=16> */
.L_x_13043:
[----:B------:R-:W-:Y:S05]  /*53d0*/  BSYNC B2 ;  /* 0x0000000000027941 */ /* 0x000fea0003800000 */
.L_x_13042:
        /* <DEDUP_REMOVED lines=44> */
.L_x_13041:
[----:B------:R-:W-:Y:S05]  /*56a0*/  BSYNC B1 ;  /* 0x0000000000017941 */ /* 0x000fea0003800000 */
.L_x_13040:
        /* <DEDUP_REMOVED lines=9> */
.L_x_13036:
        /* <DEDUP_REMOVED lines=12> */
.L_x_13045:
[----:B------:R-:W-:-:S07]  /*5800*/  MOV R16, R4 ;  /* 0x0000000400107202 */ /* 0x000fce0000000f00 */
.L_x_13046:
[----:B------:R-:W-:Y:S05]  /*5810*/  BSYNC B1 ;  /* 0x0000000000017941 */ /* 0x000fea0003800000 */
.L_x_13044:
        /* <DEDUP_REMOVED lines=16> */
.L_x_13050:
[----:B------:R-:W-:Y:S05]  /*5920*/  BSYNC B2 ;  /* 0x0000000000027941 */ /* 0x000fea0003800000 */
.L_x_13049:
        /* <DEDUP_REMOVED lines=44> */
.L_x_13048:
[----:B------:R-:W-:Y:S05]  /*5bf0*/  BSYNC B1 ;  /* 0x0000000000017941 */ /* 0x000fea0003800000 */
.L_x_13047:
        /* <DEDUP_REMOVED lines=12> */
.L_x_13051:
        /* <DEDUP_REMOVED lines=12> */
.L_x_13054:
[----:B------:R-:W-:-:S07]  /*5d80*/  MOV R16, R4 ;  /* 0x0000000400107202 */ /* 0x000fce0000000f00 */
.L_x_13055:
[----:B------:R-:W-:Y:S05]  /*5d90*/  BSYNC B1 ;  /* 0x0000000000017941 */ /* 0x000fea0003800000 */
.L_x_13053:
        /* <DEDUP_REMOVED lines=18> */
.L_x_13059:
[----:B------:R-:W-:Y:S05]  /*5ec0*/  BSYNC B2 ;  /* 0x0000000000027941 */ /* 0x000fea0003800000 */
.L_x_13058:
        /* <DEDUP_REMOVED lines=44> */
.L_x_13057:
[----:B------:R-:W-:Y:S05]  /*6190*/  BSYNC B1 ;  /* 0x0000000000017941 */ /* 0x000fea0003800000 */
.L_x_13056:
        /* <DEDUP_REMOVED lines=10> */
.L_x_13052:
        /* <DEDUP_REMOVED lines=9> */
[----:B------:R-:W-:Y:S02]  /*62d0*/  LOP3.LUT R18, R18, R16, R17, 0xfe, !PT ;  /* 0x0000001012127212 */ /* 0x000fe400078efe11 */
[----:B------:R-:W-:Y:S01]  /*62e0*/  ISETP.NE.AND P6, PT, R26, RZ, PT ;  /* 0x000000ff1a00720c */ /* 0x000fe20003fc5270 */
        /* <DEDUP_REMOVED lines=47> */
.L_x_13060:
        /* <DEDUP_REMOVED lines=16> */
.L_x_13062:
[----:B------:R-:W-:-:S07]  /*66e0*/  IMAD.MOV.U32 R21, RZ, RZ, R4 ;  /* 0x000000ffff157224 */ /* 0x000fce00078e0004 */
.L_x_13063:
[----:B------:R-:W-:Y:S05]  /*66f0*/  BSYNC B1 ;  /* 0x0000000000017941 */ /* 0x000fea0003800000 */
.L_x_13061:
        /* <DEDUP_REMOVED lines=16> */
.L_x_13067:
[----:B------:R-:W-:Y:S05]  /*6800*/  BSYNC B2 ;  /* 0x0000000000027941 */ /* 0x000fea0003800000 */
.L_x_13066:
        /* <DEDUP_REMOVED lines=44> */
.L_x_13065:
[----:B------:R-:W-:Y:S05]  /*6ad0*/  BSYNC B1 ;  /* 0x0000000000017941 */ /* 0x000fea0003800000 */
.L_x_13064:
        /* <DEDUP_REMOVED lines=14> */
.L_x_13068:
        /* <DEDUP_REMOVED lines=12> */
.L_x_13071:
[----:B------:R-:W-:-:S07]  /*6c80*/  IMAD.MOV.U32 R11, RZ, RZ, R4 ;  /* 0x000000ffff0b7224 */ /* 0x000fce00078e0004 */
.L_x_13072:
[----:B------:R-:W-:Y:S05]  /*6c90*/  BSYNC B1 ;  /* 0x0000000000017941 */ /* 0x000fea0003800000 */
.L_x_13070:
        /* <DEDUP_REMOVED lines=16> */
.L_x_13076:
[----:B------:R-:W-:Y:S05]  /*6da0*/  BSYNC B2 ;  /* 0x0000000000027941 */ /* 0x000fea0003800000 */
.L_x_13075:
        /* <DEDUP_REMOVED lines=44> */
.L_x_13074:
[----:B------:R-:W-:Y:S05]  /*7070*/  BSYNC B1 ;  /* 0x0000000000017941 */ /* 0x000fea0003800000 */
.L_x_13073:
        /* <DEDUP_REMOVED lines=9> */
.L_x_13069:
        /* <DEDUP_REMOVED lines=12> */
.L_x_13078:
[----:B------:R-:W-:-:S07]  /*71d0*/  IMAD.MOV.U32 R20, RZ, RZ, R4 ;  /* 0x000000ffff147224 */ /* 0x000fce00078e0004 */
.L_x_13079:
[----:B------:R-:W-:Y:S05]  /*71e0*/  BSYNC B1 ;  /* 0x0000000000017941 */ /* 0x000fea0003800000 */
.L_x_13077:
        /* <DEDUP_REMOVED lines=16> */
.L_x_13083:
[----:B------:R-:W-:Y:S05]  /*72f0*/  BSYNC B2 ;  /* 0x0000000000027941 */ /* 0x000fea0003800000 */
.L_x_13082:
        /* <DEDUP_REMOVED lines=44> */
.L_x_13081:
[----:B------:R-:W-:Y:S05]  /*75c0*/  BSYNC B1 ;  /* 0x0000000000017941 */ /* 0x000fea0003800000 */
.L_x_13080:
        /* <DEDUP_REMOVED lines=13> */
.L_x_13084:
        /* <DEDUP_REMOVED lines=12> */
.L_x_13087:
[----:B------:R-:W-:-:S07]  /*7760*/  IMAD.MOV.U32 R12, RZ, RZ, R4 ;  /* 0x000000ffff0c7224 */ /* 0x000fce00078e0004 */
.L_x_13088:
[----:B------:R-:W-:Y:S05]  /*7770*/  BSYNC B1 ;  /* 0x0000000000017941 */ /* 0x000fea0003800000 */
.L_x_13086:
        /* <DEDUP_REMOVED lines=16> */
.L_x_13092:
[----:B------:R-:W-:Y:S05]  /*7880*/  BSYNC B2 ;  /* 0x0000000000027941 */ /* 0x000fea0003800000 */
.L_x_13091:
        /* <DEDUP_REMOVED lines=44> */
.L_x_13090:
[----:B------:R-:W-:Y:S05]  /*7b50*/  BSYNC B1 ;  /* 0x0000000000017941 */ /* 0x000fea0003800000 */
.L_x_13089:
        /* <DEDUP_REMOVED lines=10> */
.L_x_13085:
        /* <DEDUP_REMOVED lines=12> */
.L_x_13094:
[----:B------:R-:W-:-:S07]  /*7cc0*/  MOV R16, R4 ;  /* 0x0000000400107202 */ /* 0x000fce0000000f00 */
.L_x_13095:
[----:B------:R-:W-:Y:S05]  /*7cd0*/  BSYNC B1 ;  /* 0x0000000000017941 */ /* 0x000fea0003800000 */
.L_x_13093:
        /* <DEDUP_REMOVED lines=16> */
.L_x_13099:
[----:B------:R-:W-:Y:S05]  /*7de0*/  BSYNC B2 ;  /* 0x0000000000027941 */ /* 0x000fea0003800000 */
.L_x_13098:
        /* <DEDUP_REMOVED lines=44> */
.L_x_13097:
[----:B------:R-:W-:Y:S05]  /*80b0*/  BSYNC B1 ;  /* 0x0000000000017941 */ /* 0x000fea0003800000 */
.L_x_13096:
        /* <DEDUP_REMOVED lines=14> */
.L_x_13100:
        /* <DEDUP_REMOVED lines=12> */
.L_x_13103:
[----:B------:R-:W-:-:S07]  /*8260*/  MOV R13, R4 ;  /* 0x00000004000d7202 */ /* 0x000fce0000000f00 */
.L_x_13104:
[----:B------:R-:W-:Y:S05]  /*8270*/  BSYNC B1 ;  /* 0x0000000000017941 */ /* 0x000fea0003800000 */
.L_x_13102:
        /* <DEDUP_REMOVED lines=16> */
.L_x_13108:
[----:B------:R-:W-:Y:S05]  /*8380*/  BSYNC B2 ;  /* 0x0000000000027941 */ /* 0x000fea0003800000 */
.L_x_13107:
        /* <DEDUP_REMOVED lines=44> */
.L_x_13106:
[----:B------:R-:W-:Y:S05]  /*8650*/  BSYNC B1 ;  /* 0x0000000000017941 */ /* 0x000fea0003800000 */
.L_x_13105:
        /* <DEDUP_REMOVED lines=9> */
.L_x_13101:
        /* <DEDUP_REMOVED lines=12> */
.L_x_13110:
[----:B------:R-:W-:-:S07]  /*87b0*/  IMAD.MOV.U32 R16, RZ, RZ, R4 ;  /* 0x000000ffff107224 */ /* 0x000fce00078e0004 */
.L_x_13111:
[----:B------:R-:W-:Y:S05]  /*87c0*/  BSYNC B1 ;  /* 0x0000000000017941 */ /* 0x000fea0003800000 */
.L_x_13109:
        /* <DEDUP_REMOVED lines=16> */
.L_x_13115:
[----:B------:R-:W-:Y:S05]  /*88d0*/  BSYNC B2 ;  /* 0x0000000000027941 */ /* 0x000fea0003800000 */
.L_x_13114:
        /* <DEDUP_REMOVED lines=44> */
.L_x_13113:
[----:B------:R-:W-:Y:S05]  /*8ba0*/  BSYNC B1 ;  /* 0x0000000000017941 */ /* 0x000fea0003800000 */
.L_x_13112:
        /* <DEDUP_REMOVED lines=13> */
.L_x_13116:
        /* <DEDUP_REMOVED lines=12> */
.L_x_13119:
[----:B------:R-:W-:-:S07]  /*8d40*/  IMAD.MOV.U32 R14, RZ, RZ, R4 ;  /* 0x000000ffff0e7224 */ /* 0x000fce00078e0004 */
.L_x_13120:
[----:B------:R-:W-:Y:S05]  /*8d50*/  BSYNC B1 ;  /* 0x0000000000017941 */ /* 0x000fea0003800000 */
.L_x_13118:
        /* <DEDUP_REMOVED lines=16> */
.L_x_13124:
[----:B------:R-:W-:Y:S05]  /*8e60*/  BSYNC B2 ;  /* 0x0000000000027941 */ /* 0x000fea0003800000 */
.L_x_13123:
        /* <DEDUP_REMOVED lines=44> */
.L_x_13122:
[----:B------:R-:W-:Y:S05]  /*9130*/  BSYNC B1 ;  /* 0x0000000000017941 */ /* 0x000fea0003800000 */
.L_x_13121:
        /* <DEDUP_REMOVED lines=10> */
.L_x_13117:
        /* <DEDUP_REMOVED lines=12> */
.L_x_13126:
[----:B------:R-:W-:-:S07]  /*92a0*/  IMAD.MOV.U32 R16, RZ, RZ, R4 ;  /* 0x000000ffff107224 */ /* 0x000fce00078e0004 */
.L_x_13127:
[----:B------:R-:W-:Y:S05]  /*92b0*/  BSYNC B1 ;  /* 0x0000000000017941 */ /* 0x000fea0003800000 */
.L_x_13125:
        /* <DEDUP_REMOVED lines=16> */
.L_x_13131:
[----:B------:R-:W-:Y:S05]  /*93c0*/  BSYNC B2 ;  /* 0x0000000000027941 */ /* 0x000fea0003800000 */
.L_x_13130:
        /* <DEDUP_REMOVED lines=44> */
.L_x_13129:
[----:B------:R-:W-:Y:S05]  /*9690*/  BSYNC B1 ;  /* 0x0000000000017941 */ /* 0x000fea0003800000 */
.L_x_13128:
        /* <DEDUP_REMOVED lines=13> */
.L_x_13132:
        /* <DEDUP_REMOVED lines=12> */
.L_x_13135:
[----:B------:R-:W-:-:S07]  /*9830*/  IMAD.MOV.U32 R15, RZ, RZ, R4 ;  /* 0x000000ffff0f7224 */ /* 0x000fce00078e0004 */
.L_x_13136:
[----:B------:R-:W-:Y:S05]  /*9840*/  BSYNC B1 ;  /* 0x0000000000017941 */ /* 0x000fea0003800000 */
.L_x_13134:
        /* <DEDUP_REMOVED lines=16> */
.L_x_13140:
[----:B------:R-:W-:Y:S05]  /*9950*/  BSYNC B2 ;  /* 0x0000000000027941 */ /* 0x000fea0003800000 */
.L_x_13139:
        /* <DEDUP_REMOVED lines=42> */
[----:B------:R-:W-:Y:S01]  /*9c00*/  LOP3.LUT R8, R21, UR35, R8, 0x96, !PT ;  /* 0x0000002315087c12 */ /* 0x000fe2000f8e9608 */
[----:B------:R-:W-:-:S07]  /*9c10*/  IMAD.MOV.U32 R2, RZ, RZ, R20 ;  /* 0x000000ffff027224 */ /* 0x000fce00078e0014 */
.L_x_13138:
[----:B------:R-:W-:Y:S05]  /*9c20*/  BSYNC B1 ;  /* 0x0000000000017941 */ /* 0x000fea0003800000 */
.L_x_13137:
        /* <DEDUP_REMOVED lines=9> */
.L_x_13133:
        /* <DEDUP_REMOVED lines=12> */
.L_x_13142:
[----:B------:R-:W-:-:S07]  /*9d80*/  MOV R16, R4 ;  /* 0x0000000400107202 */ /* 0x000fce0000000f00 */
.L_x_13143:
[----:B------:R-:W-:Y:S05]  /*9d90*/  BSYNC B1 ;  /* 0x0000000000017941 */ /* 0x000fea0003800000 */
.L_x_13141:
        /* <DEDUP_REMOVED lines=16> */
.L_x_13147:
[----:B------:R-:W-:Y:S05]  /*9ea0*/  BSYNC B2 ;  /* 0x0000000000027941 */ /* 0x000fea0003800000 */
.L_x_13146:
        /* <DEDUP_REMOVED lines=44> */
.L_x_13145:
[----:B------:R-:W-:Y:S05]  /*a170*/  BSYNC B1 ;  /* 0x0000000000017941 */ /* 0x000fea0003800000 */
.L_x_13144:
        /* <DEDUP_REMOVED lines=12> */
.L_x_13148:
        /* <DEDUP_REMOVED lines=12> */
.L_x_13151:
[----:B------:R-:W-:-:S07]  /*a300*/  MOV R16, R4 ;  /* 0x0000000400107202 */ /* 0x000fce0000000f00 */
.L_x_13152:
[----:B------:R-:W-:Y:S05]  /*a310*/  BSYNC B1 ;  /* 0x0000000000017941 */ /* 0x000fea0003800000 */
.L_x_13150:
        /* <DEDUP_REMOVED lines=16> */
.L_x_13156:
[----:B------:R-:W-:Y:S05]  /*a420*/  BSYNC B2 ;  /* 0x0000000000027941 */ /* 0x000fea0003800000 */
.L_x_13155:
        /* <DEDUP_REMOVED lines=44> */
.L_x_13154:
[----:B------:R-:W-:Y:S05]  /*a6f0*/  BSYNC B1 ;  /* 0x0000000000017941 */ /* 0x000fea0003800000 */
.L_x_13153:
        /* <DEDUP_REMOVED lines=10> */
.L_x_13149:
        /* <DEDUP_REMOVED lines=12> */
.L_x_13158:
[----:B------:R-:W-:-:S07]  /*a860*/  IMAD.MOV.U32 R16, RZ, RZ, R4 ;  /* 0x000000ffff107224 */ /* 0x000fce00078e0004 */
.L_x_13159:
[----:B------:R-:W-:Y:S05]  /*a870*/  BSYNC B1 ;  /* 0x0000000000017941 */ /* 0x000fea0003800000 */
.L_x_13157:
        /* <DEDUP_REMOVED lines=16> */
.L_x_13163:
[----:B------:R-:W-:Y:S05]  /*a980*/  BSYNC B2 ;  /* 0x0000000000027941 */ /* 0x000fea0003800000 */
.L_x_13162:
        /* <DEDUP_REMOVED lines=44> */
.L_x_13161:
[----:B------:R-:W-:Y:S05]  /*ac50*/  BSYNC B1 ;  /* 0x0000000000017941 */ /* 0x000fea0003800000 */
.L_x_13160:
        /* <DEDUP_REMOVED lines=13> */
.L_x_13164:
        /* <DEDUP_REMOVED lines=12> */
.L_x_13167:
[----:B------:R-:W-:-:S07]  /*adf0*/  IMAD.MOV.U32 R16, RZ, RZ, R4 ;  /* 0x000000ffff107224 */ /* 0x000fce00078e0004 */
.L_x_13168:
[----:B------:R-:W-:Y:S05]  /*ae00*/  BSYNC B1 ;  /* 0x0000000000017941 */ /* 0x000fea0003800000 */
.L_x_13166:
        /* <DEDUP_REMOVED lines=16> */
.L_x_13172:
[----:B------:R-:W-:Y:S05]  /*af10*/  BSYNC B2 ;  /* 0x0000000000027941 */ /* 0x000fea0003800000 */
.L_x_13171:
        /* <DEDUP_REMOVED lines=44> */
.L_x_13170:
[----:B------:R-:W-:Y:S05]  /*b1e0*/  BSYNC B1 ;  /* 0x0000000000017941 */ /* 0x000fea0003800000 */
.L_x_13169:
        /* <DEDUP_REMOVED lines=9> */
.L_x_13165:
        /* <DEDUP_REMOVED lines=12> */
.L_x_13174:
[----:B------:R-:W-:-:S07]  /*b340*/  IMAD.MOV.U32 R16, RZ, RZ, R4 ;  /* 0x000000ffff107224 */ /* 0x000fce00078e0004 */
.L_x_13175:
[----:B------:R-:W-:Y:S05]  /*b350*/  BSYNC B1 ;  /* 0x0000000000017941 */ /* 0x000fea0003800000 */
.L_x_13173:
        /* <DEDUP_REMOVED lines=16> */
.L_x_13179:
[----:B------:R-:W-:Y:S05]  /*b460*/  BSYNC B2 ;  /* 0x0000000000027941 */ /* 0x000fea0003800000 */
.L_x_13178:
        /* <DEDUP_REMOVED lines=44> */
.L_x_13177:
[----:B------:R-:W-:Y:S05]  /*b730*/  BSYNC B1 ;  /* 0x0000000000017941 */ /* 0x000fea0003800000 */
.L_x_13176:
        /* <DEDUP_REMOVED lines=12> */
.L_x_13180:
        /* <DEDUP_REMOVED lines=12> */
.L_x_13183:
[----:B------:R-:W-:-:S07]  /*b8c0*/  IMAD.MOV.U32 R16, RZ, RZ, R4 ;  /* 0x000000ffff107224 */ /* 0x000fce00078e0004 */
.L_x_13184:
[----:B------:R-:W-:Y:S05]  /*b8d0*/  BSYNC B1 ;  /* 0x0000000000017941 */ /* 0x000fea0003800000 */
.L_x_13182:
        /* <DEDUP_REMOVED lines=18> */
.L_x_13188:
[----:B------:R-:W-:Y:S05]  /*ba00*/  BSYNC B2 ;  /* 0x0000000000027941 */ /* 0x000fea0003800000 */
.L_x_13187:
        /* <DEDUP_REMOVED lines=44> */
.L_x_13186:
[----:B------:R-:W-:Y:S05]  /*bcd0*/  BSYNC B1 ;  /* 0x0000000000017941 */ /* 0x000fea0003800000 */
.L_x_13185:
        /* <DEDUP_REMOVED lines=10> */
.L_x_13181:
[----:B------:R-:W-:Y:S01]  /*bd80*/  SEL R122, RZ, 0x100, P3 ;  /* 0x00000100ff7a7807 */ /* 0x000fe20001800000 */
[----:B------:R-:W-:Y:S01]  /*bd90*/  VIADD R139, R127, 0x40 ;  /* 0x000000407f8b7836 */ /* 0x000fe20000000000 */
[----:B------:R-:W-:Y:S01]  /*bda0*/  SEL R19, RZ, 0x1000000, P5 ;  /* 0x01000000ff137807 */ /* 0x000fe20002800000 */
[----:B------:R-:W-:Y:S01]  /*bdb0*/  @UP0 ULDC.64 UR16, c[0x0][0x228] ;  /* 0x00008a0000100ab9 */ /* 0x000fe20000000a00 */
[----:B------:R-:W-:Y:S02]  /*bdc0*/  SEL R17, RZ, 0x10000, P4 ;  /* 0x00010000ff117807 */ /* 0x000fe40002000000 */
[----:B------:R-:W-:Y:S01]  /*bdd0*/  ISETP.NE.AND P3, PT, R26, RZ, PT ;  /* 0x000000ff1a00720c */ /* 0x000fe20003f65270 */
[----:B------:R-:W-:Y:S01]  /*bde0*/  IMAD.WIDE.U32 R26, R137, 0x20, R130 ;  /* 0x00000020891a7825 */ /* 0x000fe200078e0082 */
[----:B------:R-:W-:Y:S02]  /*bdf0*/  ISETP.NE.AND P5, PT, R23, RZ, PT ;  /* 0x000000ff1700720c */ /* 0x000fe40003fa5270 */
[----:B------:R-:W-:-:S02]  /*be00*/  ISETP.NE.AND P4, PT, R25, RZ, PT ;  /* 0x000000ff1900720c */ /* 0x000fc40003f85270 */
[----:B------:R-:W-:Y:S01]  /*be10*/  SEL R18, RZ, 0x1, P3 ;  /* 0x00000001ff127807 */ /* 0x000fe20001800000 */
[----:B------:R0:W-:Y:S01]  /*be20*/  STG.E.128 desc[UR4][R26.64], R32 ;  /* 0x000000201a007986 */ /* 0x0001e2000c101d04 */
[----:B------:R-:W-:Y:S02]  /*be30*/  SEL R16, RZ, 0x1, P4 ;  /* 0x00000001ff107807 */ /* 0x000fe40002000000 */
[----:B------:R-:W-:Y:S01]  /*be40*/  SEL R20, RZ, 0x1, P5 ;  /* 0x00000001ff147807 */ /* 0x000fe20002800000 */
[----:B------:R0:W-:Y:S01]  /*be50*/  STG.E.128 desc[UR4][R26.64+0x10], R28 ;  /* 0x0000101c1a007986 */ /* 0x0001e2000c101d04 */
[----:B------:R-:W-:Y:S01]  /*be60*/  LOP3.LUT R122, R122, R19, R17, 0xfe, !PT ;  /* 0x000000137a7a7212 */ /* 0x000fe200078efe11 */
[----:B------:R-:W-:Y:S01]  /*be70*/  IMAD.WIDE.U32 R18, R18, 0x1000000, RZ ;  /* 0x0100000012127825 */ /* 0x000fe200078e00ff */
[----:B------:R-:W-:Y:S02]  /*be80*/  SEL R25, RZ, 0x1, P2 ;  /* 0x00000001ff197807 */ /* 0x000fe40001000000 */
[----:B------:R-:W-:Y:S01]  /*be90*/  ISETP.NE.AND P6, PT, R22, RZ, PT ;  /* 0x000000ff1600720c */ /* 0x000fe20003fc5270 */
[----:B------:R-:W-:Y:S01]  /*bea0*/  IMAD.WIDE.U32 R16, R16, 0x10000, RZ ;  /* 0x0001000010107825 */ /* 0x000fe200078e00ff */
[----:B------:R-:W-:Y:S01]  /*beb0*/  LOP3.LUT R19, R19, R122, R25, 0xfe, !PT ;  /* 0x0000007a13137212 */ /* 0x000fe200078efe19 */
[----:B------:R-:W1:Y:S01]  /*bec0*/  @P0 LDC.64 R22, c[0x0][0x230] ;  /* 0x00008c00ff160b82 */ /* 0x000e620000000a00 */
[----:B------:R-:W-:Y:S01]  /*bed0*/  SEL R25, RZ, 0x1, P6 ;  /* 0x00000001ff197807 */ /* 0x000fe20003000000 */
[----:B------:R-:W-:Y:S01]  /*bee0*/  IMAD.WIDE.U32 R20, R20, 0x100, RZ ;  /* 0x0000010014147825 */ /* 0x000fe200078e00ff */
[----:B------:R-:W-:-:S02]  /*bef0*/  PLOP3.LUT P3, PT, PT, PT, UP0, 0x80, 0x0 ;  /* 0x000000000000781c */ /* 0x000fc40003f6f008 */
[----:B------:R-:W-:Y:S01]  /*bf00*/  PLOP3.LUT P2, PT, PT, PT, UP0, 0x40, 0x0 ;  /* 0x000000000000781c */ /* 0x000fe20003f4e808 */
[----:B------:R-:W-:Y:S01]  /*bf10*/  IMAD.WIDE.U32 R122, R137, 0x8, R132 ;  /* 0x00000008897a7825 */ /* 0x000fe200078e0084 */
[----:B------:R-:W-:Y:S02]  /*bf20*/  LOP3.LUT R18, R20, R18, R16, 0xfe, !PT ;  /* 0x0000001214127212 */ /* 0x000fe400078efe10 */
[----:B------:R-:W-:Y:S01]  /*bf30*/  LOP3.LUT R19, R21, R19, R17, 0xfe, !PT ;  /* 0x0000001315137212 */ /* 0x000fe200078efe11 */
[C---:B------:R-:W-:Y:S01]  /*bf40*/  IMAD.WIDE.U32 R16, R139.reuse, 0x10, R120 ;  /* 0x000000108b107825 */ /* 0x040fe200078e0078 */
[----:B------:R-:W-:Y:S02]  /*bf50*/  LOP3.LUT R18, R18, R25, RZ, 0xfc, !PT ;  /* 0x0000001912127212 */ /* 0x000fe400078efcff */
[----:B------:R-:W-:Y:S02]  /*bf60*/  MOV R20, 0x10 ;  /* 0x0000001000147802 */ /* 0x000fe40000000f00 */
[----:B------:R-:W-:Y:S01]  /*bf70*/  PLOP3.LUT P4, PT, PT, PT, UP0, 0x80, 0x0 ;  /* 0x000000000000781c */ /* 0x000fe20003f8f008 */
[----:B------:R0:W-:Y:S02]  /*bf80*/  STG.E.64 desc[UR4][R122.64], R18 ;  /* 0x000000127a007986 */ /* 0x0001e4000c101b04 */
[----:B------:R-:W-:-:S04]  /*bf90*/  @P3 IMAD.WIDE.U32 R20, R139, R20, UR16 ;  /* 0x000000108b143e25 */ /* 0x000fc8000f8e0014 */
[----:B-1----:R-:W-:Y:S01]  /*bfa0*/  @P0 IMAD.WIDE.U32 R22, R139, 0x20, R22 ;  /* 0x000000208b160825 */ /* 0x002fe200078e0016 */
[----:B0-----:R-:W-:Y:S06]  /*bfb0*/  @P2 BRA `(.L_x_13189) ;  /* 0x0000000000502947 */ /* 0x001fec0003800000 */
[----:B------:R-:W-:Y:S01]  /*bfc0*/  IMAD.U32 R26, R125, 0x10000, RZ ;  /* 0x000100007d1a7824 */ /* 0x000fe200078e00ff */
        /* <DEDUP_REMOVED lines=19> */
.L_x_13189:
        /* <DEDUP_REMOVED lines=16> */
.L_x_13191:
[----:B------:R-:W-:-:S07]  /*c200*/  MOV R20, R4 ;  /* 0x0000000400147202 */ /* 0x000fce0000000f00 */
.L_x_13192:
[----:B------:R-:W-:Y:S05]  /*c210*/  BSYNC B1 ;  /* 0x0000000000017941 */ /* 0x000fea0003800000 */
.L_x_13190:
        /* <DEDUP_REMOVED lines=16> */
.L_x_13196:
[----:B------:R-:W-:Y:S05]  /*c320*/  BSYNC B2 ;  /* 0x0000000000027941 */ /* 0x000fea0003800000 */
.L_x_13195:
        /* <DEDUP_REMOVED lines=44> */
.L_x_13194:
[----:B------:R-:W-:Y:S05]  /*c5f0*/  BSYNC B1 ;  /* 0x0000000000017941 */ /* 0x000fea0003800000 */
.L_x_13193:
[----:B------:R-:W-:Y:S01]  /*c600*/  I2FP.F32.U32 R20, R20 ;  /* 0x0000001400147245 */ /* 0x000fe20000201000 */
[----:B-----5:R-:W-:-:S04]  /*c610*/  IMAD.U32 R21, R16, 0x10000, RZ ;  /* 0x0001000010157824 */ /* 0x020fc800078e00ff */
[----:B------:R-:W-:Y:S01]  /*c620*/  FFMA.FTZ R20, R20, R135, 1.1641532182693481445e-10 ;  /* 0x2f00000014147423 */ /* 0x000fe20000010087 */
[----:B------:R-:W-:-:S04]  /*c630*/  FMUL.FTZ R21, R21, R134 ;  /* 0x0000008615157220 */ /* 0x000fc80000410000 */
[----:B------:R-:W-:Y:S02]  /*c640*/  FSETP.GTU.FTZ.AND P2, PT, R20, R129, PT ;  /* 0x000000811400720b */ /* 0x000fe40003f5c000 */
[----:B------:R-:W-:Y:S02]  /*c650*/  PRMT R20, R16, 0x7632, R20 ;  /* 0x0000763210147816 */ /* 0x000fe40000000014 */
        /* <DEDUP_REMOVED lines=8> */
.L_x_13197:
        /* <DEDUP_REMOVED lines=12> */
.L_x_13200:
[----:B------:R-:W-:-:S07]  /*c7a0*/  MOV R11, R4 ;  /* 0x00000004000b7202 */ /* 0x000fce0000000f00 */
.L_x_13201:
[----:B------:R-:W-:Y:S05]  /*c7b0*/  BSYNC B1 ;  /* 0x0000000000017941 */ /* 0x000fea0003800000 */
.L_x_13199:
        /* <DEDUP_REMOVED lines=16> */
.L_x_13205:
[----:B------:R-:W-:Y:S05]  /*c8c0*/  BSYNC B2 ;  /* 0x0000000000027941 */ /* 0x000fea0003800000 */
.L_x_13204:
        /* <DEDUP_REMOVED lines=44> */
.L_x_13203:
[----:B------:R-:W-:Y:S05]  /*cb90*/  BSYNC B1 ;  /* 0x0000000000017941 */ /* 0x000fea0003800000 */
.L_x_13202:
        /* <DEDUP_REMOVED lines=9> */
.L_x_13198:
        /* <DEDUP_REMOVED lines=12> */
.L_x_13207:
[----:B------:R-:W-:-:S07]  /*ccf0*/  IMAD.MOV.U32 R21, RZ, RZ, R4 ;  /* 0x000000ffff157224 */ /* 0x000fce00078e0004 */
.L_x_13208:
[----:B------:R-:W-:Y:S05]  /*cd00*/  BSYNC B1 ;  /* 0x0000000000017941 */ /* 0x000fea0003800000 */
.L_x_13206:
        /* <DEDUP_REMOVED lines=16> */
.L_x_13212:
[----:B------:R-:W-:Y:S05]  /*ce10*/  BSYNC B2 ;  /* 0x0000000000027941 */ /* 0x000fea0003800000 */
.L_x_13211:
        /* <DEDUP_REMOVED lines=44> */
.L_x_13210:
[----:B------:R-:W-:Y:S05]  /*d0e0*/  BSYNC B1 ;  /* 0x0000000000017941 */ /* 0x000fea0003800000 */
.L_x_13209:
        /* <DEDUP_REMOVED lines=13> */
.L_x_13213:
        /* <DEDUP_REMOVED lines=12> */
.L_x_13216:
[----:B------:R-:W-:-:S07]  /*d280*/  IMAD.MOV.U32 R12, RZ, RZ, R4 ;  /* 0x000000ffff0c7224 */ /* 0x000fce00078e0004 */
.L_x_13217:
[----:B------:R-:W-:Y:S05]  /*d290*/  BSYNC B1 ;  /* 0x0000000000017941 */ /* 0x000fea0003800000 */
.L_x_13215:
        /* <DEDUP_REMOVED lines=16> */
.L_x_13221:
[----:B------:R-:W-:Y:S05]  /*d3a0*/  BSYNC B2 ;  /* 0x0000000000027941 */ /* 0x000fea0003800000 */
.L_x_13220:
        /* <DEDUP_REMOVED lines=40> */
[----:B------:R-:W-:Y:S02]  /*d630*/  MOV R4, R8 ;  /* 0x0000000800047202 */ /* 0x000fe40000000f00 */
[----:B------:R-:W-:Y:S01]  /*d640*/  LOP3.LUT R9, R9, UR34, R26, 0x96, !PT ;  /* 0x0000002209097c12 */ /* 0x000fe2000f8e961a */
[----:B------:R-:W-:Y:S01]  /*d650*/  IMAD.MOV.U32 R2, RZ, RZ, R22 ;  /* 0x000000ffff027224 */ /* 0x000fe200078e0016 */
[----:B------:R-:W-:-:S07]  /*d660*/  LOP3.LUT R8, R23, UR35, R20, 0x96, !PT ;  /* 0x0000002317087c12 */ /* 0x000fce000f8e9614 */
.L_x_13219:
[----:B------:R-:W-:Y:S05]  /*d670*/  BSYNC B1 ;  /* 0x0000000000017941 */ /* 0x000fea0003800000 */
.L_x_13218:
        /* <DEDUP_REMOVED lines=10> */
.L_x_13214:
        /* <DEDUP_REMOVED lines=12> */
.L_x_13223:
[----:B------:R-:W-:-:S07]  /*d7e0*/  IMAD.MOV.U32 R20, RZ, RZ, R4 ;  /* 0x000000ffff147224 */ /* 0x000fce00078e0004 */
.L_x_13224:
[----:B------:R-:W-:Y:S05]  /*d7f0*/  BSYNC B1 ;  /* 0x0000000000017941 */ /* 0x000fea0003800000 */
.L_x_13222:
        /* <DEDUP_REMOVED lines=16> */
.L_x_13228:
[----:B------:R-:W-:Y:S05]  /*d900*/  BSYNC B2 ;  /* 0x0000000000027941 */ /* 0x000fea0003800000 */
.L_x_13227:
        /* <DEDUP_REMOVED lines=44> */
.L_x_13226:
[----:B------:R-:W-:Y:S05]  /*dbd0*/  BSYNC B1 ;  /* 0x0000000000017941 */ /* 0x000fea0003800000 */
.L_x_13225:
        /* <DEDUP_REMOVED lines=14> */
.L_x_13229:
        /* <DEDUP_REMOVED lines=12> */
.L_x_13232:
[----:B------:R-:W-:-:S07]  /*dd80*/  IMAD.MOV.U32 R13, RZ, RZ, R4 ;  /* 0x000000ffff0d7224 */ /* 0x000fce00078e0004 */
.L_x_13233:
[----:B------:R-:W-:Y:S05]  /*dd90*/  BSYNC B1 ;  /* 0x0000000000017941 */ /* 0x000fea0003800000 */
.L_x_13231:
        /* <DEDUP_REMOVED lines=16> */
.L_x_13237:
[----:B------:R-:W-:Y:S05]  /*dea0*/  BSYNC B2 ;  /* 0x0000000000027941 */ /* 0x000fea0003800000 */
.L_x_13236:
        /* <DEDUP_REMOVED lines=44> */
.L_x_13235:
[----:B------:R-:W-:Y:S05]  /*e170*/  BSYNC B1 ;  /* 0x0000000000017941 */ /* 0x000fea0003800000 */
.L_x_13234:
        /* <DEDUP_REMOVED lines=9> */
.L_x_13230:
        /* <DEDUP_REMOVED lines=12> */
.L_x_13239:
[----:B------:R-:W-:-:S07]  /*e2d0*/  MOV R123, R4 ;  /* 0x00000004007b7202 */ /* 0x000fce0000000f00 */
.L_x_13240:
[----:B------:R-:W-:Y:S05]  /*e2e0*/  BSYNC B1 ;  /* 0x0000000000017941 */ /* 0x000fea0003800000 */
.L_x_13238:
        /* <DEDUP_REMOVED lines=16> */
.L_x_13244:
[----:B------:R-:W-:Y:S05]  /*e3f0*/  BSYNC B2 ;  /* 0x0000000000027941 */ /* 0x000fea0003800000 */
.L_x_13243:
        /* <DEDUP_REMOVED lines=44> */
.L_x_13242:
[----:B------:R-:W-:Y:S05]  /*e6c0*/  BSYNC B1 ;  /* 0x0000000000017941 */ /* 0x000fea0003800000 */
.L_x_13241:
        /* <DEDUP_REMOVED lines=13> */
.L_x_13245:
        /* <DEDUP_REMOVED lines=12> */
.L_x_13248:
[----:B------:R-:W-:-:S07]  /*e860*/  IMAD.MOV.U32 R14, RZ, RZ, R4 ;  /* 0x000000ffff0e7224 */ /* 0x000fce00078e0004 */
.L_x_13249:
[----:B------:R-:W-:Y:S05]  /*e870*/  BSYNC B1 ;  /* 0x0000000000017941 */ /* 0x000fea0003800000 */
.L_x_13247:
        /* <DEDUP_REMOVED lines=16> */
.L_x_13253:
[----:B------:R-:W-:Y:S05]  /*e980*/  BSYNC B2 ;  /* 0x0000000000027941 */ /* 0x000fea0003800000 */
.L_x_13252:
        /* <DEDUP_REMOVED lines=44> */
.L_x_13251:
[----:B------:R-:W-:Y:S05]  /*ec50*/  BSYNC B1 ;  /* 0x0000000000017941 */ /* 0x000fea0003800000 */
.L_x_13250:
        /* <DEDUP_REMOVED lines=10> */
.L_x_13246:
        /* <DEDUP_REMOVED lines=12> */
.L_x_13255:
[----:B------:R-:W-:-:S07]  /*edc0*/  IMAD.MOV.U32 R128, RZ, RZ, R4 ;  /* 0x000000ffff807224 */ /* 0x000fce00078e0004 */
.L_x_13256:
[----:B------:R-:W-:Y:S05]  /*edd0*/  BSYNC B1 ;  /* 0x0000000000017941 */ /* 0x000fea0003800000 */
.L_x_13254:
        /* <DEDUP_REMOVED lines=16> */
.L_x_13260:
[----:B------:R-:W-:Y:S05]  /*eee0*/  BSYNC B2 ;  /* 0x0000000000027941 */ /* 0x000fea0003800000 */
.L_x_13259:
        /* <DEDUP_REMOVED lines=44> */
.L_x_13258:
[----:B------:R-:W-:Y:S05]  /*f1b0*/  BSYNC B1 ;  /* 0x0000000000017941 */ /* 0x000fea0003800000 */
.L_x_13257:
        /* <DEDUP_REMOVED lines=13> */
.L_x_13261:
        /* <DEDUP_REMOVED lines=12> */
.L_x_13264:
[----:B------:R-:W-:-:S07]  /*f350*/  IMAD.MOV.U32 R15, RZ, RZ, R4 ;  /* 0x000000ffff0f7224 */ /* 0x000fce00078e0004 */
.L_x_13265:
[----:B------:R-:W-:Y:S05]  /*f360*/  BSYNC B1 ;  /* 0x0000000000017941 */ /* 0x000fea0003800000 */
.L_x_13263:
        /* <DEDUP_REMOVED lines=16> */
.L_x_13269:
[----:B------:R-:W-:Y:S05]  /*f470*/  BSYNC B2 ;  /* 0x0000000000027941 */ /* 0x000fea0003800000 */
.L_x_13268:
        /* <DEDUP_REMOVED lines=44> */
.L_x_13267:
[----:B------:R-:W-:Y:S05]  /*f740*/  BSYNC B1 ;  /* 0x0000000000017941 */ /* 0x000fea0003800000 */
.L_x_13266:
        /* <DEDUP_REMOVED lines=9> */
.L_x_13262:
        /* <DEDUP_REMOVED lines=12> */
.L_x_13271:
[----:B------:R-:W-:-:S07]  /*f8a0*/  IMAD.MOV.U32 R21, RZ, RZ, R4 ;  /* 0x000000ffff157224 */ /* 0x000fce00078e0004 */
.L_x_13272:
[----:B------:R-:W-:Y:S05]  /*f8b0*/  BSYNC B1 ;  /* 0x0000000000017941 */ /* 0x000fea0003800000 */
.L_x_13270:
        /* <DEDUP_REMOVED lines=16> */
.L_x_13276:
[----:B------:R-:W-:Y:S05]  /*f9c0*/  BSYNC B2 ;  /* 0x0000000000027941 */ /* 0x000fea0003800000 */
.L_x_13275:
        /* <DEDUP_REMOVED lines=44> */
.L_x_13274:
[----:B------:R-:W-:Y:S05]  /*fc90*/  BSYNC B1 ;  /* 0x0000000000017941 */ /* 0x000fea0003800000 */
.L_x_13273:
        /* <DEDUP_REMOVED lines=12> */
.L_x_13277:
        /* <DEDUP_REMOVED lines=12> */
.L_x_13280:
[----:B------:R-:W-:-:S07]  /*fe20*/  IMAD.MOV.U32 R18, RZ, RZ, R4 ;  /* 0x000000ffff127224 */ /* 0x000fce00078e0004 */
.L_x_13281:
[----:B------:R-:W-:Y:S05]  /*fe30*/  BSYNC B1 ;  /* 0x0000000000017941 */ /* 0x000fea0003800000 */
.L_x_13279:
        /* <DEDUP_REMOVED lines=16> */
.L_x_13285:
[----:B------:R-:W-:Y:S05]  /*ff40*/  BSYNC B2 ;  /* 0x0000000000027941 */ /* 0x000fea0003800000 */
.L_x_13284:
        /* <DEDUP_REMOVED lines=44> */
.L_x_13283:
[----:B------:R-:W-:Y:S05]  /*10210*/  BSYNC B1 ;  /* 0x0000000000017941 */ /* 0x000fea0003800000 */
.L_x_13282:
        /* <DEDUP_REMOVED lines=10> */
.L_x_13278:
        /* <DEDUP_REMOVED lines=12> */
.L_x_13287:
[----:B------:R-:W-:-:S07]  /*10380*/  IMAD.MOV.U32 R18, RZ, RZ, R4 ;  /* 0x000000ffff127224 */ /* 0x000fce00078e0004 */
.L_x_13288:
[----:B------:R-:W-:Y:S05]  /*10390*/  BSYNC B1 ;  /* 0x0000000000017941 */ /* 0x000fea0003800000 */
.L_x_13286:
        /* <DEDUP_REMOVED lines=16> */
.L_x_13292:
[----:B------:R-:W-:Y:S05]  /*104a0*/  BSYNC B2 ;  /* 0x0000000000027941 */ /* 0x000fea0003800000 */
.L_x_13291:
        /* <DEDUP_REMOVED lines=44> */
.L_x_13290:
[----:B------:R-:W-:Y:S05]  /*10770*/  BSYNC B1 ;  /* 0x0000000000017941 */ /* 0x000fea0003800000 */
.L_x_13289:
        /* <DEDUP_REMOVED lines=13> */
.L_x_13293:
        /* <DEDUP_REMOVED lines=12> */
.L_x_13296:
[----:B------:R-:W-:-:S07]  /*10910*/  IMAD.MOV.U32 R18, RZ, RZ, R4 ;  /* 0x000000ffff127224 */ /* 0x000fce00078e0004 */
.L_x_13297:
[----:B------:R-:W-:Y:S05]  /*10920*/  BSYNC B1 ;  /* 0x0000000000017941 */ /* 0x000fea0003800000 */
.L_x_13295:
        /* <DEDUP_REMOVED lines=16> */
.L_x_13301:
[----:B------:R-:W-:Y:S05]  /*10a30*/  BSYNC B2 ;  /* 0x0000000000027941 */ /* 0x000fea0003800000 */
.L_x_13300:
        /* <DEDUP_REMOVED lines=44> */
.L_x_13299:
[----:B------:R-:W-:Y:S05]  /*10d00*/  BSYNC B1 ;  /* 0x0000000000017941 */ /* 0x000fea0003800000 */
.L_x_13298:
        /* <DEDUP_REMOVED lines=9> */
.L_x_13294:
        /* <DEDUP_REMOVED lines=12> */
.L_x_13303:
[----:B------:R-:W-:-:S07]  /*10e60*/  IMAD.MOV.U32 R18, RZ, RZ, R4 ;  /* 0x000000ffff127224 */ /* 0x000fce00078e0004 */
.L_x_13304:
[----:B------:R-:W-:Y:S05]  /*10e70*/  BSYNC B1 ;  /* 0x0000000000017941 */ /* 0x000fea0003800000 */
.L_x_13302:
        /* <DEDUP_REMOVED lines=16> */
.L_x_13308:
[----:B------:R-:W-:Y:S05]  /*10f80*/  BSYNC B2 ;  /* 0x0000000000027941 */ /* 0x000fea0003800000 */
.L_x_13307:
        /* <DEDUP_REMOVED lines=44> */
.L_x_13306:
[----:B------:R-:W-:Y:S05]  /*11250*/  BSYNC B1 ;  /* 0x0000000000017941 */ /* 0x000fea0003800000 */
.L_x_13305:
        /* <DEDUP_REMOVED lines=12> */
.L_x_13309:
        /* <DEDUP_REMOVED lines=12> */
.L_x_13312:
[----:B------:R-:W-:-:S07]  /*113e0*/  IMAD.MOV.U32 R126, RZ, RZ, R4 ;  /* 0x000000ffff7e7224 */ /* 0x000fce00078e0004 */
.L_x_13313:
[----:B------:R-:W-:Y:S05]  /*113f0*/  BSYNC B1 ;  /* 0x0000000000017941 */ /* 0x000fea0003800000 */
.L_x_13311:
        /* <DEDUP_REMOVED lines=18> */
.L_x_13317:
[----:B------:R-:W-:Y:S05]  /*11520*/  BSYNC B2 ;  /* 0x0000000000027941 */ /* 0x000fea0003800000 */
.L_x_13316:
        /* <DEDUP_REMOVED lines=44> */
.L_x_13315:
[----:B------:R-:W-:Y:S05]  /*117f0*/  BSYNC B1 ;  /* 0x0000000000017941 */ /* 0x000fea0003800000 */
.L_x_13314:
        /* <DEDUP_REMOVED lines=10> */
.L_x_13310:
[----:B------:R-:W-:Y:S01]  /*118a0*/  ISETP.NE.AND P6, PT, R16, RZ, PT ;  /* 0x000000ff1000720c */ /* 0x000fe20003fc5270 */
[----:B------:R-:W-:Y:S01]  /*118b0*/  IMAD.WIDE.U32 R146, R139, 0x20, R130 ;  /* 0x000000208b927825 */ /* 0x000fe200078e0082 */
[----:B------:R-:W-:Y:S01]  /*118c0*/  SEL R128, RZ, 0x100, P3 ;  /* 0x00000100ff807807 */ /* 0x000fe20001800000 */
[----:B------:R-:W-:Y:S01]  /*118d0*/  @UP0 ULDC.64 UR16, c[0x0][0x228] ;  /* 0x00008a0000100ab9 */ /* 0x000fe20000000a00 */
[----:B------:R-:W-:Y:S02]  /*118e0*/  SEL R16, RZ, 0x1000000, P5 ;  /* 0x01000000ff107807 */ /* 0x000fe40002800000 */
[----:B------:R-:W-:Y:S01]  /*118f0*/  SEL R19, RZ, 0x10000, P4 ;  /* 0x00010000ff137807 */ /* 0x000fe20002000000 */
[----:B------:R0:W-:Y:S01]  /*11900*/  STG.E.128 desc[UR4][R146.64], R24 ;  /* 0x0000001892007986 */ /* 0x0001e2000c101d04 */
[----:B------:R-:W-:Y:S02]  /*11910*/  ISETP.NE.AND P3, PT, R123, RZ, PT ;  /* 0x000000ff7b00720c */ /* 0x000fe40003f65270 */
[----:B------:R-:W-:Y:S01]  /*11920*/  ISETP.NE.AND P5, PT, R122, RZ, PT ;  /* 0x000000ff7a00720c */ /* 0x000fe20003fa5270 */
[----:B------:R0:W-:Y:S01]  /*11930*/  STG.E.128 desc[UR4][R146.64+0x10], R20 ;  /* 0x0000101492007986 */ /* 0x0001e2000c101d04 */
[----:B------:R-:W-:-:S02]  /*11940*/  ISETP.NE.AND P4, PT, R17, RZ, PT ;  /* 0x000000ff1100720c */ /* 0x000fc40003f85270 */
[----:B------:R-:W-:Y:S02]  /*11950*/  SEL R140, RZ, 0x1, P3 ;  /* 0x00000001ff8c7807 */ /* 0x000fe40001800000 */
[----:B------:R-:W-:Y:S02]  /*11960*/  SEL R18, RZ, 0x1, P4 ;  /* 0x00000001ff127807 */ /* 0x000fe40002000000 */
[----:B------:R-:W-:Y:S01]  /*11970*/  SEL R122, RZ, 0x1, P5 ;  /* 0x00000001ff7a7807 */ /* 0x000fe20002800000 */
[----:B------:R-:W-:Y:S01]  /*11980*/  IMAD.WIDE.U32 R140, R140, 0x1000000, RZ ;  /* 0x010000008c8c7825 */ /* 0x000fe200078e00ff */
[----:B------:R-:W-:Y:S02]  /*11990*/  LOP3.LUT R128, R128, R16, R19, 0xfe, !PT ;  /* 0x0000001080807212 */ /* 0x000fe400078efe13 */
[----:B------:R-:W-:Y:S01]  /*119a0*/  SEL R143, RZ, 0x1, P2 ;  /* 0x00000001ff8f7807 */ /* 0x000fe20001000000 */
[----:B------:R-:W-:Y:S01]  /*119b0*/  IMAD.WIDE.U32 R18, R18, 0x10000, RZ ;  /* 0x0001000012127825 */ /* 0x000fe200078e00ff */
[----:B------:R-:W1:Y:S01]  /*119c0*/  @P0 LDC.64 R16, c[0x0][0x230] ;  /* 0x00008c00ff100b82 */ /* 0x000e620000000a00 */
[----:B------:R-:W-:-:S02]  /*119d0*/  PLOP3.LUT P3, PT, PT, PT, UP0, 0x80, 0x0 ;  /* 0x000000000000781c */ /* 0x000fc40003f6f008 */
[----:B------:R-:W-:Y:S01]  /*119e0*/  IMAD.WIDE.U32 R122, R122, 0x100, RZ ;  /* 0x000001007a7a7825 */ /* 0x000fe200078e00ff */
[----:B------:R-:W-:Y:S02]  /*119f0*/  LOP3.LUT R143, R141, R128, R143, 0xfe, !PT ;  /* 0x000000808d8f7212 */ /* 0x000fe400078efe8f */
[----:B------:R-:W-:Y:S01]  /*11a00*/  SEL R141, RZ, 0x1, P6 ;  /* 0x00000001ff8d7807 */ /* 0x000fe20003000000 */
[----:B------:R-:W-:Y:S01]  /*11a10*/  VIADD R128, R127, 0x60 ;  /* 0x000000607f807836 */ /* 0x000fe20000000000 */
[----:B------:R-:W-:Y:S02]  /*11a20*/  LOP3.LUT R140, R122, R140, R18, 0xfe, !PT ;  /* 0x0000008c7a8c7212 */ /* 0x000fe400078efe12 */
[----:B------:R-:W-:Y:S01]  /*11a30*/  LOP3.LUT R19, R123, R143, R19, 0xfe, !PT ;  /* 0x0000008f7b137212 */ /* 0x000fe200078efe13 */
[----:B------:R-:W-:Y:S01]  /*11a40*/  IMAD.WIDE.U32 R122, R139, 0x8, R132 ;  /* 0x000000088b7a7825 */ /* 0x000fe200078e0084 */
[----:B------:R-:W-:Y:S01]  /*11a50*/  LOP3.LUT R18, R140, R141, RZ, 0xfc, !PT ;  /* 0x0000008d8c127212 */ /* 0x000fe200078efcff */
[----:B------:R-:W-:Y:S01]  /*11a60*/  HFMA2.MMA R143, -RZ, RZ, 0, 9.5367431640625e-07 ;  /* 0x00000010ff8f7435 */ /* 0x000fe200000001ff */
[----:B------:R-:W-:Y:S01]  /*11a70*/  PLOP3.LUT P2, PT, PT, PT, UP0, 0x40, 0x0 ;  /* 0x000000000000781c */ /* 0x000fe20003f4e808 */
[C---:B------:R-:W-:Y:S01]  /*11a80*/  IMAD.WIDE.U32 R144, R128.reuse, 0x10, R120 ;  /* 0x0000001080907825 */ /* 0x040fe200078e0078 */
[----:B------:R-:W-:Y:S01]  /*11a90*/  PLOP3.LUT P4, PT, PT, PT, UP0, 0x80, 0x0 ;  /* 0x000000000000781c */ /* 0x000fe20003f8f008 */
[----:B------:R0:W-:Y:S06]  /*11aa0*/  STG.E.64 desc[UR4][R122.64], R18 ;  /* 0x000000127a007986 */ /* 0x0001ec000c101b04 */
        /* <DEDUP_REMOVED lines=23> */
.L_x_13318:
[----:B------:R1:W5:Y:S04]  /*11c20*/  @P4 LDG.E.128 R52, desc[UR4][R142.64] ;  /* 0x000000048e344981 */ /* 0x000368000c1e1d00 */
        /* <DEDUP_REMOVED lines=15> */
.L_x_13320:
[----:B------:R-:W-:-:S07]  /*11d20*/  MOV R16, R4 ;  /* 0x0000000400107202 */ /* 0x000fce0000000f00 */
.L_x_13321:
[----:B------:R-:W-:Y:S05]  /*11d30*/  BSYNC B1 ;  /* 0x0000000000017941 */ /* 0x000fea0003800000 */
.L_x_13319:
        /* <DEDUP_REMOVED lines=16> */
.L_x_13325:
[----:B------:R-:W-:Y:S05]  /*11e40*/  BSYNC B2 ;  /* 0x0000000000027941 */ /* 0x000fea0003800000 */
.L_x_13324:
        /* <DEDUP_REMOVED lines=44> */
.L_x_13323:
[----:B------:R-:W-:Y:S05]  /*12110*/  BSYNC B1 ;  /* 0x0000000000017941 */ /* 0x000fea0003800000 */
.L_x_13322:
        /* <DEDUP_REMOVED lines=14> */
.L_x_13326:
        /* <DEDUP_REMOVED lines=12> */
.L_x_13329:
[----:B------:R-:W-:-:S07]  /*122c0*/  MOV R11, R4 ;  /* 0x00000004000b7202 */ /* 0x000fce0000000f00 */
.L_x_13330:
[----:B------:R-:W-:Y:S05]  /*122d0*/  BSYNC B1 ;  /* 0x0000000000017941 */ /* 0x000fea0003800000 */
.L_x_13328:
        /* <DEDUP_REMOVED lines=16> */
.L_x_13334:
[----:B------:R-:W-:Y:S05]  /*123e0*/  BSYNC B2 ;  /* 0x0000000000027941 */ /* 0x000fea0003800000 */
.L_x_13333:
        /* <DEDUP_REMOVED lines=44> */
.L_x_13332:
[----:B------:R-:W-:Y:S05]  /*126b0*/  BSYNC B1 ;  /* 0x0000000000017941 */ /* 0x000fea0003800000 */
.L_x_13331:
        /* <DEDUP_REMOVED lines=9> */
.L_x_13327:
        /* <DEDUP_REMOVED lines=12> */
.L_x_13336:
[----:B------:R-:W-:-:S07]  /*12810*/  MOV R17, R4 ;  /* 0x0000000400117202 */ /* 0x000fce0000000f00 */
.L_x_13337:
[----:B------:R-:W-:Y:S05]  /*12820*/  BSYNC B1 ;  /* 0x0000000000017941 */ /* 0x000fea0003800000 */
.L_x_13335:
        /* <DEDUP_REMOVED lines=16> */
.L_x_13341:
[----:B------:R-:W-:Y:S05]  /*12930*/  BSYNC B2 ;  /* 0x0000000000027941 */ /* 0x000fea0003800000 */
.L_x_13340:
        /* <DEDUP_REMOVED lines=44> */
.L_x_13339:
[----:B------:R-:W-:Y:S05]  /*12c00*/  BSYNC B1 ;  /* 0x0000000000017941 */ /* 0x000fea0003800000 */
.L_x_13338:
        /* <DEDUP_REMOVED lines=13> */
.L_x_13342:
        /* <DEDUP_REMOVED lines=12> */
.L_x_13345:
[----:B------:R-:W-:-:S07]  /*12da0*/  MOV R12, R4 ;  /* 0x00000004000c7202 */ /* 0x000fce0000000f00 */
.L_x_13346:
[----:B------:R-:W-:Y:S05]  /*12db0*/  BSYNC B1 ;  /* 0x0000000000017941 */ /* 0x000fea0003800000 */
.L_x_13344:
        /* <DEDUP_REMOVED lines=16> */
.L_x_13350:
[----:B------:R-:W-:Y:S05]  /*12ec0*/  BSYNC B2 ;  /* 0x0000000000027941 */ /* 0x000fea0003800000 */
.L_x_13349:
        /* <DEDUP_REMOVED lines=44> */
.L_x_13348:
[----:B------:R-:W-:Y:S05]  /*13190*/  BSYNC B1 ;  /* 0x0000000000017941 */ /* 0x000fea0003800000 */
.L_x_13347:
        /* <DEDUP_REMOVED lines=10> */
.L_x_13343:
        /* <DEDUP_REMOVED lines=12> */
.L_x_13352:
[----:B------:R-:W-:-:S07]  /*13300*/  MOV R120, R4 ;  /* 0x0000000400787202 */ /* 0x000fce0000000f00 */
.L_x_13353:
[----:B------:R-:W-:Y:S05]  /*13310*/  BSYNC B1 ;  /* 0x0000000000017941 */ /* 0x000fea0003800000 */
.L_x_13351:
        /* <DEDUP_REMOVED lines=16> */
.L_x_13357:
[----:B------:R-:W-:Y:S05]  /*13420*/  BSYNC B2 ;  /* 0x0000000000027941 */ /* 0x000fea0003800000 */
.L_x_13356:
        /* <DEDUP_REMOVED lines=44> */
.L_x_13355:
[----:B------:R-:W-:Y:S05]  /*136f0*/  BSYNC B1 ;  /* 0x0000000000017941 */ /* 0x000fea0003800000 */
.L_x_13354:
[----:B------:R-:W-:Y:S01]  /*13700*/  I2FP.F32.U32 R18, R120 ;  /* 0x0000007800127245 */ /* 0x000fe20000201000 */
[----:B------:R-:W-:-:S04]  /*13710*/  IMAD.U32 R19, R121, 0x10000, RZ ;  /* 0x0001000079137824 */ /* 0x000fc800078e00ff */
[----:B------:R-:W-:-:S05]  /*13720*/  FFMA.FTZ R18, R18, R135, 1.1641532182693481445e-10 ;  /* 0x2f00000012127423 */ /* 0x000fca0000010087 */
[----:B------:R-:W-:Y:S01]  /*13730*/  FSETP.GTU.FTZ.AND P2, PT, R18, R129, PT ;  /* 0x000000811200720b */ /* 0x000fe20003f5c000 */
[----:B------:R-:W-:Y:S01]  /*13740*/  FMUL.FTZ R18, R19, R134 ;  /* 0x0000008613127220 */ /* 0x000fe20000410000 */
        /* <DEDUP_REMOVED lines=9> */
.L_x_13358:
        /* <DEDUP_REMOVED lines=12> */
.L_x_13361:
[----:B------:R-:W-:-:S07]  /*138a0*/  MOV R13, R4 ;  /* 0x00000004000d7202 */ /* 0x000fce0000000f00 */
.L_x_13362:
[----:B------:R-:W-:Y:S05]  /*138b0*/  BSYNC B1 ;  /* 0x0000000000017941 */ /* 0x000fea0003800000 */
.L_x_13360:
        /* <DEDUP_REMOVED lines=16> */
.L_x_13366:
[----:B------:R-:W-:Y:S05]  /*139c0*/  BSYNC B2 ;  /* 0x0000000000027941 */ /* 0x000fea0003800000 */
.L_x_13365:
        /* <DEDUP_REMOVED lines=44> */
.L_x_13364:
[----:B------:R-:W-:Y:S05]  /*13c90*/  BSYNC B1 ;  /* 0x0000000000017941 */ /* 0x000fea0003800000 */
.L_x_13363:
        /* <DEDUP_REMOVED lines=9> */
.L_x_13359:
        /* <DEDUP_REMOVED lines=12> */
.L_x_13368:
[----:B------:R-:W-:-:S07]  /*13df0*/  MOV R144, R4 ;  /* 0x0000000400907202 */ /* 0x000fce0000000f00 */
.L_x_13369:
[----:B------:R-:W-:Y:S05]  /*13e00*/  BSYNC B1 ;  /* 0x0000000000017941 */ /* 0x000fea0003800000 */
.L_x_13367:
        /* <DEDUP_REMOVED lines=16> */
.L_x_13373:
[----:B------:R-:W-:Y:S05]  /*13f10*/  BSYNC B2 ;  /* 0x0000000000027941 */ /* 0x000fea0003800000 */
.L_x_13372:
        /* <DEDUP_REMOVED lines=44> */
.L_x_13371:
[----:B------:R-:W-:Y:S05]  /*141e0*/  BSYNC B1 ;  /* 0x0000000000017941 */ /* 0x000fea0003800000 */
.L_x_13370:
        /* <DEDUP_REMOVED lines=13> */
.L_x_13374:
        /* <DEDUP_REMOVED lines=12> */
.L_x_13377:
[----:B------:R-:W-:-:S07]  /*14380*/  MOV R14, R4 ;  /* 0x00000004000e7202 */ /* 0x000fce0000000f00 */
.L_x_13378:
[----:B------:R-:W-:Y:S05]  /*14390*/  BSYNC B1 ;  /* 0x0000000000017941 */ /* 0x000fea0003800000 */
.L_x_13376:
        /* <DEDUP_REMOVED lines=16> */
.L_x_13382:
[----:B------:R-:W-:Y:S05]  /*144a0*/  BSYNC B2 ;  /* 0x0000000000027941 */ /* 0x000fea0003800000 */
.L_x_13381:
        /* <DEDUP_REMOVED lines=44> */
.L_x_13380:
[----:B------:R-:W-:Y:S05]  /*14770*/  BSYNC B1 ;  /* 0x0000000000017941 */ /* 0x000fea0003800000 */
.L_x_13379:
        /* <DEDUP_REMOVED lines=10> */
.L_x_13375:
        /* <DEDUP_REMOVED lines=12> */
.L_x_13384:
[----:B------:R-:W-:-:S07]  /*148e0*/  MOV R144, R4 ;  /* 0x0000000400907202 */ /* 0x000fce0000000f00 */
.L_x_13385:
[----:B------:R-:W-:Y:S05]  /*148f0*/  BSYNC B1 ;  /* 0x0000000000017941 */ /* 0x000fea0003800000 */
.L_x_13383:
        /* <DEDUP_REMOVED lines=16> */
.L_x_13389:
[----:B------:R-:W-:Y:S05]  /*14a00*/  BSYNC B2 ;  /* 0x0000000000027941 */ /* 0x000fea0003800000 */
.L_x_13388:
        /* <DEDUP_REMOVED lines=44> */
.L_x_13387:
[----:B------:R-:W-:Y:S05]  /*14cd0*/  BSYNC B1 ;  /* 0x0000000000017941 */ /* 0x000fea0003800000 */
.L_x_13386:
        /* <DEDUP_REMOVED lines=13> */
.L_x_13390:
        /* <DEDUP_REMOVED lines=12> */
.L_x_13393:
[----:B------:R-:W-:-:S07]  /*14e70*/  MOV R15, R4 ;  /* 0x00000004000f7202 */ /* 0x000fce0000000f00 */
.L_x_13394:
[----:B------:R-:W-:Y:S05]  /*14e80*/  BSYNC B1 ;  /* 0x0000000000017941 */ /* 0x000fea0003800000 */
.L_x_13392:
        /* <DEDUP_REMOVED lines=16> */
.L_x_13398:
[----:B------:R-:W-:Y:S05]  /*14f90*/  BSYNC B2 ;  /* 0x0000000000027941 */ /* 0x000fea0003800000 */
.L_x_13397:
        /* <DEDUP_REMOVED lines=44> */
.L_x_13396:
[----:B------:R-:W-:Y:S05]  /*15260*/  BSYNC B1 ;  /* 0x0000000000017941 */ /* 0x000fea0003800000 */
.L_x_13395:
        /* <DEDUP_REMOVED lines=9> */
.L_x_13391:
        /* <DEDUP_REMOVED lines=12> */
.L_x_13400:
[----:B------:R-:W-:-:S07]  /*153c0*/  MOV R121, R4 ;  /* 0x0000000400797202 */ /* 0x000fce0000000f00 */
.L_x_13401:
[----:B------:R-:W-:Y:S05]  /*153d0*/  BSYNC B1 ;  /* 0x0000000000017941 */ /* 0x000fea0003800000 */
.L_x_13399:
        /* <DEDUP_REMOVED lines=16> */
.L_x_13405:
[----:B------:R-:W-:Y:S05]  /*154e0*/  BSYNC B2 ;  /* 0x0000000000027941 */ /* 0x000fea0003800000 */
.L_x_13404:
        /* <DEDUP_REMOVED lines=44> */
.L_x_13403:
[----:B------:R-:W-:Y:S05]  /*157b0*/  BSYNC B1 ;  /* 0x0000000000017941 */ /* 0x000fea0003800000 */
.L_x_13402:
        /* <DEDUP_REMOVED lines=12> */
.L_x_13406:
        /* <DEDUP_REMOVED lines=12> */
.L_x_13409:
[----:B------:R-:W-:-:S07]  /*15940*/  MOV R122, R4 ;  /* 0x00000004007a7202 */ /* 0x000fce0000000f00 */
.L_x_13410:
[----:B------:R-:W-:Y:S05]  /*15950*/  BSYNC B1 ;  /* 0x0000000000017941 */ /* 0x000fea0003800000 */
.L_x_13408:
        /* <DEDUP_REMOVED lines=16> */
.L_x_13414:
[----:B------:R-:W-:Y:S05]  /*15a60*/  BSYNC B2 ;  /* 0x0000000000027941 */ /* 0x000fea0003800000 */
.L_x_13413:
        /* <DEDUP_REMOVED lines=44> */
.L_x_13412:
[----:B------:R-:W-:Y:S05]  /*15d30*/  BSYNC B1 ;  /* 0x0000000000017941 */ /* 0x000fea0003800000 */
.L_x_13411:
        /* <DEDUP_REMOVED lines=10> */
.L_x_13407:
        /* <DEDUP_REMOVED lines=12> */
.L_x_13416:
[----:B------:R-:W-:-:S07]  /*15ea0*/  MOV R122, R4 ;  /* 0x00000004007a7202 */ /* 0x000fce0000000f00 */
.L_x_13417:
[----:B------:R-:W-:Y:S05]  /*15eb0*/  BSYNC B1 ;  /* 0x0000000000017941 */ /* 0x000fea0003800000 */
.L_x_13415:
        /* <DEDUP_REMOVED lines=16> */
.L_x_13421:
[----:B------:R-:W-:Y:S05]  /*15fc0*/  BSYNC B2 ;  /* 0x0000000000027941 */ /* 0x000fea0003800000 */
.L_x_13420:
        /* <DEDUP_REMOVED lines=44> */
.L_x_13419:
[----:B------:R-:W-:Y:S05]  /*16290*/  BSYNC B1 ;  /* 0x0000000000017941 */ /* 0x000fea0003800000 */
.L_x_13418:
        /* <DEDUP_REMOVED lines=13> */
.L_x_13422:
        /* <DEDUP_REMOVED lines=12> */
.L_x_13425:
[----:B------:R-:W-:-:S07]  /*16430*/  MOV R125, R4 ;  /* 0x00000004007d7202 */ /* 0x000fce0000000f00 */
.L_x_13426:
[----:B------:R-:W-:Y:S05]  /*16440*/  BSYNC B1 ;  /* 0x0000000000017941 */ /* 0x000fea0003800000 */
.L_x_13424:
        /* <DEDUP_REMOVED lines=16> */
.L_x_13430:
[----:B------:R-:W-:Y:S05]  /*16550*/  BSYNC B2 ;  /* 0x0000000000027941 */ /* 0x000fea0003800000 */
.L_x_13429:
        /* <DEDUP_REMOVED lines=44> */
.L_x_13428:
[----:B------:R-:W-:Y:S05]  /*16820*/  BSYNC B1 ;  /* 0x0000000000017941 */ /* 0x000fea0003800000 */
.L_x_13427:
        /* <DEDUP_REMOVED lines=9> */
.L_x_13423:
        /* <DEDUP_REMOVED lines=12> */
.L_x_13432:
[----:B------:R-:W-:-:S07]  /*16980*/  MOV R148, R4 ;  /* 0x0000000400947202 */ /* 0x000fce0000000f00 */
.L_x_13433:
[----:B------:R-:W-:Y:S05]  /*16990*/  BSYNC B1 ;  /* 0x0000000000017941 */ /* 0x000fea0003800000 */
.L_x_13431:
        /* <DEDUP_REMOVED lines=16> */
.L_x_13437:
[----:B------:R-:W-:Y:S05]  /*16aa0*/  BSYNC B2 ;  /* 0x0000000000027941 */ /* 0x000fea0003800000 */
.L_x_13436:
        /* <DEDUP_REMOVED lines=44> */
.L_x_13435:
[----:B------:R-:W-:Y:S05]  /*16d70*/  BSYNC B1 ;  /* 0x0000000000017941 */ /* 0x000fea0003800000 */
.L_x_13434:
        /* <DEDUP_REMOVED lines=12> */
.L_x_13438:
        /* <DEDUP_REMOVED lines=12> */
.L_x_13441:
[----:B------:R-:W-:-:S07]  /*16f00*/  MOV R126, R4 ;  /* 0x00000004007e7202 */ /* 0x000fce0000000f00 */
.L_x_13442:
[----:B------:R-:W-:Y:S05]  /*16f10*/  BSYNC B1 ;  /* 0x0000000000017941 */ /* 0x000fea0003800000 */
.L_x_13440:
        /* <DEDUP_REMOVED lines=16> */
.L_x_13446:
[----:B------:R-:W-:Y:S05]  /*17020*/  BSYNC B2 ;  /* 0x0000000000027941 */ /* 0x000fea0003800000 */
.L_x_13445:
        /* <DEDUP_REMOVED lines=44> */
.L_x_13444:
[----:B------:R-:W-:Y:S05]  /*172f0*/  BSYNC B1 ;  /* 0x0000000000017941 */ /* 0x000fea0003800000 */
.L_x_13443:
        /* <DEDUP_REMOVED lines=10> */
.L_x_13439:
[----:B------:R-:W-:Y:S01]  /*173a0*/  FADD.FTZ R134, RZ, R40 ;  /* 0x00000028ff867221 */ /* 0x000fe20000010000 */
[----:B------:R-:W-:Y:S01]  /*173b0*/  ISETP.NE.AND P0, PT, R136, RZ, PT ;  /* 0x000000ff8800720c */ /* 0x000fe20003f05270 */
[----:B------:R-:W-:Y:S01]  /*173c0*/  IMAD.WIDE.U32 R130, R128, 0x20, R130 ;  /* 0x0000002080827825 */ /* 0x000fe200078e0082 */
[----:B------:R-:W-:-:S03]  /*173d0*/  SEL R136, RZ, 0x1000000, P5 ;  /* 0x01000000ff887807 */ /* 0x000fc60002800000 */
[----:B------:R-:W-:Y:S01]  /*173e0*/  FADD.FTZ R129, R134, R41 ;  /* 0x0000002986817221 */ /* 0x000fe20000010000 */
[----:B------:R-:W-:Y:S01]  /*173f0*/  ISETP.NE.AND P5, PT, R147, RZ, PT ;  /* 0x000000ff9300720c */ /* 0x000fe20003fa5270 */
[----:B------:R-:W-:Y:S01]  /*17400*/  IMAD.WIDE.U32 R132, R128, 0x8, R132 ;  /* 0x0000000880847825 */ /* 0x000fe200078e0084 */
[----:B------:R-:W-:-:S03]  /*17410*/  ISETP.NE.AND P6, PT, R146, RZ, PT ;  /* 0x000000ff9200720c */ /* 0x000fc60003fc5270 */
[----:B------:R-:W-:Y:S01]  /*17420*/  FADD.FTZ R134, R129, R42 ;  /* 0x0000002a81867221 */ /* 0x000fe20000010000 */
[----:B------:R-:W-:Y:S01]  /*17430*/  ISETP.NE.AND P1, PT, R138, RZ, PT ;  /* 0x000000ff8a00720c */ /* 0x000fe20003f25270 */
[----:B------:R0:W-:Y:S01]  /*17440*/  STG.E.128 desc[UR4][R130.64], R16 ;  /* 0x0000001082007986 */ /* 0x0001e2000c101d04 */
[----:B------:R-:W-:Y:S01]  /*17450*/  SEL R144, RZ, 0x1, P5 ;  /* 0x00000001ff907807 */ /* 0x000fe20002800000 */
[----:B------:R-:W-:Y:S01]  /*17460*/  FADD.FTZ R129, R134, R43 ;  /* 0x0000002b86817221 */ /* 0x000fe20000010000 */
[----:B------:R-:W-:Y:S01]  /*17470*/  SEL R135, RZ, 0x10000, P4 ;  /* 0x00010000ff877807 */ /* 0x000fe20002000000 */
[----:B------:R0:W-:Y:S01]  /*17480*/  STG.E.128 desc[UR4][R130.64+0x10], R120 ;  /* 0x0000107882007986 */ /* 0x0001e2000c101d04 */
[----:B------:R-:W-:Y:S01]  /*17490*/  SEL R138, RZ, 0x100, P3 ;  /* 0x00000100ff8a7807 */ /* 0x000fe20001800000 */
[----:B------:R-:W-:Y:S01]  /*174a0*/  FADD.FTZ R134, R129, R36 ;  /* 0x0000002481867221 */ /* 0x000fe20000010000 */
[----:B------:R-:W-:Y:S01]  /*174b0*/  SEL R142, RZ, 0x1, P1 ;  /* 0x00000001ff8e7807 */ /* 0x000fe20000800000 */
[----:B------:R-:W-:Y:S01]  /*174c0*/  IMAD.WIDE.U32 R144, R144, 0x1000000, RZ ;  /* 0x0100000090907825 */ /* 0x000fe200078e00ff */
[----:B------:R-:W-:-:S03]  /*174d0*/  LOP3.LUT R138, R138, R136, R135, 0xfe, !PT ;  /* 0x000000888a8a7212 */ /* 0x000fc600078efe87 */
[----:B------:R-:W-:Y:S01]  /*174e0*/  FADD.FTZ R129, R134, R37 ;  /* 0x0000002586817221 */ /* 0x000fe20000010000 */
[----:B------:R-:W-:Y:S01]  /*174f0*/  SEL R141, RZ, 0x1, P2 ;  /* 0x00000001ff8d7807 */ /* 0x000fe20001000000 */
[----:B------:R-:W-:Y:S01]  /*17500*/  IMAD.WIDE.U32 R142, R142, 0x100, RZ ;  /* 0x000001008e8e7825 */ /* 0x000fe200078e00ff */
[----:B------:R-:W-:-:S03]  /*17510*/  PLOP3.LUT P1, PT, PT, PT, UP0, 0x40, 0x0 ;  /* 0x000000000000781c */ /* 0x000fc60003f2e808 */
[----:B------:R-:W-:Y:S01]  /*17520*/  FADD.FTZ R134, R129, R38 ;  /* 0x0000002681867221 */ /* 0x000fe20000010000 */
[----:B------:R-:W-:Y:S02]  /*17530*/  LOP3.LUT R145, R145, R138, R141, 0xfe, !PT ;  /* 0x0000008a91917212 */ /* 0x000fe400078efe8d */
[----:B------:R-:W-:Y:S01]  /*17540*/  SEL R141, RZ, 0x1, P0 ;  /* 0x00000001ff8d7807 */ /* 0x000fe20000000000 */
        /* <DEDUP_REMOVED lines=52> */
.L_x_13447:
[----:B------:R-:W-:Y:S01]  /*17890*/  UMOV UR16, 0xffffffff ;  /* 0xffffffff00107882 */ /* 0x000fe20000000000 */
[----:B------:R-:W-:Y:S02]  /*178a0*/  FADD.FTZ R136, R136, R123 ;  /* 0x0000007b88887221 */ /* 0x000fe40000010000 */
[----:B------:R-:W-:Y:S05]  /*178b0*/  BRA.DIV UR16, `(.L_x_13448) ;  /* 0x0000000e10947947 */ /* 0x000fea000b800000 */
        /* <DEDUP_REMOVED lines=85> */
.L_x_13461:
[----:B------:R-:W-:Y:S01]  /*17e10*/  FMUL.FTZ R129, R131, R131 ;  /* 0x0000008383817220 */ /* 0x000fe20000410000 */
        /* <DEDUP_REMOVED lines=15> */
[----:B------:R-:W1:Y:S01]  /*17f10*/  MUFU.RSQ R25, R135 ;  /* 0x0000008700197308 */ /* 0x000e620000001400 */
[C---:B------:R-:W-:Y:S01]  /*17f20*/  FADD.FTZ R146, -R132.reuse, R17 ;  /* 0x0000001184927221 */ /* 0x040fe20000010100 */
        /* <DEDUP_REMOVED lines=15> */
[C---:B-1----:R-:W-:Y:S01]  /*18020*/  FMUL.FTZ R19, R25.reuse, R42 ;  /* 0x0000002a19137220 */ /* 0x042fe20000410000 */
[C---:B------:R-:W-:Y:S01]  /*18030*/  FADD.FTZ R20, -R132.reuse, R20 ;  /* 0x0000001484147221 */ /* 0x040fe20000010100 */
[C---:B------:R-:W-:Y:S01]  /*18040*/  FMUL.FTZ R42, R25.reuse, R43 ;  /* 0x0000002b192a7220 */ /* 0x040fe20000410000 */
        /* <DEDUP_REMOVED lines=11> */
[C---:B------:R-:W-:Y:S01]  /*18100*/  FMUL.FTZ R43, R25.reuse, R30 ;  /* 0x0000001e192b7220 */ /* 0x040fe20000410000 */
[----:B------:R-:W-:Y:S01]  /*18110*/  FADD.FTZ R132, -R132, R123 ;  /* 0x0000007b84847221 */ /* 0x000fe20000010100 */
[C---:B------:R-:W-:Y:S01]  /*18120*/  FMUL.FTZ R154, R25.reuse, R39 ;  /* 0x00000027199a7220 */ /* 0x040fe20000410000 */
[C---:B------:R-:W-:Y:S01]  /*18130*/  FMUL.FTZ R28, R25.reuse, R29 ;  /* 0x0000001d191c7220 */ /* 0x040fe20000410000 */
[C---:B------:R-:W-:Y:S01]  /*18140*/  FMUL.FTZ R36, R25.reuse, R37 ;  /* 0x0000002519247220 */ /* 0x040fe20000410000 */
[C---:B------:R-:W-:Y:S01]  /*18150*/  FMUL.FTZ R123, R25.reuse, R22 ;  /* 0x00000016197b7220 */ /* 0x040fe20000410000 */
[----:B------:R-:W-:Y:S01]  /*18160*/  FMUL.FTZ R39, R25, R18 ;  /* 0x0000001219277220 */ /* 0x000fe20000410000 */
[----:B0-----:R-:W-:-:S04]  /*18170*/  @!P0 IMAD.WIDE R40, R10, 0x4, R40 ;  /* 0x000000040a288825 */ /* 0x001fc800078e0228 */
[C---:B------:R-:W-:Y:S01]  /*18180*/  FMUL.FTZ R37, R25.reuse, R38 ;  /* 0x0000002619257220 */ /* 0x040fe20000410000 */
[----:B------:R-:W-:Y:S01]  /*18190*/  FMUL.FTZ R121, R25, R20 ;  /* 0x0000001419797220 */ /* 0x000fe20000410000 */
[----:B------:R-:W-:Y:S01]  /*181a0*/  FFMA.FTZ R18, R80, R135, R112 ;  /* 0x0000008750127223 */ /* 0x000fe20000010070 */
[----:B------:R-:W-:Y:S01]  /*181b0*/  FFMA.FTZ R22, R72, R23, R104 ;  /* 0x0000001748167223 */ /* 0x000fe20000010068 */
[----:B--2---:R-:W-:-:S04]  /*181c0*/  @!P0 IMAD.WIDE R32, R10, 0x4, R32 ;  /* 0x000000040a208825 */ /* 0x004fc800078e0220 */
        /* <DEDUP_REMOVED lines=8> */
[----:B------:R-:W-:Y:S01]  /*18250*/  FFMA.FTZ R19, R82, R37, R114 ;  /* 0x0000002552137223 */ /* 0x000fe20000010072 */
[----:B------:R-:W-:Y:S01]  /*18260*/  FFMA.FTZ R141, R81, R36, R113 ;  /* 0x00000024518d7223 */ /* 0x000fe20000010071 */
[----:B------:R-:W-:Y:S01]  /*18270*/  @!P0 STG.E desc[UR4][R40.64], R131 ;  /* 0x0000008328008986 */ /* 0x000fe2000c101904 */
[----:B---3--:R-:W-:Y:S01]  /*18280*/  IMAD.WIDE.U32 R34, R137, 0x10, R16 ;  /* 0x0000001089227825 */ /* 0x008fe200078e0010 */
[----:B------:R-:W-:-:S03]  /*18290*/  F2FP.BF16.F32.PACK_AB R22, R43, R22 ;  /* 0x000000162b16723e */ /* 0x000fc600000010ff */
[----:B------:R-:W-:Y:S01]  /*182a0*/  FMUL.FTZ R27, R25, R136 ;  /* 0x00000088191b7220 */ /* 0x000fe20000410000 */
[----:B------:R0:W-:Y:S01]  /*182b0*/  @!P0 STG.E desc[UR4][R32.64], R25 ;  /* 0x0000001920008986 */ /* 0x0001e2000c101904 */
[----:B------:R-:W-:Y:S01]  /*182c0*/  IMAD.WIDE.U32 R36, R139, 0x10, R16 ;  /* 0x000000108b247825 */ /* 0x000fe200078e0010 */
[----:B------:R-:W-:-:S03]  /*182d0*/  F2FP.BF16.F32.PACK_AB R17, R135, R20 ;  /* 0x000000148711723e */ /* 0x000fc600000010ff */
[----:B------:R-:W-:Y:S01]  /*182e0*/  FFMA.FTZ R20, R76, R133, R108 ;  /* 0x000000854c147223 */ /* 0x000fe2000001006c */
[----:B------:R-:W1:Y:S01]  /*182f0*/  LDC.64 R42, c[0x0][0x210] ;  /* 0x00008400ff2a7b82 */ /* 0x000e620000000a00 */
[C---:B------:R-:W-:Y:S01]  /*18300*/  FMUL.FTZ R24, R25.reuse, R24 ;  /* 0x0000001819187220 */ /* 0x040fe20000410000 */
[C---:B------:R-:W-:Y:S01]  /*18310*/  FMUL.FTZ R129, R25.reuse, R129 ;  /* 0x0000008119817220 */ /* 0x040fe20000410000 */
[C---:B------:R-:W-:Y:S01]  /*18320*/  FMUL.FTZ R130, R25.reuse, R130 ;  /* 0x0000008219827220 */ /* 0x040fe20000410000 */
[C---:B------:R-:W-:Y:S01]  /*18330*/  FMUL.FTZ R30, R25.reuse, R31 ;  /* 0x0000001f191e7220 */ /* 0x040fe20000410000 */
[C---:B------:R-:W-:Y:S01]  /*18340*/  FMUL.FTZ R31, R25.reuse, R26 ;  /* 0x0000001a191f7220 */ /* 0x040fe20000410000 */
[C---:B------:R-:W-:Y:S01]  /*18350*/  FMUL.FTZ R138, R25.reuse, R138 ;  /* 0x0000008a198a7220 */ /* 0x040fe20000410000 */
[----:B------:R-:W-:Y:S01]  /*18360*/  FMUL.FTZ R142, R25, R142 ;  /* 0x0000008e198e7220 */ /* 0x000fe20000410000 */
[----:B0-----:R-:W-:Y:S01]  /*18370*/  FFMA.FTZ R33, R77, R134, R109 ;  /* 0x000000864d217223 */ /* 0x001fe2000001006d */
[C---:B------:R-:W-:Y:S01]  /*18380*/  FMUL.FTZ R144, R25.reuse, R144 ;  /* 0x0000009019907220 */ /* 0x040fe20000410000 */
[C---:B------:R-:W-:Y:S01]  /*18390*/  FMUL.FTZ R29, R25.reuse, R150 ;  /* 0x00000096191d7220 */ /* 0x040fe20000410000 */
[C---:B------:R-:W-:Y:S01]  /*183a0*/  FMUL.FTZ R146, R25.reuse, R146 ;  /* 0x0000009219927220 */ /* 0x040fe20000410000 */
[----:B------:R-:W-:Y:S01]  /*183b0*/  FMUL.FTZ R148, R25, R148 ;  /* 0x0000009419947220 */ /* 0x000fe20000410000 */
[----:B------:R-:W-:Y:S01]  /*183c0*/  F2FP.BF16.F32.PACK_AB R20, R33, R20 ;  /* 0x000000142114723e */ /* 0x000fe200000010ff */
        /* <DEDUP_REMOVED lines=31> */
[----:B------:R-:W-:Y:S01]  /*185c0*/  LEA R38, P1, R128, UR12, 0x4 ;  /* 0x0000000c80267c11 */ /* 0x000fe2000f8220ff */
[----:B-1----:R-:W-:Y:S01]  /*185d0*/  IMAD R10, R42, 0x4, R10 ;  /* 0x000000042a0a7824 */ /* 0x002fe200078e020a */
[----:B------:R-:W-:-:S02]  /*185e0*/  F2FP.BF16.F32.PACK_AB R19, R154, R19 ;  /* 0x000000139a13723e */ /* 0x000fc400000010ff */
[----:B------:R-:W-:Y:S02]  /*185f0*/  F2FP.BF16.F32.PACK_AB R18, R141, R18 ;  /* 0x000000128d12723e */ /* 0x000fe400000010ff */
[----:B------:R-:W-:Y:S02]  /*18600*/  LEA.HI.X R33, R127, UR13, RZ, 0x4, P0 ;  /* 0x0000000d7f217c11 */ /* 0x000fe400080f24ff */
        /* <DEDUP_REMOVED lines=10> */
[----:B------:R-:W-:Y:S02]  /*186b0*/  LEA.HI.X R39, R128, UR13, RZ, 0x4, P1 ;  /* 0x0000000d80277c11 */ /* 0x000fe400088f24ff */
[----:B------:R-:W-:-:S03]  /*186c0*/  ISETP.GE.AND P0, PT, R10, R43, PT ;  /* 0x0000002b0a00720c */ /* 0x000fc60003f06270 */
[----:B------:R0:W-:Y:S10]  /*186d0*/  STG.E.128 desc[UR4][R38.64], R28 ;  /* 0x0000001c26007986 */ /* 0x0001f4000c101d04 */
[----:B------:R-:W-:Y:S05]  /*186e0*/  @!P0 BRA `(.L_x_13449) ;  /* 0xfffffe80009c8947 */ /* 0x000fea000383ffff */
[----:B------:R-:W-:Y:S05]  /*186f0*/  BSYNC B0 ;  /* 0x0000000000007941 */ /* 0x000fea0003800000 */
.L_x_12931:
[----:B------:R-:W-:Y:S05]  /*18700*/  EXIT ;  /* 0x000000000000794d */ /* 0x000fea0003800000 */
.L_x_13448:
        /* <DEDUP_REMOVED lines=8> */
.L_x_13451:
[----:B------:R-:W-:Y:S05]  /*18790*/  BSYNC B1 ;  /* 0x0000000000017941 */ /* 0x000fea0003800000 */
.L_x_13450:
        /* <DEDUP_REMOVED lines=9> */
.L_x_13452:
[----:B------:R-:W-:Y:S02]  /*18830*/  IMAD.MOV.U32 R143, RZ, RZ, 0x4 ;  /* 0x00000004ff8f7424 */ /* 0x000fe400078e00ff */
[----:B------:R-:W-:-:S04]  /*18840*/  IMAD.MOV.U32 R129, RZ, RZ, R138 ;  /* 0x000000ffff817224 */ /* 0x000fc800078e008a */
[----:B------:R-:W-:-:S05]  /*18850*/  FADD.FTZ R133, R132, R129 ;  /* 0x0000008184857221 */ /* 0x000fca0000010000 */
[----:B------:R-:W-:-:S07]  /*18860*/  MOV R142, R133 ;  /* 0x00000085008e7202 */ /* 0x000fce0000000f00 */
[----:B------:R-:W-:Y:S05]  /*18870*/  WARPSYNC.COLLECTIVE R141, `(.L_x_13453) ;  /* 0x000000008d087348 */ /* 0x000fea0003c00000 */
[----:B------:R0:W1:Y:S02]  /*18880*/  SHFL.BFLY P1, R138, R142, R143, R144 ;  /* 0x0c00008f8e8a7389 */ /* 0x0000640000020090 */
[----:B01----:R-:W-:Y:S01]  /*18890*/  ENDCOLLECTIVE ;  /* 0x000000000000791b */ /* 0x003fe20003800000 */
.L_x_13453:
[----:B------:R-:W-:Y:S01]  /*188a0*/  HFMA2.MMA R143, -RZ, RZ, 0, 4.76837158203125e-07 ;  /* 0x00000008ff8f7435 */ /* 0x000fe200000001ff */
[----:B------:R-:W-:-:S05]  /*188b0*/  MOV R130, R138 ;  /* 0x0000008a00827202 */ /* 0x000fca0000000f00 */
[----:B------:R-:W-:Y:S02]  /*188c0*/  FADD.FTZ R134, R133, R130 ;  /* 0x0000008285867221 */ /* 0x000fe40000010000 */
[----:B------:R-:W0:Y:S02]  /*188d0*/  LDC R130, c[0x0][0x290] ;  /* 0x0000a400ff827b82 */ /* 0x000e240000000800 */
[----:B------:R-:W-:-:S07]  /*188e0*/  IMAD.MOV.U32 R142, RZ, RZ, R134 ;  /* 0x000000ffff8e7224 */ /* 0x000fce00078e0086 */
[----:B0-----:R-:W-:Y:S05]  /*188f0*/  WARPSYNC.COLLECTIVE R141, `(.L_x_13454) ;  /* 0x000000008d087348 */ /* 0x001fea0003c00000 */
[----:B------:R1:W2:Y:S02]  /*18900*/  SHFL.BFLY P1, R138, R142, R143, R144 ;  /* 0x0c00008f8e8a7389 */ /* 0x0002a40000020090 */
[----:B012---:R-:W-:Y:S01]  /*18910*/  ENDCOLLECTIVE ;  /* 0x000000000000791b */ /* 0x007fe20003800000 */
.L_x_13454:
[----:B------:R-:W-:Y:S02]  /*18920*/  IMAD.MOV.U32 R143, RZ, RZ, 0x10 ;  /* 0x00000010ff8f7424 */ /* 0x000fe400078e00ff */
[----:B------:R-:W-:-:S04]  /*18930*/  IMAD.MOV.U32 R129, RZ, RZ, R138 ;  /* 0x000000ffff817224 */ /* 0x000fc800078e008a */
[----:B------:R-:W-:-:S05]  /*18940*/  FADD.FTZ R135, R134, R129 ;  /* 0x0000008186877221 */ /* 0x000fca0000010000 */
[----:B------:R-:W-:-:S07]  /*18950*/  MOV R142, R135 ;  /* 0x00000087008e7202 */ /* 0x000fce0000000f00 */
[----:B------:R-:W-:Y:S05]  /*18960*/  WARPSYNC.COLLECTIVE R141, `(.L_x_13455) ;  /* 0x000000008d087348 */ /* 0x000fea0003c00000 */
[----:B------:R0:W1:Y:S02]  /*18970*/  SHFL.BFLY P1, R138, R142, R143, R144 ;  /* 0x0c00008f8e8a7389 */ /* 0x0000640000020090 */
[----:B01----:R-:W-:Y:S01]  /*18980*/  ENDCOLLECTIVE ;  /* 0x000000000000791b */ /* 0x003fe20003800000 */
.L_x_13455:
[----:B------:R-:W-:Y:S02]  /*18990*/  IMAD.MOV.U32 R143, RZ, RZ, 0x1 ;  /* 0x00000001ff8f7424 */ /* 0x000fe400078e00ff */
        /* <DEDUP_REMOVED lines=66> */
[----:B------:R-:W-:-:S07]  /*18dc0*/  MOV R142, R129 ;  /* 0x00000081008e7202 */ /* 0x000fce0000000f00 */
[----:B------:R-:W-:Y:S05]  /*18dd0*/  WARPSYNC.COLLECTIVE R141, `(.L_x_13456) ;  /* 0x000000008d087348 */ /* 0x000fea0003c00000 */
[----:B------:R0:W1:Y:S02]  /*18de0*/  SHFL.BFLY P1, R138, R142, R143, R144 ;  /* 0x0c00008f8e8a7389 */ /* 0x0000640000020090 */
[----:B01----:R-:W-:Y:S01]  /*18df0*/  ENDCOLLECTIVE ;  /* 0x000000000000791b */ /* 0x003fe20003800000 */
.L_x_13456:
[----:B------:R-:W-:Y:S01]  /*18e00*/  HFMA2.MMA R143, -RZ, RZ, 0, 1.1920928955078125e-07 ;  /* 0x00000002ff8f7435 */ /* 0x000fe200000001ff */
[----:B------:R-:W-:-:S05]  /*18e10*/  MOV R132, R138 ;  /* 0x0000008a00847202 */ /* 0x000fca0000000f00 */
[----:B------:R-:W-:-:S04]  /*18e20*/  FADD.FTZ R132, R129, R132 ;  /* 0x0000008481847221 */ /* 0x000fc80000010000 */
[----:B------:R-:W-:-:S07]  /*18e30*/  IMAD.MOV.U32 R142, RZ, RZ, R132 ;  /* 0x000000ffff8e7224 */ /* 0x000fce00078e0084 */
[----:B------:R-:W-:Y:S05]  /*18e40*/  WARPSYNC.COLLECTIVE R141, `(.L_x_13457) ;  /* 0x000000008d087348 */ /* 0x000fea0003c00000 */
[----:B------:R0:W1:Y:S02]  /*18e50*/  SHFL.BFLY P1, R138, R142, R143, R144 ;  /* 0x0c00008f8e8a7389 */ /* 0x0000640000020090 */
[----:B01----:R-:W-:Y:S01]  /*18e60*/  ENDCOLLECTIVE ;  /* 0x000000000000791b */ /* 0x003fe20003800000 */
.L_x_13457:
[----:B------:R-:W-:Y:S02]  /*18e70*/  IMAD.MOV.U32 R143, RZ, RZ, 0x4 ;  /* 0x00000004ff8f7424 */ /* 0x000fe400078e00ff */
[----:B------:R-:W-:-:S04]  /*18e80*/  IMAD.MOV.U32 R133, RZ, RZ, R138 ;  /* 0x000000ffff857224 */ /* 0x000fc800078e008a */
[----:B------:R-:W-:-:S05]  /*18e90*/  FADD.FTZ R133, R132, R133 ;  /* 0x0000008584857221 */ /* 0x000fca0000010000 */
[----:B------:R-:W-:-:S07]  /*18ea0*/  MOV R142, R133 ;  /* 0x00000085008e7202 */ /* 0x000fce0000000f00 */
[----:B------:R-:W-:Y:S05]  /*18eb0*/  WARPSYNC.COLLECTIVE R141, `(.L_x_13458) ;  /* 0x000000008d087348 */ /* 0x000fea0003c00000 */
[----:B------:R0:W1:Y:S02]  /*18ec0*/  SHFL.BFLY P1, R138, R142, R143, R144 ;  /* 0x0c00008f8e8a7389 */ /* 0x0000640000020090 */
[----:B01----:R-:W-:Y:S01]  /*18ed0*/  ENDCOLLECTIVE ;  /* 0x000000000000791b */ /* 0x003fe20003800000 */
.L_x_13458:
[----:B------:R-:W-:Y:S01]  /*18ee0*/  HFMA2.MMA R143, -RZ, RZ, 0, 4.76837158203125e-07 ;  /* 0x00000008ff8f7435 */ /* 0x000fe200000001ff */
[----:B------:R-:W-:-:S05]  /*18ef0*/  MOV R134, R138 ;  /* 0x0000008a00867202 */ /* 0x000fca0000000f00 */
[----:B------:R-:W-:-:S04]  /*18f00*/  FADD.FTZ R134, R133, R134 ;  /* 0x0000008685867221 */ /* 0x000fc80000010000 */
[----:B------:R-:W-:-:S07]  /*18f10*/  IMAD.MOV.U32 R142, RZ, RZ, R134 ;  /* 0x000000ffff8e7224 */ /* 0x000fce00078e0086 */
[----:B------:R-:W-:Y:S05]  /*18f20*/  WARPSYNC.COLLECTIVE R141, `(.L_x_13459) ;  /* 0x000000008d087348 */ /* 0x000fea0003c00000 */
[----:B------:R0:W1:Y:S02]  /*18f30*/  SHFL.BFLY P1, R138, R142, R143, R144 ;  /* 0x0c00008f8e8a7389 */ /* 0x0000640000020090 */
[----:B01----:R-:W-:Y:S01]  /*18f40*/  ENDCOLLECTIVE ;  /* 0x000000000000791b */ /* 0x003fe20003800000 */
.L_x_13459:
[----:B------:R-:W-:Y:S02]  /*18f50*/  IMAD.MOV.U32 R143, RZ, RZ, 0x10 ;  /* 0x00000010ff8f7424 */ /* 0x000fe400078e00ff */
[----:B------:R-:W-:-:S04]  /*18f60*/  IMAD.MOV.U32 R135, RZ, RZ, R138 ;  /* 0x000000ffff877224 */ /* 0x000fc800078e008a */
[----:B------:R-:W-:-:S05]  /*18f70*/  FADD.FTZ R135, R134, R135 ;  /* 0x0000008786877221 */ /* 0x000fca0000010000 */
[----:B------:R-:W-:-:S07]  /*18f80*/  MOV R142, R135 ;  /* 0x00000087008e7202 */ /* 0x000fce0000000f00 */
[----:B------:R-:W-:Y:S05]  /*18f90*/  WARPSYNC.COLLECTIVE R141, `(.L_x_13460) ;  /* 0x000000008d087348 */ /* 0x000fea0003c00000 */
[----:B------:R0:W1:Y:S02]  /*18fa0*/  SHFL.BFLY P1, R138, R142, R143, R144 ;  /* 0x0c00008f8e8a7389 */ /* 0x0000640000020090 */
[----:B01----:R-:W-:Y:S01]  /*18fb0*/  ENDCOLLECTIVE ;  /* 0x000000000000791b */ /* 0x003fe20003800000 */
.L_x_13460:
[----:B------:R-:W-:Y:S01]  /*18fc0*/  MOV R136, R138 ;  /* 0x0000008a00887202 */ /* 0x000fe20000000f00 */
[----:B------:R-:W-:Y:S06]  /*18fd0*/  BRA `(.L_x_13461) ;  /* 0xffffffec008c7947 */ /* 0x000fec000383ffff */
.L_x_13462:
        /* <DEDUP_REMOVED lines=10> */
.L_x_27189:


//--------------------- .text._ZN10layer_norm31ln_parallel_residual_fwd_kernelINS_13Kernel_traitsIf6__halfS2_S2_fjLj1024ELj1ELj4ELj1ELj16ENS_18Kernel_traits_baseILj1024EfS2_S2_S2_fjLj128EEEEELb0ELb0ELb0EEEvNS_9FwdParamsE --------------------------
	.section	.text._ZN10layer_norm31ln_parallel_residual_fwd_kernelINS_13Kernel_traitsIf6__halfS2_S2_fjLj1024ELj1ELj4ELj1ELj16ENS_18Kernel_traits_baseILj1024EfS2_S2_S2_fjLj128EEEEELb0ELb0ELb0EEEvNS_9FwdParamsE,"ax",@progbits
	.align	128
        .global         _ZN10layer_norm31ln_parallel_residual_fwd_kernelINS_13Kernel_traitsIf6__halfS2_S2_fjLj1024ELj1ELj4ELj1ELj16ENS_18Kernel_traits_baseILj1024EfS2_S2_S2_fjLj128EEEEELb0ELb0ELb0EEEvNS_9FwdParamsE
        .type           _ZN10layer_norm31ln_parallel_residual_fwd_kernelINS_13Kernel_traitsIf6__halfS2_S2_fjLj1024ELj1ELj4ELj1ELj16ENS_18Kernel_traits_baseILj1024EfS2_S2_S2_fjLj128EEEEELb0ELb0ELb0EEEvNS_9FwdParamsE,@function
        .size           _ZN10layer_norm31ln_parallel_residual_fwd_kernelINS_13Kernel_traitsIf6__halfS2_S2_fjLj1024ELj1ELj4ELj1ELj16ENS_18Kernel_traits_baseILj1024EfS2_S2_S2_fjLj128EEEEELb0ELb0ELb0EEEvNS_9FwdParamsE,(.L_x_27190 - _ZN10layer_norm31ln_parallel_residual_fwd_kernelINS_13Kernel_traitsIf6__halfS2_S2_fjLj1024ELj1ELj4ELj1ELj16ENS_18Kernel_traits_baseILj1024EfS2_S2_S2_fjLj128EEEEELb0ELb0ELb0EEEvNS_9FwdParamsE)
        .other          _ZN10layer_norm31ln_parallel_residual_fwd_kernelINS_13Kernel_traitsIf6__halfS2_S2_fjLj1024ELj1ELj4ELj1ELj16ENS_18Kernel_traits_baseILj1024EfS2_S2_S2_fjLj128EEEEELb0ELb0ELb0EEEvNS_9FwdParamsE,@"STO_CUDA_ENTRY STV_DEFAULT"
_ZN10layer_norm31ln_parallel_residual_fwd_kernelINS_13Kernel_traitsIf6__halfS2_S2_fjLj1024ELj1ELj4ELj1ELj16ENS_18Kernel_traits_baseILj1024EfS2_S2_S2_fjLj128EEEEELb0ELb0ELb0EEEvNS_9FwdParamsE:
.text._ZN10layer_norm31ln_parallel_residual_fwd_kernelINS_13Kernel_traitsIf6__halfS2_S2_fjLj1024ELj1ELj4ELj1ELj16ENS_18Kernel_traits_baseILj1024EfS2_S2_S2_fjLj128EEEEELb0ELb0ELb0EEEvNS_9FwdParamsE:
        /* <DEDUP_REMOVED lines=57> */
.L_x_13464:
[----:B------:R-:W-:Y:S05]  /*0390*/  BSYNC B0 ;  /* 0x0000000000007941 */ /* 0x000fea0003800000 */
.L_x_13463:
[----:B------:R-:W-:Y:S04]  /*03a0*/  BSSY B0, `(.L_x_13465) ;  /* 0x0000024000007945 */ /* 0x000fe80003800000 */
[----:B------:R-:W-:Y:S05]  /*03b0*/  @!P6 BRA `(.L_x_13466) ;  /* 0x000000000088e947 */ /* 0x000fea0003800000 */
[----:B------:R-:W-:Y:S01]  /*03c0*/  ULDC.64 UR6, c[0x0][0x2c8] ;  /* 0x0000b20000067ab9 */ /* 0x000fe20000000a00 */
[----:B0-----:R-:W0:Y:S01]  /*03d0*/  LDC.64 R8, c[0x0][0x260] ;  /* 0x00009800ff087b82 */ /* 0x001e220000000a00 */
        /* <DEDUP_REMOVED lines=32> */
.L_x_13466:
[----:B------:R-:W-:Y:S05]  /*05e0*/  BSYNC B0 ;  /* 0x0000000000007941 */ /* 0x000fea0003800000 */
.L_x_13465:
[----:B------:R-:W-:Y:S04]  /*05f0*/  BSSY B0, `(.L_x_13467) ;  /* 0x0000024000007945 */ /* 0x000fe80003800000 */
[----:B------:R-:W-:Y:S05]  /*0600*/  @!P5 BRA `(.L_x_13468) ;  /* 0x000000000088d947 */ /* 0x000fea0003800000 */
[----:B------:R-:W-:Y:S01]  /*0610*/  ULDC.64 UR6, c[0x0][0x2c8] ;  /* 0x0000b20000067ab9 */ /* 0x000fe20000000a00 */
[----:B01----:R-:W0:Y:S01]  /*0620*/  LDC.64 R8, c[0x0][0x260] ;  /* 0x00009800ff087b82 */ /* 0x003e220000000a00 */
        /* <DEDUP_REMOVED lines=32> */
.L_x_13468:
[----:B------:R-:W-:Y:S05]  /*0830*/  BSYNC B0 ;  /* 0x0000000000007941 */ /* 0x000fea0003800000 */
.L_x_13467:
[----:B------:R-:W-:Y:S04]  /*0840*/  BSSY B0, `(.L_x_13469) ;  /* 0x0000023000007945 */ /* 0x000fe80003800000 */
[----:B------:R-:W-:Y:S05]  /*0850*/  @!P4 BRA `(.L_x_13470) ;  /* 0x000000000084c947 */ /* 0x000fea0003800000 */
[----:B------:R-:W-:Y:S01]  /*0860*/  ULDC.64 UR6, c[0x0][0x2c8] ;  /* 0x0000b20000067ab9 */ /* 0x000fe20000000a00 */
[----:B012---:R-:W0:Y:S01]  /*0870*/  LDC.64 R2, c[0x0][0x260] ;  /* 0x00009800ff027b82 */ /* 0x007e220000000a00 */
        /* <DEDUP_REMOVED lines=31> */
.L_x_13470:
[----:B------:R-:W-:Y:S05]  /*0a70*/  BSYNC B0 ;  /* 0x0000000000007941 */ /* 0x000fea0003800000 */
.L_x_13469:
        /* <DEDUP_REMOVED lines=13> */
.L_x_13616:
        /* <DEDUP_REMOVED lines=22> */
[----:B----4-:R-:W-:-:S12]  /*0cb0*/  HADD2.F32 R149, -RZ, R140.H0_H0 ;  /* 0x2000008cff957230 */ /* 0x010fd80000004100 */
[----:B0-----:R-:W-:Y:S05]  /*0cc0*/  @P3 BRA `(.L_x_13473) ;  /* 0x0000000000203947 */ /* 0x001fea0003800000 */
[----:B------:R-:W-:-:S04]  /*0cd0*/  ISETP.NE.U32.AND P4, PT, RZ, UR10, PT ;  /* 0x0000000aff007c0c */ /* 0x000fc8000bf85070 */
[----:B------:R-:W-:-:S13]  /*0ce0*/  ISETP.NE.AND.EX P4, PT, RZ, UR11, PT, P4 ;  /* 0x0000000bff007c0c */ /* 0x000fda000bf85340 */
[----:B------:R-:W-:Y:S05]  /*0cf0*/  @P4 BRA `(.L_x_13474) ;  /* 0x0000000000084947 */ /* 0x000fea0003800000 */
[----:B------:R-:W-:Y:S05]  /*0d00*/  @P1 BRA `(.L_x_13475) ;  /* 0x0000000000201947 */ /* 0x000fea0003800000 */
[----:B------:R-:W-:Y:S05]  /*0d10*/  BRA `(.L_x_13476) ;  /* 0x0000000000247947 */ /* 0x000fea0003800000 */
.L_x_13474:
[----:B-----5:R-:W-:-:S05]  /*0d20*/  HADD2.F32 R0, -RZ, R8.H0_H0 ;  /* 0x20000008ff007230 */ /* 0x020fca0000004100 */
[----:B------:R-:W-:Y:S01]  /*0d30*/  FADD.FTZ R149, R0, R149 ;  /* 0x0000009500957221 */ /* 0x000fe20000010000 */
[----:B------:R-:W-:Y:S06]  /*0d40*/  BRA `(.L_x_13475) ;  /* 0x0000000000107947 */ /* 0x000fec0003800000 */
.L_x_13473:
[----:B-----5:R-:W-:Y:S02]  /*0d50*/  HADD2.F32 R0, -RZ, R160.H0_H0 ;  /* 0x200000a0ff007230 */ /* 0x020fe40000004100 */
[----:B------:R-:W-:-:S03]  /*0d60*/  @P2 HADD2.F32 R144, -RZ, R8.H0_H0 ;  /* 0x20000008ff902230 */ /* 0x000fc60000004100 */
[----:B------:R-:W-:-:S04]  /*0d70*/  FADD.FTZ R149, R0, R149 ;  /* 0x0000009500957221 */ /* 0x000fc80000010000 */
[----:B------:R-:W-:-:S07]  /*0d80*/  @P2 FADD.FTZ R149, R144, R149 ;  /* 0x0000009590952221 */ /* 0x000fce0000010000 */
.L_x_13475:
[----:B------:R-:W-:-:S04]  /*0d90*/  F2FP.F16.F32.PACK_AB R0, RZ, R149 ;  /* 0x00000095ff00723e */ /* 0x000fc800000000ff */
[----:B------:R-:W-:-:S07]  /*0da0*/  PRMT R4, R0, 0x7610, R4 ;  /* 0x0000761000047816 */ /* 0x000fce0000000004 */
.L_x_13476:
[----:B------:R-:W-:Y:S01]  /*0db0*/  HADD2.F32 R169, -RZ, R140.H1_H1 ;  /* 0x3000008cffa97230 */ /* 0x000fe20000004100 */
[----:B------:R-:W-:Y:S06]  /*0dc0*/  @P3 BRA `(.L_x_13477) ;  /* 0x0000000000203947 */ /* 0x000fec0003800000 */
[----:B------:R-:W-:-:S04]  /*0dd0*/  ISETP.NE.U32.AND P4, PT, RZ, UR10, PT ;  /* 0x0000000aff007c0c */ /* 0x000fc8000bf85070 */
[----:B------:R-:W-:-:S13]  /*0de0*/  ISETP.NE.AND.EX P4, PT, RZ, UR11, PT, P4 ;  /* 0x0000000bff007c0c */ /* 0x000fda000bf85340 */
[----:B------:R-:W-:Y:S05]  /*0df0*/  @P4 BRA `(.L_x_13478) ;  /* 0x0000000000084947 */ /* 0x000fea0003800000 */
[----:B------:R-:W-:Y:S05]  /*0e00*/  @P1 BRA `(.L_x_13479) ;  /* 0x0000000000201947 */ /* 0x000fea0003800000 */
[----:B------:R-:W-:Y:S05]  /*0e10*/  BRA `(.L_x_13480) ;  /* 0x0000000000247947 */ /* 0x000fea0003800000 */
.L_x_13478:
[----:B-----5:R-:W-:-:S05]  /*0e20*/  HADD2.F32 R0, -RZ, R8.H1_H1 ;  /* 0x30000008ff007230 */ /* 0x020fca0000004100 */
[----:B------:R-:W-:Y:S01]  /*0e30*/  FADD.FTZ R169, R0, R169 ;  /* 0x000000a900a97221 */ /* 0x000fe20000010000 */
[----:B------:R-:W-:Y:S06]  /*0e40*/  BRA `(.L_x_13479) ;  /* 0x0000000000107947 */ /* 0x000fec0003800000 */
.L_x_13477:
[----:B-----5:R-:W-:Y:S02]  /*0e50*/  HADD2.F32 R0, -RZ, R160.H1_H1 ;  /* 0x300000a0ff007230 */ /* 0x020fe40000004100 */
[----:B------:R-:W-:-:S03]  /*0e60*/  @P2 HADD2.F32 R140, -RZ, R8.H1_H1 ;  /* 0x30000008ff8c2230 */ /* 0x000fc60000004100 */
[----:B------:R-:W-:-:S04]  /*0e70*/  FADD.FTZ R169, R0, R169 ;  /* 0x000000a900a97221 */ /* 0x000fc80000010000 */
[----:B------:R-:W-:-:S07]  /*0e80*/  @P2 FADD.FTZ R169, R140, R169 ;  /* 0x000000a98ca92221 */ /* 0x000fce0000010000 */
.L_x_13479:
[----:B------:R-:W-:-:S04]  /*0e90*/  F2FP.F16.F32.PACK_AB R0, RZ, R169 ;  /* 0x000000a9ff00723e */ /* 0x000fc800000000ff */
[----:B------:R-:W-:-:S07]  /*0ea0*/  PRMT R4, R4, 0x5410, R0 ;  /* 0x0000541004047816 */ /* 0x000fce0000000000 */
.L_x_13480:
[----:B------:R-:W-:Y:S01]  /*0eb0*/  HADD2.F32 R170, -RZ, R141.H0_H0 ;  /* 0x2000008dffaa7230 */ /* 0x000fe20000004100 */
[----:B------:R-:W-:Y:S06]  /*0ec0*/  @P3 BRA `(.L_x_13481) ;  /* 0x0000000000203947 */ /* 0x000fec0003800000 */
[----:B------:R-:W-:-:S04]  /*0ed0*/  ISETP.NE.U32.AND P4, PT, RZ, UR10, PT ;  /* 0x0000000aff007c0c */ /* 0x000fc8000bf85070 */
[----:B------:R-:W-:-:S13]  /*0ee0*/  ISETP.NE.AND.EX P4, PT, RZ, UR11, PT, P4 ;  /* 0x0000000bff007c0c */ /* 0x000fda000bf85340 */
[----:B------:R-:W-:Y:S05]  /*0ef0*/  @P4 BRA `(.L_x_13482) ;  /* 0x0000000000084947 */ /* 0x000fea0003800000 */
[----:B------:R-:W-:Y:S05]  /*0f00*/  @P1 BRA `(.L_x_13483) ;  /* 0x0000000000201947 */ /* 0x000fea0003800000 */
[----:B------:R-:W-:Y:S05]  /*0f10*/  BRA `(.L_x_13484) ;  /* 0x0000000000247947 */ /* 0x000fea0003800000 */
.L_x_13482:
[----:B-----5:R-:W-:-:S05]  /*0f20*/  HADD2.F32 R145, -RZ, R9.H0_H0 ;  /* 0x20000009ff917230 */ /* 0x020fca0000004100 */
[----:B------:R-:W-:Y:S01]  /*0f30*/  FADD.FTZ R170, R145, R170 ;  /* 0x000000aa91aa7221 */ /* 0x000fe20000010000 */
[----:B------:R-:W-:Y:S06]  /*0f40*/  BRA `(.L_x_13483) ;  /* 0x0000000000107947 */ /* 0x000fec0003800000 */
.L_x_13481:
[----:B-----5:R-:W-:Y:S02]  /*0f50*/  HADD2.F32 R145, -RZ, R161.H0_H0 ;  /* 0x200000a1ff917230 */ /* 0x020fe40000004100 */
[----:B------:R-:W-:-:S03]  /*0f60*/  @P2 HADD2.F32 R147, -RZ, R9.H0_H0 ;  /* 0x20000009ff932230 */ /* 0x000fc60000004100 */
[----:B------:R-:W-:-:S04]  /*0f70*/  FADD.FTZ R170, R145, R170 ;  /* 0x000000aa91aa7221 */ /* 0x000fc80000010000 */
[----:B------:R-:W-:-:S07]  /*0f80*/  @P2 FADD.FTZ R170, R147, R170 ;  /* 0x000000aa93aa2221 */ /* 0x000fce0000010000 */
.L_x_13483:
[----:B------:R-:W-:-:S04]  /*0f90*/  F2FP.F16.F32.PACK_AB R0, RZ, R170 ;  /* 0x000000aaff00723e */ /* 0x000fc800000000ff */
[----:B------:R-:W-:-:S07]  /*0fa0*/  PRMT R5, R0, 0x7610, R5 ;  /* 0x0000761000057816 */ /* 0x000fce0000000005 */
.L_x_13484:
[----:B------:R-:W-:Y:S01]  /*0fb0*/  HADD2.F32 R171, -RZ, R141.H1_H1 ;  /* 0x3000008dffab7230 */ /* 0x000fe20000004100 */
[----:B------:R-:W-:Y:S06]  /*0fc0*/  @P3 BRA `(.L_x_13485) ;  /* 0x0000000000203947 */ /* 0x000fec0003800000 */
[----:B------:R-:W-:-:S04]  /*0fd0*/  ISETP.NE.U32.AND P4, PT, RZ, UR10, PT ;  /* 0x0000000aff007c0c */ /* 0x000fc8000bf85070 */
[----:B------:R-:W-:-:S13]  /*0fe0*/  ISETP.NE.AND.EX P4, PT, RZ, UR11, PT, P4 ;  /* 0x0000000bff007c0c */ /* 0x000fda000bf85340 */
[----:B------:R-:W-:Y:S05]  /*0ff0*/  @P4 BRA `(.L_x_13486) ;  /* 0x0000000000084947 */ /* 0x000fea0003800000 */
[----:B------:R-:W-:Y:S05]  /*1000*/  @P1 BRA `(.L_x_13487) ;  /* 0x0000000000201947 */ /* 0x000fea0003800000 */
[----:B------:R-:W-:Y:S05]  /*1010*/  BRA `(.L_x_13488) ;  /* 0x0000000000247947 */ /* 0x000fea0003800000 */
.L_x_13486:
[----:B-----5:R-:W-:-:S05]  /*1020*/  HADD2.F32 R0, -RZ, R9.H1_H1 ;  /* 0x30000009ff007230 */ /* 0x020fca0000004100 */
[----:B------:R-:W-:Y:S01]  /*1030*/  FADD.FTZ R171, R0, R171 ;  /* 0x000000ab00ab7221 */ /* 0x000fe20000010000 */
[----:B------:R-:W-:Y:S06]  /*1040*/  BRA `(.L_x_13487) ;  /* 0x0000000000107947 */ /* 0x000fec0003800000 */
.L_x_13485:
[----:B-----5:R-:W-:Y:S02]  /*1050*/  HADD2.F32 R0, -RZ, R161.H1_H1 ;  /* 0x300000a1ff007230 */ /* 0x020fe40000004100 */
[----:B------:R-:W-:-:S03]  /*1060*/  @P2 HADD2.F32 R140, -RZ, R9.H1_H1 ;  /* 0x30000009ff8c2230 */ /* 0x000fc60000004100 */
[----:B------:R-:W-:-:S04]  /*1070*/  FADD.FTZ R171, R0, R171 ;  /* 0x000000ab00ab7221 */ /* 0x000fc80000010000 */
[----:B------:R-:W-:-:S07]  /*1080*/  @P2 FADD.FTZ R171, R140, R171 ;  /* 0x000000ab8cab2221 */ /* 0x000fce0000010000 */
.L_x_13487:
[----:B------:R-:W-:-:S04]  /*1090*/  F2FP.F16.F32.PACK_AB R0, RZ, R171 ;  /* 0x000000abff00723e */ /* 0x000fc800000000ff */
[----:B------:R-:W-:-:S07]  /*10a0*/  PRMT R5, R5, 0x5410, R0 ;  /* 0x0000541005057816 */ /* 0x000fce0000000000 */
.L_x_13488:
[----:B------:R-:W-:Y:S01]  /*10b0*/  HADD2.F32 R172, -RZ, R142.H0_H0 ;  /* 0x2000008effac7230 */ /* 0x000fe20000004100 */
[----:B------:R-:W-:Y:S06]  /*10c0*/  @P3 BRA `(.L_x_13489) ;  /* 0x0000000000203947 */ /* 0x000fec0003800000 */
[----:B------:R-:W-:-:S04]  /*10d0*/  ISETP.NE.U32.AND P4, PT, RZ, UR10, PT ;  /* 0x0000000aff007c0c */ /* 0x000fc8000bf85070 */
[----:B------:R-:W-:-:S13]  /*10e0*/  ISETP.NE.AND.EX P4, PT, RZ, UR11, PT, P4 ;  /* 0x0000000bff007c0c */ /* 0x000fda000bf85340 */
[----:B------:R-:W-:Y:S05]  /*10f0*/  @P4 BRA `(.L_x_13490) ;  /* 0x0000000000084947 */ /* 0x000fea0003800000 */
[----:B------:R-:W-:Y:S05]  /*1100*/  @P1 BRA `(.L_x_13491) ;  /* 0x0000000000201947 */ /* 0x000fea0003800000 */
[----:B------:R-:W-:Y:S05]  /*1110*/  BRA `(.L_x_13492) ;  /* 0x0000000000247947 */ /* 0x000fea0003800000 */
.L_x_13490:
[----:B-----5:R-:W-:-:S05]  /*1120*/  HADD2.F32 R141, -RZ, R10.H0_H0 ;  /* 0x2000000aff8d7230 */ /* 0x020fca0000004100 */
[----:B------:R-:W-:Y:S01]  /*1130*/  FADD.FTZ R172, R141, R172 ;  /* 0x000000ac8dac7221 */ /* 0x000fe20000010000 */
[----:B------:R-:W-:Y:S06]  /*1140*/  BRA `(.L_x_13491) ;  /* 0x0000000000107947 */ /* 0x000fec0003800000 */
.L_x_13489:
[----:B-----5:R-:W-:Y:S02]  /*1150*/  HADD2.F32 R141, -RZ, R162.H0_H0 ;  /* 0x200000a2ff8d7230 */ /* 0x020fe40000004100 */
[----:B------:R-:W-:-:S03]  /*1160*/  @P2 HADD2.F32 R145, -RZ, R10.H0_H0 ;  /* 0x2000000aff912230 */ /* 0x000fc60000004100 */
[----:B------:R-:W-:-:S04]  /*1170*/  FADD.FTZ R172, R141, R172 ;  /* 0x000000ac8dac7221 */ /* 0x000fc80000010000 */
[----:B------:R-:W-:-:S07]  /*1180*/  @P2 FADD.FTZ R172, R145, R172 ;  /* 0x000000ac91ac2221 */ /* 0x000fce0000010000 */
.L_x_13491:
[----:B------:R-:W-:-:S04]  /*1190*/  F2FP.F16.F32.PACK_AB R0, RZ, R172 ;  /* 0x000000acff00723e */ /* 0x000fc800000000ff */
[----:B------:R-:W-:-:S07]  /*11a0*/  PRMT R6, R0, 0x7610, R6 ;  /* 0x0000761000067816 */ /* 0x000fce0000000006 */
.L_x_13492:
[----:B------:R-:W-:Y:S01]  /*11b0*/  HADD2.F32 R179, -RZ, R142.H1_H1 ;  /* 0x3000008effb37230 */ /* 0x000fe20000004100 */
[----:B------:R-:W-:Y:S06]  /*11c0*/  @P3 BRA `(.L_x_13493) ;  /* 0x0000000000203947 */ /* 0x000fec0003800000 */
[----:B------:R-:W-:-:S04]  /*11d0*/  ISETP.NE.U32.AND P4, PT, RZ, UR10, PT ;  /* 0x0000000aff007c0c */ /* 0x000fc8000bf85070 */
[----:B------:R-:W-:-:S13]  /*11e0*/  ISETP.NE.AND.EX P4, PT, RZ, UR11, PT, P4 ;  /* 0x0000000bff007c0c */ /* 0x000fda000bf85340 */
[----:B------:R-:W-:Y:S05]  /*11f0*/  @P4 BRA `(.L_x_13494) ;  /* 0x0000000000084947 */ /* 0x000fea0003800000 */
[----:B------:R-:W-:Y:S05]  /*1200*/  @P1 BRA `(.L_x_13495) ;  /* 0x0000000000201947 */ /* 0x000fea0003800000 */
[----:B------:R-:W-:Y:S05]  /*1210*/  BRA `(.L_x_13496) ;  /* 0x0000000000247947 */ /* 0x000fea0003800000 */
.L_x_13494:
[----:B-----5:R-:W-:-:S05]  /*1220*/  HADD2.F32 R0, -RZ, R10.H1_H1 ;  /* 0x3000000aff007230 */ /* 0x020fca0000004100 */
[----:B------:R-:W-:Y:S01]  /*1230*/  FADD.FTZ R179, R0, R179 ;  /* 0x000000b300b37221 */ /* 0x000fe20000010000 */
[----:B------:R-:W-:Y:S06]  /*1240*/  BRA `(.L_x_13495) ;  /* 0x0000000000107947 */ /* 0x000fec0003800000 */
.L_x_13493:
[----:B-----5:R-:W-:Y:S02]  /*1250*/  HADD2.F32 R0, -RZ, R162.H1_H1 ;  /* 0x300000a2ff007230 */ /* 0x020fe40000004100 */
[----:B------:R-:W-:-:S03]  /*1260*/  @P2 HADD2.F32 R140, -RZ, R10.H1_H1 ;  /* 0x3000000aff8c2230 */ /* 0x000fc60000004100 */
[----:B------:R-:W-:-:S04]  /*1270*/  FADD.FTZ R179, R0, R179 ;  /* 0x000000b300b37221 */ /* 0x000fc80000010000 */
[----:B------:R-:W-:-:S07]  /*1280*/  @P2 FADD.FTZ R179, R140, R179 ;  /* 0x000000b38cb32221 */ /* 0x000fce0000010000 */
.L_x_13495:
[----:B------:R-:W-:-:S04]  /*1290*/  F2FP.F16.F32.PACK_AB R0, RZ, R179 ;  /* 0x000000b3ff00723e */ /* 0x000fc800000000ff */
[----:B------:R-:W-:-:S07]  /*12a0*/  PRMT R6, R6, 0x5410, R0 ;  /* 0x0000541006067816 */ /* 0x000fce0000000000 */
.L_x_13496:
[----:B------:R-:W-:Y:S01]  /*12b0*/  HADD2.F32 R180, -RZ, R143.H0_H0 ;  /* 0x2000008fffb47230 */ /* 0x000fe20000004100 */
[----:B------:R-:W-:Y:S06]  /*12c0*/  @P3 BRA `(.L_x_13497) ;  /* 0x0000000000203947 */ /* 0x000fec0003800000 */
[----:B------:R-:W-:-:S04]  /*12d0*/  ISETP.NE.U32.AND P4, PT, RZ, UR10, PT ;  /* 0x0000000aff007c0c */ /* 0x000fc8000bf85070 */
[----:B------:R-:W-:-:S13]  /*12e0*/  ISETP.NE.AND.EX P4, PT, RZ, UR11, PT, P4 ;  /* 0x0000000bff007c0c */ /* 0x000fda000bf85340 */
[----:B------:R-:W-:Y:S05]  /*12f0*/  @P4 BRA `(.L_x_13498) ;  /* 0x0000000000084947 */ /* 0x000fea0003800000 */
[----:B------:R-:W-:Y:S05]  /*1300*/  @P1 BRA `(.L_x_13499) ;  /* 0x0000000000201947 */ /* 0x000fea0003800000 */
[----:B------:R-:W-:Y:S05]  /*1310*/  BRA `(.L_x_13500) ;  /* 0x0000000000247947 */ /* 0x000fea0003800000 */
.L_x_13498:
[----:B-----5:R-:W-:-:S05]  /*1320*/  HADD2.F32 R141, -RZ, R11.H0_H0 ;  /* 0x2000000bff8d7230 */ /* 0x020fca0000004100 */
[----:B------:R-:W-:Y:S01]  /*1330*/  FADD.FTZ R180, R141, R180 ;  /* 0x000000b48db47221 */ /* 0x000fe20000010000 */
[----:B------:R-:W-:Y:S06]  /*1340*/  BRA `(.L_x_13499) ;  /* 0x0000000000107947 */ /* 0x000fec0003800000 */
.L_x_13497:
[----:B-----5:R-:W-:Y:S02]  /*1350*/  HADD2.F32 R141, -RZ, R163.H0_H0 ;  /* 0x200000a3ff8d7230 */ /* 0x020fe40000004100 */
[----:B------:R-:W-:-:S03]  /*1360*/  @P2 HADD2.F32 R145, -RZ, R11.H0_H0 ;  /* 0x2000000bff912230 */ /* 0x000fc60000004100 */
[----:B------:R-:W-:-:S04]  /*1370*/  FADD.FTZ R180, R141, R180 ;  /* 0x000000b48db47221 */ /* 0x000fc80000010000 */
[----:B------:R-:W-:-:S07]  /*1380*/  @P2 FADD.FTZ R180, R145, R180 ;  /* 0x000000b491b42221 */ /* 0x000fce0000010000 */
.L_x_13499:
[----:B------:R-:W-:-:S04]  /*1390*/  F2FP.F16.F32.PACK_AB R0, RZ, R180 ;  /* 0x000000b4ff00723e */ /* 0x000fc800000000ff */
[----:B------:R-:W-:-:S07]  /*13a0*/  PRMT R7, R0, 0x7610, R7 ;  /* 0x0000761000077816 */ /* 0x000fce0000000007 */
.L_x_13500:
[----:B------:R-:W-:Y:S01]  /*13b0*/  HADD2.F32 R181, -RZ, R143.H1_H1 ;  /* 0x3000008fffb57230 */ /* 0x000fe20000004100 */
[----:B------:R-:W-:Y:S06]  /*13c0*/  @P3 BRA `(.L_x_13501) ;  /* 0x0000000000203947 */ /* 0x000fec0003800000 */
[----:B------:R-:W-:-:S04]  /*13d0*/  ISETP.NE.U32.AND P2, PT, RZ, UR10, PT ;  /* 0x0000000aff007c0c */ /* 0x000fc8000bf45070 */
[----:B------:R-:W-:-:S13]  /*13e0*/  ISETP.NE.AND.EX P2, PT, RZ, UR11, PT, P2 ;  /* 0x0000000bff007c0c */ /* 0x000fda000bf45320 */
[----:B------:R-:W-:Y:S05]  /*13f0*/  @P2 BRA `(.L_x_13502) ;  /* 0x0000000000082947 */ /* 0x000fea0003800000 */
[----:B------:R-:W-:Y:S05]  /*1400*/  @P1 BRA `(.L_x_13503) ;  /* 0x0000000000201947 */ /* 0x000fea0003800000 */
[----:B------:R-:W-:Y:S05]  /*1410*/  BRA `(.L_x_13504) ;  /* 0x0000000000247947 */ /* 0x000fea0003800000 */
.L_x_13502:
[----:B-----5:R-:W-:-:S05]  /*1420*/  HADD2.F32 R0, -RZ, R11.H1_H1 ;  /* 0x3000000bff007230 */ /* 0x020fca0000004100 */
[----:B------:R-:W-:Y:S01]  /*1430*/  FADD.FTZ R181, R0, R181 ;  /* 0x000000b500b57221 */ /* 0x000fe20000010000 */
[----:B------:R-:W-:Y:S06]  /*1440*/  BRA `(.L_x_13503) ;  /* 0x0000000000107947 */ /* 0x000fec0003800000 */
.L_x_13501:
[----:B-----5:R-:W-:Y:S02]  /*1450*/  HADD2.F32 R0, -RZ, R163.H1_H1 ;  /* 0x300000a3ff007230 */ /* 0x020fe40000004100 */
[----:B------:R-:W-:-:S03]  /*1460*/  @P2 HADD2.F32 R140, -RZ, R11.H1_H1 ;  /* 0x3000000bff8c2230 */ /* 0x000fc60000004100 */
[----:B------:R-:W-:-:S04]  /*1470*/  FADD.FTZ R181, R0, R181 ;  /* 0x000000b500b57221 */ /* 0x000fc80000010000 */
[----:B------:R-:W-:-:S07]  /*1480*/  @P2 FADD.FTZ R181, R140, R181 ;  /* 0x000000b58cb52221 */ /* 0x000fce0000010000 */
.L_x_13503:
[----:B------:R-:W-:-:S04]  /*1490*/  F2FP.F16.F32.PACK_AB R0, RZ, R181 ;  /* 0x000000b5ff00723e */ /* 0x000fc800000000ff */
[----:B------:R-:W-:-:S07]  /*14a0*/  PRMT R7, R7, 0x5410, R0 ;  /* 0x0000541007077816 */ /* 0x000fce0000000000 */
.L_x_13504:
[----:B------:R-:W0:Y:S01]  /*14b0*/  @P1 LDC.64 R140, c[0x0][0x238] ;  /* 0x00008e00ff8c1b82 */ /* 0x000e220000000a00 */
[C---:B------:R-:W-:Y:S02]  /*14c0*/  IADD3 R0, R185.reuse, 0x20, RZ ;  /* 0x00000020b9007810 */ /* 0x040fe40007ffe0ff */
[----:B0-----:R-:W-:-:S04]  /*14d0*/  @P1 LEA R140, P2, R185, R140, 0x4 ;  /* 0x0000008cb98c1211 */ /* 0x001fc800078420ff */
[----:B------:R-:W-:-:S05]  /*14e0*/  @P1 LEA.HI.X R141, R185, R141, RZ, 0x4, P2 ;  /* 0x0000008db98d1211 */ /* 0x000fca00010f24ff */
[----:B------:R4:W-:Y:S04]  /*14f0*/  @P1 STG.E.128 desc[UR4][R140.64], R4 ;  /* 0x000000048c001986 */ /* 0x0009e8000c101d04 */
.L_x_13472:
[----:B------:R-:W-:Y:S05]  /*1500*/  BSYNC B0 ;  /* 0x0000000000007941 */ /* 0x000fea0003800000 */
.L_x_13471:
        /* <DEDUP_REMOVED lines=25> */
.L_x_13508:
[----:B-----5:R-:W-:-:S05]  /*16a0*/  HADD2.F32 R145, -RZ, R8.H0_H0 ;  /* 0x20000008ff917230 */ /* 0x020fca0000004100 */
[----:B------:R-:W-:Y:S01]  /*16b0*/  FADD.FTZ R148, R145, R148 ;  /* 0x0000009491947221 */ /* 0x000fe20000010000 */
[----:B------:R-:W-:Y:S06]  /*16c0*/  BRA `(.L_x_13509) ;  /* 0x0000000000107947 */ /* 0x000fec0003800000 */
.L_x_13507:
[----:B-----5:R-:W-:Y:S02]  /*16d0*/  HADD2.F32 R145, -RZ, R160.H0_H0 ;  /* 0x200000a0ff917230 */ /* 0x020fe40000004100 */
[----:B------:R-:W-:-:S03]  /*16e0*/  @P2 HADD2.F32 R147, -RZ, R8.H0_H0 ;  /* 0x20000008ff932230 */ /* 0x000fc60000004100 */
[----:B------:R-:W-:-:S04]  /*16f0*/  FADD.FTZ R148, R145, R148 ;  /* 0x0000009491947221 */ /* 0x000fc80000010000 */
[----:B------:R-:W-:-:S07]  /*1700*/  @P2 FADD.FTZ R148, R147, R148 ;  /* 0x0000009493942221 */ /* 0x000fce0000010000 */
.L_x_13509:
[----:B------:R-:W-:-:S04]  /*1710*/  F2FP.F16.F32.PACK_AB R144, RZ, R148 ;  /* 0x00000094ff90723e */ /* 0x000fc800000000ff */
[----:B------:R-:W-:-:S07]  /*1720*/  PRMT R4, R144, 0x7610, R4 ;  /* 0x0000761090047816 */ /* 0x000fce0000000004 */
.L_x_13510:
[----:B------:R-:W-:Y:S01]  /*1730*/  HADD2.F32 R153, -RZ, R140.H1_H1 ;  /* 0x3000008cff997230 */ /* 0x000fe20000004100 */
[----:B------:R-:W-:Y:S06]  /*1740*/  @P3 BRA `(.L_x_13511) ;  /* 0x0000000000203947 */ /* 0x000fec0003800000 */
[----:B------:R-:W-:-:S04]  /*1750*/  ISETP.NE.U32.AND P4, PT, RZ, UR10, PT ;  /* 0x0000000aff007c0c */ /* 0x000fc8000bf85070 */
[----:B------:R-:W-:-:S13]  /*1760*/  ISETP.NE.AND.EX P4, PT, RZ, UR11, PT, P4 ;  /* 0x0000000bff007c0c */ /* 0x000fda000bf85340 */
[----:B------:R-:W-:Y:S05]  /*1770*/  @P4 BRA `(.L_x_13512) ;  /* 0x0000000000084947 */ /* 0x000fea0003800000 */
[----:B------:R-:W-:Y:S05]  /*1780*/  @P1 BRA `(.L_x_13513) ;  /* 0x0000000000201947 */ /* 0x000fea0003800000 */
[----:B------:R-:W-:Y:S05]  /*1790*/  BRA `(.L_x_13514) ;  /* 0x0000000000247947 */ /* 0x000fea0003800000 */
.L_x_13512:
[----:B-----5:R-:W-:-:S05]  /*17a0*/  HADD2.F32 R140, -RZ, R8.H1_H1 ;  /* 0x30000008ff8c7230 */ /* 0x020fca0000004100 */
[----:B------:R-:W-:Y:S01]  /*17b0*/  FADD.FTZ R153, R140, R153 ;  /* 0x000000998c997221 */ /* 0x000fe20000010000 */
[----:B------:R-:W-:Y:S06]  /*17c0*/  BRA `(.L_x_13513) ;  /* 0x0000000000107947 */ /* 0x000fec0003800000 */
.L_x_13511:
[----:B-----5:R-:W-:Y:S02]  /*17d0*/  HADD2.F32 R140, -RZ, R160.H1_H1 ;  /* 0x300000a0ff8c7230 */ /* 0x020fe40000004100 */
[----:B------:R-:W-:-:S03]  /*17e0*/  @P2 HADD2.F32 R144, -RZ, R8.H1_H1 ;  /* 0x30000008ff902230 */ /* 0x000fc60000004100 */
[----:B------:R-:W-:-:S04]  /*17f0*/  FADD.FTZ R153, R140, R153 ;  /* 0x000000998c997221 */ /* 0x000fc80000010000 */
[----:B------:R-:W-:-:S07]  /*1800*/  @P2 FADD.FTZ R153, R144, R153 ;  /* 0x0000009990992221 */ /* 0x000fce0000010000 */
.L_x_13513:
[----:B------:R-:W-:-:S04]  /*1810*/  F2FP.F16.F32.PACK_AB R140, RZ, R153 ;  /* 0x00000099ff8c723e */ /* 0x000fc800000000ff */
[----:B------:R-:W-:-:S07]  /*1820*/  PRMT R4, R4, 0x5410, R140 ;  /* 0x0000541004047816 */ /* 0x000fce000000008c */
.L_x_13514:
[----:B------:R-:W-:Y:S01]  /*1830*/  HADD2.F32 R154, -RZ, R141.H0_H0 ;  /* 0x2000008dff9a7230 */ /* 0x000fe20000004100 */
[----:B------:R-:W-:Y:S06]  /*1840*/  @P3 BRA `(.L_x_13515) ;  /* 0x0000000000203947 */ /* 0x000fec0003800000 */
[----:B------:R-:W-:-:S04]  /*1850*/  ISETP.NE.U32.AND P4, PT, RZ, UR10, PT ;  /* 0x0000000aff007c0c */ /* 0x000fc8000bf85070 */
[----:B------:R-:W-:-:S13]  /*1860*/  ISETP.NE.AND.EX P4, PT, RZ, UR11, PT, P4 ;  /* 0x0000000bff007c0c */ /* 0x000fda000bf85340 */
[----:B------:R-:W-:Y:S05]  /*1870*/  @P4 BRA `(.L_x_13516) ;  /* 0x0000000000084947 */ /* 0x000fea0003800000 */
[----:B------:R-:W-:Y:S05]  /*1880*/  @P1 BRA `(.L_x_13517) ;  /* 0x0000000000201947 */ /* 0x000fea0003800000 */
[----:B------:R-:W-:Y:S05]  /*1890*/  BRA `(.L_x_13518) ;  /* 0x0000000000247947 */ /* 0x000fea0003800000 */
.L_x_13516:
[----:B-----5:R-:W-:-:S05]  /*18a0*/  HADD2.F32 R145, -RZ, R9.H0_H0 ;  /* 0x20000009ff917230 */ /* 0x020fca0000004100 */
[----:B------:R-:W-:Y:S01]  /*18b0*/  FADD.FTZ R154, R145, R154 ;  /* 0x0000009a919a7221 */ /* 0x000fe20000010000 */
[----:B------:R-:W-:Y:S06]  /*18c0*/  BRA `(.L_x_13517) ;  /* 0x0000000000107947 */ /* 0x000fec0003800000 */
.L_x_13515:
[----:B-----5:R-:W-:Y:S02]  /*18d0*/  HADD2.F32 R145, -RZ, R161.H0_H0 ;  /* 0x200000a1ff917230 */ /* 0x020fe40000004100 */
[----:B------:R-:W-:-:S03]  /*18e0*/  @P2 HADD2.F32 R147, -RZ, R9.H0_H0 ;  /* 0x20000009ff932230 */ /* 0x000fc60000004100 */
[----:B------:R-:W-:-:S04]  /*18f0*/  FADD.FTZ R154, R145, R154 ;  /* 0x0000009a919a7221 */ /* 0x000fc80000010000 */
[----:B------:R-:W-:-:S07]  /*1900*/  @P2 FADD.FTZ R154, R147, R154 ;  /* 0x0000009a939a2221 */ /* 0x000fce0000010000 */
.L_x_13517:
[----:B------:R-:W-:-:S04]  /*1910*/  F2FP.F16.F32.PACK_AB R140, RZ, R154 ;  /* 0x0000009aff8c723e */ /* 0x000fc800000000ff */
[----:B------:R-:W-:-:S07]  /*1920*/  PRMT R5, R140, 0x7610, R5 ;  /* 0x000076108c057816 */ /* 0x000fce0000000005 */
.L_x_13518:
[----:B------:R-:W-:Y:S01]  /*1930*/  HADD2.F32 R155, -RZ, R141.H1_H1 ;  /* 0x3000008dff9b7230 */ /* 0x000fe20000004100 */
[----:B------:R-:W-:Y:S06]  /*1940*/  @P3 BRA `(.L_x_13519) ;  /* 0x0000000000203947 */ /* 0x000fec0003800000 */
[----:B------:R-:W-:-:S04]  /*1950*/  ISETP.NE.U32.AND P4, PT, RZ, UR10, PT ;  /* 0x0000000aff007c0c */ /* 0x000fc8000bf85070 */
[----:B------:R-:W-:-:S13]  /*1960*/  ISETP.NE.AND.EX P4, PT, RZ, UR11, PT, P4 ;  /* 0x0000000bff007c0c */ /* 0x000fda000bf85340 */
[----:B------:R-:W-:Y:S05]  /*1970*/  @P4 BRA `(.L_x_13520) ;  /* 0x0000000000084947 */ /* 0x000fea0003800000 */
[----:B------:R-:W-:Y:S05]  /*1980*/  @P1 BRA `(.L_x_13521) ;  /* 0x0000000000201947 */ /* 0x000fea0003800000 */
[----:B------:R-:W-:Y:S05]  /*1990*/  BRA `(.L_x_13522) ;  /* 0x0000000000247947 */ /* 0x000fea0003800000 */
.L_x_13520:
[----:B-----5:R-:W-:-:S05]  /*19a0*/  HADD2.F32 R140, -RZ, R9.H1_H1 ;  /* 0x30000009ff8c7230 */ /* 0x020fca0000004100 */
[----:B------:R-:W-:Y:S01]  /*19b0*/  FADD.FTZ R155, R140, R155 ;  /* 0x0000009b8c9b7221 */ /* 0x000fe20000010000 */
[----:B------:R-:W-:Y:S06]  /*19c0*/  BRA `(.L_x_13521) ;  /* 0x0000000000107947 */ /* 0x000fec0003800000 */
.L_x_13519:
[----:B-----5:R-:W-:Y:S02]  /*19d0*/  HADD2.F32 R140, -RZ, R161.H1_H1 ;  /* 0x300000a1ff8c7230 */ /* 0x020fe40000004100 */
[----:B------:R-:W-:-:S03]  /*19e0*/  @P2 HADD2.F32 R144, -RZ, R9.H1_H1 ;  /* 0x30000009ff902230 */ /* 0x000fc60000004100 */
[----:B------:R-:W-:-:S04]  /*19f0*/  FADD.FTZ R155, R140, R155 ;  /* 0x0000009b8c9b7221 */ /* 0x000fc80000010000 */
[----:B------:R-:W-:-:S07]  /*1a00*/  @P2 FADD.FTZ R155, R144, R155 ;  /* 0x0000009b909b2221 */ /* 0x000fce0000010000 */
.L_x_13521:
[----:B------:R-:W-:-:S04]  /*1a10*/  F2FP.F16.F32.PACK_AB R140, RZ, R155 ;  /* 0x0000009bff8c723e */ /* 0x000fc800000000ff */
[----:B------:R-:W-:-:S07]  /*1a20*/  PRMT R5, R5, 0x5410, R140 ;  /* 0x0000541005057816 */ /* 0x000fce000000008c */
.L_x_13522:
[----:B------:R-:W-:Y:S01]  /*1a30*/  HADD2.F32 R156, -RZ, R142.H0_H0 ;  /* 0x2000008eff9c7230 */ /* 0x000fe20000004100 */
[----:B------:R-:W-:Y:S06]  /*1a40*/  @P3 BRA `(.L_x_13523) ;  /* 0x0000000000203947 */ /* 0x000fec0003800000 */
[----:B------:R-:W-:-:S04]  /*1a50*/  ISETP.NE.U32.AND P4, PT, RZ, UR10, PT ;  /* 0x0000000aff007c0c */ /* 0x000fc8000bf85070 */
[----:B------:R-:W-:-:S13]  /*1a60*/  ISETP.NE.AND.EX P4, PT, RZ, UR11, PT, P4 ;  /* 0x0000000bff007c0c */ /* 0x000fda000bf85340 */
[----:B------:R-:W-:Y:S05]  /*1a70*/  @P4 BRA `(.L_x_13524) ;  /* 0x0000000000084947 */ /* 0x000fea0003800000 */
[----:B------:R-:W-:Y:S05]  /*1a80*/  @P1 BRA `(.L_x_13525) ;  /* 0x0000000000201947 */ /* 0x000fea0003800000 */
[----:B------:R-:W-:Y:S05]  /*1a90*/  BRA `(.L_x_13526) ;  /* 0x0000000000247947 */ /* 0x000fea0003800000 */
.L_x_13524:
[----:B-----5:R-:W-:-:S05]  /*1aa0*/  HADD2.F32 R141, -RZ, R10.H0_H0 ;  /* 0x2000000aff8d7230 */ /* 0x020fca0000004100 */
[----:B------:R-:W-:Y:S01]  /*1ab0*/  FADD.FTZ R156, R141, R156 ;  /* 0x0000009c8d9c7221 */ /* 0x000fe20000010000 */
[----:B------:R-:W-:Y:S06]  /*1ac0*/  BRA `(.L_x_13525) ;  /* 0x0000000000107947 */ /* 0x000fec0003800000 */
.L_x_13523:
[----:B-----5:R-:W-:Y:S02]  /*1ad0*/  HADD2.F32 R141, -RZ, R162.H0_H0 ;  /* 0x200000a2ff8d7230 */ /* 0x020fe40000004100 */
[----:B------:R-:W-:-:S03]  /*1ae0*/  @P2 HADD2.F32 R145, -RZ, R10.H0_H0 ;  /* 0x2000000aff912230 */ /* 0x000fc60000004100 */
[----:B------:R-:W-:-:S04]  /*1af0*/  FADD.FTZ R156, R141, R156 ;  /* 0x0000009c8d9c7221 */ /* 0x000fc80000010000 */
[----:B------:R-:W-:-:S07]  /*1b00*/  @P2 FADD.FTZ R156, R145, R156 ;  /* 0x0000009c919c2221 */ /* 0x000fce0000010000 */
.L_x_13525:
[----:B------:R-:W-:-:S04]  /*1b10*/  F2FP.F16.F32.PACK_AB R140, RZ, R156 ;  /* 0x0000009cff8c723e */ /* 0x000fc800000000ff */
[----:B------:R-:W-:-:S07]  /*1b20*/  PRMT R6, R140, 0x7610, R6 ;  /* 0x000076108c067816 */ /* 0x000fce0000000006 */
.L_x_13526:
[----:B------:R-:W-:Y:S01]  /*1b30*/  HADD2.F32 R182, -RZ, R142.H1_H1 ;  /* 0x3000008effb67230 */ /* 0x000fe20000004100 */
[----:B------:R-:W-:Y:S06]  /*1b40*/  @P3 BRA `(.L_x_13527) ;  /* 0x0000000000203947 */ /* 0x000fec0003800000 */
[----:B------:R-:W-:-:S04]  /*1b50*/  ISETP.NE.U32.AND P4, PT, RZ, UR10, PT ;  /* 0x0000000aff007c0c */ /* 0x000fc8000bf85070 */
[----:B------:R-:W-:-:S13]  /*1b60*/  ISETP.NE.AND.EX P4, PT, RZ, UR11, PT, P4 ;  /* 0x0000000bff007c0c */ /* 0x000fda000bf85340 */
[----:B------:R-:W-:Y:S05]  /*1b70*/  @P4 BRA `(.L_x_13528) ;  /* 0x0000000000084947 */ /* 0x000fea0003800000 */
[----:B------:R-:W-:Y:S05]  /*1b80*/  @P1 BRA `(.L_x_13529) ;  /* 0x0000000000201947 */ /* 0x000fea0003800000 */
[----:B------:R-:W-:Y:S05]  /*1b90*/  BRA `(.L_x_13530) ;  /* 0x0000000000247947 */ /* 0x000fea0003800000 */
.L_x_13528:
[----:B-----5:R-:W-:-:S05]  /*1ba0*/  HADD2.F32 R141, -RZ, R10.H1_H1 ;  /* 0x3000000aff8d7230 */ /* 0x020fca0000004100 */
[----:B------:R-:W-:Y:S01]  /*1bb0*/  FADD.FTZ R182, R141, R182 ;  /* 0x000000b68db67221 */ /* 0x000fe20000010000 */
[----:B------:R-:W-:Y:S06]  /*1bc0*/  BRA `(.L_x_13529) ;  /* 0x0000000000107947 */ /* 0x000fec0003800000 */
.L_x_13527:
[----:B-----5:R-:W-:Y:S02]  /*1bd0*/  HADD2.F32 R141, -RZ, R162.H1_H1 ;  /* 0x300000a2ff8d7230 */ /* 0x020fe40000004100 */
[----:B------:R-:W-:-:S03]  /*1be0*/  @P2 HADD2.F32 R145, -RZ, R10.H1_H1 ;  /* 0x3000000aff912230 */ /* 0x000fc60000004100 */
[----:B------:R-:W-:-:S04]  /*1bf0*/  FADD.FTZ R182, R141, R182 ;  /* 0x000000b68db67221 */ /* 0x000fc80000010000 */
[----:B------:R-:W-:-:S07]  /*1c00*/  @P2 FADD.FTZ R182, R145, R182 ;  /* 0x000000b691b62221 */ /* 0x000fce0000010000 */
.L_x_13529:
[----:B------:R-:W-:-:S04]  /*1c10*/  F2FP.F16.F32.PACK_AB R140, RZ, R182 ;  /* 0x000000b6ff8c723e */ /* 0x000fc800000000ff */
[----:B------:R-:W-:-:S07]  /*1c20*/  PRMT R6, R6, 0x5410, R140 ;  /* 0x0000541006067816 */ /* 0x000fce000000008c */
.L_x_13530:
[----:B------:R-:W-:Y:S01]  /*1c30*/  HADD2.F32 R183, -RZ, R143.H0_H0 ;  /* 0x2000008fffb77230 */ /* 0x000fe20000004100 */
[----:B------:R-:W-:Y:S06]  /*1c40*/  @P3 BRA `(.L_x_13531) ;  /* 0x0000000000203947 */ /* 0x000fec0003800000 */
[----:B------:R-:W-:-:S04]  /*1c50*/  ISETP.NE.U32.AND P4, PT, RZ, UR10, PT ;  /* 0x0000000aff007c0c */ /* 0x000fc8000bf85070 */
[----:B------:R-:W-:-:S13]  /*1c60*/  ISETP.NE.AND.EX P4, PT, RZ, UR11, PT, P4 ;  /* 0x0000000bff007c0c */ /* 0x000fda000bf85340 */
[----:B------:R-:W-:Y:S05]  /*1c70*/  @P4 BRA `(.L_x_13532) ;  /* 0x0000000000084947 */ /* 0x000fea0003800000 */
[----:B------:R-:W-:Y:S05]  /*1c80*/  @P1 BRA `(.L_x_13533) ;  /* 0x0000000000201947 */ /* 0x000fea0003800000 */
[----:B------:R-:W-:Y:S05]  /*1c90*/  BRA `(.L_x_13534) ;  /* 0x0000000000247947 */ /* 0x000fea0003800000 */
.L_x_13532:
[----:B-----5:R-:W-:-:S05]  /*1ca0*/  HADD2.F32 R140, -RZ, R11.H0_H0 ;  /* 0x2000000bff8c7230 */ /* 0x020fca0000004100 */
[----:B------:R-:W-:Y:S01]  /*1cb0*/  FADD.FTZ R183, R140, R183 ;  /* 0x000000b78cb77221 */ /* 0x000fe20000010000 */
[----:B------:R-:W-:Y:S06]  /*1cc0*/  BRA `(.L_x_13533) ;  /* 0x0000000000107947 */ /* 0x000fec0003800000 */
.L_x_13531:
[----:B-----5:R-:W-:Y:S02]  /*1cd0*/  HADD2.F32 R140, -RZ, R163.H0_H0 ;  /* 0x200000a3ff8c7230 */ /* 0x020fe40000004100 */
[----:B------:R-:W-:-:S03]  /*1ce0*/  @P2 HADD2.F32 R142, -RZ, R11.H0_H0 ;  /* 0x2000000bff8e2230 */ /* 0x000fc60000004100 */
[----:B------:R-:W-:-:S04]  /*1cf0*/  FADD.FTZ R183, R140, R183 ;  /* 0x000000b78cb77221 */ /* 0x000fc80000010000 */
[----:B------:R-:W-:-:S07]  /*1d00*/  @P2 FADD.FTZ R183, R142, R183 ;  /* 0x000000b78eb72221 */ /* 0x000fce0000010000 */
.L_x_13533:
[----:B------:R-:W-:-:S04]  /*1d10*/  F2FP.F16.F32.PACK_AB R140, RZ, R183 ;  /* 0x000000b7ff8c723e */ /* 0x000fc800000000ff */
[----:B------:R-:W-:-:S07]  /*1d20*/  PRMT R7, R140, 0x7610, R7 ;  /* 0x000076108c077816 */ /* 0x000fce0000000007 */
.L_x_13534:
[----:B------:R-:W-:Y:S01]  /*1d30*/  HADD2.F32 R184, -RZ, R143.H1_H1 ;  /* 0x3000008fffb87230 */ /* 0x000fe20000004100 */
[----:B------:R-:W-:Y:S06]  /*1d40*/  @P3 BRA `(.L_x_13535) ;  /* 0x0000000000203947 */ /* 0x000fec0003800000 */
[----:B------:R-:W-:-:S04]  /*1d50*/  ISETP.NE.U32.AND P2, PT, RZ, UR10, PT ;  /* 0x0000000aff007c0c */ /* 0x000fc8000bf45070 */
[----:B------:R-:W-:-:S13]  /*1d60*/  ISETP.NE.AND.EX P2, PT, RZ, UR11, PT, P2 ;  /* 0x0000000bff007c0c */ /* 0x000fda000bf45320 */
[----:B------:R-:W-:Y:S05]  /*1d70*/  @P2 BRA `(.L_x_13536) ;  /* 0x0000000000082947 */ /* 0x000fea0003800000 */
[----:B------:R-:W-:Y:S05]  /*1d80*/  @P1 BRA `(.L_x_13537) ;  /* 0x0000000000201947 */ /* 0x000fea0003800000 */
[----:B------:R-:W-:Y:S05]  /*1d90*/  BRA `(.L_x_13538) ;  /* 0x0000000000247947 */ /* 0x000fea0003800000 */
.L_x_13536:
[----:B-----5:R-:W-:-:S05]  /*1da0*/  HADD2.F32 R141, -RZ, R11.H1_H1 ;  /* 0x3000000bff8d7230 */ /* 0x020fca0000004100 */
[----:B------:R-:W-:Y:S01]  /*1db0*/  FADD.FTZ R184, R141, R184 ;  /* 0x000000b88db87221 */ /* 0x000fe20000010000 */
[----:B------:R-:W-:Y:S06]  /*1dc0*/  BRA `(.L_x_13537) ;  /* 0x0000000000107947 */ /* 0x000fec0003800000 */
.L_x_13535:
[----:B-----5:R-:W-:Y:S02]  /*1dd0*/  HADD2.F32 R141, -RZ, R163.H1_H1 ;  /* 0x300000a3ff8d7230 */ /* 0x020fe40000004100 */
[----:B------:R-:W-:-:S03]  /*1de0*/  @P2 HADD2.F32 R143, -RZ, R11.H1_H1 ;  /* 0x3000000bff8f2230 */ /* 0x000fc60000004100 */
[----:B------:R-:W-:-:S04]  /*1df0*/  FADD.FTZ R184, R141, R184 ;  /* 0x000000b88db87221 */ /* 0x000fc80000010000 */
[----:B------:R-:W-:-:S07]  /*1e00*/  @P2 FADD.FTZ R184, R143, R184 ;  /* 0x000000b88fb82221 */ /* 0x000fce0000010000 */
.L_x_13537:
[----:B------:R-:W-:-:S04]  /*1e10*/  F2FP.F16.F32.PACK_AB R140, RZ, R184 ;  /* 0x000000b8ff8c723e */ /* 0x000fc800000000ff */
[----:B------:R-:W-:-:S07]  /*1e20*/  PRMT R7, R7, 0x5410, R140 ;  /* 0x0000541007077816 */ /* 0x000fce000000008c */
.L_x_13538:
[----:B------:R-:W0:Y:S02]  /*1e30*/  @P1 LDC.64 R140, c[0x0][0x238] ;  /* 0x00008e00ff8c1b82 */ /* 0x000e240000000a00 */
[----:B0-----:R-:W-:-:S04]  /*1e40*/  @P1 LEA R140, P2, R0, R140, 0x4 ;  /* 0x0000008c008c1211 */ /* 0x001fc800078420ff */
[C---:B------:R-:W-:Y:S02]  /*1e50*/  @P1 LEA.HI.X R141, R0.reuse, R141, RZ, 0x4, P2 ;  /* 0x0000008d008d1211 */ /* 0x040fe400010f24ff */
[----:B------:R-:W-:-:S03]  /*1e60*/  IADD3 R0, R0, 0x20, RZ ;  /* 0x0000002000007810 */ /* 0x000fc60007ffe0ff */
[----:B------:R0:W-:Y:S04]  /*1e70*/  @P1 STG.E.128 desc[UR4][R140.64], R4 ;  /* 0x000000048c001986 */ /* 0x0001e8000c101d04 */
.L_x_13506:
[----:B------:R-:W-:Y:S05]  /*1e80*/  BSYNC B0 ;  /* 0x0000000000007941 */ /* 0x000fea0003800000 */
.L_x_13505:
        /* <DEDUP_REMOVED lines=25> */
.L_x_13542:
[----:B-----5:R-:W-:-:S05]  /*2020*/  HADD2.F32 R144, -RZ, R8.H0_H0 ;  /* 0x20000008ff907230 */ /* 0x020fca0000004100 */
[----:B------:R-:W-:Y:S01]  /*2030*/  FADD.FTZ R3, R144, R3 ;  /* 0x0000000390037221 */ /* 0x000fe20000010000 */
[----:B------:R-:W-:Y:S06]  /*2040*/  BRA `(.L_x_13543) ;  /* 0x0000000000107947 */ /* 0x000fec0003800000 */
.L_x_13541:
[----:B-----5:R-:W-:Y:S02]  /*2050*/  HADD2.F32 R144, -RZ, R160.H0_H0 ;  /* 0x200000a0ff907230 */ /* 0x020fe40000004100 */
[----:B------:R-:W-:-:S03]  /*2060*/  @P2 HADD2.F32 R146, -RZ, R8.H0_H0 ;  /* 0x20000008ff922230 */ /* 0x000fc60000004100 */
[----:B------:R-:W-:-:S04]  /*2070*/  FADD.FTZ R3, R144, R3 ;  /* 0x0000000390037221 */ /* 0x000fc80000010000 */
[----:B------:R-:W-:-:S07]  /*2080*/  @P2 FADD.FTZ R3, R146, R3 ;  /* 0x0000000392032221 */ /* 0x000fce0000010000 */
.L_x_13543:
[----:B------:R-:W-:-:S04]  /*2090*/  F2FP.F16.F32.PACK_AB R144, RZ, R3 ;  /* 0x00000003ff90723e */ /* 0x000fc800000000ff */
[----:B------:R-:W-:-:S07]  /*20a0*/  PRMT R4, R144, 0x7610, R4 ;  /* 0x0000761090047816 */ /* 0x000fce0000000004 */
.L_x_13544:
[----:B------:R-:W-:Y:S01]  /*20b0*/  HADD2.F32 R157, -RZ, R140.H1_H1 ;  /* 0x3000008cff9d7230 */ /* 0x000fe20000004100 */
[----:B------:R-:W-:Y:S06]  /*20c0*/  @P3 BRA `(.L_x_13545) ;  /* 0x0000000000203947 */ /* 0x000fec0003800000 */
[----:B------:R-:W-:-:S04]  /*20d0*/  ISETP.NE.U32.AND P4, PT, RZ, UR10, PT ;  /* 0x0000000aff007c0c */ /* 0x000fc8000bf85070 */
[----:B------:R-:W-:-:S13]  /*20e0*/  ISETP.NE.AND.EX P4, PT, RZ, UR11, PT, P4 ;  /* 0x0000000bff007c0c */ /* 0x000fda000bf85340 */
[----:B------:R-:W-:Y:S05]  /*20f0*/  @P4 BRA `(.L_x_13546) ;  /* 0x0000000000084947 */ /* 0x000fea0003800000 */
[----:B------:R-:W-:Y:S05]  /*2100*/  @P1 BRA `(.L_x_13547) ;  /* 0x0000000000201947 */ /* 0x000fea0003800000 */
[----:B------:R-:W-:Y:S05]  /*2110*/  BRA `(.L_x_13548) ;  /* 0x0000000000247947 */ /* 0x000fea0003800000 */
.L_x_13546:
[----:B-----5:R-:W-:-:S05]  /*2120*/  HADD2.F32 R140, -RZ, R8.H1_H1 ;  /* 0x30000008ff8c7230 */ /* 0x020fca0000004100 */
[----:B------:R-:W-:Y:S01]  /*2130*/  FADD.FTZ R157, R140, R157 ;  /* 0x0000009d8c9d7221 */ /* 0x000fe20000010000 */
[----:B------:R-:W-:Y:S06]  /*2140*/  BRA `(.L_x_13547) ;  /* 0x0000000000107947 */ /* 0x000fec0003800000 */
.L_x_13545:
[----:B-----5:R-:W-:Y:S02]  /*2150*/  HADD2.F32 R140, -RZ, R160.H1_H1 ;  /* 0x300000a0ff8c7230 */ /* 0x020fe40000004100 */
[----:B------:R-:W-:-:S03]  /*2160*/  @P2 HADD2.F32 R144, -RZ, R8.H1_H1 ;  /* 0x30000008ff902230 */ /* 0x000fc60000004100 */
[----:B------:R-:W-:-:S04]  /*2170*/  FADD.FTZ R157, R140, R157 ;  /* 0x0000009d8c9d7221 */ /* 0x000fc80000010000 */
[----:B------:R-:W-:-:S07]  /*2180*/  @P2 FADD.FTZ R157, R144, R157 ;  /* 0x0000009d909d2221 */ /* 0x000fce0000010000 */
.L_x_13547:
[----:B------:R-:W-:-:S04]  /*2190*/  F2FP.F16.F32.PACK_AB R140, RZ, R157 ;  /* 0x0000009dff8c723e */ /* 0x000fc800000000ff */
[----:B------:R-:W-:-:S07]  /*21a0*/  PRMT R4, R4, 0x5410, R140 ;  /* 0x0000541004047816 */ /* 0x000fce000000008c */
.L_x_13548:
[----:B------:R-:W-:Y:S01]  /*21b0*/  HADD2.F32 R158, -RZ, R141.H0_H0 ;  /* 0x2000008dff9e7230 */ /* 0x000fe20000004100 */
[----:B------:R-:W-:Y:S06]  /*21c0*/  @P3 BRA `(.L_x_13549) ;  /* 0x0000000000203947 */ /* 0x000fec0003800000 */
[----:B------:R-:W-:-:S04]  /*21d0*/  ISETP.NE.U32.AND P4, PT, RZ, UR10, PT ;  /* 0x0000000aff007c0c */ /* 0x000fc8000bf85070 */
[----:B------:R-:W-:-:S13]  /*21e0*/  ISETP.NE.AND.EX P4, PT, RZ, UR11, PT, P4 ;  /* 0x0000000bff007c0c */ /* 0x000fda000bf85340 */
[----:B------:R-:W-:Y:S05]  /*21f0*/  @P4 BRA `(.L_x_13550) ;  /* 0x0000000000084947 */ /* 0x000fea0003800000 */
[----:B------:R-:W-:Y:S05]  /*2200*/  @P1 BRA `(.L_x_13551) ;  /* 0x0000000000201947 */ /* 0x000fea0003800000 */
[----:B------:R-:W-:Y:S05]  /*2210*/  BRA `(.L_x_13552) ;  /* 0x0000000000247947 */ /* 0x000fea0003800000 */
.L_x_13550:
[----:B-----5:R-:W-:-:S05]  /*2220*/  HADD2.F32 R145, -RZ, R9.H0_H0 ;  /* 0x20000009ff917230 */ /* 0x020fca0000004100 */
[----:B------:R-:W-:Y:S01]  /*2230*/  FADD.FTZ R158, R145, R158 ;  /* 0x0000009e919e7221 */ /* 0x000fe20000010000 */
[----:B------:R-:W-:Y:S06]  /*2240*/  BRA `(.L_x_13551) ;  /* 0x0000000000107947 */ /* 0x000fec0003800000 */
.L_x_13549:
[----:B-----5:R-:W-:Y:S02]  /*2250*/  HADD2.F32 R145, -RZ, R161.H0_H0 ;  /* 0x200000a1ff917230 */ /* 0x020fe40000004100 */
[----:B------:R-:W-:-:S03]  /*2260*/  @P2 HADD2.F32 R147, -RZ, R9.H0_H0 ;  /* 0x20000009ff932230 */ /* 0x000fc60000004100 */
[----:B------:R-:W-:-:S04]  /*2270*/  FADD.FTZ R158, R145, R158 ;  /* 0x0000009e919e7221 */ /* 0x000fc80000010000 */
[----:B------:R-:W-:-:S07]  /*2280*/  @P2 FADD.FTZ R158, R147, R158 ;  /* 0x0000009e939e2221 */ /* 0x000fce0000010000 */
.L_x_13551:
[----:B------:R-:W-:-:S04]  /*2290*/  F2FP.F16.F32.PACK_AB R140, RZ, R158 ;  /* 0x0000009eff8c723e */ /* 0x000fc800000000ff */
[----:B------:R-:W-:-:S07]  /*22a0*/  PRMT R5, R140, 0x7610, R5 ;  /* 0x000076108c057816 */ /* 0x000fce0000000005 */
.L_x_13552:
[----:B------:R-:W-:Y:S01]  /*22b0*/  HADD2.F32 R159, -RZ, R141.H1_H1 ;  /* 0x3000008dff9f7230 */ /* 0x000fe20000004100 */
[----:B------:R-:W-:Y:S06]  /*22c0*/  @P3 BRA `(.L_x_13553) ;  /* 0x0000000000203947 */ /* 0x000fec0003800000 */
[----:B------:R-:W-:-:S04]  /*22d0*/  ISETP.NE.U32.AND P4, PT, RZ, UR10, PT ;  /* 0x0000000aff007c0c */ /* 0x000fc8000bf85070 */
[----:B------:R-:W-:-:S13]  /*22e0*/  ISETP.NE.AND.EX P4, PT, RZ, UR11, PT, P4 ;  /* 0x0000000bff007c0c */ /* 0x000fda000bf85340 */
[----:B------:R-:W-:Y:S05]  /*22f0*/  @P4 BRA `(.L_x_13554) ;  /* 0x0000000000084947 */ /* 0x000fea0003800000 */
[----:B------:R-:W-:Y:S05]  /*2300*/  @P1 BRA `(.L_x_13555) ;  /* 0x0000000000201947 */ /* 0x000fea0003800000 */
[----:B------:R-:W-:Y:S05]  /*2310*/  BRA `(.L_x_13556) ;  /* 0x0000000000247947 */ /* 0x000fea0003800000 */
.L_x_13554:
[----:B-----5:R-:W-:-:S05]  /*2320*/  HADD2.F32 R140, -RZ, R9.H1_H1 ;  /* 0x30000009ff8c7230 */ /* 0x020fca0000004100 */
[----:B------:R-:W-:Y:S01]  /*2330*/  FADD.FTZ R159, R140, R159 ;  /* 0x0000009f8c9f7221 */ /* 0x000fe20000010000 */
[----:B------:R-:W-:Y:S06]  /*2340*/  BRA `(.L_x_13555) ;  /* 0x0000000000107947 */ /* 0x000fec0003800000 */
.L_x_13553:
[----:B-----5:R-:W-:Y:S02]  /*2350*/  HADD2.F32 R140, -RZ, R161.H1_H1 ;  /* 0x300000a1ff8c7230 */ /* 0x020fe40000004100 */
[----:B------:R-:W-:-:S03]  /*2360*/  @P2 HADD2.F32 R144, -RZ, R9.H1_H1 ;  /* 0x30000009ff902230 */ /* 0x000fc60000004100 */
[----:B------:R-:W-:-:S04]  /*2370*/  FADD.FTZ R159, R140, R159 ;  /* 0x0000009f8c9f7221 */ /* 0x000fc80000010000 */
[----:B------:R-:W-:-:S07]  /*2380*/  @P2 FADD.FTZ R159, R144, R159 ;  /* 0x0000009f909f2221 */ /* 0x000fce0000010000 */
.L_x_13555:
[----:B------:R-:W-:-:S04]  /*2390*/  F2FP.F16.F32.PACK_AB R140, RZ, R159 ;  /* 0x0000009fff8c723e */ /* 0x000fc800000000ff */
[----:B------:R-:W-:-:S07]  /*23a0*/  PRMT R5, R5, 0x5410, R140 ;  /* 0x0000541005057816 */ /* 0x000fce000000008c */
.L_x_13556:
[----:B------:R-:W-:Y:S01]  /*23b0*/  HADD2.F32 R164, -RZ, R142.H0_H0 ;  /* 0x2000008effa47230 */ /* 0x000fe20000004100 */
[----:B------:R-:W-:Y:S06]  /*23c0*/  @P3 BRA `(.L_x_13557) ;  /* 0x0000000000203947 */ /* 0x000fec0003800000 */
[----:B------:R-:W-:-:S04]  /*23d0*/  ISETP.NE.U32.AND P4, PT, RZ, UR10, PT ;  /* 0x0000000aff007c0c */ /* 0x000fc8000bf85070 */
[----:B------:R-:W-:-:S13]  /*23e0*/  ISETP.NE.AND.EX P4, PT, RZ, UR11, PT, P4 ;  /* 0x0000000bff007c0c */ /* 0x000fda000bf85340 */
[----:B------:R-:W-:Y:S05]  /*23f0*/  @P4 BRA `(.L_x_13558) ;  /* 0x0000000000084947 */ /* 0x000fea0003800000 */
[----:B------:R-:W-:Y:S05]  /*2400*/  @P1 BRA `(.L_x_13559) ;  /* 0x0000000000201947 */ /* 0x000fea0003800000 */
[----:B------:R-:W-:Y:S05]  /*2410*/  BRA `(.L_x_13560) ;  /* 0x0000000000247947 */ /* 0x000fea0003800000 */
.L_x_13558:
[----:B-----5:R-:W-:-:S05]  /*2420*/  HADD2.F32 R141, -RZ, R10.H0_H0 ;  /* 0x2000000aff8d7230 */ /* 0x020fca0000004100 */
[----:B------:R-:W-:Y:S01]  /*2430*/  FADD.FTZ R164, R141, R164 ;  /* 0x000000a48da47221 */ /* 0x000fe20000010000 */
[----:B------:R-:W-:Y:S06]  /*2440*/  BRA `(.L_x_13559) ;  /* 0x0000000000107947 */ /* 0x000fec0003800000 */
.L_x_13557:
[----:B-----5:R-:W-:Y:S02]  /*2450*/  HADD2.F32 R141, -RZ, R162.H0_H0 ;  /* 0x200000a2ff8d7230 */ /* 0x020fe40000004100 */
[----:B------:R-:W-:-:S03]  /*2460*/  @P2 HADD2.F32 R145, -RZ, R10.H0_H0 ;  /* 0x2000000aff912230 */ /* 0x000fc60000004100 */
[----:B------:R-:W-:-:S04]  /*2470*/  FADD.FTZ R164, R141, R164 ;  /* 0x000000a48da47221 */ /* 0x000fc80000010000 */
[----:B------:R-:W-:-:S07]  /*2480*/  @P2 FADD.FTZ R164, R145, R164 ;  /* 0x000000a491a42221 */ /* 0x000fce0000010000 */
.L_x_13559:
[----:B------:R-:W-:-:S04]  /*2490*/  F2FP.F16.F32.PACK_AB R140, RZ, R164 ;  /* 0x000000a4ff8c723e */ /* 0x000fc800000000ff */
[----:B------:R-:W-:-:S07]  /*24a0*/  PRMT R6, R140, 0x7610, R6 ;  /* 0x000076108c067816 */ /* 0x000fce0000000006 */
.L_x_13560:
[----:B------:R-:W-:Y:S01]  /*24b0*/  HADD2.F32 R176, -RZ, R142.H1_H1 ;  /* 0x3000008effb07230 */ /* 0x000fe20000004100 */
[----:B------:R-:W-:Y:S06]  /*24c0*/  @P3 BRA `(.L_x_13561) ;  /* 0x0000000000203947 */ /* 0x000fec0003800000 */
[----:B------:R-:W-:-:S04]  /*24d0*/  ISETP.NE.U32.AND P4, PT, RZ, UR10, PT ;  /* 0x0000000aff007c0c */ /* 0x000fc8000bf85070 */
[----:B------:R-:W-:-:S13]  /*24e0*/  ISETP.NE.AND.EX P4, PT, RZ, UR11, PT, P4 ;  /* 0x0000000bff007c0c */ /* 0x000fda000bf85340 */
[----:B------:R-:W-:Y:S05]  /*24f0*/  @P4 BRA `(.L_x_13562) ;  /* 0x0000000000084947 */ /* 0x000fea0003800000 */
[----:B------:R-:W-:Y:S05]  /*2500*/  @P1 BRA `(.L_x_13563) ;  /* 0x0000000000201947 */ /* 0x000fea0003800000 */
[----:B------:R-:W-:Y:S05]  /*2510*/  BRA `(.L_x_13564) ;  /* 0x0000000000247947 */ /* 0x000fea0003800000 */
.L_x_13562:
[----:B-----5:R-:W-:-:S05]  /*2520*/  HADD2.F32 R141, -RZ, R10.H1_H1 ;  /* 0x3000000aff8d7230 */ /* 0x020fca0000004100 */
[----:B------:R-:W-:Y:S01]  /*2530*/  FADD.FTZ R176, R141, R176 ;  /* 0x000000b08db07221 */ /* 0x000fe20000010000 */
[----:B------:R-:W-:Y:S06]  /*2540*/  BRA `(.L_x_13563) ;  /* 0x0000000000107947 */ /* 0x000fec0003800000 */
.L_x_13561:
[----:B-----5:R-:W-:Y:S02]  /*2550*/  HADD2.F32 R141, -RZ, R162.H1_H1 ;  /* 0x300000a2ff8d7230 */ /* 0x020fe40000004100 */
[----:B------:R-:W-:-:S03]  /*2560*/  @P2 HADD2.F32 R145, -RZ, R10.H1_H1 ;  /* 0x3000000aff912230 */ /* 0x000fc60000004100 */
[----:B------:R-:W-:-:S04]  /*2570*/  FADD.FTZ R176, R141, R176 ;  /* 0x000000b08db07221 */ /* 0x000fc80000010000 */
[----:B------:R-:W-:-:S07]  /*2580*/  @P2 FADD.FTZ R176, R145, R176 ;  /* 0x000000b091b02221 */ /* 0x000fce0000010000 */
.L_x_13563:
[----:B------:R-:W-:-:S04]  /*2590*/  F2FP.F16.F32.PACK_AB R140, RZ, R176 ;  /* 0x000000b0ff8c723e */ /* 0x000fc800000000ff */
[----:B------:R-:W-:-:S07]  /*25a0*/  PRMT R6, R6, 0x5410, R140 ;  /* 0x0000541006067816 */ /* 0x000fce000000008c */
.L_x_13564:
[----:B------:R-:W-:Y:S01]  /*25b0*/  HADD2.F32 R177, -RZ, R143.H0_H0 ;  /* 0x2000008fffb17230 */ /* 0x000fe20000004100 */
[----:B------:R-:W-:Y:S06]  /*25c0*/  @P3 BRA `(.L_x_13565) ;  /* 0x0000000000203947 */ /* 0x000fec0003800000 */
[----:B------:R-:W-:-:S04]  /*25d0*/  ISETP.NE.U32.AND P4, PT, RZ, UR10, PT ;  /* 0x0000000aff007c0c */ /* 0x000fc8000bf85070 */
[----:B------:R-:W-:-:S13]  /*25e0*/  ISETP.NE.AND.EX P4, PT, RZ, UR11, PT, P4 ;  /* 0x0000000bff007c0c */ /* 0x000fda000bf85340 */
[----:B------:R-:W-:Y:S05]  /*25f0*/  @P4 BRA `(.L_x_13566) ;  /* 0x0000000000084947 */ /* 0x000fea0003800000 */
[----:B------:R-:W-:Y:S05]  /*2600*/  @P1 BRA `(.L_x_13567) ;  /* 0x0000000000201947 */ /* 0x000fea0003800000 */
[----:B------:R-:W-:Y:S05]  /*2610*/  BRA `(.L_x_13568) ;  /* 0x0000000000247947 */ /* 0x000fea0003800000 */
.L_x_13566:
[----:B-----5:R-:W-:-:S05]  /*2620*/  HADD2.F32 R140, -RZ, R11.H0_H0 ;  /* 0x2000000bff8c7230 */ /* 0x020fca0000004100 */
[----:B------:R-:W-:Y:S01]  /*2630*/  FADD.FTZ R177, R140, R177 ;  /* 0x000000b18cb17221 */ /* 0x000fe20000010000 */
[----:B------:R-:W-:Y:S06]  /*2640*/  BRA `(.L_x_13567) ;  /* 0x0000000000107947 */ /* 0x000fec0003800000 */
.L_x_13565:
[----:B-----5:R-:W-:Y:S02]  /*2650*/  HADD2.F32 R140, -RZ, R163.H0_H0 ;  /* 0x200000a3ff8c7230 */ /* 0x020fe40000004100 */
[----:B------:R-:W-:-:S03]  /*2660*/  @P2 HADD2.F32 R142, -RZ, R11.H0_H0 ;  /* 0x2000000bff8e2230 */ /* 0x000fc60000004100 */
[----:B------:R-:W-:-:S04]  /*2670*/  FADD.FTZ R177, R140, R177 ;  /* 0x000000b18cb17221 */ /* 0x000fc80000010000 */
[----:B------:R-:W-:-:S07]  /*2680*/  @P2 FADD.FTZ R177, R142, R177 ;  /* 0x000000b18eb12221 */ /* 0x000fce0000010000 */
.L_x_13567:
[----:B------:R-:W-:-:S04]  /*2690*/  F2FP.F16.F32.PACK_AB R140, RZ, R177 ;  /* 0x000000b1ff8c723e */ /* 0x000fc800000000ff */
[----:B------:R-:W-:-:S07]  /*26a0*/  PRMT R7, R140, 0x7610, R7 ;  /* 0x000076108c077816 */ /* 0x000fce0000000007 */
.L_x_13568:
[----:B------:R-:W-:Y:S01]  /*26b0*/  HADD2.F32 R178, -RZ, R143.H1_H1 ;  /* 0x3000008fffb27230 */ /* 0x000fe20000004100 */
[----:B------:R-:W-:Y:S06]  /*26c0*/  @P3 BRA `(.L_x_13569) ;  /* 0x0000000000203947 */ /* 0x000fec0003800000 */
[----:B------:R-:W-:-:S04]  /*26d0*/  ISETP.NE.U32.AND P2, PT, RZ, UR10, PT ;  /* 0x0000000aff007c0c */ /* 0x000fc8000bf45070 */
[----:B------:R-:W-:-:S13]  /*26e0*/  ISETP.NE.AND.EX P2, PT, RZ, UR11, PT, P2 ;  /* 0x0000000bff007c0c */ /* 0x000fda000bf45320 */
[----:B------:R-:W-:Y:S05]  /*26f0*/  @P2 BRA `(.L_x_13570) ;  /* 0x0000000000082947 */ /* 0x000fea0003800000 */
[----:B------:R-:W-:Y:S05]  /*2700*/  @P1 BRA `(.L_x_13571) ;  /* 0x0000000000201947 */ /* 0x000fea0003800000 */
[----:B------:R-:W-:Y:S05]  /*2710*/  BRA `(.L_x_13572) ;  /* 0x0000000000247947 */ /* 0x000fea0003800000 */
.L_x_13570:
[----:B-----5:R-:W-:-:S05]  /*2720*/  HADD2.F32 R141, -RZ, R11.H1_H1 ;  /* 0x3000000bff8d7230 */ /* 0x020fca0000004100 */
[----:B------:R-:W-:Y:S01]  /*2730*/  FADD.FTZ R178, R141, R178 ;  /* 0x000000b28db27221 */ /* 0x000fe20000010000 */
[----:B------:R-:W-:Y:S06]  /*2740*/  BRA `(.L_x_13571) ;  /* 0x0000000000107947 */ /* 0x000fec0003800000 */
.L_x_13569:
[----:B-----5:R-:W-:Y:S02]  /*2750*/  HADD2.F32 R141, -RZ, R163.H1_H1 ;  /* 0x300000a3ff8d7230 */ /* 0x020fe40000004100 */
[----:B------:R-:W-:-:S03]  /*2760*/  @P2 HADD2.F32 R143, -RZ, R11.H1_H1 ;  /* 0x3000000bff8f2230 */ /* 0x000fc60000004100 */
[----:B------:R-:W-:-:S04]  /*2770*/  FADD.FTZ R178, R141, R178 ;  /* 0x000000b28db27221 */ /* 0x000fc80000010000 */
[----:B------:R-:W-:-:S07]  /*2780*/  @P2 FADD.FTZ R178, R143, R178 ;  /* 0x000000b28fb22221 */ /* 0x000fce0000010000 */
.L_x_13571:
[----:B------:R-:W-:-:S04]  /*2790*/  F2FP.F16.F32.PACK_AB R140, RZ, R178 ;  /* 0x000000b2ff8c723e */ /* 0x000fc800000000ff */
[----:B------:R-:W-:-:S07]  /*27a0*/  PRMT R7, R7, 0x5410, R140 ;  /* 0x0000541007077816 */ /* 0x000fce000000008c */
.L_x_13572:
[----:B------:R-:W0:Y:S02]  /*27b0*/  @P1 LDC.64 R140, c[0x0][0x238] ;  /* 0x00008e00ff8c1b82 */ /* 0x000e240000000a00 */
[----:B0-----:R-:W-:-:S04]  /*27c0*/  @P1 LEA R140, P2, R0, R140, 0x4 ;  /* 0x0000008c008c1211 */ /* 0x001fc800078420ff */
[C---:B------:R-:W-:Y:S02]  /*27d0*/  @P1 LEA.HI.X R141, R0.reuse, R141, RZ, 0x4, P2 ;  /* 0x0000008d008d1211 */ /* 0x040fe400010f24ff */
[----:B------:R-:W-:-:S03]  /*27e0*/  IADD3 R0, R0, 0x20, RZ ;  /* 0x0000002000007810 */ /* 0x000fc60007ffe0ff */
[----:B------:R0:W-:Y:S04]  /*27f0*/  @P1 STG.E.128 desc[UR4][R140.64], R4 ;  /* 0x000000048c001986 */ /* 0x0001e8000c101d04 */
.L_x_13540:
[----:B------:R-:W-:Y:S05]  /*2800*/  BSYNC B0 ;  /* 0x0000000000007941 */ /* 0x000fea0003800000 */
.L_x_13539:
        /* <DEDUP_REMOVED lines=25> */
.L_x_13576:
[----:B-----5:R-:W-:-:S05]  /*29a0*/  HADD2.F32 R145, -RZ, R8.H0_H0 ;  /* 0x20000008ff917230 */ /* 0x020fca0000004100 */
[----:B------:R-:W-:Y:S01]  /*29b0*/  FADD.FTZ R2, R145, R2 ;  /* 0x0000000291027221 */ /* 0x000fe20000010000 */
[----:B------:R-:W-:Y:S06]  /*29c0*/  BRA `(.L_x_13577) ;  /* 0x0000000000107947 */ /* 0x000fec0003800000 */
.L_x_13575:
[----:B-----5:R-:W-:Y:S02]  /*29d0*/  HADD2.F32 R145, -RZ, R160.H0_H0 ;  /* 0x200000a0ff917230 */ /* 0x020fe40000004100 */
[----:B------:R-:W-:-:S03]  /*29e0*/  @P2 HADD2.F32 R147, -RZ, R8.H0_H0 ;  /* 0x20000008ff932230 */ /* 0x000fc60000004100 */
[----:B------:R-:W-:-:S04]  /*29f0*/  FADD.FTZ R2, R145, R2 ;  /* 0x0000000291027221 */ /* 0x000fc80000010000 */
[----:B------:R-:W-:-:S07]  /*2a00*/  @P2 FADD.FTZ R2, R147, R2 ;  /* 0x0000000293022221 */ /* 0x000fce0000010000 */
.L_x_13577:
[----:B------:R-:W-:-:S04]  /*2a10*/  F2FP.F16.F32.PACK_AB R144, RZ, R2 ;  /* 0x00000002ff90723e */ /* 0x000fc800000000ff */
[----:B------:R-:W-:-:S07]  /*2a20*/  PRMT R4, R144, 0x7610, R4 ;  /* 0x0000761090047816 */ /* 0x000fce0000000004 */
.L_x_13578:
[----:B------:R-:W-:Y:S01]  /*2a30*/  HADD2.F32 R165, -RZ, R140.H1_H1 ;  /* 0x3000008cffa57230 */ /* 0x000fe20000004100 */
[----:B------:R-:W-:Y:S06]  /*2a40*/  @P3 BRA `(.L_x_13579) ;  /* 0x0000000000203947 */ /* 0x000fec0003800000 */
[----:B------:R-:W-:-:S04]  /*2a50*/  ISETP.NE.U32.AND P4, PT, RZ, UR10, PT ;  /* 0x0000000aff007c0c */ /* 0x000fc8000bf85070 */
[----:B------:R-:W-:-:S13]  /*2a60*/  ISETP.NE.AND.EX P4, PT, RZ, UR11, PT, P4 ;  /* 0x0000000bff007c0c */ /* 0x000fda000bf85340 */
[----:B------:R-:W-:Y:S05]  /*2a70*/  @P4 BRA `(.L_x_13580) ;  /* 0x0000000000084947 */ /* 0x000fea0003800000 */
[----:B------:R-:W-:Y:S05]  /*2a80*/  @P1 BRA `(.L_x_13581) ;  /* 0x0000000000201947 */ /* 0x000fea0003800000 */
[----:B------:R-:W-:Y:S05]  /*2a90*/  BRA `(.L_x_13582) ;  /* 0x0000000000247947 */ /* 0x000fea0003800000 */
.L_x_13580:
[----:B-----5:R-:W-:-:S05]  /*2aa0*/  HADD2.F32 R140, -RZ, R8.H1_H1 ;  /* 0x30000008ff8c7230 */ /* 0x020fca0000004100 */
[----:B------:R-:W-:Y:S01]  /*2ab0*/  FADD.FTZ R165, R140, R165 ;  /* 0x000000a58ca57221 */ /* 0x000fe20000010000 */
[----:B------:R-:W-:Y:S06]  /*2ac0*/  BRA `(.L_x_13581) ;  /* 0x0000000000107947 */ /* 0x000fec0003800000 */
.L_x_13579:
[----:B-----5:R-:W-:Y:S02]  /*2ad0*/  HADD2.F32 R140, -RZ, R160.H1_H1 ;  /* 0x300000a0ff8c7230 */ /* 0x020fe40000004100 */
[----:B------:R-:W-:-:S03]  /*2ae0*/  @P2 HADD2.F32 R144, -RZ, R8.H1_H1 ;  /* 0x30000008ff902230 */ /* 0x000fc60000004100 */
[----:B------:R-:W-:-:S04]  /*2af0*/  FADD.FTZ R165, R140, R165 ;  /* 0x000000a58ca57221 */ /* 0x000fc80000010000 */
[----:B------:R-:W-:-:S07]  /*2b00*/  @P2 FADD.FTZ R165, R144, R165 ;  /* 0x000000a590a52221 */ /* 0x000fce0000010000 */
.L_x_13581:
[----:B------:R-:W-:-:S04]  /*2b10*/  F2FP.F16.F32.PACK_AB R140, RZ, R165 ;  /* 0x000000a5ff8c723e */ /* 0x000fc800000000ff */
[----:B------:R-:W-:-:S07]  /*2b20*/  PRMT R4, R4, 0x5410, R140 ;  /* 0x0000541004047816 */ /* 0x000fce000000008c */
.L_x_13582:
[----:B------:R-:W-:Y:S01]  /*2b30*/  HADD2.F32 R166, -RZ, R141.H0_H0 ;  /* 0x2000008dffa67230 */ /* 0x000fe20000004100 */
[----:B------:R-:W-:Y:S06]  /*2b40*/  @P3 BRA `(.L_x_13583) ;  /* 0x0000000000203947 */ /* 0x000fec0003800000 */
[----:B------:R-:W-:-:S04]  /*2b50*/  ISETP.NE.U32.AND P4, PT, RZ, UR10, PT ;  /* 0x0000000aff007c0c */ /* 0x000fc8000bf85070 */
[----:B------:R-:W-:-:S13]  /*2b60*/  ISETP.NE.AND.EX P4, PT, RZ, UR11, PT, P4 ;  /* 0x0000000bff007c0c */ /* 0x000fda000bf85340 */
[----:B------:R-:W-:Y:S05]  /*2b70*/  @P4 BRA `(.L_x_13584) ;  /* 0x0000000000084947 */ /* 0x000fea0003800000 */
[----:B------:R-:W-:Y:S05]  /*2b80*/  @P1 BRA `(.L_x_13585) ;  /* 0x0000000000201947 */ /* 0x000fea0003800000 */
[----:B------:R-:W-:Y:S05]  /*2b90*/  BRA `(.L_x_13586) ;  /* 0x0000000000247947 */ /* 0x000fea0003800000 */
.L_x_13584:
[----:B-----5:R-:W-:-:S05]  /*2ba0*/  HADD2.F32 R145, -RZ, R9.H0_H0 ;  /* 0x20000009ff917230 */ /* 0x020fca0000004100 */
[----:B------:R-:W-:Y:S01]  /*2bb0*/  FADD.FTZ R166, R145, R166 ;  /* 0x000000a691a67221 */ /* 0x000fe20000010000 */
[----:B------:R-:W-:Y:S06]  /*2bc0*/  BRA `(.L_x_13585) ;  /* 0x0000000000107947 */ /* 0x000fec0003800000 */
.L_x_13583:
[----:B-----5:R-:W-:Y:S02]  /*2bd0*/  HADD2.F32 R145, -RZ, R161.H0_H0 ;  /* 0x200000a1ff917230 */ /* 0x020fe40000004100 */
[----:B------:R-:W-:-:S03]  /*2be0*/  @P2 HADD2.F32 R147, -RZ, R9.H0_H0 ;  /* 0x20000009ff932230 */ /* 0x000fc60000004100 */
[----:B------:R-:W-:-:S04]  /*2bf0*/  FADD.FTZ R166, R145, R166 ;  /* 0x000000a691a67221 */ /* 0x000fc80000010000 */
[----:B------:R-:W-:-:S07]  /*2c00*/  @P2 FADD.FTZ R166, R147, R166 ;  /* 0x000000a693a62221 */ /* 0x000fce0000010000 */
.L_x_13585:
[----:B------:R-:W-:-:S04]  /*2c10*/  F2FP.F16.F32.PACK_AB R140, RZ, R166 ;  /* 0x000000a6ff8c723e */ /* 0x000fc800000000ff */
[----:B------:R-:W-:-:S07]  /*2c20*/  PRMT R5, R140, 0x7610, R5 ;  /* 0x000076108c057816 */ /* 0x000fce0000000005 */
.L_x_13586:
[----:B------:R-:W-:Y:S01]  /*2c30*/  HADD2.F32 R167, -RZ, R141.H1_H1 ;  /* 0x3000008dffa77230 */ /* 0x000fe20000004100 */
[----:B------:R-:W-:Y:S06]  /*2c40*/  @P3 BRA `(.L_x_13587) ;  /* 0x0000000000203947 */ /* 0x000fec0003800000 */
[----:B------:R-:W-:-:S04]  /*2c50*/  ISETP.NE.U32.AND P4, PT, RZ, UR10, PT ;  /* 0x0000000aff007c0c */ /* 0x000fc8000bf85070 */
[----:B------:R-:W-:-:S13]  /*2c60*/  ISETP.NE.AND.EX P4, PT, RZ, UR11, PT, P4 ;  /* 0x0000000bff007c0c */ /* 0x000fda000bf85340 */
[----:B------:R-:W-:Y:S05]  /*2c70*/  @P4 BRA `(.L_x_13588) ;  /* 0x0000000000084947 */ /* 0x000fea0003800000 */
[----:B------:R-:W-:Y:S05]  /*2c80*/  @P1 BRA `(.L_x_13589) ;  /* 0x0000000000201947 */ /* 0x000fea0003800000 */
[----:B------:R-:W-:Y:S05]  /*2c90*/  BRA `(.L_x_13590) ;  /* 0x0000000000247947 */ /* 0x000fea0003800000 */
.L_x_13588:
[----:B-----5:R-:W-:-:S05]  /*2ca0*/  HADD2.F32 R140, -RZ, R9.H1_H1 ;  /* 0x30000009ff8c7230 */ /* 0x020fca0000004100 */
[----:B------:R-:W-:Y:S01]  /*2cb0*/  FADD.FTZ R167, R140, R167 ;  /* 0x000000a78ca77221 */ /* 0x000fe20000010000 */
[----:B------:R-:W-:Y:S06]  /*2cc0*/  BRA `(.L_x_13589) ;  /* 0x0000000000107947 */ /* 0x000fec0003800000 */
.L_x_13587:
[----:B-----5:R-:W-:Y:S02]  /*2cd0*/  HADD2.F32 R140, -RZ, R161.H1_H1 ;  /* 0x300000a1ff8c7230 */ /* 0x020fe40000004100 */
[----:B------:R-:W-:-:S03]  /*2ce0*/  @P2 HADD2.F32 R144, -RZ, R9.H1_H1 ;  /* 0x30000009ff902230 */ /* 0x000fc60000004100 */
[----:B------:R-:W-:-:S04]  /*2cf0*/  FADD.FTZ R167, R140, R167 ;  /* 0x000000a78ca77221 */ /* 0x000fc80000010000 */
[----:B------:R-:W-:-:S07]  /*2d00*/  @P2 FADD.FTZ R167, R144, R167 ;  /* 0x000000a790a72221 */ /* 0x000fce0000010000 */
.L_x_13589:
[----:B------:R-:W-:-:S04]  /*2d10*/  F2FP.F16.F32.PACK_AB R140, RZ, R167 ;  /* 0x000000a7ff8c723e */ /* 0x000fc800000000ff */
[----:B------:R-:W-:-:S07]  /*2d20*/  PRMT R5, R5, 0x5410, R140 ;  /* 0x0000541005057816 */ /* 0x000fce000000008c */
.L_x_13590:
[----:B------:R-:W-:Y:S01]  /*2d30*/  HADD2.F32 R168, -RZ, R142.H0_H0 ;  /* 0x2000008effa87230 */ /* 0x000fe20000004100 */
[----:B------:R-:W-:Y:S06]  /*2d40*/  @P3 BRA `(.L_x_13591) ;  /* 0x0000000000203947 */ /* 0x000fec0003800000 */
[----:B------:R-:W-:-:S04]  /*2d50*/  ISETP.NE.U32.AND P4, PT, RZ, UR10, PT ;  /* 0x0000000aff007c0c */ /* 0x000fc8000bf85070 */
[----:B------:R-:W-:-:S13]  /*2d60*/  ISETP.NE.AND.EX P4, PT, RZ, UR11, PT, P4 ;  /* 0x0000000bff007c0c */ /* 0x000fda000bf85340 */
[----:B------:R-:W-:Y:S05]  /*2d70*/  @P4 BRA `(.L_x_13592) ;  /* 0x0000000000084947 */ /* 0x000fea0003800000 */
[----:B------:R-:W-:Y:S05]  /*2d80*/  @P1 BRA `(.L_x_13593) ;  /* 0x0000000000201947 */ /* 0x000fea0003800000 */
[----:B------:R-:W-:Y:S05]  /*2d90*/  BRA `(.L_x_13594) ;  /* 0x0000000000247947 */ /* 0x000fea0003800000 */
.L_x_13592:
[----:B-----5:R-:W-:-:S05]  /*2da0*/  HADD2.F32 R141, -RZ, R10.H0_H0 ;  /* 0x2000000aff8d7230 */ /* 0x020fca0000004100 */
[----:B------:R-:W-:Y:S01]  /*2db0*/  FADD.FTZ R168, R141, R168 ;  /* 0x000000a88da87221 */ /* 0x000fe20000010000 */
[----:B------:R-:W-:Y:S06]  /*2dc0*/  BRA `(.L_x_13593) ;  /* 0x0000000000107947 */ /* 0x000fec0003800000 */
.L_x_13591:
[----:B-----5:R-:W-:Y:S02]  /*2dd0*/  HADD2.F32 R141, -RZ, R162.H0_H0 ;  /* 0x200000a2ff8d7230 */ /* 0x020fe40000004100 */
[----:B------:R-:W-:-:S03]  /*2de0*/  @P2 HADD2.F32 R145, -RZ, R10.H0_H0 ;  /* 0x2000000aff912230 */ /* 0x000fc60000004100 */
[----:B------:R-:W-:-:S04]  /*2df0*/  FADD.FTZ R168, R141, R168 ;  /* 0x000000a88da87221 */ /* 0x000fc80000010000 */
[----:B------:R-:W-:-:S07]  /*2e00*/  @P2 FADD.FTZ R168, R145, R168 ;  /* 0x000000a891a82221 */ /* 0x000fce0000010000 */
.L_x_13593:
[----:B------:R-:W-:-:S04]  /*2e10*/  F2FP.F16.F32.PACK_AB R140, RZ, R168 ;  /* 0x000000a8ff8c723e */ /* 0x000fc800000000ff */
[----:B------:R-:W-:-:S07]  /*2e20*/  PRMT R6, R140, 0x7610, R6 ;  /* 0x000076108c067816 */ /* 0x000fce0000000006 */
.L_x_13594:
[----:B------:R-:W-:Y:S01]  /*2e30*/  HADD2.F32 R175, -RZ, R142.H1_H1 ;  /* 0x3000008effaf7230 */ /* 0x000fe20000004100 */
[----:B------:R-:W-:Y:S06]  /*2e40*/  @P3 BRA `(.L_x_13595) ;  /* 0x0000000000203947 */ /* 0x000fec0003800000 */
[----:B------:R-:W-:-:S04]  /*2e50*/  ISETP.NE.U32.AND P4, PT, RZ, UR10, PT ;  /* 0x0000000aff007c0c */ /* 0x000fc8000bf85070 */
[----:B------:R-:W-:-:S13]  /*2e60*/  ISETP.NE.AND.EX P4, PT, RZ, UR11, PT, P4 ;  /* 0x0000000bff007c0c */ /* 0x000fda000bf85340 */
[----:B------:R-:W-:Y:S05]  /*2e70*/  @P4 BRA `(.L_x_13596) ;  /* 0x0000000000084947 */ /* 0x000fea0003800000 */
[----:B------:R-:W-:Y:S05]  /*2e80*/  @P1 BRA `(.L_x_13597) ;  /* 0x0000000000201947 */ /* 0x000fea0003800000 */
[----:B------:R-:W-:Y:S05]  /*2e90*/  BRA `(.L_x_13598) ;  /* 0x0000000000247947 */ /* 0x000fea0003800000 */
.L_x_13596:
[----:B-----5:R-:W-:-:S05]  /*2ea0*/  HADD2.F32 R140, -RZ, R10.H1_H1 ;  /* 0x3000000aff8c7230 */ /* 0x020fca0000004100 */
[----:B------:R-:W-:Y:S01]  /*2eb0*/  FADD.FTZ R175, R140, R175 ;  /* 0x000000af8caf7221 */ /* 0x000fe20000010000 */
[----:B------:R-:W-:Y:S06]  /*2ec0*/  BRA `(.L_x_13597) ;  /* 0x0000000000107947 */ /* 0x000fec0003800000 */
.L_x_13595:
[----:B-----5:R-:W-:Y:S02]  /*2ed0*/  HADD2.F32 R140, -RZ, R162.H1_H1 ;  /* 0x300000a2ff8c7230 */ /* 0x020fe40000004100 */
[----:B------:R-:W-:-:S03]  /*2ee0*/  @P2 HADD2.F32 R142, -RZ, R10.H1_H1 ;  /* 0x3000000aff8e2230 */ /* 0x000fc60000004100 */
[----:B------:R-:W-:-:S04]  /*2ef0*/  FADD.FTZ R175, R140, R175 ;  /* 0x000000af8caf7221 */ /* 0x000fc80000010000 */
[----:B------:R-:W-:-:S07]  /*2f00*/  @P2 FADD.FTZ R175, R142, R175 ;  /* 0x000000af8eaf2221 */ /* 0x000fce0000010000 */
.L_x_13597:
[----:B------:R-:W-:-:S04]  /*2f10*/  F2FP.F16.F32.PACK_AB R140, RZ, R175 ;  /* 0x000000afff8c723e */ /* 0x000fc800000000ff */
[----:B------:R-:W-:-:S07]  /*2f20*/  PRMT R6, R6, 0x5410, R140 ;  /* 0x0000541006067816 */ /* 0x000fce000000008c */
.L_x_13598:
[----:B------:R-:W-:Y:S01]  /*2f30*/  HADD2.F32 R174, -RZ, R143.H0_H0 ;  /* 0x2000008fffae7230 */ /* 0x000fe20000004100 */
[----:B------:R-:W-:Y:S06]  /*2f40*/  @P3 BRA `(.L_x_13599) ;  /* 0x0000000000203947 */ /* 0x000fec0003800000 */
[----:B------:R-:W-:-:S04]  /*2f50*/  ISETP.NE.U32.AND P4, PT, RZ, UR10, PT ;  /* 0x0000000aff007c0c */ /* 0x000fc8000bf85070 */
[----:B------:R-:W-:-:S13]  /*2f60*/  ISETP.NE.AND.EX P4, PT, RZ, UR11, PT, P4 ;  /* 0x0000000bff007c0c */ /* 0x000fda000bf85340 */
[----:B------:R-:W-:Y:S05]  /*2f70*/  @P4 BRA `(.L_x_13600) ;  /* 0x0000000000084947 */ /* 0x000fea0003800000 */
[----:B------:R-:W-:Y:S05]  /*2f80*/  @P1 BRA `(.L_x_13601) ;  /* 0x0000000000201947 */ /* 0x000fea0003800000 */
[----:B------:R-:W-:Y:S05]  /*2f90*/  BRA `(.L_x_13602) ;  /* 0x0000000000247947 */ /* 0x000fea0003800000 */
.L_x_13600:
[----:B-----5:R-:W-:-:S05]  /*2fa0*/  HADD2.F32 R141, -RZ, R11.H0_H0 ;  /* 0x2000000bff8d7230 */ /* 0x020fca0000004100 */
[----:B------:R-:W-:Y:S01]  /*2fb0*/  FADD.FTZ R174, R141, R174 ;  /* 0x000000ae8dae7221 */ /* 0x000fe20000010000 */
[----:B------:R-:W-:Y:S06]  /*2fc0*/  BRA `(.L_x_13601) ;  /* 0x0000000000107947 */ /* 0x000fec0003800000 */
.L_x_13599:
[----:B-----5:R-:W-:Y:S02]  /*2fd0*/  HADD2.F32 R141, -RZ, R163.H0_H0 ;  /* 0x200000a3ff8d7230 */ /* 0x020fe40000004100 */
[----:B------:R-:W-:-:S03]  /*2fe0*/  @P2 HADD2.F32 R145, -RZ, R11.H0_H0 ;  /* 0x2000000bff912230 */ /* 0x000fc60000004100 */
[----:B------:R-:W-:-:S04]  /*2ff0*/  FADD.FTZ R174, R141, R174 ;  /* 0x000000ae8dae7221 */ /* 0x000fc80000010000 */
[----:B------:R-:W-:-:S07]  /*3000*/  @P2 FADD.FTZ R174, R145, R174 ;  /* 0x000000ae91ae2221 */ /* 0x000fce0000010000 */
.L_x_13601:
[----:B------:R-:W-:-:S04]  /*3010*/  F2FP.F16.F32.PACK_AB R140, RZ, R174 ;  /* 0x000000aeff8c723e */ /* 0x000fc800000000ff */
[----:B------:R-:W-:-:S07]  /*3020*/  PRMT R7, R140, 0x7610, R7 ;  /* 0x000076108c077816 */ /* 0x000fce0000000007 */
.L_x_13602:
[----:B------:R-:W-:Y:S01]  /*3030*/  HADD2.F32 R173, -RZ, R143.H1_H1 ;  /* 0x3000008fffad7230 */ /* 0x000fe20000004100 */
[----:B------:R-:W-:Y:S06]  /*3040*/  @P3 BRA `(.L_x_13603) ;  /* 0x0000000000203947 */ /* 0x000fec0003800000 */
[----:B------:R-:W-:-:S04]  /*3050*/  ISETP.NE.U32.AND P2, PT, RZ, UR10, PT ;  /* 0x0000000aff007c0c */ /* 0x000fc8000bf45070 */
[----:B------:R-:W-:-:S13]  /*3060*/  ISETP.NE.AND.EX P2, PT, RZ, UR11, PT, P2 ;  /* 0x0000000bff007c0c */ /* 0x000fda000bf45320 */
[----:B------:R-:W-:Y:S05]  /*3070*/  @P2 BRA `(.L_x_13604) ;  /* 0x0000000000082947 */ /* 0x000fea0003800000 */
[----:B------:R-:W-:Y:S05]  /*3080*/  @P1 BRA `(.L_x_13605) ;  /* 0x0000000000201947 */ /* 0x000fea0003800000 */
[----:B------:R-:W-:Y:S05]  /*3090*/  BRA `(.L_x_13606) ;  /* 0x0000000000247947 */ /* 0x000fea0003800000 */
.L_x_13604:
[----:B-----5:R-:W-:-:S05]  /*30a0*/  HADD2.F32 R140, -RZ, R11.H1_H1 ;  /* 0x3000000bff8c7230 */ /* 0x020fca0000004100 */
[----:B------:R-:W-:Y:S01]  /*30b0*/  FADD.FTZ R173, R140, R173 ;  /* 0x000000ad8cad7221 */ /* 0x000fe20000010000 */
[----:B------:R-:W-:Y:S06]  /*30c0*/  BRA `(.L_x_13605) ;  /* 0x0000000000107947 */ /* 0x000fec0003800000 */
.L_x_13603:
[----:B-----5:R-:W-:Y:S02]  /*30d0*/  HADD2.F32 R140, -RZ, R163.H1_H1 ;  /* 0x300000a3ff8c7230 */ /* 0x020fe40000004100 */
[----:B------:R-:W-:-:S03]  /*30e0*/  @P2 HADD2.F32 R142, -RZ, R11.H1_H1 ;  /* 0x3000000bff8e2230 */ /* 0x000fc60000004100 */
[----:B------:R-:W-:-:S04]  /*30f0*/  FADD.FTZ R173, R140, R173 ;  /* 0x000000ad8cad7221 */ /* 0x000fc80000010000 */
[----:B------:R-:W-:-:S07]  /*3100*/  @P2 FADD.FTZ R173, R142, R173 ;  /* 0x000000ad8ead2221 */ /* 0x000fce0000010000 */
.L_x_13605:
[----:B------:R-:W-:-:S04]  /*3110*/  F2FP.F16.F32.PACK_AB R140, RZ, R173 ;  /* 0x000000adff8c723e */ /* 0x000fc800000000ff */
[----:B------:R-:W-:-:S07]  /*3120*/  PRMT R7, R7, 0x5410, R140 ;  /* 0x0000541007077816 */ /* 0x000fce000000008c */
.L_x_13606:
[----:B------:R-:W0:Y:S02]  /*3130*/  @P1 LDC.64 R140, c[0x0][0x238] ;  /* 0x00008e00ff8c1b82 */ /* 0x000e240000000a00 */
[----:B0-----:R-:W-:-:S04]  /*3140*/  @P1 LEA R140, P2, R0, R140, 0x4 ;  /* 0x0000008c008c1211 */ /* 0x001fc800078420ff */
[----:B------:R-:W-:-:S05]  /*3150*/  @P1 LEA.HI.X R141, R0, R141, RZ, 0x4, P2 ;  /* 0x0000008d008d1211 */ /* 0x000fca00010f24ff */
[----:B------:R0:W-:Y:S04]  /*3160*/  @P1 STG.E.128 desc[UR4][R140.64], R4 ;  /* 0x000000048c001986 */ /* 0x0001e8000c101d04 */
.L_x_13574:
[----:B------:R-:W-:Y:S05]  /*3170*/  BSYNC B0 ;  /* 0x0000000000007941 */ /* 0x000fea0003800000 */
.L_x_13573:
        /* <DEDUP_REMOVED lines=125> */
.L_x_13628:
        /* <DEDUP_REMOVED lines=39> */
[C---:B------:R-:W-:Y:S01]  /*3bc0*/  FMUL.FTZ R197, R0.reuse, R197 ;  /* 0x000000c500c57220 */ /* 0x040fe20000410000 */
[----:B------:R-:W-:Y:S01]  /*3bd0*/  FMUL.FTZ R196, R0, R199 ;  /* 0x000000c700c47220 */ /* 0x000fe20000410000 */
[----:B------:R-:W-:Y:S01]  /*3be0*/  F2FP.F16.F32.PACK_AB R141, R145, R142 ;  /* 0x0000008e918d723e */ /* 0x000fe200000000ff */
[----:B------:R-:W-:Y:S01]  /*3bf0*/  FFMA.FTZ R145, R114, R147, R130 ;  /* 0x0000009372917223 */ /* 0x000fe20000010082 */
[----:B------:R-:W-:Y:S01]  /*3c00*/  F2FP.F16.F32.PACK_AB R142, R193, R144 ;  /* 0x00000090c18e723e */ /* 0x000fe200000000ff */
        /* <DEDUP_REMOVED lines=13> */
[----:B-1----:R-:W-:Y:S01]  /*3ce0*/  IMAD.WIDE.U32 R186, R185, 0x10, R186 ;  /* 0x00000010b9ba7825 */ /* 0x002fe200078e00ba */
[----:B------:R-:W-:Y:S01]  /*3cf0*/  F2FP.F16.F32.PACK_AB R145, R192, R145 ;  /* 0x00000091c091723e */ /* 0x000fe200000000ff */
[----:B------:R0:W-:Y:S01]  /*3d00*/  STG.E.128 desc[UR4][R188.64], R140 ;  /* 0x0000008cbc007986 */ /* 0x0001e2000c101d04 */
[----:B------:R-:W-:Y:S02]  /*3d10*/  F2FP.F16.F32.PACK_AB R144, R193, R144 ;  /* 0x00000090c190723e */ /* 0x000fe400000000ff */
[----:B------:R-:W-:-:S03]  /*3d20*/  IADD3 R185, R185, 0x20, RZ ;  /* 0x00000020b9b97810 */ /* 0x000fc60007ffe0ff */
[----:B------:R0:W-:Y:S04]  /*3d30*/  STG.E.128 desc[UR4][R186.64], R144 ;  /* 0x00000090ba007986 */ /* 0x0001e8000c101d04 */
.L_x_13609:
[----:B------:R-:W-:Y:S05]  /*3d40*/  BSYNC B0 ;  /* 0x0000000000007941 */ /* 0x000fea0003800000 */
.L_x_13608:
        /* <DEDUP_REMOVED lines=50> */
.L_x_13611:
[----:B------:R-:W-:Y:S05]  /*4070*/  BSYNC B0 ;  /* 0x0000000000007941 */ /* 0x000fea0003800000 */
.L_x_13610:
        /* <DEDUP_REMOVED lines=50> */
.L_x_13613:
[----:B------:R-:W-:Y:S05]  /*43a0*/  BSYNC B0 ;  /* 0x0000000000007941 */ /* 0x000fea0003800000 */
.L_x_13612:
        /* <DEDUP_REMOVED lines=42> */
[----:B------:R-:W-:Y:S02]  /*4650*/  F2FP.F16.F32.PACK_AB R143, R0, R143 ;  /* 0x0000008f008f723e */ /* 0x000fe400000000ff */
[----:B------:R-:W-:Y:S02]  /*4660*/  F2FP.F16.F32.PACK_AB R147, R194, R147 ;  /* 0x00000093c293723e */ /* 0x000fe400000000ff */
[----:B------:R-:W-:Y:S01]  /*4670*/  F2FP.F16.F32.PACK_AB R146, R192, R195 ;  /* 0x000000c3c092723e */ /* 0x000fe200000000ff */
[----:B------:R0:W-:Y:S01]  /*4680*/  STG.E.128 desc[UR4][R186.64], R140 ;  /* 0x0000008cba007986 */ /* 0x0001e2000c101d04 */
[----:B------:R-:W-:-:S02]  /*4690*/  F2FP.F16.F32.PACK_AB R145, R190, R145 ;  /* 0x00000091be91723e */ /* 0x000fc400000000ff */
[----:B------:R-:W-:-:S05]  /*46a0*/  F2FP.F16.F32.PACK_AB R144, R185, R144 ;  /* 0x00000090b990723e */ /* 0x000fca00000000ff */
[----:B------:R0:W-:Y:S02]  /*46b0*/  STG.E.128 desc[UR4][R188.64], R144 ;  /* 0x00000090bc007986 */ /* 0x0001e4000c101d04 */
.L_x_13615:
[----:B------:R-:W-:Y:S05]  /*46c0*/  BSYNC B0 ;  /* 0x0000000000007941 */ /* 0x000fea0003800000 */
.L_x_13614:
[----:B01--4-:R-:W0:Y:S02]  /*46d0*/  LDC.64 R140, c[0x0][0x210] ;  /* 0x00008400ff8c7b82 */ /* 0x013e240000000a00 */
[----:B0-----:R-:W-:-:S04]  /*46e0*/  LEA R150, R140, R150, 0x2 ;  /* 0x000000968c967211 */ /* 0x001fc800078e10ff */
[----:B------:R-:W-:-:S13]  /*46f0*/  ISETP.GE.AND P2, PT, R150, R141, PT ;  /* 0x0000008d9600720c */ /* 0x000fda0003f46270 */
[----:B------:R-:W-:Y:S05]  /*4700*/  @!P2 BRA `(.L_x_13616) ;  /* 0xffffffc40010a947 */ /* 0x000fea000383ffff */
[----:B------:R-:W-:Y:S05]  /*4710*/  EXIT ;  /* 0x000000000000794d */ /* 0x000fea0003800000 */
.L_x_13607:
        /* <DEDUP_REMOVED lines=8> */
.L_x_13618:
[----:B------:R-:W-:Y:S05]  /*47a0*/  BSYNC B0 ;  /* 0x0000000000007941 */ /* 0x000fea0003800000 */
.L_x_13617:
        /* <DEDUP_REMOVED lines=9> */
.L_x_13619:
[----:B------:R-:W-:Y:S01]  /*4840*/  HFMA2.MMA R188, -RZ, RZ, 0, 2.384185791015625e-07 ;  /* 0x00000004ffbc7435 */ /* 0x000fe200000001ff */
[----:B------:R-:W-:-:S05]  /*4850*/  MOV R141, R147 ;  /* 0x00000093008d7202 */ /* 0x000fca0000000f00 */
[----:B------:R-:W-:-:S05]  /*4860*/  FADD.FTZ R144, R142, R141 ;  /* 0x0000008d8e907221 */ /* 0x000fca0000010000 */
[----:B------:R-:W-:-:S07]  /*4870*/  MOV R187, R144 ;  /* 0x0000009000bb7202 */ /* 0x000fce0000000f00 */
[----:B------:R-:W-:Y:S05]  /*4880*/  WARPSYNC.COLLECTIVE R186, `(.L_x_13620) ;  /* 0x00000000ba087348 */ /* 0x000fea0003c00000 */
[----:B------:R0:W1:Y:S02]  /*4890*/  SHFL.BFLY P6, R147, R187, R188, R189 ;  /* 0x0c0000bcbb937389 */ /* 0x00006400000c00bd */
[----:B01----:R-:W-:Y:S01]  /*48a0*/  ENDCOLLECTIVE ;  /* 0x000000000000791b */ /* 0x003fe20003800000 */
.L_x_13620:
        /* <DEDUP_REMOVED lines=8> */
.L_x_13621:
[----:B------:R-:W-:Y:S01]  /*4930*/  HFMA2.MMA R188, -RZ, RZ, 0, 9.5367431640625e-07 ;  /* 0x00000010ffbc7435 */ /* 0x000fe200000001ff */
[----:B------:R-:W-:-:S05]  /*4940*/  MOV R0, R147 ;  /* 0x0000009300007202 */ /* 0x000fca0000000f00 */
[----:B------:R-:W-:-:S05]  /*4950*/  FADD.FTZ R146, R145, R0 ;  /* 0x0000000091927221 */ /* 0x000fca0000010000 */
[----:B------:R-:W-:-:S07]  /*4960*/  MOV R187, R146 ;  /* 0x0000009200bb7202 */ /* 0x000fce0000000f00 */
[----:B------:R-:W-:Y:S05]  /*4970*/  WARPSYNC.COLLECTIVE R186, `(.L_x_13622) ;  /* 0x00000000ba087348 */ /* 0x000fea0003c00000 */
[----:B------:R0:W1:Y:S02]  /*4980*/  SHFL.BFLY P6, R147, R187, R188, R189 ;  /* 0x0c0000bcbb937389 */ /* 0x00006400000c00bd */
[----:B01----:R-:W-:Y:S01]  /*4990*/  ENDCOLLECTIVE ;  /* 0x000000000000791b */ /* 0x003fe20003800000 */
.L_x_13622:
        /* <DEDUP_REMOVED lines=72> */
.L_x_13623:
[----:B------:R-:W-:Y:S01]  /*4e20*/  HFMA2.MMA R188, -RZ, RZ, 0, 1.1920928955078125e-07 ;  /* 0x00000002ffbc7435 */ /* 0x000fe200000001ff */
[----:B------:R-:W-:-:S05]  /*4e30*/  MOV R143, R147 ;  /* 0x00000093008f7202 */ /* 0x000fca0000000f00 */
[----:B------:R-:W-:-:S05]  /*4e40*/  FADD.FTZ R143, R0, R143 ;  /* 0x0000008f008f7221 */ /* 0x000fca0000010000 */
[----:B------:R-:W-:-:S07]  /*4e50*/  MOV R187, R143 ;  /* 0x0000008f00bb7202 */ /* 0x000fce0000000f00 */
[----:B------:R-:W-:Y:S05]  /*4e60*/  WARPSYNC.COLLECTIVE R186, `(.L_x_13624) ;  /* 0x00000000ba087348 */ /* 0x000fea0003c00000 */
[----:B------:R0:W1:Y:S02]  /*4e70*/  SHFL.BFLY P6, R147, R187, R188, R189 ;  /* 0x0c0000bcbb937389 */ /* 0x00006400000c00bd */
[----:B01----:R-:W-:Y:S01]  /*4e80*/  ENDCOLLECTIVE ;  /* 0x000000000000791b */ /* 0x003fe20003800000 */
.L_x_13624:
[----:B------:R-:W-:Y:S01]  /*4e90*/  HFMA2.MMA R188, -RZ, RZ, 0, 2.384185791015625e-07 ;  /* 0x00000004ffbc7435 */ /* 0x000fe200000001ff */
[----:B------:R-:W-:-:S05]  /*4ea0*/  MOV R142, R147 ;  /* 0x00000093008e7202 */ /* 0x000fca0000000f00 */
[----:B------:R-:W-:-:S05]  /*4eb0*/  FADD.FTZ R142, R143, R142 ;  /* 0x0000008e8f8e7221 */ /* 0x000fca0000010000 */
[----:B------:R-:W-:-:S07]  /*4ec0*/  MOV R187, R142 ;  /* 0x0000008e00bb7202 */ /* 0x000fce0000000f00 */
[----:B------:R-:W-:Y:S05]  /*4ed0*/  WARPSYNC.COLLECTIVE R186, `(.L_x_13625) ;  /* 0x00000000ba087348 */ /* 0x000fea0003c00000 */
[----:B------:R0:W1:Y:S02]  /*4ee0*/  SHFL.BFLY P6, R147, R187, R188, R189 ;  /* 0x0c0000bcbb937389 */ /* 0x00006400000c00bd */
[----:B01----:R-:W-:Y:S01]  /*4ef0*/  ENDCOLLECTIVE ;  /* 0x000000000000791b */ /* 0x003fe20003800000 */
.L_x_13625:
[----:B------:R-:W-:Y:S01]  /*4f00*/  HFMA2.MMA R188, -RZ, RZ, 0, 4.76837158203125e-07 ;  /* 0x00000008ffbc7435 */ /* 0x000fe200000001ff */
[----:B------:R-:W-:-:S05]  /*4f10*/  MOV R145, R147 ;  /* 0x0000009300917202 */ /* 0x000fca0000000f00 */
[----:B------:R-:W-:-:S05]  /*4f20*/  FADD.FTZ R145, R142, R145 ;  /* 0x000000918e917221 */ /* 0x000fca0000010000 */
[----:B------:R-:W-:-:S07]  /*4f30*/  MOV R187, R145 ;  /* 0x0000009100bb7202 */ /* 0x000fce0000000f00 */
[----:B------:R-:W-:Y:S05]  /*4f40*/  WARPSYNC.COLLECTIVE R186, `(.L_x_13626) ;  /* 0x00000000ba087348 */ /* 0x000fea0003c00000 */
[----:B------:R0:W1:Y:S02]  /*4f50*/  SHFL.BFLY P6, R147, R187, R188, R189 ;  /* 0x0c0000bcbb937389 */ /* 0x00006400000c00bd */
[----:B01----:R-:W-:Y:S01]  /*4f60*/  ENDCOLLECTIVE ;  /* 0x000000000000791b */ /* 0x003fe20003800000 */
.L_x_13626:
[----:B------:R-:W-:Y:S01]  /*4f70*/  HFMA2.MMA R188, -RZ, RZ, 0, 9.5367431640625e-07 ;  /* 0x00000010ffbc7435 */ /* 0x000fe200000001ff */
[----:B------:R-:W-:-:S05]  /*4f80*/  MOV R144, R147 ;  /* 0x0000009300907202 */ /* 0x000fca0000000f00 */
[----:B------:R-:W-:-:S05]  /*4f90*/  FADD.FTZ R144, R145, R144 ;  /* 0x0000009091907221 */ /* 0x000fca0000010000 */
[----:B------:R-:W-:-:S07]  /*4fa0*/  MOV R187, R144 ;  /* 0x0000009000bb7202 */ /* 0x000fce0000000f00 */
[----:B------:R-:W-:Y:S05]  /*4fb0*/  WARPSYNC.COLLECTIVE R186, `(.L_x_13627) ;  /* 0x00000000ba087348 */ /* 0x000fea0003c00000 */
[----:B------:R0:W1:Y:S02]  /*4fc0*/  SHFL.BFLY P6, R147, R187, R188, R189 ;  /* 0x0c0000bcbb937389 */ /* 0x00006400000c00bd */
[----:B01----:R-:W-:Y:S01]  /*4fd0*/  ENDCOLLECTIVE ;  /* 0x000000000000791b */ /* 0x003fe20003800000 */
.L_x_13627:
[----:B------:R-:W-:Y:S05]  /*4fe0*/  BRA `(.L_x_13628) ;  /* 0xffffffe800587947 */ /* 0x000fea000383ffff */
.L_x_13629:
        /* <DEDUP_REMOVED lines=9> */
.L_x_27190:


//--------------------- .text._ZN10layer_norm31ln_parallel_residual_fwd_kernelINS_13Kernel_traitsIf6__halfS2_S2_fjLj1024ELj1ELj4ELj1ELj16ENS_18Kernel_traits_baseILj1024EfS2_S2_S2_fjLj128EEEEELb0ELb0ELb1EEEvNS_9FwdParamsE --------------------------
	.section	.text._ZN10layer_norm31ln_parallel_residual_fwd_kernelINS_13Kernel_traitsIf6__halfS2_S2_fjLj1024ELj1ELj4ELj1ELj16ENS_18Kernel_traits_baseILj1024EfS2_S2_S2_fjLj128EEEEELb0ELb0ELb1EEEvNS_9FwdParamsE,"ax",@progbits
	.align	128
        .global         _ZN10layer_norm31ln_parallel_residual_fwd_kernelINS_13Kernel_traitsIf6__halfS2_S2_fjLj1024ELj1ELj4ELj1ELj16ENS_18Kernel_traits_baseILj1024EfS2_S2_S2_fjLj128EEEEELb0ELb0ELb1EEEvNS_9FwdParamsE
        .type           _ZN10layer_norm31ln_parallel_residual_fwd_kernelINS_13Kernel_traitsIf6__halfS2_S2_fjLj1024ELj1ELj4ELj1ELj16ENS_18Kernel_traits_baseILj1024EfS2_S2_S2_fjLj128EEEEELb0ELb0ELb1EEEvNS_9FwdParamsE,@function
        .size           _ZN10layer_norm31ln_parallel_residual_fwd_kernelINS_13Kernel_traitsIf6__halfS2_S2_fjLj1024ELj1ELj4ELj1ELj16ENS_18Kernel_traits_baseILj1024EfS2_S2_S2_fjLj128EEEEELb0ELb0ELb1EEEvNS_9FwdParamsE,(.L_x_27191 - _ZN10layer_norm31ln_parallel_residual_fwd_kernelINS_13Kernel_traitsIf6__halfS2_S2_fjLj1024ELj1ELj4ELj1ELj16ENS_18Kernel_traits_baseILj1024EfS2_S2_S2_fjLj128EEEEELb0ELb0ELb1EEEvNS_9FwdParamsE)
        .other          _ZN10layer_norm31ln_parallel_residual_fwd_kernelINS_13Kernel_traitsIf6__halfS2_S2_fjLj1024ELj1ELj4ELj1ELj16ENS_18Kernel_traits_baseILj1024EfS2_S2_S2_fjLj128EEEEELb0ELb0ELb1EEEvNS_9FwdParamsE,@"STO_CUDA_ENTRY STV_DEFAULT"
_ZN10layer_norm31ln_parallel_residual_fwd_kernelINS_13Kernel_traitsIf6__halfS2_S2_fjLj1024ELj1ELj4ELj1ELj16ENS_18Kernel_traits_baseILj1024EfS2_S2_S2_fjLj128EEEEELb0ELb0ELb1EEEvNS_9FwdParamsE:
.text._ZN10layer_norm31ln_parallel_residual_fwd_kernelINS_13Kernel_traitsIf6__halfS2_S2_fjLj1024ELj1ELj4ELj1ELj16ENS_18Kernel_traits_baseILj1024EfS2_S2_S2_fjLj128EEEEELb0ELb0ELb1EEEvNS_9FwdParamsE:
        /* <DEDUP_REMOVED lines=105> */
.L_x_13759:
        /* <DEDUP_REMOVED lines=16> */
[----:B------:R-:W-:Y:S01]  /*0790*/  ISETP.NE.AND.EX P3, PT, RZ, UR11, PT, P3 ;  /* 0x0000000bff007c0c */ /* 0x000fe2000bf65330 */
[----:B----4-:R-:W-:-:S12]  /*07a0*/  HADD2.F32 R150, -RZ, R144.H0_H0 ;  /* 0x20000090ff967230 */ /* 0x010fd80000004100 */
[----:B-1----:R-:W-:Y:S05]  /*07b0*/  @P3 BRA `(.L_x_13630) ;  /* 0x0000000000203947 */ /* 0x002fea0003800000 */
[----:B------:R-:W-:-:S04]  /*07c0*/  ISETP.NE.U32.AND P4, PT, RZ, UR8, PT ;  /* 0x00000008ff007c0c */ /* 0x000fc8000bf85070 */
[----:B------:R-:W-:-:S13]  /*07d0*/  ISETP.NE.AND.EX P4, PT, RZ, UR9, PT, P4 ;  /* 0x00000009ff007c0c */ /* 0x000fda000bf85340 */
[----:B------:R-:W-:Y:S05]  /*07e0*/  @P4 BRA `(.L_x_13631) ;  /* 0x0000000000084947 */ /* 0x000fea0003800000 */
[----:B------:R-:W-:Y:S05]  /*07f0*/  @P0 BRA `(.L_x_13632) ;  /* 0x0000000000200947 */ /* 0x000fea0003800000 */
[----:B------:R-:W-:Y:S05]  /*0800*/  BRA `(.L_x_13633) ;  /* 0x0000000000247947 */ /* 0x000fea0003800000 */
.L_x_13631:
[----:B-----5:R-:W-:-:S05]  /*0810*/  HADD2.F32 R151, -RZ, R8.H0_H0 ;  /* 0x20000008ff977230 */ /* 0x020fca0000004100 */
[----:B------:R-:W-:Y:S01]  /*0820*/  FADD.FTZ R150, R150, R151 ;  /* 0x0000009796967221 */ /* 0x000fe20000010000 */
[----:B------:R-:W-:Y:S06]  /*0830*/  BRA `(.L_x_13632) ;  /* 0x0000000000107947 */ /* 0x000fec0003800000 */
.L_x_13630:
[----:B-----5:R-:W-:Y:S02]  /*0840*/  HADD2.F32 R151, -RZ, R12.H0_H0 ;  /* 0x2000000cff977230 */ /* 0x020fe40000004100 */
[----:B------:R-:W-:-:S03]  /*0850*/  @P2 HADD2.F32 R153, -RZ, R8.H0_H0 ;  /* 0x20000008ff992230 */ /* 0x000fc60000004100 */
[----:B------:R-:W-:-:S04]  /*0860*/  FADD.FTZ R150, R150, R151 ;  /* 0x0000009796967221 */ /* 0x000fc80000010000 */
[----:B------:R-:W-:-:S07]  /*0870*/  @P2 FADD.FTZ R150, R150, R153 ;  /* 0x0000009996962221 */ /* 0x000fce0000010000 */
.L_x_13632:
[----:B------:R-:W-:-:S04]  /*0880*/  F2FP.F16.F32.PACK_AB R0, RZ, R150 ;  /* 0x00000096ff00723e */ /* 0x000fc800000000ff */
[----:B------:R-:W-:-:S07]  /*0890*/  PRMT R4, R0, 0x7610, R4 ;  /* 0x0000761000047816 */ /* 0x000fce0000000004 */
.L_x_13633:
[----:B------:R-:W-:Y:S01]  /*08a0*/  HADD2.F32 R151, -RZ, R144.H1_H1 ;  /* 0x30000090ff977230 */ /* 0x000fe20000004100 */
[----:B------:R-:W-:Y:S06]  /*08b0*/  @P3 BRA `(.L_x_13634) ;  /* 0x0000000000203947 */ /* 0x000fec0003800000 */
[----:B------:R-:W-:-:S04]  /*08c0*/  ISETP.NE.U32.AND P4, PT, RZ, UR8, PT ;  /* 0x00000008ff007c0c */ /* 0x000fc8000bf85070 */
[----:B------:R-:W-:-:S13]  /*08d0*/  ISETP.NE.AND.EX P4, PT, RZ, UR9, PT, P4 ;  /* 0x00000009ff007c0c */ /* 0x000fda000bf85340 */
[----:B------:R-:W-:Y:S05]  /*08e0*/  @P4 BRA `(.L_x_13635) ;  /* 0x0000000000084947 */ /* 0x000fea0003800000 */
[----:B------:R-:W-:Y:S05]  /*08f0*/  @P0 BRA `(.L_x_13636) ;  /* 0x0000000000200947 */ /* 0x000fea0003800000 */
[----:B------:R-:W-:Y:S05]  /*0900*/  BRA `(.L_x_13637) ;  /* 0x0000000000247947 */ /* 0x000fea0003800000 */
.L_x_13635:
[----:B-----5:R-:W-:-:S05]  /*0910*/  HADD2.F32 R0, -RZ, R8.H1_H1 ;  /* 0x30000008ff007230 */ /* 0x020fca0000004100 */
[----:B------:R-:W-:Y:S01]  /*0920*/  FADD.FTZ R151, R151, R0 ;  /* 0x0000000097977221 */ /* 0x000fe20000010000 */
[----:B------:R-:W-:Y:S06]  /*0930*/  BRA `(.L_x_13636) ;  /* 0x0000000000107947 */ /* 0x000fec0003800000 */
.L_x_13634:
[----:B-----5:R-:W-:Y:S02]  /*0940*/  HADD2.F32 R0, -RZ, R12.H1_H1 ;  /* 0x3000000cff007230 */ /* 0x020fe40000004100 */
[----:B------:R-:W-:-:S03]  /*0950*/  @P2 HADD2.F32 R144, -RZ, R8.H1_H1 ;  /* 0x30000008ff902230 */ /* 0x000fc60000004100 */
[----:B------:R-:W-:-:S04]  /*0960*/  FADD.FTZ R151, R151, R0 ;  /* 0x0000000097977221 */ /* 0x000fc80000010000 */
[----:B------:R-:W-:-:S07]  /*0970*/  @P2 FADD.FTZ R151, R151, R144 ;  /* 0x0000009097972221 */ /* 0x000fce0000010000 */
.L_x_13636:
[----:B------:R-:W-:-:S04]  /*0980*/  F2FP.F16.F32.PACK_AB R0, RZ, R151 ;  /* 0x00000097ff00723e */ /* 0x000fc800000000ff */
[----:B------:R-:W-:-:S07]  /*0990*/  PRMT R4, R4, 0x5410, R0 ;  /* 0x0000541004047816 */ /* 0x000fce0000000000 */
.L_x_13637:
[----:B------:R-:W-:Y:S01]  /*09a0*/  HADD2.F32 R156, -RZ, R145.H0_H0 ;  /* 0x20000091ff9c7230 */ /* 0x000fe20000004100 */
[----:B------:R-:W-:Y:S06]  /*09b0*/  @P3 BRA `(.L_x_13638) ;  /* 0x0000000000203947 */ /* 0x000fec0003800000 */
[----:B------:R-:W-:-:S04]  /*09c0*/  ISETP.NE.U32.AND P4, PT, RZ, UR8, PT ;  /* 0x00000008ff007c0c */ /* 0x000fc8000bf85070 */
[----:B------:R-:W-:-:S13]  /*09d0*/  ISETP.NE.AND.EX P4, PT, RZ, UR9, PT, P4 ;  /* 0x00000009ff007c0c */ /* 0x000fda000bf85340 */
[----:B------:R-:W-:Y:S05]  /*09e0*/  @P4 BRA `(.L_x_13639) ;  /* 0x0000000000084947 */ /* 0x000fea0003800000 */
[----:B------:R-:W-:Y:S05]  /*09f0*/  @P0 BRA `(.L_x_13640) ;  /* 0x0000000000200947 */ /* 0x000fea0003800000 */
[----:B------:R-:W-:Y:S05]  /*0a00*/  BRA `(.L_x_13641) ;  /* 0x0000000000247947 */ /* 0x000fea0003800000 */
.L_x_13639:
[----:B-----5:R-:W-:-:S05]  /*0a10*/  HADD2.F32 R153, -RZ, R9.H0_H0 ;  /* 0x20000009ff997230 */ /* 0x020fca0000004100 */
[----:B------:R-:W-:Y:S01]  /*0a20*/  FADD.FTZ R156, R156, R153 ;  /* 0x000000999c9c7221 */ /* 0x000fe20000010000 */
[----:B------:R-:W-:Y:S06]  /*0a30*/  BRA `(.L_x_13640) ;  /* 0x0000000000107947 */ /* 0x000fec0003800000 */
.L_x_13638:
[----:B-----5:R-:W-:Y:S02]  /*0a40*/  HADD2.F32 R153, -RZ, R13.H0_H0 ;  /* 0x2000000dff997230 */ /* 0x020fe40000004100 */
[----:B------:R-:W-:-:S03]  /*0a50*/  @P2 HADD2.F32 R155, -RZ, R9.H0_H0 ;  /* 0x20000009ff9b2230 */ /* 0x000fc60000004100 */
[----:B------:R-:W-:-:S04]  /*0a60*/  FADD.FTZ R156, R156, R153 ;  /* 0x000000999c9c7221 */ /* 0x000fc80000010000 */
[----:B------:R-:W-:-:S07]  /*0a70*/  @P2 FADD.FTZ R156, R156, R155 ;  /* 0x0000009b9c9c2221 */ /* 0x000fce0000010000 */
.L_x_13640:
[----:B------:R-:W-:-:S04]  /*0a80*/  F2FP.F16.F32.PACK_AB R0, RZ, R156 ;  /* 0x0000009cff00723e */ /* 0x000fc800000000ff */
[----:B------:R-:W-:-:S07]  /*0a90*/  PRMT R5, R0, 0x7610, R5 ;  /* 0x0000761000057816 */ /* 0x000fce0000000005 */
.L_x_13641:
[----:B------:R-:W-:Y:S01]  /*0aa0*/  HADD2.F32 R157, -RZ, R145.H1_H1 ;  /* 0x30000091ff9d7230 */ /* 0x000fe20000004100 */
[----:B------:R-:W-:Y:S06]  /*0ab0*/  @P3 BRA `(.L_x_13642) ;  /* 0x0000000000203947 */ /* 0x000fec0003800000 */
[----:B------:R-:W-:-:S04]  /*0ac0*/  ISETP.NE.U32.AND P4, PT, RZ, UR8, PT ;  /* 0x00000008ff007c0c */ /* 0x000fc8000bf85070 */
[----:B------:R-:W-:-:S13]  /*0ad0*/  ISETP.NE.AND.EX P4, PT, RZ, UR9, PT, P4 ;  /* 0x00000009ff007c0c */ /* 0x000fda000bf85340 */
[----:B------:R-:W-:Y:S05]  /*0ae0*/  @P4 BRA `(.L_x_13643) ;  /* 0x0000000000084947 */ /* 0x000fea0003800000 */
[----:B------:R-:W-:Y:S05]  /*0af0*/  @P0 BRA `(.L_x_13644) ;  /* 0x0000000000200947 */ /* 0x000fea0003800000 */
[----:B------:R-:W-:Y:S05]  /*0b00*/  BRA `(.L_x_13645) ;  /* 0x0000000000247947 */ /* 0x000fea0003800000 */
.L_x_13643:
[----:B-----5:R-:W-:-:S05]  /*0b10*/  HADD2.F32 R0, -RZ, R9.H1_H1 ;  /* 0x30000009ff007230 */ /* 0x020fca0000004100 */
[----:B------:R-:W-:Y:S01]  /*0b20*/  FADD.FTZ R157, R157, R0 ;  /* 0x000000009d9d7221 */ /* 0x000fe20000010000 */
[----:B------:R-:W-:Y:S06]  /*0b30*/  BRA `(.L_x_13644) ;  /* 0x0000000000107947 */ /* 0x000fec0003800000 */
.L_x_13642:
[----:B-----5:R-:W-:Y:S02]  /*0b40*/  HADD2.F32 R0, -RZ, R13.H1_H1 ;  /* 0x3000000dff007230 */ /* 0x020fe40000004100 */
[----:B------:R-:W-:-:S03]  /*0b50*/  @P2 HADD2.F32 R144, -RZ, R9.H1_H1 ;  /* 0x30000009ff902230 */ /* 0x000fc60000004100 */
[----:B------:R-:W-:-:S04]  /*0b60*/  FADD.FTZ R157, R157, R0 ;  /* 0x000000009d9d7221 */ /* 0x000fc80000010000 */
[----:B------:R-:W-:-:S07]  /*0b70*/  @P2 FADD.FTZ R157, R157, R144 ;  /* 0x000000909d9d2221 */ /* 0x000fce0000010000 */
.L_x_13644:
[----:B------:R-:W-:-:S04]  /*0b80*/  F2FP.F16.F32.PACK_AB R0, RZ, R157 ;  /* 0x0000009dff00723e */ /* 0x000fc800000000ff */
[----:B------:R-:W-:-:S07]  /*0b90*/  PRMT R5, R5, 0x5410, R0 ;  /* 0x0000541005057816 */ /* 0x000fce0000000000 */
.L_x_13645:
[----:B------:R-:W-:Y:S01]  /*0ba0*/  HADD2.F32 R158, -RZ, R146.H0_H0 ;  /* 0x20000092ff9e7230 */ /* 0x000fe20000004100 */
[----:B------:R-:W-:Y:S06]  /*0bb0*/  @P3 BRA `(.L_x_13646) ;  /* 0x0000000000203947 */ /* 0x000fec0003800000 */
[----:B------:R-:W-:-:S04]  /*0bc0*/  ISETP.NE.U32.AND P4, PT, RZ, UR8, PT ;  /* 0x00000008ff007c0c */ /* 0x000fc8000bf85070 */
[----:B------:R-:W-:-:S13]  /*0bd0*/  ISETP.NE.AND.EX P4, PT, RZ, UR9, PT, P4 ;  /* 0x00000009ff007c0c */ /* 0x000fda000bf85340 */
[----:B------:R-:W-:Y:S05]  /*0be0*/  @P4 BRA `(.L_x_13647) ;  /* 0x0000000000084947 */ /* 0x000fea0003800000 */
[----:B------:R-:W-:Y:S05]  /*0bf0*/  @P0 BRA `(.L_x_13648) ;  /* 0x0000000000200947 */ /* 0x000fea0003800000 */
[----:B------:R-:W-:Y:S05]  /*0c00*/  BRA `(.L_x_13649) ;  /* 0x0000000000247947 */ /* 0x000fea0003800000 */
.L_x_13647:
[----:B-----5:R-:W-:-:S05]  /*0c10*/  HADD2.F32 R145, -RZ, R10.H0_H0 ;  /* 0x2000000aff917230 */ /* 0x020fca0000004100 */
[----:B------:R-:W-:Y:S01]  /*0c20*/  FADD.FTZ R158, R158, R145 ;  /* 0x000000919e9e7221 */ /* 0x000fe20000010000 */
[----:B------:R-:W-:Y:S06]  /*0c30*/  BRA `(.L_x_13648) ;  /* 0x0000000000107947 */ /* 0x000fec0003800000 */
.L_x_13646:
[----:B-----5:R-:W-:Y:S02]  /*0c40*/  HADD2.F32 R145, -RZ, R14.H0_H0 ;  /* 0x2000000eff917230 */ /* 0x020fe40000004100 */
[----:B------:R-:W-:-:S03]  /*0c50*/  @P2 HADD2.F32 R153, -RZ, R10.H0_H0 ;  /* 0x2000000aff992230 */ /* 0x000fc60000004100 */
[----:B------:R-:W-:-:S04]  /*0c60*/  FADD.FTZ R158, R158, R145 ;  /* 0x000000919e9e7221 */ /* 0x000fc80000010000 */
[----:B------:R-:W-:-:S07]  /*0c70*/  @P2 FADD.FTZ R158, R158, R153 ;  /* 0x000000999e9e2221 */ /* 0x000fce0000010000 */
.L_x_13648:
[----:B------:R-:W-:-:S04]  /*0c80*/  F2FP.F16.F32.PACK_AB R0, RZ, R158 ;  /* 0x0000009eff00723e */ /* 0x000fc800000000ff */
[----:B------:R-:W-:-:S07]  /*0c90*/  PRMT R6, R0, 0x7610, R6 ;  /* 0x0000761000067816 */ /* 0x000fce0000000006 */
.L_x_13649:
[----:B------:R-:W-:Y:S01]  /*0ca0*/  HADD2.F32 R159, -RZ, R146.H1_H1 ;  /* 0x30000092ff9f7230 */ /* 0x000fe20000004100 */
[----:B------:R-:W-:Y:S06]  /*0cb0*/  @P3 BRA `(.L_x_13650) ;  /* 0x0000000000203947 */ /* 0x000fec0003800000 */
[----:B------:R-:W-:-:S04]  /*0cc0*/  ISETP.NE.U32.AND P4, PT, RZ, UR8, PT ;  /* 0x00000008ff007c0c */ /* 0x000fc8000bf85070 */
[----:B------:R-:W-:-:S13]  /*0cd0*/  ISETP.NE.AND.EX P4, PT, RZ, UR9, PT, P4 ;  /* 0x00000009ff007c0c */ /* 0x000fda000bf85340 */
[----:B------:R-:W-:Y:S05]  /*0ce0*/  @P4 BRA `(.L_x_13651) ;  /* 0x0000000000084947 */ /* 0x000fea0003800000 */
[----:B------:R-:W-:Y:S05]  /*0cf0*/  @P0 BRA `(.L_x_13652) ;  /* 0x0000000000200947 */ /* 0x000fea0003800000 */
[----:B------:R-:W-:Y:S05]  /*0d00*/  BRA `(.L_x_13653) ;  /* 0x0000000000247947 */ /* 0x000fea0003800000 */
.L_x_13651:
[----:B-----5:R-:W-:-:S05]  /*0d10*/  HADD2.F32 R0, -RZ, R10.H1_H1 ;  /* 0x3000000aff007230 */ /* 0x020fca0000004100 */
[----:B------:R-:W-:Y:S01]  /*0d20*/  FADD.FTZ R159, R159, R0 ;  /* 0x000000009f9f7221 */ /* 0x000fe20000010000 */
[----:B------:R-:W-:Y:S06]  /*0d30*/  BRA `(.L_x_13652) ;  /* 0x0000000000107947 */ /* 0x000fec0003800000 */
.L_x_13650:
[----:B-----5:R-:W-:Y:S02]  /*0d40*/  HADD2.F32 R0, -RZ, R14.H1_H1 ;  /* 0x3000000eff007230 */ /* 0x020fe40000004100 */
[----:B------:R-:W-:-:S03]  /*0d50*/  @P2 HADD2.F32 R144, -RZ, R10.H1_H1 ;  /* 0x3000000aff902230 */ /* 0x000fc60000004100 */
[----:B------:R-:W-:-:S04]  /*0d60*/  FADD.FTZ R159, R159, R0 ;  /* 0x000000009f9f7221 */ /* 0x000fc80000010000 */
[----:B------:R-:W-:-:S07]  /*0d70*/  @P2 FADD.FTZ R159, R159, R144 ;  /* 0x000000909f9f2221 */ /* 0x000fce0000010000 */
.L_x_13652:
[----:B------:R-:W-:-:S04]  /*0d80*/  F2FP.F16.F32.PACK_AB R0, RZ, R159 ;  /* 0x0000009fff00723e */ /* 0x000fc800000000ff */
[----:B------:R-:W-:-:S07]  /*0d90*/  PRMT R6, R6, 0x5410, R0 ;  /* 0x0000541006067816 */ /* 0x000fce0000000000 */
.L_x_13653:
[----:B------:R-:W-:Y:S01]  /*0da0*/  HADD2.F32 R160, -RZ, R147.H0_H0 ;  /* 0x20000093ffa07230 */ /* 0x000fe20000004100 */
[----:B------:R-:W-:Y:S06]  /*0db0*/  @P3 BRA `(.L_x_13654) ;  /* 0x0000000000203947 */ /* 0x000fec0003800000 */
[----:B------:R-:W-:-:S04]  /*0dc0*/  ISETP.NE.U32.AND P4, PT, RZ, UR8, PT ;  /* 0x00000008ff007c0c */ /* 0x000fc8000bf85070 */
[----:B------:R-:W-:-:S13]  /*0dd0*/  ISETP.NE.AND.EX P4, PT, RZ, UR9, PT, P4 ;  /* 0x00000009ff007c0c */ /* 0x000fda000bf85340 */
[----:B------:R-:W-:Y:S05]  /*0de0*/  @P4 BRA `(.L_x_13655) ;  /* 0x0000000000084947 */ /* 0x000fea0003800000 */
[----:B------:R-:W-:Y:S05]  /*0df0*/  @P0 BRA `(.L_x_13656) ;  /* 0x0000000000200947 */ /* 0x000fea0003800000 */
[----:B------:R-:W-:Y:S05]  /*0e00*/  BRA `(.L_x_13657) ;  /* 0x0000000000247947 */ /* 0x000fea0003800000 */
.L_x_13655:
[----:B-----5:R-:W-:-:S05]  /*0e10*/  HADD2.F32 R145, -RZ, R11.H0_H0 ;  /* 0x2000000bff917230 */ /* 0x020fca0000004100 */
[----:B------:R-:W-:Y:S01]  /*0e20*/  FADD.FTZ R160, R160, R145 ;  /* 0x00000091a0a07221 */ /* 0x000fe20000010000 */
[----:B------:R-:W-:Y:S06]  /*0e30*/  BRA `(.L_x_13656) ;  /* 0x0000000000107947 */ /* 0x000fec0003800000 */
.L_x_13654:
[----:B-----5:R-:W-:Y:S02]  /*0e40*/  HADD2.F32 R145, -RZ, R15.H0_H0 ;  /* 0x2000000fff917230 */ /* 0x020fe40000004100 */
[----:B------:R-:W-:-:S03]  /*0e50*/  @P2 HADD2.F32 R153, -RZ, R11.H0_H0 ;  /* 0x2000000bff992230 */ /* 0x000fc60000004100 */
[----:B------:R-:W-:-:S04]  /*0e60*/  FADD.FTZ R160, R160, R145 ;  /* 0x00000091a0a07221 */ /* 0x000fc80000010000 */
[----:B------:R-:W-:-:S07]  /*0e70*/  @P2 FADD.FTZ R160, R160, R153 ;  /* 0x00000099a0a02221 */ /* 0x000fce0000010000 */
.L_x_13656:
[----:B------:R-:W-:-:S04]  /*0e80*/  F2FP.F16.F32.PACK_AB R0, RZ, R160 ;  /* 0x000000a0ff00723e */ /* 0x000fc800000000ff */
[----:B------:R-:W-:-:S07]  /*0e90*/  PRMT R7, R0, 0x7610, R7 ;  /* 0x0000761000077816 */ /* 0x000fce0000000007 */
.L_x_13657:
[----:B------:R-:W-:Y:S01]  /*0ea0*/  HADD2.F32 R161, -RZ, R147.H1_H1 ;  /* 0x30000093ffa17230 */ /* 0x000fe20000004100 */
[----:B------:R-:W-:Y:S06]  /*0eb0*/  @P3 BRA `(.L_x_13658) ;  /* 0x0000000000203947 */ /* 0x000fec0003800000 */
[----:B------:R-:W-:-:S04]  /*0ec0*/  ISETP.NE.U32.AND P4, PT, RZ, UR8, PT ;  /* 0x00000008ff007c0c */ /* 0x000fc8000bf85070 */
[----:B------:R-:W-:-:S13]  /*0ed0*/  ISETP.NE.AND.EX P4, PT, RZ, UR9, PT, P4 ;  /* 0x00000009ff007c0c */ /* 0x000fda000bf85340 */
[----:B------:R-:W-:Y:S05]  /*0ee0*/  @P4 BRA `(.L_x_13659) ;  /* 0x0000000000084947 */ /* 0x000fea0003800000 */
[----:B------:R-:W-:Y:S05]  /*0ef0*/  @P0 BRA `(.L_x_13660) ;  /* 0x0000000000200947 */ /* 0x000fea0003800000 */
[----:B------:R-:W-:Y:S05]  /*0f00*/  BRA `(.L_x_13661) ;  /* 0x0000000000247947 */ /* 0x000fea0003800000 */
.L_x_13659:
[----:B-----5:R-:W-:-:S05]  /*0f10*/  HADD2.F32 R0, -RZ, R11.H1_H1 ;  /* 0x3000000bff007230 */ /* 0x020fca0000004100 */
[----:B------:R-:W-:Y:S01]  /*0f20*/  FADD.FTZ R161, R161, R0 ;  /* 0x00000000a1a17221 */ /* 0x000fe20000010000 */
[----:B------:R-:W-:Y:S06]  /*0f30*/  BRA `(.L_x_13660) ;  /* 0x0000000000107947 */ /* 0x000fec0003800000 */
.L_x_13658:
[----:B-----5:R-:W-:Y:S02]  /*0f40*/  HADD2.F32 R0, -RZ, R15.H1_H1 ;  /* 0x3000000fff007230 */ /* 0x020fe40000004100 */
[----:B------:R-:W-:-:S03]  /*0f50*/  @P2 HADD2.F32 R144, -RZ, R11.H1_H1 ;  /* 0x3000000bff902230 */ /* 0x000fc60000004100 */
[----:B------:R-:W-:-:S04]  /*0f60*/  FADD.FTZ R161, R161, R0 ;  /* 0x00000000a1a17221 */ /* 0x000fc80000010000 */
[----:B------:R-:W-:-:S07]  /*0f70*/  @P2 FADD.FTZ R161, R161, R144 ;  /* 0x00000090a1a12221 */ /* 0x000fce0000010000 */
.L_x_13660:
[----:B------:R-:W-:-:S04]  /*0f80*/  F2FP.F16.F32.PACK_AB R0, RZ, R161 ;  /* 0x000000a1ff00723e */ /* 0x000fc800000000ff */
[----:B------:R-:W-:-:S07]  /*0f90*/  PRMT R7, R7, 0x5410, R0 ;  /* 0x0000541007077816 */ /* 0x000fce0000000000 */
.L_x_13661:
        /* <DEDUP_REMOVED lines=12> */
[----:B---3--:R-:W-:Y:S01]  /*1060*/  HADD2.F32 R162, -RZ, R144.H0_H0 ;  /* 0x20000090ffa27230 */ /* 0x008fe20000004100 */
[----:B0-----:R-:W-:Y:S06]  /*1070*/  @P3 BRA `(.L_x_13662) ;  /* 0x0000000000203947 */ /* 0x001fec0003800000 */
[----:B------:R-:W-:-:S04]  /*1080*/  ISETP.NE.U32.AND P4, PT, RZ, UR8, PT ;  /* 0x00000008ff007c0c */ /* 0x000fc8000bf85070 */
[----:B------:R-:W-:-:S13]  /*1090*/  ISETP.NE.AND.EX P4, PT, RZ, UR9, PT, P4 ;  /* 0x00000009ff007c0c */ /* 0x000fda000bf85340 */
[----:B------:R-:W-:Y:S05]  /*10a0*/  @P4 BRA `(.L_x_13663) ;  /* 0x0000000000084947 */ /* 0x000fea0003800000 */
[----:B------:R-:W-:Y:S05]  /*10b0*/  @P0 BRA `(.L_x_13664) ;  /* 0x0000000000200947 */ /* 0x000fea0003800000 */
[----:B------:R-:W-:Y:S05]  /*10c0*/  BRA `(.L_x_13665) ;  /* 0x0000000000247947 */ /* 0x000fea0003800000 */
.L_x_13663:
[----:B-----5:R-:W-:-:S05]  /*10d0*/  HADD2.F32 R155, -RZ, R8.H0_H0 ;  /* 0x20000008ff9b7230 */ /* 0x020fca0000004100 */
[----:B------:R-:W-:Y:S01]  /*10e0*/  FADD.FTZ R162, R155, R162 ;  /* 0x000000a29ba27221 */ /* 0x000fe20000010000 */
[----:B------:R-:W-:Y:S06]  /*10f0*/  BRA `(.L_x_13664) ;  /* 0x0000000000107947 */ /* 0x000fec0003800000 */
.L_x_13662:
[----:B-----5:R-:W-:Y:S02]  /*1100*/  HADD2.F32 R155, -RZ, R12.H0_H0 ;  /* 0x2000000cff9b7230 */ /* 0x020fe40000004100 */
[----:B------:R-:W-:-:S03]  /*1110*/  @P2 HADD2.F32 R163, -RZ, R8.H0_H0 ;  /* 0x20000008ffa32230 */ /* 0x000fc60000004100 */
[----:B------:R-:W-:-:S04]  /*1120*/  FADD.FTZ R162, R155, R162 ;  /* 0x000000a29ba27221 */ /* 0x000fc80000010000 */
[----:B------:R-:W-:-:S07]  /*1130*/  @P2 FADD.FTZ R162, R163, R162 ;  /* 0x000000a2a3a22221 */ /* 0x000fce0000010000 */
.L_x_13664:
[----:B------:R-:W-:-:S04]  /*1140*/  F2FP.F16.F32.PACK_AB R0, RZ, R162 ;  /* 0x000000a2ff00723e */ /* 0x000fc800000000ff */
[----:B------:R-:W-:-:S07]  /*1150*/  PRMT R4, R0, 0x7610, R4 ;  /* 0x0000761000047816 */ /* 0x000fce0000000004 */
.L_x_13665:
[----:B------:R-:W-:Y:S01]  /*1160*/  HADD2.F32 R163, -RZ, R144.H1_H1 ;  /* 0x30000090ffa37230 */ /* 0x000fe20000004100 */
[----:B------:R-:W-:Y:S06]  /*1170*/  @P3 BRA `(.L_x_13666) ;  /* 0x0000000000203947 */ /* 0x000fec0003800000 */
[----:B------:R-:W-:-:S04]  /*1180*/  ISETP.NE.U32.AND P4, PT, RZ, UR8, PT ;  /* 0x00000008ff007c0c */ /* 0x000fc8000bf85070 */
[----:B------:R-:W-:-:S13]  /*1190*/  ISETP.NE.AND.EX P4, PT, RZ, UR9, PT, P4 ;  /* 0x00000009ff007c0c */ /* 0x000fda000bf85340 */
[----:B------:R-:W-:Y:S05]  /*11a0*/  @P4 BRA `(.L_x_13667) ;  /* 0x0000000000084947 */ /* 0x000fea0003800000 */
[----:B------:R-:W-:Y:S05]  /*11b0*/  @P0 BRA `(.L_x_13668) ;  /* 0x0000000000200947 */ /* 0x000fea0003800000 */
[----:B------:R-:W-:Y:S05]  /*11c0*/  BRA `(.L_x_13669) ;  /* 0x0000000000247947 */ /* 0x000fea0003800000 */
.L_x_13667:
[----:B-----5:R-:W-:-:S05]  /*11d0*/  HADD2.F32 R0, -RZ, R8.H1_H1 ;  /* 0x30000008ff007230 */ /* 0x020fca0000004100 */
[----:B------:R-:W-:Y:S01]  /*11e0*/  FADD.FTZ R163, R0, R163 ;  /* 0x000000a300a37221 */ /* 0x000fe20000010000 */
[----:B------:R-:W-:Y:S06]  /*11f0*/  BRA `(.L_x_13668) ;  /* 0x0000000000107947 */ /* 0x000fec0003800000 */
.L_x_13666:
[----:B-----5:R-:W-:Y:S02]  /*1200*/  HADD2.F32 R0, -RZ, R12.H1_H1 ;  /* 0x3000000cff007230 */ /* 0x020fe40000004100 */
[----:B------:R-:W-:-:S03]  /*1210*/  @P2 HADD2.F32 R144, -RZ, R8.H1_H1 ;  /* 0x30000008ff902230 */ /* 0x000fc60000004100 */
[----:B------:R-:W-:-:S04]  /*1220*/  FADD.FTZ R163, R0, R163 ;  /* 0x000000a300a37221 */ /* 0x000fc80000010000 */
[----:B------:R-:W-:-:S07]  /*1230*/  @P2 FADD.FTZ R163, R144, R163 ;  /* 0x000000a390a32221 */ /* 0x000fce0000010000 */
.L_x_13668:
[----:B------:R-:W-:-:S04]  /*1240*/  F2FP.F16.F32.PACK_AB R0, RZ, R163 ;  /* 0x000000a3ff00723e */ /* 0x000fc800000000ff */
[----:B------:R-:W-:-:S07]  /*1250*/  PRMT R4, R4, 0x5410, R0 ;  /* 0x0000541004047816 */ /* 0x000fce0000000000 */
.L_x_13669:
[----:B------:R-:W-:Y:S01]  /*1260*/  HADD2.F32 R164, -RZ, R145.H0_H0 ;  /* 0x20000091ffa47230 */ /* 0x000fe20000004100 */
[----:B------:R-:W-:Y:S06]  /*1270*/  @P3 BRA `(.L_x_13670) ;  /* 0x0000000000203947 */ /* 0x000fec0003800000 */
[----:B------:R-:W-:-:S04]  /*1280*/  ISETP.NE.U32.AND P4, PT, RZ, UR8, PT ;  /* 0x00000008ff007c0c */ /* 0x000fc8000bf85070 */
[----:B------:R-:W-:-:S13]  /*1290*/  ISETP.NE.AND.EX P4, PT, RZ, UR9, PT, P4 ;  /* 0x00000009ff007c0c */ /* 0x000fda000bf85340 */
[----:B------:R-:W-:Y:S05]  /*12a0*/  @P4 BRA `(.L_x_13671) ;  /* 0x0000000000084947 */ /* 0x000fea0003800000 */
[----:B------:R-:W-:Y:S05]  /*12b0*/  @P0 BRA `(.L_x_13672) ;  /* 0x0000000000200947 */ /* 0x000fea0003800000 */
[----:B------:R-:W-:Y:S05]  /*12c0*/  BRA `(.L_x_13673) ;  /* 0x0000000000247947 */ /* 0x000fea0003800000 */
.L_x_13671:
[----:B-----5:R-:W-:-:S05]  /*12d0*/  HADD2.F32 R155, -RZ, R9.H0_H0 ;  /* 0x20000009ff9b7230 */ /* 0x020fca0000004100 */
[----:B------:R-:W-:Y:S01]  /*12e0*/  FADD.FTZ R164, R155, R164 ;  /* 0x000000a49ba47221 */ /* 0x000fe20000010000 */
[----:B------:R-:W-:Y:S06]  /*12f0*/  BRA `(.L_x_13672) ;  /* 0x0000000000107947 */ /* 0x000fec0003800000 */
.L_x_13670:
[----:B-----5:R-:W-:Y:S02]  /*1300*/  HADD2.F32 R155, -RZ, R13.H0_H0 ;  /* 0x2000000dff9b7230 */ /* 0x020fe40000004100 */
[----:B------:R-:W-:-:S03]  /*1310*/  @P2 HADD2.F32 R165, -RZ, R9.H0_H0 ;  /* 0x20000009ffa52230 */ /* 0x000fc60000004100 */
[----:B------:R-:W-:-:S04]  /*1320*/  FADD.FTZ R164, R155, R164 ;  /* 0x000000a49ba47221 */ /* 0x000fc80000010000 */
[----:B------:R-:W-:-:S07]  /*1330*/  @P2 FADD.FTZ R164, R165, R164 ;  /* 0x000000a4a5a42221 */ /* 0x000fce0000010000 */
.L_x_13672:
[----:B------:R-:W-:-:S04]  /*1340*/  F2FP.F16.F32.PACK_AB R0, RZ, R164 ;  /* 0x000000a4ff00723e */ /* 0x000fc800000000ff */
[----:B------:R-:W-:-:S07]  /*1350*/  PRMT R5, R0, 0x7610, R5 ;  /* 0x0000761000057816 */ /* 0x000fce0000000005 */
.L_x_13673:
[----:B------:R-:W-:Y:S01]  /*1360*/  HADD2.F32 R165, -RZ, R145.H1_H1 ;  /* 0x30000091ffa57230 */ /* 0x000fe20000004100 */
[----:B------:R-:W-:Y:S06]  /*1370*/  @P3 BRA `(.L_x_13674) ;  /* 0x0000000000203947 */ /* 0x000fec0003800000 */
[----:B------:R-:W-:-:S04]  /*1380*/  ISETP.NE.U32.AND P4, PT, RZ, UR8, PT ;  /* 0x00000008ff007c0c */ /* 0x000fc8000bf85070 */
[----:B------:R-:W-:-:S13]  /*1390*/  ISETP.NE.AND.EX P4, PT, RZ, UR9, PT, P4 ;  /* 0x00000009ff007c0c */ /* 0x000fda000bf85340 */
[----:B------:R-:W-:Y:S05]  /*13a0*/  @P4 BRA `(.L_x_13675) ;  /* 0x0000000000084947 */ /* 0x000fea0003800000 */
[----:B------:R-:W-:Y:S05]  /*13b0*/  @P0 BRA `(.L_x_13676) ;  /* 0x0000000000200947 */ /* 0x000fea0003800000 */
[----:B------:R-:W-:Y:S05]  /*13c0*/  BRA `(.L_x_13677) ;  /* 0x0000000000247947 */ /* 0x000fea0003800000 */
.L_x_13675:
[----:B-----5:R-:W-:-:S05]  /*13d0*/  HADD2.F32 R0, -RZ, R9.H1_H1 ;  /* 0x30000009ff007230 */ /* 0x020fca0000004100 */
[----:B------:R-:W-:Y:S01]  /*13e0*/  FADD.FTZ R165, R0, R165 ;  /* 0x000000a500a57221 */ /* 0x000fe20000010000 */
[----:B------:R-:W-:Y:S06]  /*13f0*/  BRA `(.L_x_13676) ;  /* 0x0000000000107947 */ /* 0x000fec0003800000 */
.L_x_13674:
[----:B-----5:R-:W-:Y:S02]  /*1400*/  HADD2.F32 R0, -RZ, R13.H1_H1 ;  /* 0x3000000dff007230 */ /* 0x020fe40000004100 */
[----:B------:R-:W-:-:S03]  /*1410*/  @P2 HADD2.F32 R144, -RZ, R9.H1_H1 ;  /* 0x30000009ff902230 */ /* 0x000fc60000004100 */
[----:B------:R-:W-:-:S04]  /*1420*/  FADD.FTZ R165, R0, R165 ;  /* 0x000000a500a57221 */ /* 0x000fc80000010000 */
[----:B------:R-:W-:-:S07]  /*1430*/  @P2 FADD.FTZ R165, R144, R165 ;  /* 0x000000a590a52221 */ /* 0x000fce0000010000 */
.L_x_13676:
[----:B------:R-:W-:-:S04]  /*1440*/  F2FP.F16.F32.PACK_AB R0, RZ, R165 ;  /* 0x000000a5ff00723e */ /* 0x000fc800000000ff */
[----:B------:R-:W-:-:S07]  /*1450*/  PRMT R5, R5, 0x5410, R0 ;  /* 0x0000541005057816 */ /* 0x000fce0000000000 */
.L_x_13677:
[----:B------:R-:W-:Y:S01]  /*1460*/  HADD2.F32 R166, -RZ, R146.H0_H0 ;  /* 0x20000092ffa67230 */ /* 0x000fe20000004100 */
[----:B------:R-:W-:Y:S06]  /*1470*/  @P3 BRA `(.L_x_13678) ;  /* 0x0000000000203947 */ /* 0x000fec0003800000 */
[----:B------:R-:W-:-:S04]  /*1480*/  ISETP.NE.U32.AND P4, PT, RZ, UR8, PT ;  /* 0x00000008ff007c0c */ /* 0x000fc8000bf85070 */
[----:B------:R-:W-:-:S13]  /*1490*/  ISETP.NE.AND.EX P4, PT, RZ, UR9, PT, P4 ;  /* 0x00000009ff007c0c */ /* 0x000fda000bf85340 */
[----:B------:R-:W-:Y:S05]  /*14a0*/  @P4 BRA `(.L_x_13679) ;  /* 0x0000000000084947 */ /* 0x000fea0003800000 */
[----:B------:R-:W-:Y:S05]  /*14b0*/  @P0 BRA `(.L_x_13680) ;  /* 0x0000000000200947 */ /* 0x000fea0003800000 */
[----:B------:R-:W-:Y:S05]  /*14c0*/  BRA `(.L_x_13681) ;  /* 0x0000000000247947 */ /* 0x000fea0003800000 */
.L_x_13679:
[----:B-----5:R-:W-:-:S05]  /*14d0*/  HADD2.F32 R145, -RZ, R10.H0_H0 ;  /* 0x2000000aff917230 */ /* 0x020fca0000004100 */
[----:B------:R-:W-:Y:S01]  /*14e0*/  FADD.FTZ R166, R145, R166 ;  /* 0x000000a691a67221 */ /* 0x000fe20000010000 */
[----:B------:R-:W-:Y:S06]  /*14f0*/  BRA `(.L_x_13680) ;  /* 0x0000000000107947 */ /* 0x000fec0003800000 */
.L_x_13678:
[----:B-----5:R-:W-:Y:S02]  /*1500*/  HADD2.F32 R145, -RZ, R14.H0_H0 ;  /* 0x2000000eff917230 */ /* 0x020fe40000004100 */
[----:B------:R-:W-:-:S03]  /*1510*/  @P2 HADD2.F32 R155, -RZ, R10.H0_H0 ;  /* 0x2000000aff9b2230 */ /* 0x000fc60000004100 */
[----:B------:R-:W-:-:S04]  /*1520*/  FADD.FTZ R166, R145, R166 ;  /* 0x000000a691a67221 */ /* 0x000fc80000010000 */
[----:B------:R-:W-:-:S07]  /*1530*/  @P2 FADD.FTZ R166, R155, R166 ;  /* 0x000000a69ba62221 */ /* 0x000fce0000010000 */
.L_x_13680:
[----:B------:R-:W-:-:S04]  /*1540*/  F2FP.F16.F32.PACK_AB R0, RZ, R166 ;  /* 0x000000a6ff00723e */ /* 0x000fc800000000ff */
[----:B------:R-:W-:-:S07]  /*1550*/  PRMT R6, R0, 0x7610, R6 ;  /* 0x0000761000067816 */ /* 0x000fce0000000006 */
.L_x_13681:
[----:B------:R-:W-:Y:S01]  /*1560*/  HADD2.F32 R167, -RZ, R146.H1_H1 ;  /* 0x30000092ffa77230 */ /* 0x000fe20000004100 */
[----:B------:R-:W-:Y:S06]  /*1570*/  @P3 BRA `(.L_x_13682) ;  /* 0x0000000000203947 */ /* 0x000fec0003800000 */
[----:B------:R-:W-:-:S04]  /*1580*/  ISETP.NE.U32.AND P4, PT, RZ, UR8, PT ;  /* 0x00000008ff007c0c */ /* 0x000fc8000bf85070 */
[----:B------:R-:W-:-:S13]  /*1590*/  ISETP.NE.AND.EX P4, PT, RZ, UR9, PT, P4 ;  /* 0x00000009ff007c0c */ /* 0x000fda000bf85340 */
[----:B------:R-:W-:Y:S05]  /*15a0*/  @P4 BRA `(.L_x_13683) ;  /* 0x0000000000084947 */ /* 0x000fea0003800000 */
[----:B------:R-:W-:Y:S05]  /*15b0*/  @P0 BRA `(.L_x_13684) ;  /* 0x0000000000200947 */ /* 0x000fea0003800000 */
[----:B------:R-:W-:Y:S05]  /*15c0*/  BRA `(.L_x_13685) ;  /* 0x0000000000247947 */ /* 0x000fea0003800000 */
.L_x_13683:
[----:B-----5:R-:W-:-:S05]  /*15d0*/  HADD2.F32 R0, -RZ, R10.H1_H1 ;  /* 0x3000000aff007230 */ /* 0x020fca0000004100 */
[----:B------:R-:W-:Y:S01]  /*15e0*/  FADD.FTZ R167, R0, R167 ;  /* 0x000000a700a77221 */ /* 0x000fe20000010000 */
[----:B------:R-:W-:Y:S06]  /*15f0*/  BRA `(.L_x_13684) ;  /* 0x0000000000107947 */ /* 0x000fec0003800000 */
.L_x_13682:
[----:B-----5:R-:W-:Y:S02]  /*1600*/  HADD2.F32 R0, -RZ, R14.H1_H1 ;  /* 0x3000000eff007230 */ /* 0x020fe40000004100 */
[----:B------:R-:W-:-:S03]  /*1610*/  @P2 HADD2.F32 R144, -RZ, R10.H1_H1 ;  /* 0x3000000aff902230 */ /* 0x000fc60000004100 */
[----:B------:R-:W-:-:S04]  /*1620*/  FADD.FTZ R167, R0, R167 ;  /* 0x000000a700a77221 */ /* 0x000fc80000010000 */
[----:B------:R-:W-:-:S07]  /*1630*/  @P2 FADD.FTZ R167, R144, R167 ;  /* 0x000000a790a72221 */ /* 0x000fce0000010000 */
.L_x_13684:
[----:B------:R-:W-:-:S04]  /*1640*/  F2FP.F16.F32.PACK_AB R0, RZ, R167 ;  /* 0x000000a7ff00723e */ /* 0x000fc800000000ff */
[----:B------:R-:W-:-:S07]  /*1650*/  PRMT R6, R6, 0x5410, R0 ;  /* 0x0000541006067816 */ /* 0x000fce0000000000 */
.L_x_13685:
[----:B------:R-:W-:Y:S01]  /*1660*/  HADD2.F32 R168, -RZ, R147.H0_H0 ;  /* 0x20000093ffa87230 */ /* 0x000fe20000004100 */
[----:B------:R-:W-:Y:S06]  /*1670*/  @P3 BRA `(.L_x_13686) ;  /* 0x0000000000203947 */ /* 0x000fec0003800000 */
[----:B------:R-:W-:-:S04]  /*1680*/  ISETP.NE.U32.AND P4, PT, RZ, UR8, PT ;  /* 0x00000008ff007c0c */ /* 0x000fc8000bf85070 */
[----:B------:R-:W-:-:S13]  /*1690*/  ISETP.NE.AND.EX P4, PT, RZ, UR9, PT, P4 ;  /* 0x00000009ff007c0c */ /* 0x000fda000bf85340 */
[----:B------:R-:W-:Y:S05]  /*16a0*/  @P4 BRA `(.L_x_13687) ;  /* 0x0000000000084947 */ /* 0x000fea0003800000 */
[----:B------:R-:W-:Y:S05]  /*16b0*/  @P0 BRA `(.L_x_13688) ;  /* 0x0000000000200947 */ /* 0x000fea0003800000 */
[----:B------:R-:W-:Y:S05]  /*16c0*/  BRA `(.L_x_13689) ;  /* 0x0000000000247947 */ /* 0x000fea0003800000 */
.L_x_13687:
[----:B-----5:R-:W-:-:S05]  /*16d0*/  HADD2.F32 R145, -RZ, R11.H0_H0 ;  /* 0x2000000bff917230 */ /* 0x020fca0000004100 */
[----:B------:R-:W-:Y:S01]  /*16e0*/  FADD.FTZ R168, R145, R168 ;  /* 0x000000a891a87221 */ /* 0x000fe20000010000 */
[----:B------:R-:W-:Y:S06]  /*16f0*/  BRA `(.L_x_13688) ;  /* 0x0000000000107947 */ /* 0x000fec0003800000 */
.L_x_13686:
[----:B-----5:R-:W-:Y:S02]  /*1700*/  HADD2.F32 R145, -RZ, R15.H0_H0 ;  /* 0x2000000fff917230 */ /* 0x020fe40000004100 */
[----:B------:R-:W-:-:S03]  /*1710*/  @P2 HADD2.F32 R155, -RZ, R11.H0_H0 ;  /* 0x2000000bff9b2230 */ /* 0x000fc60000004100 */
[----:B------:R-:W-:-:S04]  /*1720*/  FADD.FTZ R168, R145, R168 ;  /* 0x000000a891a87221 */ /* 0x000fc80000010000 */
[----:B------:R-:W-:-:S07]  /*1730*/  @P2 FADD.FTZ R168, R155, R168 ;  /* 0x000000a89ba82221 */ /* 0x000fce0000010000 */
.L_x_13688:
[----:B------:R-:W-:-:S04]  /*1740*/  F2FP.F16.F32.PACK_AB R0, RZ, R168 ;  /* 0x000000a8ff00723e */ /* 0x000fc800000000ff */
[----:B------:R-:W-:-:S07]  /*1750*/  PRMT R7, R0, 0x7610, R7 ;  /* 0x0000761000077816 */ /* 0x000fce0000000007 */
.L_x_13689:
[----:B------:R-:W-:Y:S01]  /*1760*/  HADD2.F32 R169, -RZ, R147.H1_H1 ;  /* 0x30000093ffa97230 */ /* 0x000fe20000004100 */
[----:B------:R-:W-:Y:S06]  /*1770*/  @P3 BRA `(.L_x_13690) ;  /* 0x0000000000203947 */ /* 0x000fec0003800000 */
[----:B------:R-:W-:-:S04]  /*1780*/  ISETP.NE.U32.AND P4, PT, RZ, UR8, PT ;  /* 0x00000008ff007c0c */ /* 0x000fc8000bf85070 */
[----:B------:R-:W-:-:S13]  /*1790*/  ISETP.NE.AND.EX P4, PT, RZ, UR9, PT, P4 ;  /* 0x00000009ff007c0c */ /* 0x000fda000bf85340 */
[----:B------:R-:W-:Y:S05]  /*17a0*/  @P4 BRA `(.L_x_13691) ;  /* 0x0000000000084947 */ /* 0x000fea0003800000 */
[----:B------:R-:W-:Y:S05]  /*17b0*/  @P0 BRA `(.L_x_13692) ;  /* 0x0000000000200947 */ /* 0x000fea0003800000 */
[----:B------:R-:W-:Y:S05]  /*17c0*/  BRA `(.L_x_13693) ;  /* 0x0000000000247947 */ /* 0x000fea0003800000 */
.L_x_13691:
[----:B-----5:R-:W-:-:S05]  /*17d0*/  HADD2.F32 R0, -RZ, R11.H1_H1 ;  /* 0x3000000bff007230 */ /* 0x020fca0000004100 */
[----:B------:R-:W-:Y:S01]  /*17e0*/  FADD.FTZ R169, R0, R169 ;  /* 0x000000a900a97221 */ /* 0x000fe20000010000 */
[----:B------:R-:W-:Y:S06]  /*17f0*/  BRA `(.L_x_13692) ;  /* 0x0000000000107947 */ /* 0x000fec0003800000 */
.L_x_13690:
[----:B-----5:R-:W-:Y:S02]  /*1800*/  HADD2.F32 R0, -RZ, R15.H1_H1 ;  /* 0x3000000fff007230 */ /* 0x020fe40000004100 */
[----:B------:R-:W-:-:S03]  /*1810*/  @P2 HADD2.F32 R144, -RZ, R11.H1_H1 ;  /* 0x3000000bff902230 */ /* 0x000fc60000004100 */
[----:B------:R-:W-:-:S04]  /*1820*/  FADD.FTZ R169, R0, R169 ;  /* 0x000000a900a97221 */ /* 0x000fc80000010000 */
[----:B------:R-:W-:-:S07]  /*1830*/  @P2 FADD.FTZ R169, R144, R169 ;  /* 0x000000a990a92221 */ /* 0x000fce0000010000 */
.L_x_13692:
[----:B------:R-:W-:-:S04]  /*1840*/  F2FP.F16.F32.PACK_AB R0, RZ, R169 ;  /* 0x000000a9ff00723e */ /* 0x000fc800000000ff */
[----:B------:R-:W-:-:S07]  /*1850*/  PRMT R7, R7, 0x5410, R0 ;  /* 0x0000541007077816 */ /* 0x000fce0000000000 */
.L_x_13693:
        /* <DEDUP_REMOVED lines=19> */
.L_x_13695:
[----:B-----5:R-:W-:-:S05]  /*1990*/  HADD2.F32 R155, -RZ, R8.H0_H0 ;  /* 0x20000008ff9b7230 */ /* 0x020fca0000004100 */
[----:B------:R-:W-:Y:S01]  /*19a0*/  FADD.FTZ R170, R155, R170 ;  /* 0x000000aa9baa7221 */ /* 0x000fe20000010000 */
[----:B------:R-:W-:Y:S06]  /*19b0*/  BRA `(.L_x_13696) ;  /* 0x0000000000107947 */ /* 0x000fec0003800000 */
.L_x_13694:
[----:B-----5:R-:W-:Y:S02]  /*19c0*/  HADD2.F32 R155, -RZ, R12.H0_H0 ;  /* 0x2000000cff9b7230 */ /* 0x020fe40000004100 */
[----:B------:R-:W-:-:S03]  /*19d0*/  @P2 HADD2.F32 R171, -RZ, R8.H0_H0 ;  /* 0x20000008ffab2230 */ /* 0x000fc60000004100 */
[----:B------:R-:W-:-:S04]  /*19e0*/  FADD.FTZ R170, R155, R170 ;  /* 0x000000aa9baa7221 */ /* 0x000fc80000010000 */
[----:B------:R-:W-:-:S07]  /*19f0*/  @P2 FADD.FTZ R170, R171, R170 ;  /* 0x000000aaabaa2221 */ /* 0x000fce0000010000 */
.L_x_13696:
[----:B------:R-:W-:-:S04]  /*1a00*/  F2FP.F16.F32.PACK_AB R0, RZ, R170 ;  /* 0x000000aaff00723e */ /* 0x000fc800000000ff */
[----:B------:R-:W-:-:S07]  /*1a10*/  PRMT R4, R0, 0x7610, R4 ;  /* 0x0000761000047816 */ /* 0x000fce0000000004 */
.L_x_13697:
[----:B------:R-:W-:Y:S01]  /*1a20*/  HADD2.F32 R171, -RZ, R144.H1_H1 ;  /* 0x30000090ffab7230 */ /* 0x000fe20000004100 */
[----:B------:R-:W-:Y:S06]  /*1a30*/  @P3 BRA `(.L_x_13698) ;  /* 0x0000000000203947 */ /* 0x000fec0003800000 */
[----:B------:R-:W-:-:S04]  /*1a40*/  ISETP.NE.U32.AND P4, PT, RZ, UR8, PT ;  /* 0x00000008ff007c0c */ /* 0x000fc8000bf85070 */
[----:B------:R-:W-:-:S13]  /*1a50*/  ISETP.NE.AND.EX P4, PT, RZ, UR9, PT, P4 ;  /* 0x00000009ff007c0c */ /* 0x000fda000bf85340 */
[----:B------:R-:W-:Y:S05]  /*1a60*/  @P4 BRA `(.L_x_13699) ;  /* 0x0000000000084947 */ /* 0x000fea0003800000 */
[----:B------:R-:W-:Y:S05]  /*1a70*/  @P0 BRA `(.L_x_13700) ;  /* 0x0000000000200947 */ /* 0x000fea0003800000 */
[----:B------:R-:W-:Y:S05]  /*1a80*/  BRA `(.L_x_13701) ;  /* 0x0000000000247947 */ /* 0x000fea0003800000 */
.L_x_13699:
[----:B-----5:R-:W-:-:S05]  /*1a90*/  HADD2.F32 R0, -RZ, R8.H1_H1 ;  /* 0x30000008ff007230 */ /* 0x020fca0000004100 */
[----:B------:R-:W-:Y:S01]  /*1aa0*/  FADD.FTZ R171, R0, R171 ;  /* 0x000000ab00ab7221 */ /* 0x000fe20000010000 */
[----:B------:R-:W-:Y:S06]  /*1ab0*/  BRA `(.L_x_13700) ;  /* 0x0000000000107947 */ /* 0x000fec0003800000 */
.L_x_13698:
[----:B-----5:R-:W-:Y:S02]  /*1ac0*/  HADD2.F32 R0, -RZ, R12.H1_H1 ;  /* 0x3000000cff007230 */ /* 0x020fe40000004100 */
[----:B------:R-:W-:-:S03]  /*1ad0*/  @P2 HADD2.F32 R144, -RZ, R8.H1_H1 ;  /* 0x30000008ff902230 */ /* 0x000fc60000004100 */
[----:B------:R-:W-:-:S04]  /*1ae0*/  FADD.FTZ R171, R0, R171 ;  /* 0x000000ab00ab7221 */ /* 0x000fc80000010000 */
[----:B------:R-:W-:-:S07]  /*1af0*/  @P2 FADD.FTZ R171, R144, R171 ;  /* 0x000000ab90ab2221 */ /* 0x000fce0000010000 */
.L_x_13700:
[----:B------:R-:W-:-:S04]  /*1b00*/  F2FP.F16.F32.PACK_AB R0, RZ, R171 ;  /* 0x000000abff00723e */ /* 0x000fc800000000ff */
[----:B------:R-:W-:-:S07]  /*1b10*/  PRMT R4, R4, 0x5410, R0 ;  /* 0x0000541004047816 */ /* 0x000fce0000000000 */
.L_x_13701:
[----:B------:R-:W-:Y:S01]  /*1b20*/  HADD2.F32 R172, -RZ, R145.H0_H0 ;  /* 0x20000091ffac7230 */ /* 0x000fe20000004100 */
[----:B------:R-:W-:Y:S06]  /*1b30*/  @P3 BRA `(.L_x_13702) ;  /* 0x0000000000203947 */ /* 0x000fec0003800000 */
[----:B------:R-:W-:-:S04]  /*1b40*/  ISETP.NE.U32.AND P4, PT, RZ, UR8, PT ;  /* 0x00000008ff007c0c */ /* 0x000fc8000bf85070 */
[----:B------:R-:W-:-:S13]  /*1b50*/  ISETP.NE.AND.EX P4, PT, RZ, UR9, PT, P4 ;  /* 0x00000009ff007c0c */ /* 0x000fda000bf85340 */
[----:B------:R-:W-:Y:S05]  /*1b60*/  @P4 BRA `(.L_x_13703) ;  /* 0x0000000000084947 */ /* 0x000fea0003800000 */
[----:B------:R-:W-:Y:S05]  /*1b70*/  @P0 BRA `(.L_x_13704) ;  /* 0x0000000000200947 */ /* 0x000fea0003800000 */
[----:B------:R-:W-:Y:S05]  /*1b80*/  BRA `(.L_x_13705) ;  /* 0x0000000000247947 */ /* 0x000fea0003800000 */
.L_x_13703:
[----:B-----5:R-:W-:-:S05]  /*1b90*/  HADD2.F32 R155, -RZ, R9.H0_H0 ;  /* 0x20000009ff9b7230 */ /* 0x020fca0000004100 */
[----:B------:R-:W-:Y:S01]  /*1ba0*/  FADD.FTZ R172, R155, R172 ;  /* 0x000000ac9bac7221 */ /* 0x000fe20000010000 */
[----:B------:R-:W-:Y:S06]  /*1bb0*/  BRA `(.L_x_13704) ;  /* 0x0000000000107947 */ /* 0x000fec0003800000 */
.L_x_13702:
[----:B-----5:R-:W-:Y:S02]  /*1bc0*/  HADD2.F32 R155, -RZ, R13.H0_H0 ;  /* 0x2000000dff9b7230 */ /* 0x020fe40000004100 */
[----:B------:R-:W-:-:S03]  /*1bd0*/  @P2 HADD2.F32 R173, -RZ, R9.H0_H0 ;  /* 0x20000009ffad2230 */ /* 0x000fc60000004100 */
[----:B------:R-:W-:-:S04]  /*1be0*/  FADD.FTZ R172, R155, R172 ;  /* 0x000000ac9bac7221 */ /* 0x000fc80000010000 */
[----:B------:R-:W-:-:S07]  /*1bf0*/  @P2 FADD.FTZ R172, R173, R172 ;  /* 0x000000acadac2221 */ /* 0x000fce0000010000 */
.L_x_13704:
[----:B------:R-:W-:-:S04]  /*1c00*/  F2FP.F16.F32.PACK_AB R0, RZ, R172 ;  /* 0x000000acff00723e */ /* 0x000fc800000000ff */
[----:B------:R-:W-:-:S07]  /*1c10*/  PRMT R5, R0, 0x7610, R5 ;  /* 0x0000761000057816 */ /* 0x000fce0000000005 */
.L_x_13705:
[----:B------:R-:W-:Y:S01]  /*1c20*/  HADD2.F32 R173, -RZ, R145.H1_H1 ;  /* 0x30000091ffad7230 */ /* 0x000fe20000004100 */
[----:B------:R-:W-:Y:S06]  /*1c30*/  @P3 BRA `(.L_x_13706) ;  /* 0x0000000000203947 */ /* 0x000fec0003800000 */
[----:B------:R-:W-:-:S04]  /*1c40*/  ISETP.NE.U32.AND P4, PT, RZ, UR8, PT ;  /* 0x00000008ff007c0c */ /* 0x000fc8000bf85070 */
[----:B------:R-:W-:-:S13]  /*1c50*/  ISETP.NE.AND.EX P4, PT, RZ, UR9, PT, P4 ;  /* 0x00000009ff007c0c */ /* 0x000fda000bf85340 */
[----:B------:R-:W-:Y:S05]  /*1c60*/  @P4 BRA `(.L_x_13707) ;  /* 0x0000000000084947 */ /* 0x000fea0003800000 */
[----:B------:R-:W-:Y:S05]  /*1c70*/  @P0 BRA `(.L_x_13708) ;  /* 0x0000000000200947 */ /* 0x000fea0003800000 */
[----:B------:R-:W-:Y:S05]  /*1c80*/  BRA `(.L_x_13709) ;  /* 0x0000000000247947 */ /* 0x000fea0003800000 */
.L_x_13707:
[----:B-----5:R-:W-:-:S05]  /*1c90*/  HADD2.F32 R0, -RZ, R9.H1_H1 ;  /* 0x30000009ff007230 */ /* 0x020fca0000004100 */
[----:B------:R-:W-:Y:S01]  /*1ca0*/  FADD.FTZ R173, R0, R173 ;  /* 0x000000ad00ad7221 */ /* 0x000fe20000010000 */
[----:B------:R-:W-:Y:S06]  /*1cb0*/  BRA `(.L_x_13708) ;  /* 0x0000000000107947 */ /* 0x000fec0003800000 */
.L_x_13706:
[----:B-----5:R-:W-:Y:S02]  /*1cc0*/  HADD2.F32 R0, -RZ, R13.H1_H1 ;  /* 0x3000000dff007230 */ /* 0x020fe40000004100 */
[----:B------:R-:W-:-:S03]  /*1cd0*/  @P2 HADD2.F32 R144, -RZ, R9.H1_H1 ;  /* 0x30000009ff902230 */ /* 0x000fc60000004100 */
[----:B------:R-:W-:-:S04]  /*1ce0*/  FADD.FTZ R173, R0, R173 ;  /* 0x000000ad00ad7221 */ /* 0x000fc80000010000 */
[----:B------:R-:W-:-:S07]  /*1cf0*/  @P2 FADD.FTZ R173, R144, R173 ;  /* 0x000000ad90ad2221 */ /* 0x000fce0000010000 */
.L_x_13708:
[----:B------:R-:W-:-:S04]  /*1d00*/  F2FP.F16.F32.PACK_AB R0, RZ, R173 ;  /* 0x000000adff00723e */ /* 0x000fc800000000ff */
[----:B------:R-:W-:-:S07]  /*1d10*/  PRMT R5, R5, 0x5410, R0 ;  /* 0x0000541005057816 */ /* 0x000fce0000000000 */
.L_x_13709:
[----:B------:R-:W-:Y:S01]  /*1d20*/  HADD2.F32 R174, -RZ, R146.H0_H0 ;  /* 0x20000092ffae7230 */ /* 0x000fe20000004100 */
[----:B------:R-:W-:Y:S06]  /*1d30*/  @P3 BRA `(.L_x_13710) ;  /* 0x0000000000203947 */ /* 0x000fec0003800000 */
[----:B------:R-:W-:-:S04]  /*1d40*/  ISETP.NE.U32.AND P4, PT, RZ, UR8, PT ;  /* 0x00000008ff007c0c */ /* 0x000fc8000bf85070 */
[----:B------:R-:W-:-:S13]  /*1d50*/  ISETP.NE.AND.EX P4, PT, RZ, UR9, PT, P4 ;  /* 0x00000009ff007c0c */ /* 0x000fda000bf85340 */
[----:B------:R-:W-:Y:S05]  /*1d60*/  @P4 BRA `(.L_x_13711) ;  /* 0x0000000000084947 */ /* 0x000fea0003800000 */
[----:B------:R-:W-:Y:S05]  /*1d70*/  @P0 BRA `(.L_x_13712) ;  /* 0x0000000000200947 */ /* 0x000fea0003800000 */
[----:B------:R-:W-:Y:S05]  /*1d80*/  BRA `(.L_x_13713) ;  /* 0x0000000000247947 */ /* 0x000fea0003800000 */
.L_x_13711:
[----:B-----5:R-:W-:-:S05]  /*1d90*/  HADD2.F32 R145, -RZ, R10.H0_H0 ;  /* 0x2000000aff917230 */ /* 0x020fca0000004100 */
[----:B------:R-:W-:Y:S01]  /*1da0*/  FADD.FTZ R174, R145, R174 ;  /* 0x000000ae91ae7221 */ /* 0x000fe20000010000 */
[----:B------:R-:W-:Y:S06]  /*1db0*/  BRA `(.L_x_13712) ;  /* 0x0000000000107947 */ /* 0x000fec0003800000 */
.L_x_13710:
[----:B-----5:R-:W-:Y:S02]  /*1dc0*/  HADD2.F32 R145, -RZ, R14.H0_H0 ;  /* 0x2000000eff917230 */ /* 0x020fe40000004100 */
[----:B------:R-:W-:-:S03]  /*1dd0*/  @P2 HADD2.F32 R155, -RZ, R10.H0_H0 ;  /* 0x2000000aff9b2230 */ /* 0x000fc60000004100 */
[----:B------:R-:W-:-:S04]  /*1de0*/  FADD.FTZ R174, R145, R174 ;  /* 0x000000ae91ae7221 */ /* 0x000fc80000010000 */
[----:B------:R-:W-:-:S07]  /*1df0*/  @P2 FADD.FTZ R174, R155, R174 ;  /* 0x000000ae9bae2221 */ /* 0x000fce0000010000 */
.L_x_13712:
[----:B------:R-:W-:-:S04]  /*1e00*/  F2FP.F16.F32.PACK_AB R0, RZ, R174 ;  /* 0x000000aeff00723e */ /* 0x000fc800000000ff */
[----:B------:R-:W-:-:S07]  /*1e10*/  PRMT R6, R0, 0x7610, R6 ;  /* 0x0000761000067816 */ /* 0x000fce0000000006 */
.L_x_13713:
[----:B------:R-:W-:Y:S01]  /*1e20*/  HADD2.F32 R175, -RZ, R146.H1_H1 ;  /* 0x30000092ffaf7230 */ /* 0x000fe20000004100 */
[----:B------:R-:W-:Y:S06]  /*1e30*/  @P3 BRA `(.L_x_13714) ;  /* 0x0000000000203947 */ /* 0x000fec0003800000 */
[----:B------:R-:W-:-:S04]  /*1e40*/  ISETP.NE.U32.AND P4, PT, RZ, UR8, PT ;  /* 0x00000008ff007c0c */ /* 0x000fc8000bf85070 */
[----:B------:R-:W-:-:S13]  /*1e50*/  ISETP.NE.AND.EX P4, PT, RZ, UR9, PT, P4 ;  /* 0x00000009ff007c0c */ /* 0x000fda000bf85340 */
[----:B------:R-:W-:Y:S05]  /*1e60*/  @P4 BRA `(.L_x_13715) ;  /* 0x0000000000084947 */ /* 0x000fea0003800000 */
[----:B------:R-:W-:Y:S05]  /*1e70*/  @P0 BRA `(.L_x_13716) ;  /* 0x0000000000200947 */ /* 0x000fea0003800000 */
[----:B------:R-:W-:Y:S05]  /*1e80*/  BRA `(.L_x_13717) ;  /* 0x0000000000247947 */ /* 0x000fea0003800000 */
.L_x_13715:
[----:B-----5:R-:W-:-:S05]  /*1e90*/  HADD2.F32 R0, -RZ, R10.H1_H1 ;  /* 0x3000000aff007230 */ /* 0x020fca0000004100 */
[----:B------:R-:W-:Y:S01]  /*1ea0*/  FADD.FTZ R175, R0, R175 ;  /* 0x000000af00af7221 */ /* 0x000fe20000010000 */
[----:B------:R-:W-:Y:S06]  /*1eb0*/  BRA `(.L_x_13716) ;  /* 0x0000000000107947 */ /* 0x000fec0003800000 */
.L_x_13714:
[----:B-----5:R-:W-:Y:S02]  /*1ec0*/  HADD2.F32 R0, -RZ, R14.H1_H1 ;  /* 0x3000000eff007230 */ /* 0x020fe40000004100 */
[----:B------:R-:W-:-:S03]  /*1ed0*/  @P2 HADD2.F32 R144, -RZ, R10.H1_H1 ;  /* 0x3000000aff902230 */ /* 0x000fc60000004100 */
[----:B------:R-:W-:-:S04]  /*1ee0*/  FADD.FTZ R175, R0, R175 ;  /* 0x000000af00af7221 */ /* 0x000fc80000010000 */
[----:B------:R-:W-:-:S07]  /*1ef0*/  @P2 FADD.FTZ R175, R144, R175 ;  /* 0x000000af90af2221 */ /* 0x000fce0000010000 */
.L_x_13716:
[----:B------:R-:W-:-:S04]  /*1f00*/  F2FP.F16.F32.PACK_AB R0, RZ, R175 ;  /* 0x000000afff00723e */ /* 0x000fc800000000ff */
[----:B------:R-:W-:-:S07]  /*1f10*/  PRMT R6, R6, 0x5410, R0 ;  /* 0x0000541006067816 */ /* 0x000fce0000000000 */
.L_x_13717:
[----:B------:R-:W-:Y:S01]  /*1f20*/  HADD2.F32 R176, -RZ, R147.H0_H0 ;  /* 0x20000093ffb07230 */ /* 0x000fe20000004100 */
[----:B------:R-:W-:Y:S06]  /*1f30*/  @P3 BRA `(.L_x_13718) ;  /* 0x0000000000203947 */ /* 0x000fec0003800000 */
[----:B------:R-:W-:-:S04]  /*1f40*/  ISETP.NE.U32.AND P4, PT, RZ, UR8, PT ;  /* 0x00000008ff007c0c */ /* 0x000fc8000bf85070 */
[----:B------:R-:W-:-:S13]  /*1f50*/  ISETP.NE.AND.EX P4, PT, RZ, UR9, PT, P4 ;  /* 0x00000009ff007c0c */ /* 0x000fda000bf85340 */
[----:B------:R-:W-:Y:S05]  /*1f60*/  @P4 BRA `(.L_x_13719) ;  /* 0x0000000000084947 */ /* 0x000fea0003800000 */
[----:B------:R-:W-:Y:S05]  /*1f70*/  @P0 BRA `(.L_x_13720) ;  /* 0x0000000000200947 */ /* 0x000fea0003800000 */
[----:B------:R-:W-:Y:S05]  /*1f80*/  BRA `(.L_x_13721) ;  /* 0x0000000000247947 */ /* 0x000fea0003800000 */
.L_x_13719:
[----:B-----5:R-:W-:-:S05]  /*1f90*/  HADD2.F32 R145, -RZ, R11.H0_H0 ;  /* 0x2000000bff917230 */ /* 0x020fca0000004100 */
[----:B------:R-:W-:Y:S01]  /*1fa0*/  FADD.FTZ R176, R145, R176 ;  /* 0x000000b091b07221 */ /* 0x000fe20000010000 */
[----:B------:R-:W-:Y:S06]  /*1fb0*/  BRA `(.L_x_13720) ;  /* 0x0000000000107947 */ /* 0x000fec0003800000 */
.L_x_13718:
[----:B-----5:R-:W-:Y:S02]  /*1fc0*/  HADD2.F32 R145, -RZ, R15.H0_H0 ;  /* 0x2000000fff917230 */ /* 0x020fe40000004100 */
[----:B------:R-:W-:-:S03]  /*1fd0*/  @P2 HADD2.F32 R155, -RZ, R11.H0_H0 ;  /* 0x2000000bff9b2230 */ /* 0x000fc60000004100 */
[----:B------:R-:W-:-:S04]  /*1fe0*/  FADD.FTZ R176, R145, R176 ;  /* 0x000000b091b07221 */ /* 0x000fc80000010000 */
[----:B------:R-:W-:-:S07]  /*1ff0*/  @P2 FADD.FTZ R176, R155, R176 ;  /* 0x000000b09bb02221 */ /* 0x000fce0000010000 */
.L_x_13720:
[----:B------:R-:W-:-:S04]  /*2000*/  F2FP.F16.F32.PACK_AB R0, RZ, R176 ;  /* 0x000000b0ff00723e */ /* 0x000fc800000000ff */
[----:B------:R-:W-:-:S07]  /*2010*/  PRMT R7, R0, 0x7610, R7 ;  /* 0x0000761000077816 */ /* 0x000fce0000000007 */
.L_x_13721:
[----:B------:R-:W-:Y:S01]  /*2020*/  HADD2.F32 R177, -RZ, R147.H1_H1 ;  /* 0x30000093ffb17230 */ /* 0x000fe20000004100 */
[----:B------:R-:W-:Y:S06]  /*2030*/  @P3 BRA `(.L_x_13722) ;  /* 0x0000000000203947 */ /* 0x000fec0003800000 */
[----:B------:R-:W-:-:S04]  /*2040*/  ISETP.NE.U32.AND P4, PT, RZ, UR8, PT ;  /* 0x00000008ff007c0c */ /* 0x000fc8000bf85070 */
[----:B------:R-:W-:-:S13]  /*2050*/  ISETP.NE.AND.EX P4, PT, RZ, UR9, PT, P4 ;  /* 0x00000009ff007c0c */ /* 0x000fda000bf85340 */
[----:B------:R-:W-:Y:S05]  /*2060*/  @P4 BRA `(.L_x_13723) ;  /* 0x0000000000084947 */ /* 0x000fea0003800000 */
[----:B------:R-:W-:Y:S05]  /*2070*/  @P0 BRA `(.L_x_13724) ;  /* 0x0000000000200947 */ /* 0x000fea0003800000 */
[----:B------:R-:W-:Y:S05]  /*2080*/  BRA `(.L_x_13725) ;  /* 0x0000000000247947 */ /* 0x000fea0003800000 */
.L_x_13723:
[----:B-----5:R-:W-:-:S05]  /*2090*/  HADD2.F32 R0, -RZ, R11.H1_H1 ;  /* 0x3000000bff007230 */ /* 0x020fca0000004100 */
[----:B------:R-:W-:Y:S01]  /*20a0*/  FADD.FTZ R177, R0, R177 ;  /* 0x000000b100b17221 */ /* 0x000fe20000010000 */
[----:B------:R-:W-:Y:S06]  /*20b0*/  BRA `(.L_x_13724) ;  /* 0x0000000000107947 */ /* 0x000fec0003800000 */
.L_x_13722:
[----:B-----5:R-:W-:Y:S02]  /*20c0*/  HADD2.F32 R0, -RZ, R15.H1_H1 ;  /* 0x3000000fff007230 */ /* 0x020fe40000004100 */
[----:B------:R-:W-:-:S03]  /*20d0*/  @P2 HADD2.F32 R144, -RZ, R11.H1_H1 ;  /* 0x3000000bff902230 */ /* 0x000fc60000004100 */
[----:B------:R-:W-:-:S04]  /*20e0*/  FADD.FTZ R177, R0, R177 ;  /* 0x000000b100b17221 */ /* 0x000fc80000010000 */
[----:B------:R-:W-:-:S07]  /*20f0*/  @P2 FADD.FTZ R177, R144, R177 ;  /* 0x000000b190b12221 */ /* 0x000fce0000010000 */
.L_x_13724:
[----:B------:R-:W-:-:S04]  /*2100*/  F2FP.F16.F32.PACK_AB R0, RZ, R177 ;  /* 0x000000b1ff00723e */ /* 0x000fc800000000ff */
[----:B------:R-:W-:-:S07]  /*2110*/  PRMT R7, R7, 0x5410, R0 ;  /* 0x0000541007077816 */ /* 0x000fce0000000000 */
.L_x_13725:
        /* <DEDUP_REMOVED lines=19> */
.L_x_13727:
[----:B-----5:R-:W-:-:S05]  /*2250*/  HADD2.F32 R149, -RZ, R8.H0_H0 ;  /* 0x20000008ff957230 */ /* 0x020fca0000004100 */
[----:B------:R-:W-:Y:S01]  /*2260*/  FADD.FTZ R148, R149, R148 ;  /* 0x0000009495947221 */ /* 0x000fe20000010000 */
[----:B------:R-:W-:Y:S06]  /*2270*/  BRA `(.L_x_13728) ;  /* 0x0000000000107947 */ /* 0x000fec0003800000 */
.L_x_13726:
[----:B-----5:R-:W-:Y:S02]  /*2280*/  HADD2.F32 R149, -RZ, R12.H0_H0 ;  /* 0x2000000cff957230 */ /* 0x020fe40000004100 */
[----:B------:R-:W-:-:S03]  /*2290*/  @P2 HADD2.F32 R179, -RZ, R8.H0_H0 ;  /* 0x20000008ffb32230 */ /* 0x000fc60000004100 */
[----:B------:R-:W-:-:S04]  /*22a0*/  FADD.FTZ R148, R149, R148 ;  /* 0x0000009495947221 */ /* 0x000fc80000010000 */
[----:B------:R-:W-:-:S07]  /*22b0*/  @P2 FADD.FTZ R148, R179, R148 ;  /* 0x00000094b3942221 */ /* 0x000fce0000010000 */
.L_x_13728:
[----:B------:R-:W-:-:S04]  /*22c0*/  F2FP.F16.F32.PACK_AB R0, RZ, R148 ;  /* 0x00000094ff00723e */ /* 0x000fc800000000ff */
[----:B------:R-:W-:-:S07]  /*22d0*/  PRMT R4, R0, 0x7610, R4 ;  /* 0x0000761000047816 */ /* 0x000fce0000000004 */
.L_x_13729:
[----:B------:R-:W-:Y:S01]  /*22e0*/  HADD2.F32 R144, -RZ, R144.H1_H1 ;  /* 0x30000090ff907230 */ /* 0x000fe20000004100 */
[----:B------:R-:W-:Y:S06]  /*22f0*/  @P3 BRA `(.L_x_13730) ;  /* 0x0000000000203947 */ /* 0x000fec0003800000 */
[----:B------:R-:W-:-:S04]  /*2300*/  ISETP.NE.U32.AND P4, PT, RZ, UR8, PT ;  /* 0x00000008ff007c0c */ /* 0x000fc8000bf85070 */
[----:B------:R-:W-:-:S13]  /*2310*/  ISETP.NE.AND.EX P4, PT, RZ, UR9, PT, P4 ;  /* 0x00000009ff007c0c */ /* 0x000fda000bf85340 */
[----:B------:R-:W-:Y:S05]  /*2320*/  @P4 BRA `(.L_x_13731) ;  /* 0x0000000000084947 */ /* 0x000fea0003800000 */
[----:B------:R-:W-:Y:S05]  /*2330*/  @P0 BRA `(.L_x_13732) ;  /* 0x0000000000200947 */ /* 0x000fea0003800000 */
[----:B------:R-:W-:Y:S05]  /*2340*/  BRA `(.L_x_13733) ;  /* 0x0000000000247947 */ /* 0x000fea0003800000 */
.L_x_13731:
[----:B-----5:R-:W-:-:S05]  /*2350*/  HADD2.F32 R149, -RZ, R8.H1_H1 ;  /* 0x30000008ff957230 */ /* 0x020fca0000004100 */
[----:B------:R-:W-:Y:S01]  /*2360*/  FADD.FTZ R144, R149, R144 ;  /* 0x0000009095907221 */ /* 0x000fe20000010000 */
[----:B------:R-:W-:Y:S06]  /*2370*/  BRA `(.L_x_13732) ;  /* 0x0000000000107947 */ /* 0x000fec0003800000 */
.L_x_13730:
[----:B-----5:R-:W-:Y:S02]  /*2380*/  HADD2.F32 R149, -RZ, R12.H1_H1 ;  /* 0x3000000cff957230 */ /* 0x020fe40000004100 */
[----:B------:R-:W-:-:S03]  /*2390*/  @P2 HADD2.F32 R179, -RZ, R8.H1_H1 ;  /* 0x30000008ffb32230 */ /* 0x000fc60000004100 */
[----:B------:R-:W-:-:S04]  /*23a0*/  FADD.FTZ R144, R149, R144 ;  /* 0x0000009095907221 */ /* 0x000fc80000010000 */
[----:B------:R-:W-:-:S07]  /*23b0*/  @P2 FADD.FTZ R144, R179, R144 ;  /* 0x00000090b3902221 */ /* 0x000fce0000010000 */
.L_x_13732:
[----:B------:R-:W-:-:S04]  /*23c0*/  F2FP.F16.F32.PACK_AB R0, RZ, R144 ;  /* 0x00000090ff00723e */ /* 0x000fc800000000ff */
[----:B------:R-:W-:-:S07]  /*23d0*/  PRMT R4, R4, 0x5410, R0 ;  /* 0x0000541004047816 */ /* 0x000fce0000000000 */
.L_x_13733:
[----:B------:R-:W-:Y:S01]  /*23e0*/  HADD2.F32 R149, -RZ, R145.H0_H0 ;  /* 0x20000091ff957230 */ /* 0x000fe20000004100 */
[----:B------:R-:W-:Y:S06]  /*23f0*/  @P3 BRA `(.L_x_13734) ;  /* 0x0000000000203947 */ /* 0x000fec0003800000 */
[----:B------:R-:W-:-:S04]  /*2400*/  ISETP.NE.U32.AND P4, PT, RZ, UR8, PT ;  /* 0x00000008ff007c0c */ /* 0x000fc8000bf85070 */
[----:B------:R-:W-:-:S13]  /*2410*/  ISETP.NE.AND.EX P4, PT, RZ, UR9, PT, P4 ;  /* 0x00000009ff007c0c */ /* 0x000fda000bf85340 */
[----:B------:R-:W-:Y:S05]  /*2420*/  @P4 BRA `(.L_x_13735) ;  /* 0x0000000000084947 */ /* 0x000fea0003800000 */
[----:B------:R-:W-:Y:S05]  /*2430*/  @P0 BRA `(.L_x_13736) ;  /* 0x0000000000200947 */ /* 0x000fea0003800000 */
[----:B------:R-:W-:Y:S05]  /*2440*/  BRA `(.L_x_13737) ;  /* 0x0000000000247947 */ /* 0x000fea0003800000 */
.L_x_13735:
[----:B-----5:R-:W-:-:S05]  /*2450*/  HADD2.F32 R0, -RZ, R9.H0_H0 ;  /* 0x20000009ff007230 */ /* 0x020fca0000004100 */
[----:B------:R-:W-:Y:S01]  /*2460*/  FADD.FTZ R149, R0, R149 ;  /* 0x0000009500957221 */ /* 0x000fe20000010000 */
[----:B------:R-:W-:Y:S06]  /*2470*/  BRA `(.L_x_13736) ;  /* 0x0000000000107947 */ /* 0x000fec0003800000 */
.L_x_13734:
[----:B-----5:R-:W-:Y:S02]  /*2480*/  HADD2.F32 R0, -RZ, R13.H0_H0 ;  /* 0x2000000dff007230 */ /* 0x020fe40000004100 */
[----:B------:R-:W-:-:S03]  /*2490*/  @P2 HADD2.F32 R178, -RZ, R9.H0_H0 ;  /* 0x20000009ffb22230 */ /* 0x000fc60000004100 */
[----:B------:R-:W-:-:S04]  /*24a0*/  FADD.FTZ R149, R0, R149 ;  /* 0x0000009500957221 */ /* 0x000fc80000010000 */
[----:B------:R-:W-:-:S07]  /*24b0*/  @P2 FADD.FTZ R149, R178, R149 ;  /* 0x00000095b2952221 */ /* 0x000fce0000010000 */
.L_x_13736:
[----:B------:R-:W-:-:S04]  /*24c0*/  F2FP.F16.F32.PACK_AB R0, RZ, R149 ;  /* 0x00000095ff00723e */ /* 0x000fc800000000ff */
[----:B------:R-:W-:-:S07]  /*24d0*/  PRMT R5, R0, 0x7610, R5 ;  /* 0x0000761000057816 */ /* 0x000fce0000000005 */
.L_x_13737:
[----:B------:R-:W-:Y:S01]  /*24e0*/  HADD2.F32 R145, -RZ, R145.H1_H1 ;  /* 0x30000091ff917230 */ /* 0x000fe20000004100 */
[----:B------:R-:W-:Y:S06]  /*24f0*/  @P3 BRA `(.L_x_13738) ;  /* 0x0000000000203947 */ /* 0x000fec0003800000 */
[----:B------:R-:W-:-:S04]  /*2500*/  ISETP.NE.U32.AND P4, PT, RZ, UR8, PT ;  /* 0x00000008ff007c0c */ /* 0x000fc8000bf85070 */
[----:B------:R-:W-:-:S13]  /*2510*/  ISETP.NE.AND.EX P4, PT, RZ, UR9, PT, P4 ;  /* 0x00000009ff007c0c */ /* 0x000fda000bf85340 */
[----:B------:R-:W-:Y:S05]  /*2520*/  @P4 BRA `(.L_x_13739) ;  /* 0x0000000000084947 */ /* 0x000fea0003800000 */
[----:B------:R-:W-:Y:S05]  /*2530*/  @P0 BRA `(.L_x_13740) ;  /* 0x0000000000200947 */ /* 0x000fea0003800000 */
[----:B------:R-:W-:Y:S05]  /*2540*/  BRA `(.L_x_13741) ;  /* 0x0000000000247947 */ /* 0x000fea0003800000 */
.L_x_13739:
[----:B-----5:R-:W-:-:S05]  /*2550*/  HADD2.F32 R0, -RZ, R9.H1_H1 ;  /* 0x30000009ff007230 */ /* 0x020fca0000004100 */
[----:B------:R-:W-:Y:S01]  /*2560*/  FADD.FTZ R145, R0, R145 ;  /* 0x0000009100917221 */ /* 0x000fe20000010000 */
[----:B------:R-:W-:Y:S06]  /*2570*/  BRA `(.L_x_13740) ;  /* 0x0000000000107947 */ /* 0x000fec0003800000 */
.L_x_13738:
[----:B-----5:R-:W-:Y:S02]  /*2580*/  HADD2.F32 R0, -RZ, R13.H1_H1 ;  /* 0x3000000dff007230 */ /* 0x020fe40000004100 */
[----:B------:R-:W-:-:S03]  /*2590*/  @P2 HADD2.F32 R178, -RZ, R9.H1_H1 ;  /* 0x30000009ffb22230 */ /* 0x000fc60000004100 */
[----:B------:R-:W-:-:S04]  /*25a0*/  FADD.FTZ R145, R0, R145 ;  /* 0x0000009100917221 */ /* 0x000fc80000010000 */
[----:B------:R-:W-:-:S07]  /*25b0*/  @P2 FADD.FTZ R145, R178, R145 ;  /* 0x00000091b2912221 */ /* 0x000fce0000010000 */
.L_x_13740:
[----:B------:R-:W-:-:S04]  /*25c0*/  F2FP.F16.F32.PACK_AB R0, RZ, R145 ;  /* 0x00000091ff00723e */ /* 0x000fc800000000ff */
[----:B------:R-:W-:-:S07]  /*25d0*/  PRMT R5, R5, 0x5410, R0 ;  /* 0x0000541005057816 */ /* 0x000fce0000000000 */
.L_x_13741:
[----:B------:R-:W-:Y:S01]  /*25e0*/  HADD2.F32 R178, -RZ, R146.H0_H0 ;  /* 0x20000092ffb27230 */ /* 0x000fe20000004100 */
[----:B------:R-:W-:Y:S06]  /*25f0*/  @P3 BRA `(.L_x_13742) ;  /* 0x0000000000203947 */ /* 0x000fec0003800000 */
[----:B------:R-:W-:-:S04]  /*2600*/  ISETP.NE.U32.AND P4, PT, RZ, UR8, PT ;  /* 0x00000008ff007c0c */ /* 0x000fc8000bf85070 */
[----:B------:R-:W-:-:S13]  /*2610*/  ISETP.NE.AND.EX P4, PT, RZ, UR9, PT, P4 ;  /* 0x00000009ff007c0c */ /* 0x000fda000bf85340 */
[----:B------:R-:W-:Y:S05]  /*2620*/  @P4 BRA `(.L_x_13743) ;  /* 0x0000000000084947 */ /* 0x000fea0003800000 */
[----:B------:R-:W-:Y:S05]  /*2630*/  @P0 BRA `(.L_x_13744) ;  /* 0x0000000000200947 */ /* 0x000fea0003800000 */
[----:B------:R-:W-:Y:S05]  /*2640*/  BRA `(.L_x_13745) ;  /* 0x0000000000247947 */ /* 0x000fea0003800000 */
.L_x_13743:
[----:B-----5:R-:W-:-:S05]  /*2650*/  HADD2.F32 R179, -RZ, R10.H0_H0 ;  /* 0x2000000affb37230 */ /* 0x020fca0000004100 */
[----:B------:R-:W-:Y:S01]  /*2660*/  FADD.FTZ R178, R179, R178 ;  /* 0x000000b2b3b27221 */ /* 0x000fe20000010000 */
[----:B------:R-:W-:Y:S06]  /*2670*/  BRA `(.L_x_13744) ;  /* 0x0000000000107947 */ /* 0x000fec0003800000 */
.L_x_13742:
[----:B-----5:R-:W-:Y:S02]  /*2680*/  HADD2.F32 R179, -RZ, R14.H0_H0 ;  /* 0x2000000effb37230 */ /* 0x020fe40000004100 */
[----:B------:R-:W-:-:S03]  /*2690*/  @P2 HADD2.F32 R181, -RZ, R10.H0_H0 ;  /* 0x2000000affb52230 */ /* 0x000fc60000004100 */
[----:B------:R-:W-:-:S04]  /*26a0*/  FADD.FTZ R178, R179, R178 ;  /* 0x000000b2b3b27221 */ /* 0x000fc80000010000 */
[----:B------:R-:W-:-:S07]  /*26b0*/  @P2 FADD.FTZ R178, R181, R178 ;  /* 0x000000b2b5b22221 */ /* 0x000fce0000010000 */
.L_x_13744:
[----:B------:R-:W-:-:S04]  /*26c0*/  F2FP.F16.F32.PACK_AB R0, RZ, R178 ;  /* 0x000000b2ff00723e */ /* 0x000fc800000000ff */
[----:B------:R-:W-:-:S07]  /*26d0*/  PRMT R6, R0, 0x7610, R6 ;  /* 0x0000761000067816 */ /* 0x000fce0000000006 */
.L_x_13745:
[----:B------:R-:W-:Y:S01]  /*26e0*/  HADD2.F32 R146, -RZ, R146.H1_H1 ;  /* 0x30000092ff927230 */ /* 0x000fe20000004100 */
[----:B------:R-:W-:Y:S06]  /*26f0*/  @P3 BRA `(.L_x_13746) ;  /* 0x0000000000203947 */ /* 0x000fec0003800000 */
[----:B------:R-:W-:-:S04]  /*2700*/  ISETP.NE.U32.AND P4, PT, RZ, UR8, PT ;  /* 0x00000008ff007c0c */ /* 0x000fc8000bf85070 */
[----:B------:R-:W-:-:S13]  /*2710*/  ISETP.NE.AND.EX P4, PT, RZ, UR9, PT, P4 ;  /* 0x00000009ff007c0c */ /* 0x000fda000bf85340 */
[----:B------:R-:W-:Y:S05]  /*2720*/  @P4 BRA `(.L_x_13747) ;  /* 0x0000000000084947 */ /* 0x000fea0003800000 */
[----:B------:R-:W-:Y:S05]  /*2730*/  @P0 BRA `(.L_x_13748) ;  /* 0x0000000000200947 */ /* 0x000fea0003800000 */
[----:B------:R-:W-:Y:S05]  /*2740*/  BRA `(.L_x_13749) ;  /* 0x0000000000247947 */ /* 0x000fea0003800000 */
.L_x_13747:
[----:B-----5:R-:W-:-:S05]  /*2750*/  HADD2.F32 R179, -RZ, R10.H1_H1 ;  /* 0x3000000affb37230 */ /* 0x020fca0000004100 */
[----:B------:R-:W-:Y:S01]  /*2760*/  FADD.FTZ R146, R179, R146 ;  /* 0x00000092b3927221 */ /* 0x000fe20000010000 */
[----:B------:R-:W-:Y:S06]  /*2770*/  BRA `(.L_x_13748) ;  /* 0x0000000000107947 */ /* 0x000fec0003800000 */
.L_x_13746:
[----:B-----5:R-:W-:Y:S02]  /*2780*/  HADD2.F32 R179, -RZ, R14.H1_H1 ;  /* 0x3000000effb37230 */ /* 0x020fe40000004100 */
[----:B------:R-:W-:-:S03]  /*2790*/  @P2 HADD2.F32 R181, -RZ, R10.H1_H1 ;  /* 0x3000000affb52230 */ /* 0x000fc60000004100 */
[----:B------:R-:W-:-:S04]  /*27a0*/  FADD.FTZ R146, R179, R146 ;  /* 0x00000092b3927221 */ /* 0x000fc80000010000 */
[----:B------:R-:W-:-:S07]  /*27b0*/  @P2 FADD.FTZ R146, R181, R146 ;  /* 0x00000092b5922221 */ /* 0x000fce0000010000 */
.L_x_13748:
[----:B------:R-:W-:-:S04]  /*27c0*/  F2FP.F16.F32.PACK_AB R0, RZ, R146 ;  /* 0x00000092ff00723e */ /* 0x000fc800000000ff */
[----:B------:R-:W-:-:S07]  /*27d0*/  PRMT R6, R6, 0x5410, R0 ;  /* 0x0000541006067816 */ /* 0x000fce0000000000 */
.L_x_13749:
[----:B------:R-:W-:Y:S01]  /*27e0*/  HADD2.F32 R179, -RZ, R147.H0_H0 ;  /* 0x20000093ffb37230 */ /* 0x000fe20000004100 */
[----:B------:R-:W-:Y:S06]  /*27f0*/  @P3 BRA `(.L_x_13750) ;  /* 0x0000000000203947 */ /* 0x000fec0003800000 */
[----:B------:R-:W-:-:S04]  /*2800*/  ISETP.NE.U32.AND P4, PT, RZ, UR8, PT ;  /* 0x00000008ff007c0c */ /* 0x000fc8000bf85070 */
[----:B------:R-:W-:-:S13]  /*2810*/  ISETP.NE.AND.EX P4, PT, RZ, UR9, PT, P4 ;  /* 0x00000009ff007c0c */ /* 0x000fda000bf85340 */
[----:B------:R-:W-:Y:S05]  /*2820*/  @P4 BRA `(.L_x_13751) ;  /* 0x0000000000084947 */ /* 0x000fea0003800000 */
[----:B------:R-:W-:Y:S05]  /*2830*/  @P0 BRA `(.L_x_13752) ;  /* 0x0000000000200947 */ /* 0x000fea0003800000 */
[----:B------:R-:W-:Y:S05]  /*2840*/  BRA `(.L_x_13753) ;  /* 0x0000000000247947 */ /* 0x000fea0003800000 */
.L_x_13751:
[----:B-----5:R-:W-:-:S05]  /*2850*/  HADD2.F32 R0, -RZ, R11.H0_H0 ;  /* 0x2000000bff007230 */ /* 0x020fca0000004100 */
[----:B------:R-:W-:Y:S01]  /*2860*/  FADD.FTZ R179, R0, R179 ;  /* 0x000000b300b37221 */ /* 0x000fe20000010000 */
[----:B------:R-:W-:Y:S06]  /*2870*/  BRA `(.L_x_13752) ;  /* 0x0000000000107947 */ /* 0x000fec0003800000 */
.L_x_13750:
[----:B-----5:R-:W-:Y:S02]  /*2880*/  HADD2.F32 R0, -RZ, R15.H0_H0 ;  /* 0x2000000fff007230 */ /* 0x020fe40000004100 */
[----:B------:R-:W-:-:S03]  /*2890*/  @P2 HADD2.F32 R180, -RZ, R11.H0_H0 ;  /* 0x2000000bffb42230 */ /* 0x000fc60000004100 */
[----:B------:R-:W-:-:S04]  /*28a0*/  FADD.FTZ R179, R0, R179 ;  /* 0x000000b300b37221 */ /* 0x000fc80000010000 */
[----:B------:R-:W-:-:S07]  /*28b0*/  @P2 FADD.FTZ R179, R180, R179 ;  /* 0x000000b3b4b32221 */ /* 0x000fce0000010000 */
.L_x_13752:
[----:B------:R-:W-:-:S04]  /*28c0*/  F2FP.F16.F32.PACK_AB R0, RZ, R179 ;  /* 0x000000b3ff00723e */ /* 0x000fc800000000ff */
[----:B------:R-:W-:-:S07]  /*28d0*/  PRMT R7, R0, 0x7610, R7 ;  /* 0x0000761000077816 */ /* 0x000fce0000000007 */
.L_x_13753:
[----:B------:R-:W-:Y:S01]  /*28e0*/  HADD2.F32 R147, -RZ, R147.H1_H1 ;  /* 0x30000093ff937230 */ /* 0x000fe20000004100 */
[----:B------:R-:W-:Y:S06]  /*28f0*/  @P3 BRA `(.L_x_13754) ;  /* 0x0000000000203947 */ /* 0x000fec0003800000 */
[----:B------:R-:W-:-:S04]  /*2900*/  ISETP.NE.U32.AND P2, PT, RZ, UR8, PT ;  /* 0x00000008ff007c0c */ /* 0x000fc8000bf45070 */
[----:B------:R-:W-:-:S13]  /*2910*/  ISETP.NE.AND.EX P2, PT, RZ, UR9, PT, P2 ;  /* 0x00000009ff007c0c */ /* 0x000fda000bf45320 */
[----:B------:R-:W-:Y:S05]  /*2920*/  @P2 BRA `(.L_x_13755) ;  /* 0x0000000000082947 */ /* 0x000fea0003800000 */
[----:B------:R-:W-:Y:S05]  /*2930*/  @P0 BRA `(.L_x_13756) ;  /* 0x0000000000200947 */ /* 0x000fea0003800000 */
[----:B------:R-:W-:Y:S05]  /*2940*/  BRA `(.L_x_13757) ;  /* 0x0000000000247947 */ /* 0x000fea0003800000 */
.L_x_13755:
[----:B-----5:R-:W-:-:S05]  /*2950*/  HADD2.F32 R0, -RZ, R11.H1_H1 ;  /* 0x3000000bff007230 */ /* 0x020fca0000004100 */
[----:B------:R-:W-:Y:S01]  /*2960*/  FADD.FTZ R147, R0, R147 ;  /* 0x0000009300937221 */ /* 0x000fe20000010000 */
[----:B------:R-:W-:Y:S06]  /*2970*/  BRA `(.L_x_13756) ;  /* 0x0000000000107947 */ /* 0x000fec0003800000 */
.L_x_13754:
[----:B-----5:R-:W-:Y:S02]  /*2980*/  HADD2.F32 R0, -RZ, R15.H1_H1 ;  /* 0x3000000fff007230 */ /* 0x020fe40000004100 */
[----:B------:R-:W-:-:S03]  /*2990*/  @P2 HADD2.F32 R180, -RZ, R11.H1_H1 ;  /* 0x3000000bffb42230 */ /* 0x000fc60000004100 */
[----:B------:R-:W-:-:S04]  /*29a0*/  FADD.FTZ R147, R0, R147 ;  /* 0x0000009300937221 */ /* 0x000fc80000010000 */
[----:B------:R-:W-:-:S07]  /*29b0*/  @P2 FADD.FTZ R147, R180, R147 ;  /* 0x00000093b4932221 */ /* 0x000fce0000010000 */
.L_x_13756:
[----:B------:R-:W-:-:S04]  /*29c0*/  F2FP.F16.F32.PACK_AB R0, RZ, R147 ;  /* 0x00000093ff00723e */ /* 0x000fc800000000ff */
[----:B------:R-:W-:-:S07]  /*29d0*/  PRMT R7, R7, 0x5410, R0 ;  /* 0x0000541007077816 */ /* 0x000fce0000000000 */
.L_x_13757:
        /* <DEDUP_REMOVED lines=123> */
.L_x_13771:
        /* <DEDUP_REMOVED lines=42> */
[----:B------:R-:W-:Y:S01]  /*3430*/  F2FP.F16.F32.PACK_AB R150, R151, R150 ;  /* 0x000000969796723e */ /* 0x000fe200000000ff */
[C---:B------:R-:W-:Y:S01]  /*3440*/  FADD.FTZ R176, -R184.reuse, R176 ;  /* 0x000000b0b8b07221 */ /* 0x040fe20000010100 */
[----:B------:R-:W-:Y:S01]  /*3450*/  F2FP.F16.F32.PACK_AB R151, R159, R144 ;  /* 0x000000909f97723e */ /* 0x000fe200000000ff */
        /* <DEDUP_REMOVED lines=22> */
[----:B------:R-:W-:Y:S01]  /*35c0*/  F2FP.F16.F32.PACK_AB R148, R145, R148 ;  /* 0x000000949194723e */ /* 0x000fe200000000ff */
[----:B------:R-:W-:Y:S01]  /*35d0*/  FMUL.FTZ R191, R181, R196 ;  /* 0x000000c4b5bf7220 */ /* 0x000fe20000410000 */
[----:B------:R-:W-:Y:S01]  /*35e0*/  F2FP.F16.F32.PACK_AB R149, R0, R149 ;  /* 0x000000950095723e */ /* 0x000fe200000000ff */
        /* <DEDUP_REMOVED lines=10> */
[----:B------:R-:W-:Y:S01]  /*3690*/  F2FP.F16.F32.PACK_AB R146, R183, R146 ;  /* 0x00000092b792723e */ /* 0x000fe200000000ff */
        /* <DEDUP_REMOVED lines=14> */
[----:B------:R-:W-:Y:S01]  /*3780*/  F2FP.F16.F32.PACK_AB R144, R183, R144 ;  /* 0x00000090b790723e */ /* 0x000fe200000000ff */
[----:B------:R-:W-:Y:S01]  /*3790*/  FFMA.FTZ R193, R38, R193, R102 ;  /* 0x000000c126c17223 */ /* 0x000fe20000010066 */
[----:B------:R-:W-:Y:S01]  /*37a0*/  F2FP.F16.F32.PACK_AB R147, R194, R147 ;  /* 0x00000093c293723e */ /* 0x000fe200000000ff */
[----:B------:R-:W-:Y:S01]  /*37b0*/  FFMA.FTZ R178, R39, R178, R103 ;  /* 0x000000b227b27223 */ /* 0x000fe20000010067 */
[----:B------:R-:W-:Y:S01]  /*37c0*/  F2FP.F16.F32.PACK_AB R145, R188, R145 ;  /* 0x00000091bc91723e */ /* 0x000fe200000000ff */
[----:B--2---:R-:W-:Y:S01]  /*37d0*/  FFMA.FTZ R151, R65, R180, R129 ;  /* 0x000000b441977223 */ /* 0x004fe20000010081 */
[----:B------:R-:W-:Y:S01]  /*37e0*/  FFMA.FTZ R162, R67, R204, R131 ;  /* 0x000000cc43a27223 */ /* 0x000fe20000010083 */
[----:B------:R-:W-:Y:S01]  /*37f0*/  F2FP.F16.F32.PACK_AB R148, R185, R182 ;  /* 0x000000b6b994723e */ /* 0x000fe200000000ff */
[----:B-1----:R-:W-:Y:S01]  /*3800*/  IMAD.WIDE.U32 R182, R152, 0x10, R158 ;  /* 0x0000001098b67825 */ /* 0x002fe200078e009e */
[----:B------:R-:W-:-:S03]  /*3810*/  F2FP.F16.F32.PACK_AB R149, R187, R184 ;  /* 0x000000b8bb95723e */ /* 0x000fc600000000ff */
[----:B------:R-:W-:Y:S01]  /*3820*/  FFMA.FTZ R195, R32, R195, R96 ;  /* 0x000000c320c37223 */ /* 0x000fe20000010060 */
[----:B------:R-:W-:Y:S01]  /*3830*/  F2FP.F16.F32.PACK_AB R150, R151, R160 ;  /* 0x000000a09796723e */ /* 0x000fe200000000ff */
[----:B------:R-:W-:Y:S01]  /*3840*/  IMAD.WIDE.U32 R184, R153, 0x10, R156 ;  /* 0x0000001099b87825 */ /* 0x000fe200078e009c */
[----:B------:R-:W-:-:S03]  /*3850*/  F2FP.F16.F32.PACK_AB R151, R162, R161 ;  /* 0x000000a1a297723e */ /* 0x000fc600000000ff */
        /* <DEDUP_REMOVED lines=27> */
[----:B0-----:R-:W-:Y:S01]  /*3a10*/  F2FP.F16.F32.PACK_AB R145, R178, R193 ;  /* 0x000000c1b291723e */ /* 0x001fe200000000ff */
[----:B------:R-:W-:Y:S01]  /*3a20*/  FFMA.FTZ R178, R24, R177, R88 ;  /* 0x000000b118b27223 */ /* 0x000fe20000010058 */
[----:B------:R-:W-:Y:S01]  /*3a30*/  F2FP.F16.F32.PACK_AB R146, R180, R195 ;  /* 0x000000c3b492723e */ /* 0x000fe200000000ff */
[----:B------:R-:W-:Y:S01]  /*3a40*/  FFMA.FTZ R180, R59, R176, R123 ;  /* 0x000000b03bb47223 */ /* 0x000fe2000001007b */
[----:B-1----:R-:W-:Y:S01]  /*3a50*/  FFMA.FTZ R151, R56, R177, R120 ;  /* 0x000000b138977223 */ /* 0x002fe20000010078 */
[----:B------:R-:W-:Y:S01]  /*3a60*/  F2FP.F16.F32.PACK_AB R148, R155, R154 ;  /* 0x0000009a9b94723e */ /* 0x000fe200000000ff */
        /* <DEDUP_REMOVED lines=35> */
[----:B------:R-:W-:-:S02]  /*3ca0*/  F2FP.F16.F32.PACK_AB R147, R204, R197 ;  /* 0x000000c5cc93723e */ /* 0x000fc400000000ff */
[----:B------:R-:W-:Y:S02]  /*3cb0*/  F2FP.F16.F32.PACK_AB R144, R198, R191 ;  /* 0x000000bfc690723e */ /* 0x000fe400000000ff */
        /* <DEDUP_REMOVED lines=12> */
[----:B0-----:R-:W-:-:S03]  /*3d80*/  LEA R3, R184, R3, 0x2 ;  /* 0x00000003b8037211 */ /* 0x001fc600078e10ff */
[----:B------:R1:W-:Y:S01]  /*3d90*/  STG.E.128 desc[UR4][R158.64], R180 ;  /* 0x000000b49e007986 */ /* 0x0003e2000c101d04 */
[----:B------:R-:W-:-:S13]  /*3da0*/  ISETP.GE.AND P2, PT, R3, R185, PT ;  /* 0x000000b90300720c */ /* 0x000fda0003f46270 */
[----:B------:R-:W-:Y:S05]  /*3db0*/  @!P2 BRA `(.L_x_13759) ;  /* 0xffffffc80034a947 */ /* 0x000fea000383ffff */
[----:B------:R-:W-:Y:S05]  /*3dc0*/  EXIT ;  /* 0x000000000000794d */ /* 0x000fea0003800000 */
.L_x_13758:
        /* <DEDUP_REMOVED lines=8> */
.L_x_13761:
[----:B------:R-:W-:Y:S05]  /*3e50*/  BSYNC B0 ;  /* 0x0000000000007941 */ /* 0x000fea0003800000 */
.L_x_13760:
        /* <DEDUP_REMOVED lines=9> */
.L_x_13762:
[----:B------:R-:W-:Y:S01]  /*3ef0*/  HFMA2.MMA R188, -RZ, RZ, 0, 2.384185791015625e-07 ;  /* 0x00000004ffbc7435 */ /* 0x000fe200000001ff */
[----:B------:R-:W-:-:S05]  /*3f00*/  MOV R181, R187 ;  /* 0x000000bb00b57202 */ /* 0x000fca0000000f00 */
[----:B------:R-:W-:-:S05]  /*3f10*/  FADD.FTZ R183, R182, R181 ;  /* 0x000000b5b6b77221 */ /* 0x000fca0000010000 */
[----:B------:R-:W-:-:S07]  /*3f20*/  MOV R189, R183 ;  /* 0x000000b700bd7202 */ /* 0x000fce0000000f00 */
[----:B------:R-:W-:Y:S05]  /*3f30*/  WARPSYNC.COLLECTIVE R186, `(.L_x_13763) ;  /* 0x00000000ba087348 */ /* 0x000fea0003c00000 */
[----:B------:R0:W1:Y:S02]  /*3f40*/  SHFL.BFLY P3, R187, R189, R188, R191 ;  /* 0x0c0000bcbdbb7389 */ /* 0x00006400000600bf */
[----:B01----:R-:W-:Y:S01]  /*3f50*/  ENDCOLLECTIVE ;  /* 0x000000000000791b */ /* 0x003fe20003800000 */
.L_x_13763:
[----:B------:R-:W-:Y:S01]  /*3f60*/  HFMA2.MMA R188, -RZ, RZ, 0, 4.76837158203125e-07 ;  /* 0x00000008ffbc7435 */ /* 0x000fe200000001ff */
[----:B------:R-:W-:-:S05]  /*3f70*/  MOV R180, R187 ;  /* 0x000000bb00b47202 */ /* 0x000fca0000000f00 */
[----:B------:R-:W-:-:S05]  /*3f80*/  FADD.FTZ R184, R183, R180 ;  /* 0x000000b4b7b87221 */ /* 0x000fca0000010000 */
[----:B------:R-:W-:-:S07]  /*3f90*/  MOV R189, R184 ;  /* 0x000000b800bd7202 */ /* 0x000fce0000000f00 */
[----:B------:R-:W-:Y:S05]  /*3fa0*/  WARPSYNC.COLLECTIVE R186, `(.L_x_13764) ;  /* 0x00000000ba087348 */ /* 0x000fea0003c00000 */
[----:B------:R0:W1:Y:S02]  /*3fb0*/  SHFL.BFLY P3, R187, R189, R188, R191 ;  /* 0x0c0000bcbdbb7389 */ /* 0x00006400000600bf */
[----:B01----:R-:W-:Y:S01]  /*3fc0*/  ENDCOLLECTIVE ;  /* 0x000000000000791b */ /* 0x003fe20003800000 */
.L_x_13764:
        /* <DEDUP_REMOVED lines=8> */
.L_x_13765:
        /* <DEDUP_REMOVED lines=72> */
.L_x_13766:
[----:B------:R-:W-:Y:S01]  /*44d0*/  HFMA2.MMA R188, -RZ, RZ, 0, 1.1920928955078125e-07 ;  /* 0x00000002ffbc7435 */ /* 0x000fe200000001ff */
[----:B------:R-:W-:-:S05]  /*44e0*/  MOV R183, R187 ;  /* 0x000000bb00b77202 */ /* 0x000fca0000000f00 */
[----:B------:R-:W-:-:S05]  /*44f0*/  FADD.FTZ R183, R0, R183 ;  /* 0x000000b700b77221 */ /* 0x000fca0000010000 */
[----:B------:R-:W-:-:S07]  /*4500*/  MOV R189, R183 ;  /* 0x000000b700bd7202 */ /* 0x000fce0000000f00 */
[----:B------:R-:W-:Y:S05]  /*4510*/  WARPSYNC.COLLECTIVE R186, `(.L_x_13767) ;  /* 0x00000000ba087348 */ /* 0x000fea0003c00000 */
[----:B------:R0:W1:Y:S02]  /*4520*/  SHFL.BFLY P3, R187, R189, R188, R191 ;  /* 0x0c0000bcbdbb7389 */ /* 0x00006400000600bf */
[----:B01----:R-:W-:Y:S01]  /*4530*/  ENDCOLLECTIVE ;  /* 0x000000000000791b */ /* 0x003fe20003800000 */
.L_x_13767:
[----:B------:R-:W-:Y:S01]  /*4540*/  HFMA2.MMA R188, -RZ, RZ, 0, 2.384185791015625e-07 ;  /* 0x00000004ffbc7435 */ /* 0x000fe200000001ff */
[----:B------:R-:W-:-:S05]  /*4550*/  MOV R182, R187 ;  /* 0x000000bb00b67202 */ /* 0x000fca0000000f00 */
[----:B------:R-:W-:-:S05]  /*4560*/  FADD.FTZ R182, R183, R182 ;  /* 0x000000b6b7b67221 */ /* 0x000fca0000010000 */
[----:B------:R-:W-:-:S07]  /*4570*/  MOV R189, R182 ;  /* 0x000000b600bd7202 */ /* 0x000fce0000000f00 */
[----:B------:R-:W-:Y:S05]  /*4580*/  WARPSYNC.COLLECTIVE R186, `(.L_x_13768) ;  /* 0x00000000ba087348 */ /* 0x000fea0003c00000 */
[----:B------:R0:W1:Y:S02]  /*4590*/  SHFL.BFLY P3, R187, R189, R188, R191 ;  /* 0x0c0000bcbdbb7389 */ /* 0x00006400000600bf */
[----:B01----:R-:W-:Y:S01]  /*45a0*/  ENDCOLLECTIVE ;  /* 0x000000000000791b */ /* 0x003fe20003800000 */
.L_x_13768:
[----:B------:R-:W-:Y:S01]  /*45b0*/  HFMA2.MMA R188, -RZ, RZ, 0, 4.76837158203125e-07 ;  /* 0x00000008ffbc7435 */ /* 0x000fe200000001ff */
[----:B------:R-:W-:-:S05]  /*45c0*/  MOV R185, R187 ;  /* 0x000000bb00b97202 */ /* 0x000fca0000000f00 */
[----:B------:R-:W-:-:S05]  /*45d0*/  FADD.FTZ R185, R182, R185 ;  /* 0x000000b9b6b97221 */ /* 0x000fca0000010000 */
[----:B------:R-:W-:-:S07]  /*45e0*/  MOV R189, R185 ;  /* 0x000000b900bd7202 */ /* 0x000fce0000000f00 */
[----:B------:R-:W-:Y:S05]  /*45f0*/  WARPSYNC.COLLECTIVE R186, `(.L_x_13769) ;  /* 0x00000000ba087348 */ /* 0x000fea0003c00000 */
[----:B------:R0:W1:Y:S02]  /*4600*/  SHFL.BFLY P3, R187, R189, R188, R191 ;  /* 0x0c0000bcbdbb7389 */ /* 0x00006400000600bf */
[----:B01----:R-:W-:Y:S01]  /*4610*/  ENDCOLLECTIVE ;  /* 0x000000000000791b */ /* 0x003fe20003800000 */
.L_x_13769:
[----:B------:R-:W-:Y:S01]  /*4620*/  HFMA2.MMA R188, -RZ, RZ, 0, 9.5367431640625e-07 ;  /* 0x00000010ffbc7435 */ /* 0x000fe200000001ff */
[----:B------:R-:W-:-:S05]  /*4630*/  MOV R184, R187 ;  /* 0x000000bb00b87202 */ /* 0x000fca0000000f00 */
[----:B------:R-:W-:-:S05]  /*4640*/  FADD.FTZ R184, R185, R184 ;  /* 0x000000b8b9b87221 */ /* 0x000fca0000010000 */
[----:B------:R-:W-:-:S07]  /*4650*/  MOV R189, R184 ;  /* 0x000000b800bd7202 */ /* 0x000fce0000000f00 */
[----:B------:R-:W-:Y:S05]  /*4660*/  WARPSYNC.COLLECTIVE R186, `(.L_x_13770) ;  /* 0x00000000ba087348 */ /* 0x000fea0003c00000 */
[----:B------:R0:W1:Y:S02]  /*4670*/  SHFL.BFLY P3, R187, R189, R188, R191 ;  /* 0x0c0000bcbdbb7389 */ /* 0x00006400000600bf */
[----:B01----:R-:W-:Y:S01]  /*4680*/  ENDCOLLECTIVE ;  /* 0x000000000000791b */ /* 0x003fe20003800000 */
.L_x_13770:
[----:B------:R-:W-:Y:S05]  /*4690*/  BRA `(.L_x_13771) ;  /* 0xffffffe800bc7947 */ /* 0x000fea000383ffff */
.L_x_13772:
        /* <DEDUP_REMOVED lines=14> */
.L_x_27191:


//--------------------- .text._ZN10layer_norm31ln_parallel_residual_fwd_kernelINS_13Kernel_traitsIf6__halfS2_S2_fjLj1024ELj1ELj4ELj1ELj16ENS_18Kernel_traits_baseILj1024EfS2_S2_S2_fjLj128EEEEELb0ELb1ELb0EEEvNS_9FwdParamsE --------------------------
	.section	.text._ZN10layer_norm31ln_parallel_residual_fwd_kernelINS_13Kernel_traitsIf6__halfS2_S2_fjLj1024ELj1ELj4ELj1ELj16ENS_18Kernel_traits_baseILj1024EfS2_S2_S2_fjLj128EEEEELb0ELb1ELb0EEEvNS_9FwdParamsE,"ax",@progbits
	.align	128
        .global         _ZN10layer_norm31ln_parallel_residual_fwd_kernelINS_13Kernel_traitsIf6__halfS2_S2_fjLj1024ELj1ELj4ELj1ELj16ENS_18Kernel_traits_baseILj1024EfS2_S2_S2_fjLj128EEEEELb0ELb1ELb0EEEvNS_9FwdParamsE
        .type           _ZN10layer_norm31ln_parallel_residual_fwd_kernelINS_13Kernel_traitsIf6__halfS2_S2_fjLj1024ELj1ELj4ELj1ELj16ENS_18Kernel_traits_baseILj1024EfS2_S2_S2_fjLj128EEEEELb0ELb1ELb0EEEvNS_9FwdParamsE,@function
        .size           _ZN10layer_norm31ln_parallel_residual_fwd_kernelINS_13Kernel_traitsIf6__halfS2_S2_fjLj1024ELj1ELj4ELj1ELj16ENS_18Kernel_traits_baseILj1024EfS2_S2_S2_fjLj128EEEEELb0ELb1ELb0EEEvNS_9FwdParamsE,(.L_x_27192 - _ZN10layer_norm31ln_parallel_residual_fwd_kernelINS_13Kernel_traitsIf6__halfS2_S2_fjLj1024ELj1ELj4ELj1ELj16ENS_18Kernel_traits_baseILj1024EfS2_S2_S2_fjLj128EEEEELb0ELb1ELb0EEEvNS_9FwdParamsE)
        .other          _ZN10layer_norm31ln_parallel_residual_fwd_kernelINS_13Kernel_traitsIf6__halfS2_S2_fjLj1024ELj1ELj4ELj1ELj16ENS_18Kernel_traits_baseILj1024EfS2_S2_S2_fjLj128EEEEELb0ELb1ELb0EEEvNS_9FwdParamsE,@"STO_CUDA_ENTRY STV_DEFAULT"
_ZN10layer_norm31ln_parallel_residual_fwd_kernelINS_13Kernel_traitsIf6__halfS2_S2_fjLj1024ELj1ELj4ELj1ELj16ENS_18Kernel_traits_baseILj1024EfS2_S2_S2_fjLj128EEEEELb0ELb1ELb0EEEvNS_9FwdParamsE:
.text._ZN10layer_norm31ln_parallel_residual_fwd_kernelINS_13Kernel_traitsIf6__halfS2_S2_fjLj1024ELj1ELj4ELj1ELj16ENS_18Kernel_traits_baseILj1024EfS2_S2_S2_fjLj128EEEEELb0ELb1ELb0EEEvNS_9FwdParamsE:
        /* <DEDUP_REMOVED lines=39> */
.L_x_13774:
[----:B------:R-:W-:Y:S05]  /*0270*/  BSYNC B0 ;  /* 0x0000000000007941 */ /* 0x000fea0003800000 */
.L_x_13773:
        /* <DEDUP_REMOVED lines=18> */
.L_x_13776:
[----:B------:R-:W-:Y:S05]  /*03a0*/  BSYNC B0 ;  /* 0x0000000000007941 */ /* 0x000fea0003800000 */
.L_x_13775:
        /* <DEDUP_REMOVED lines=18> */
.L_x_13778:
[----:B------:R-:W-:Y:S05]  /*04d0*/  BSYNC B0 ;  /* 0x0000000000007941 */ /* 0x000fea0003800000 */
.L_x_13777:
        /* <DEDUP_REMOVED lines=17> */
.L_x_13780:
[----:B------:R-:W-:Y:S05]  /*05f0*/  BSYNC B0 ;  /* 0x0000000000007941 */ /* 0x000fea0003800000 */
.L_x_13779:
        /* <DEDUP_REMOVED lines=13> */
.L_x_13926:
        /* <DEDUP_REMOVED lines=29> */
.L_x_13784:
[----:B-----5:R-:W-:-:S05]  /*08a0*/  HADD2.F32 R9, -RZ, R80.H0_H0 ;  /* 0x20000050ff097230 */ /* 0x020fca0000004100 */
[----:B------:R-:W-:Y:S01]  /*08b0*/  FADD.FTZ R0, R9, R0 ;  /* 0x0000000009007221 */ /* 0x000fe20000010000 */
[----:B------:R-:W-:Y:S06]  /*08c0*/  BRA `(.L_x_13785) ;  /* 0x0000000000107947 */ /* 0x000fec0003800000 */
.L_x_13783:
[----:B-----5:R-:W-:Y:S02]  /*08d0*/  HADD2.F32 R9, -RZ, R76.H0_H0 ;  /* 0x2000004cff097230 */ /* 0x020fe40000004100 */
[----:B------:R-:W-:-:S03]  /*08e0*/  @P3 HADD2.F32 R99, -RZ, R80.H0_H0 ;  /* 0x20000050ff633230 */ /* 0x000fc60000004100 */
[----:B------:R-:W-:-:S04]  /*08f0*/  FADD.FTZ R0, R9, R0 ;  /* 0x0000000009007221 */ /* 0x000fc80000010000 */
[----:B------:R-:W-:-:S07]  /*0900*/  @P3 FADD.FTZ R0, R99, R0 ;  /* 0x0000000063003221 */ /* 0x000fce0000010000 */
.L_x_13785:
[----:B------:R-:W-:-:S04]  /*0910*/  F2FP.F16.F32.PACK_AB R9, RZ, R0 ;  /* 0x00000000ff09723e */ /* 0x000fc800000000ff */
[----:B------:R-:W-:-:S07]  /*0920*/  PRMT R84, R9, 0x7610, R84 ;  /* 0x0000761009547816 */ /* 0x000fce0000000054 */
.L_x_13786:
[----:B------:R-:W-:Y:S01]  /*0930*/  HADD2.F32 R10, -RZ, R88.H1_H1 ;  /* 0x30000058ff0a7230 */ /* 0x000fe20000004100 */
[----:B------:R-:W-:Y:S06]  /*0940*/  @P4 BRA `(.L_x_13787) ;  /* 0x0000000000204947 */ /* 0x000fec0003800000 */
[----:B------:R-:W-:-:S04]  /*0950*/  ISETP.NE.U32.AND P2, PT, RZ, UR10, PT ;  /* 0x0000000aff007c0c */ /* 0x000fc8000bf45070 */
[----:B------:R-:W-:-:S13]  /*0960*/  ISETP.NE.AND.EX P2, PT, RZ, UR11, PT, P2 ;  /* 0x0000000bff007c0c */ /* 0x000fda000bf45320 */
[----:B------:R-:W-:Y:S05]  /*0970*/  @P2 BRA `(.L_x_13788) ;  /* 0x0000000000082947 */ /* 0x000fea0003800000 */
[----:B------:R-:W-:Y:S05]  /*0980*/  @P1 BRA `(.L_x_13789) ;  /* 0x0000000000201947 */ /* 0x000fea0003800000 */
[----:B------:R-:W-:Y:S05]  /*0990*/  BRA `(.L_x_13790) ;  /* 0x0000000000247947 */ /* 0x000fea0003800000 */
.L_x_13788:
[----:B-----5:R-:W-:-:S05]  /*09a0*/  HADD2.F32 R9, -RZ, R80.H1_H1 ;  /* 0x30000050ff097230 */ /* 0x020fca0000004100 */
[----:B------:R-:W-:Y:S01]  /*09b0*/  FADD.FTZ R10, R9, R10 ;  /* 0x0000000a090a7221 */ /* 0x000fe20000010000 */
[----:B------:R-:W-:Y:S06]  /*09c0*/  BRA `(.L_x_13789) ;  /* 0x0000000000107947 */ /* 0x000fec0003800000 */
.L_x_13787:
[----:B-----5:R-:W-:Y:S02]  /*09d0*/  HADD2.F32 R9, -RZ, R76.H1_H1 ;  /* 0x3000004cff097230 */ /* 0x020fe40000004100 */
[----:B------:R-:W-:-:S03]  /*09e0*/  @P3 HADD2.F32 R99, -RZ, R80.H1_H1 ;  /* 0x30000050ff633230 */ /* 0x000fc60000004100 */
[----:B------:R-:W-:-:S04]  /*09f0*/  FADD.FTZ R10, R9, R10 ;  /* 0x0000000a090a7221 */ /* 0x000fc80000010000 */
[----:B------:R-:W-:-:S07]  /*0a00*/  @P3 FADD.FTZ R10, R99, R10 ;  /* 0x0000000a630a3221 */ /* 0x000fce0000010000 */
.L_x_13789:
[----:B------:R-:W-:-:S04]  /*0a10*/  F2FP.F16.F32.PACK_AB R9, RZ, R10 ;  /* 0x0000000aff09723e */ /* 0x000fc800000000ff */
[----:B------:R-:W-:-:S07]  /*0a20*/  PRMT R84, R84, 0x5410, R9 ;  /* 0x0000541054547816 */ /* 0x000fce0000000009 */
.L_x_13790:
[----:B------:R-:W-:Y:S01]  /*0a30*/  HADD2.F32 R9, -RZ, R89.H0_H0 ;  /* 0x20000059ff097230 */ /* 0x000fe20000004100 */
[----:B------:R-:W-:Y:S06]  /*0a40*/  @P4 BRA `(.L_x_13791) ;  /* 0x0000000000204947 */ /* 0x000fec0003800000 */
[----:B------:R-:W-:-:S04]  /*0a50*/  ISETP.NE.U32.AND P2, PT, RZ, UR10, PT ;  /* 0x0000000aff007c0c */ /* 0x000fc8000bf45070 */
[----:B------:R-:W-:-:S13]  /*0a60*/  ISETP.NE.AND.EX P2, PT, RZ, UR11, PT, P2 ;  /* 0x0000000bff007c0c */ /* 0x000fda000bf45320 */
[----:B------:R-:W-:Y:S05]  /*0a70*/  @P2 BRA `(.L_x_13792) ;  /* 0x0000000000082947 */ /* 0x000fea0003800000 */
[----:B------:R-:W-:Y:S05]  /*0a80*/  @P1 BRA `(.L_x_13793) ;  /* 0x0000000000201947 */ /* 0x000fea0003800000 */
[----:B------:R-:W-:Y:S05]  /*0a90*/  BRA `(.L_x_13794) ;  /* 0x0000000000247947 */ /* 0x000fea0003800000 */
.L_x_13792:
[----:B-----5:R-:W-:-:S05]  /*0aa0*/  HADD2.F32 R88, -RZ, R81.H0_H0 ;  /* 0x20000051ff587230 */ /* 0x020fca0000004100 */
[----:B------:R-:W-:Y:S01]  /*0ab0*/  FADD.FTZ R9, R88, R9 ;  /* 0x0000000958097221 */ /* 0x000fe20000010000 */
[----:B------:R-:W-:Y:S06]  /*0ac0*/  BRA `(.L_x_13793) ;  /* 0x0000000000107947 */ /* 0x000fec0003800000 */
.L_x_13791:
[----:B-----5:R-:W-:Y:S02]  /*0ad0*/  HADD2.F32 R88, -RZ, R77.H0_H0 ;  /* 0x2000004dff587230 */ /* 0x020fe40000004100 */
[----:B------:R-:W-:-:S03]  /*0ae0*/  @P3 HADD2.F32 R98, -RZ, R81.H0_H0 ;  /* 0x20000051ff623230 */ /* 0x000fc60000004100 */
[----:B------:R-:W-:-:S04]  /*0af0*/  FADD.FTZ R9, R88, R9 ;  /* 0x0000000958097221 */ /* 0x000fc80000010000 */
[----:B------:R-:W-:-:S07]  /*0b00*/  @P3 FADD.FTZ R9, R98, R9 ;  /* 0x0000000962093221 */ /* 0x000fce0000010000 */
.L_x_13793:
[----:B------:R-:W-:-:S04]  /*0b10*/  F2FP.F16.F32.PACK_AB R88, RZ, R9 ;  /* 0x00000009ff58723e */ /* 0x000fc800000000ff */
[----:B------:R-:W-:-:S07]  /*0b20*/  PRMT R85, R88, 0x7610, R85 ;  /* 0x0000761058557816 */ /* 0x000fce0000000055 */
.L_x_13794:
[----:B------:R-:W-:Y:S01]  /*0b30*/  HADD2.F32 R99, -RZ, R89.H1_H1 ;  /* 0x30000059ff637230 */ /* 0x000fe20000004100 */
[----:B------:R-:W-:Y:S06]  /*0b40*/  @P4 BRA `(.L_x_13795) ;  /* 0x0000000000204947 */ /* 0x000fec0003800000 */
[----:B------:R-:W-:-:S04]  /*0b50*/  ISETP.NE.U32.AND P2, PT, RZ, UR10, PT ;  /* 0x0000000aff007c0c */ /* 0x000fc8000bf45070 */
[----:B------:R-:W-:-:S13]  /*0b60*/  ISETP.NE.AND.EX P2, PT, RZ, UR11, PT, P2 ;  /* 0x0000000bff007c0c */ /* 0x000fda000bf45320 */
[----:B------:R-:W-:Y:S05]  /*0b70*/  @P2 BRA `(.L_x_13796) ;  /* 0x0000000000082947 */ /* 0x000fea0003800000 */
[----:B------:R-:W-:Y:S05]  /*0b80*/  @P1 BRA `(.L_x_13797) ;  /* 0x0000000000201947 */ /* 0x000fea0003800000 */
[----:B------:R-:W-:Y:S05]  /*0b90*/  BRA `(.L_x_13798) ;  /* 0x0000000000247947 */ /* 0x000fea0003800000 */
.L_x_13796:
[----:B-----5:R-:W-:-:S05]  /*0ba0*/  HADD2.F32 R88, -RZ, R81.H1_H1 ;  /* 0x30000051ff587230 */ /* 0x020fca0000004100 */
[----:B------:R-:W-:Y:S01]  /*0bb0*/  FADD.FTZ R99, R88, R99 ;  /* 0x0000006358637221 */ /* 0x000fe20000010000 */
[----:B------:R-:W-:Y:S06]  /*0bc0*/  BRA `(.L_x_13797) ;  /* 0x0000000000107947 */ /* 0x000fec0003800000 */
.L_x_13795:
[----:B-----5:R-:W-:Y:S02]  /*0bd0*/  HADD2.F32 R88, -RZ, R77.H1_H1 ;  /* 0x3000004dff587230 */ /* 0x020fe40000004100 */
[----:B------:R-:W-:-:S03]  /*0be0*/  @P3 HADD2.F32 R98, -RZ, R81.H1_H1 ;  /* 0x30000051ff623230 */ /* 0x000fc60000004100 */
[----:B------:R-:W-:-:S04]  /*0bf0*/  FADD.FTZ R99, R88, R99 ;  /* 0x0000006358637221 */ /* 0x000fc80000010000 */
[----:B------:R-:W-:-:S07]  /*0c00*/  @P3 FADD.FTZ R99, R98, R99 ;  /* 0x0000006362633221 */ /* 0x000fce0000010000 */
.L_x_13797:
[----:B------:R-:W-:-:S04]  /*0c10*/  F2FP.F16.F32.PACK_AB R88, RZ, R99 ;  /* 0x00000063ff58723e */ /* 0x000fc800000000ff */
[----:B------:R-:W-:-:S07]  /*0c20*/  PRMT R85, R85, 0x5410, R88 ;  /* 0x0000541055557816 */ /* 0x000fce0000000058 */
.L_x_13798:
[----:B------:R-:W-:Y:S01]  /*0c30*/  HADD2.F32 R98, -RZ, R90.H0_H0 ;  /* 0x2000005aff627230 */ /* 0x000fe20000004100 */
[----:B------:R-:W-:Y:S06]  /*0c40*/  @P4 BRA `(.L_x_13799) ;  /* 0x0000000000204947 */ /* 0x000fec0003800000 */
[----:B------:R-:W-:-:S04]  /*0c50*/  ISETP.NE.U32.AND P2, PT, RZ, UR10, PT ;  /* 0x0000000aff007c0c */ /* 0x000fc8000bf45070 */
[----:B------:R-:W-:-:S13]  /*0c60*/  ISETP.NE.AND.EX P2, PT, RZ, UR11, PT, P2 ;  /* 0x0000000bff007c0c */ /* 0x000fda000bf45320 */
[----:B------:R-:W-:Y:S05]  /*0c70*/  @P2 BRA `(.L_x_13800) ;  /* 0x0000000000082947 */ /* 0x000fea0003800000 */
[----:B------:R-:W-:Y:S05]  /*0c80*/  @P1 BRA `(.L_x_13801) ;  /* 0x0000000000201947 */ /* 0x000fea0003800000 */
[----:B------:R-:W-:Y:S05]  /*0c90*/  BRA `(.L_x_13802) ;  /* 0x0000000000247947 */ /* 0x000fea0003800000 */
.L_x_13800:
[----:B-----5:R-:W-:-:S05]  /*0ca0*/  HADD2.F32 R89, -RZ, R82.H0_H0 ;  /* 0x20000052ff597230 */ /* 0x020fca0000004100 */
[----:B------:R-:W-:Y:S01]  /*0cb0*/  FADD.FTZ R98, R89, R98 ;  /* 0x0000006259627221 */ /* 0x000fe20000010000 */
[----:B------:R-:W-:Y:S06]  /*0cc0*/  BRA `(.L_x_13801) ;  /* 0x0000000000107947 */ /* 0x000fec0003800000 */
.L_x_13799:
[----:B-----5:R-:W-:Y:S02]  /*0cd0*/  HADD2.F32 R89, -RZ, R78.H0_H0 ;  /* 0x2000004eff597230 */ /* 0x020fe40000004100 */
[----:B------:R-:W-:-:S03]  /*0ce0*/  @P3 HADD2.F32 R105, -RZ, R82.H0_H0 ;  /* 0x20000052ff693230 */ /* 0x000fc60000004100 */
[----:B------:R-:W-:-:S04]  /*0cf0*/  FADD.FTZ R98, R89, R98 ;  /* 0x0000006259627221 */ /* 0x000fc80000010000 */
[----:B------:R-:W-:-:S07]  /*0d00*/  @P3 FADD.FTZ R98, R105, R98 ;  /* 0x0000006269623221 */ /* 0x000fce0000010000 */
.L_x_13801:
[----:B------:R-:W-:-:S04]  /*0d10*/  F2FP.F16.F32.PACK_AB R88, RZ, R98 ;  /* 0x00000062ff58723e */ /* 0x000fc800000000ff */
[----:B------:R-:W-:-:S07]  /*0d20*/  PRMT R86, R88, 0x7610, R86 ;  /* 0x0000761058567816 */ /* 0x000fce0000000056 */
.L_x_13802:
[----:B------:R-:W-:Y:S01]  /*0d30*/  HADD2.F32 R105, -RZ, R90.H1_H1 ;  /* 0x3000005aff697230 */ /* 0x000fe20000004100 */
[----:B------:R-:W-:Y:S06]  /*0d40*/  @P4 BRA `(.L_x_13803) ;  /* 0x0000000000204947 */ /* 0x000fec0003800000 */
[----:B------:R-:W-:-:S04]  /*0d50*/  ISETP.NE.U32.AND P2, PT, RZ, UR10, PT ;  /* 0x0000000aff007c0c */ /* 0x000fc8000bf45070 */
[----:B------:R-:W-:-:S13]  /*0d60*/  ISETP.NE.AND.EX P2, PT, RZ, UR11, PT, P2 ;  /* 0x0000000bff007c0c */ /* 0x000fda000bf45320 */
[----:B------:R-:W-:Y:S05]  /*0d70*/  @P2 BRA `(.L_x_13804) ;  /* 0x0000000000082947 */ /* 0x000fea0003800000 */
[----:B------:R-:W-:Y:S05]  /*0d80*/  @P1 BRA `(.L_x_13805) ;  /* 0x0000000000201947 */ /* 0x000fea0003800000 */
[----:B------:R-:W-:Y:S05]  /*0d90*/  BRA `(.L_x_13806) ;  /* 0x0000000000247947 */ /* 0x000fea0003800000 */
.L_x_13804:
[----:B-----5:R-:W-:-:S05]  /*0da0*/  HADD2.F32 R88, -RZ, R82.H1_H1 ;  /* 0x30000052ff587230 */ /* 0x020fca0000004100 */
[----:B------:R-:W-:Y:S01]  /*0db0*/  FADD.FTZ R105, R88, R105 ;  /* 0x0000006958697221 */ /* 0x000fe20000010000 */
[----:B------:R-:W-:Y:S06]  /*0dc0*/  BRA `(.L_x_13805) ;  /* 0x0000000000107947 */ /* 0x000fec0003800000 */
.L_x_13803:
[----:B-----5:R-:W-:Y:S02]  /*0dd0*/  HADD2.F32 R88, -RZ, R78.H1_H1 ;  /* 0x3000004eff587230 */ /* 0x020fe40000004100 */
[----:B------:R-:W-:-:S03]  /*0de0*/  @P3 HADD2.F32 R90, -RZ, R82.H1_H1 ;  /* 0x30000052ff5a3230 */ /* 0x000fc60000004100 */
[----:B------:R-:W-:-:S04]  /*0df0*/  FADD.FTZ R105, R88, R105 ;  /* 0x0000006958697221 */ /* 0x000fc80000010000 */
[----:B------:R-:W-:-:S07]  /*0e00*/  @P3 FADD.FTZ R105, R90, R105 ;  /* 0x000000695a693221 */ /* 0x000fce0000010000 */
.L_x_13805:
[----:B------:R-:W-:-:S04]  /*0e10*/  F2FP.F16.F32.PACK_AB R88, RZ, R105 ;  /* 0x00000069ff58723e */ /* 0x000fc800000000ff */
[----:B------:R-:W-:-:S07]  /*0e20*/  PRMT R86, R86, 0x5410, R88 ;  /* 0x0000541056567816 */ /* 0x000fce0000000058 */
.L_x_13806:
[----:B------:R-:W-:Y:S01]  /*0e30*/  HADD2.F32 R106, -RZ, R91.H0_H0 ;  /* 0x2000005bff6a7230 */ /* 0x000fe20000004100 */
[----:B------:R-:W-:Y:S06]  /*0e40*/  @P4 BRA `(.L_x_13807) ;  /* 0x0000000000204947 */ /* 0x000fec0003800000 */
[----:B------:R-:W-:-:S04]  /*0e50*/  ISETP.NE.U32.AND P2, PT, RZ, UR10, PT ;  /* 0x0000000aff007c0c */ /* 0x000fc8000bf45070 */
[----:B------:R-:W-:-:S13]  /*0e60*/  ISETP.NE.AND.EX P2, PT, RZ, UR11, PT, P2 ;  /* 0x0000000bff007c0c */ /* 0x000fda000bf45320 */
[----:B------:R-:W-:Y:S05]  /*0e70*/  @P2 BRA `(.L_x_13808) ;  /* 0x0000000000082947 */ /* 0x000fea0003800000 */
[----:B------:R-:W-:Y:S05]  /*0e80*/  @P1 BRA `(.L_x_13809) ;  /* 0x0000000000201947 */ /* 0x000fea0003800000 */
[----:B------:R-:W-:Y:S05]  /*0e90*/  BRA `(.L_x_13810) ;  /* 0x0000000000247947 */ /* 0x000fea0003800000 */
.L_x_13808:
[----:B-----5:R-:W-:-:S05]  /*0ea0*/  HADD2.F32 R89, -RZ, R83.H0_H0 ;  /* 0x20000053ff597230 */ /* 0x020fca0000004100 */
[----:B------:R-:W-:Y:S01]  /*0eb0*/  FADD.FTZ R106, R89, R106 ;  /* 0x0000006a596a7221 */ /* 0x000fe20000010000 */
[----:B------:R-:W-:Y:S06]  /*0ec0*/  BRA `(.L_x_13809) ;  /* 0x0000000000107947 */ /* 0x000fec0003800000 */
.L_x_13807:
[----:B-----5:R-:W-:Y:S02]  /*0ed0*/  HADD2.F32 R89, -RZ, R79.H0_H0 ;  /* 0x2000004fff597230 */ /* 0x020fe40000004100 */
[----:B------:R-:W-:-:S03]  /*0ee0*/  @P3 HADD2.F32 R113, -RZ, R83.H0_H0 ;  /* 0x20000053ff713230 */ /* 0x000fc60000004100 */
[----:B------:R-:W-:-:S04]  /*0ef0*/  FADD.FTZ R106, R89, R106 ;  /* 0x0000006a596a7221 */ /* 0x000fc80000010000 */
[----:B------:R-:W-:-:S07]  /*0f00*/  @P3 FADD.FTZ R106, R113, R106 ;  /* 0x0000006a716a3221 */ /* 0x000fce0000010000 */
.L_x_13809:
[----:B------:R-:W-:-:S04]  /*0f10*/  F2FP.F16.F32.PACK_AB R88, RZ, R106 ;  /* 0x0000006aff58723e */ /* 0x000fc800000000ff */
[----:B------:R-:W-:-:S07]  /*0f20*/  PRMT R87, R88, 0x7610, R87 ;  /* 0x0000761058577816 */ /* 0x000fce0000000057 */
.L_x_13810:
[----:B------:R-:W-:Y:S01]  /*0f30*/  HADD2.F32 R113, -RZ, R91.H1_H1 ;  /* 0x3000005bff717230 */ /* 0x000fe20000004100 */
[----:B------:R-:W-:Y:S06]  /*0f40*/  @P4 BRA `(.L_x_13811) ;  /* 0x0000000000204947 */ /* 0x000fec0003800000 */
[----:B------:R-:W-:-:S04]  /*0f50*/  ISETP.NE.U32.AND P2, PT, RZ, UR10, PT ;  /* 0x0000000aff007c0c */ /* 0x000fc8000bf45070 */
[----:B------:R-:W-:-:S13]  /*0f60*/  ISETP.NE.AND.EX P2, PT, RZ, UR11, PT, P2 ;  /* 0x0000000bff007c0c */ /* 0x000fda000bf45320 */
[----:B------:R-:W-:Y:S05]  /*0f70*/  @P2 BRA `(.L_x_13812) ;  /* 0x0000000000082947 */ /* 0x000fea0003800000 */
[----:B------:R-:W-:Y:S05]  /*0f80*/  @P1 BRA `(.L_x_13813) ;  /* 0x0000000000201947 */ /* 0x000fea0003800000 */
[----:B------:R-:W-:Y:S05]  /*0f90*/  BRA `(.L_x_13814) ;  /* 0x0000000000247947 */ /* 0x000fea0003800000 */
.L_x_13812:
[----:B-----5:R-:W-:-:S05]  /*0fa0*/  HADD2.F32 R88, -RZ, R83.H1_H1 ;  /* 0x30000053ff587230 */ /* 0x020fca0000004100 */
[----:B------:R-:W-:Y:S01]  /*0fb0*/  FADD.FTZ R113, R88, R113 ;  /* 0x0000007158717221 */ /* 0x000fe20000010000 */
[----:B------:R-:W-:Y:S06]  /*0fc0*/  BRA `(.L_x_13813) ;  /* 0x0000000000107947 */ /* 0x000fec0003800000 */
.L_x_13811:
[----:B-----5:R-:W-:Y:S02]  /*0fd0*/  HADD2.F32 R88, -RZ, R79.H1_H1 ;  /* 0x3000004fff587230 */ /* 0x020fe40000004100 */
[----:B------:R-:W-:-:S03]  /*0fe0*/  @P3 HADD2.F32 R90, -RZ, R83.H1_H1 ;  /* 0x30000053ff5a3230 */ /* 0x000fc60000004100 */
[----:B------:R-:W-:-:S04]  /*0ff0*/  FADD.FTZ R113, R88, R113 ;  /* 0x0000007158717221 */ /* 0x000fc80000010000 */
[----:B------:R-:W-:-:S07]  /*1000*/  @P3 FADD.FTZ R113, R90, R113 ;  /* 0x000000715a713221 */ /* 0x000fce0000010000 */
.L_x_13813:
[----:B------:R-:W-:-:S04]  /*1010*/  F2FP.F16.F32.PACK_AB R88, RZ, R113 ;  /* 0x00000071ff58723e */ /* 0x000fc800000000ff */
[----:B------:R-:W-:-:S07]  /*1020*/  PRMT R87, R87, 0x5410, R88 ;  /* 0x0000541057577816 */ /* 0x000fce0000000058 */
.L_x_13814:
[----:B------:R-:W0:Y:S01]  /*1030*/  @P1 LDC.64 R88, c[0x0][0x238] ;  /* 0x00008e00ff581b82 */ /* 0x000e220000000a00 */
[C---:B------:R-:W-:Y:S02]  /*1040*/  IADD3 R117, R2.reuse, 0x20, RZ ;  /* 0x0000002002757810 */ /* 0x040fe40007ffe0ff */
[----:B0-----:R-:W-:-:S04]  /*1050*/  @P1 LEA R88, P2, R2, R88, 0x4 ;  /* 0x0000005802581211 */ /* 0x001fc800078420ff */
[----:B------:R-:W-:-:S05]  /*1060*/  @P1 LEA.HI.X R89, R2, R89, RZ, 0x4, P2 ;  /* 0x0000005902591211 */ /* 0x000fca00010f24ff */
[----:B------:R0:W-:Y:S04]  /*1070*/  @P1 STG.E.128 desc[UR4][R88.64], R84 ;  /* 0x0000005458001986 */ /* 0x0001e8000c101d04 */
.L_x_13782:
[----:B------:R-:W-:Y:S05]  /*1080*/  BSYNC B0 ;  /* 0x0000000000007941 */ /* 0x000fea0003800000 */
.L_x_13781:
        /* <DEDUP_REMOVED lines=25> */
.L_x_13818:
[----:B-----5:R-:W-:-:S05]  /*1220*/  HADD2.F32 R11, -RZ, R80.H0_H0 ;  /* 0x20000050ff0b7230 */ /* 0x020fca0000004100 */
[----:B------:R-:W-:Y:S01]  /*1230*/  FADD.FTZ R6, R11, R6 ;  /* 0x000000060b067221 */ /* 0x000fe20000010000 */
[----:B------:R-:W-:Y:S06]  /*1240*/  BRA `(.L_x_13819) ;  /* 0x0000000000107947 */ /* 0x000fec0003800000 */
.L_x_13817:
[----:B-----5:R-:W-:Y:S02]  /*1250*/  HADD2.F32 R11, -RZ, R76.H0_H0 ;  /* 0x2000004cff0b7230 */ /* 0x020fe40000004100 */
[----:B------:R-:W-:-:S03]  /*1260*/  @P3 HADD2.F32 R97, -RZ, R80.H0_H0 ;  /* 0x20000050ff613230 */ /* 0x000fc60000004100 */
[----:B------:R-:W-:-:S04]  /*1270*/  FADD.FTZ R6, R11, R6 ;  /* 0x000000060b067221 */ /* 0x000fc80000010000 */
[----:B------:R-:W-:-:S07]  /*1280*/  @P3 FADD.FTZ R6, R97, R6 ;  /* 0x0000000661063221 */ /* 0x000fce0000010000 */
.L_x_13819:
[----:B------:R-:W-:-:S04]  /*1290*/  F2FP.F16.F32.PACK_AB R11, RZ, R6 ;  /* 0x00000006ff0b723e */ /* 0x000fc800000000ff */
[----:B------:R-:W-:-:S07]  /*12a0*/  PRMT R84, R11, 0x7610, R84 ;  /* 0x000076100b547816 */ /* 0x000fce0000000054 */
.L_x_13820:
[----:B------:R-:W-:Y:S01]  /*12b0*/  HADD2.F32 R11, -RZ, R88.H1_H1 ;  /* 0x30000058ff0b7230 */ /* 0x000fe20000004100 */
[----:B------:R-:W-:Y:S06]  /*12c0*/  @P4 BRA `(.L_x_13821) ;  /* 0x0000000000204947 */ /* 0x000fec0003800000 */
[----:B------:R-:W-:-:S04]  /*12d0*/  ISETP.NE.U32.AND P2, PT, RZ, UR10, PT ;  /* 0x0000000aff007c0c */ /* 0x000fc8000bf45070 */
[----:B------:R-:W-:-:S13]  /*12e0*/  ISETP.NE.AND.EX P2, PT, RZ, UR11, PT, P2 ;  /* 0x0000000bff007c0c */ /* 0x000fda000bf45320 */
[----:B------:R-:W-:Y:S05]  /*12f0*/  @P2 BRA `(.L_x_13822) ;  /* 0x0000000000082947 */ /* 0x000fea0003800000 */
[----:B------:R-:W-:Y:S05]  /*1300*/  @P1 BRA `(.L_x_13823) ;  /* 0x0000000000201947 */ /* 0x000fea0003800000 */
[----:B------:R-:W-:Y:S05]  /*1310*/  BRA `(.L_x_13824) ;  /* 0x0000000000247947 */ /* 0x000fea0003800000 */
.L_x_13822:
[----:B-----5:R-:W-:-:S05]  /*1320*/  HADD2.F32 R88, -RZ, R80.H1_H1 ;  /* 0x30000050ff587230 */ /* 0x020fca0000004100 */
[----:B------:R-:W-:Y:S01]  /*1330*/  FADD.FTZ R11, R88, R11 ;  /* 0x0000000b580b7221 */ /* 0x000fe20000010000 */
[----:B------:R-:W-:Y:S06]  /*1340*/  BRA `(.L_x_13823) ;  /* 0x0000000000107947 */ /* 0x000fec0003800000 */
.L_x_13821:
[----:B-----5:R-:W-:Y:S02]  /*1350*/  HADD2.F32 R88, -RZ, R76.H1_H1 ;  /* 0x3000004cff587230 */ /* 0x020fe40000004100 */
[----:B------:R-:W-:-:S03]  /*1360*/  @P3 HADD2.F32 R92, -RZ, R80.H1_H1 ;  /* 0x30000050ff5c3230 */ /* 0x000fc60000004100 */
[----:B------:R-:W-:-:S04]  /*1370*/  FADD.FTZ R11, R88, R11 ;  /* 0x0000000b580b7221 */ /* 0x000fc80000010000 */
[----:B------:R-:W-:-:S07]  /*1380*/  @P3 FADD.FTZ R11, R92, R11 ;  /* 0x0000000b5c0b3221 */ /* 0x000fce0000010000 */
.L_x_13823:
[----:B------:R-:W-:-:S04]  /*1390*/  F2FP.F16.F32.PACK_AB R88, RZ, R11 ;  /* 0x0000000bff58723e */ /* 0x000fc800000000ff */
[----:B------:R-:W-:-:S07]  /*13a0*/  PRMT R84, R84, 0x5410, R88 ;  /* 0x0000541054547816 */ /* 0x000fce0000000058 */
.L_x_13824:
[----:B------:R-:W-:Y:S01]  /*13b0*/  HADD2.F32 R92, -RZ, R89.H0_H0 ;  /* 0x20000059ff5c7230 */ /* 0x000fe20000004100 */
[----:B------:R-:W-:Y:S06]  /*13c0*/  @P4 BRA `(.L_x_13825) ;  /* 0x0000000000204947 */ /* 0x000fec0003800000 */
[----:B------:R-:W-:-:S04]  /*13d0*/  ISETP.NE.U32.AND P2, PT, RZ, UR10, PT ;  /* 0x0000000aff007c0c */ /* 0x000fc8000bf45070 */
[----:B------:R-:W-:-:S13]  /*13e0*/  ISETP.NE.AND.EX P2, PT, RZ, UR11, PT, P2 ;  /* 0x0000000bff007c0c */ /* 0x000fda000bf45320 */
[----:B------:R-:W-:Y:S05]  /*13f0*/  @P2 BRA `(.L_x_13826) ;  /* 0x0000000000082947 */ /* 0x000fea0003800000 */
[----:B------:R-:W-:Y:S05]  /*1400*/  @P1 BRA `(.L_x_13827) ;  /* 0x0000000000201947 */ /* 0x000fea0003800000 */
[----:B------:R-:W-:Y:S05]  /*1410*/  BRA `(.L_x_13828) ;  /* 0x0000000000247947 */ /* 0x000fea0003800000 */
.L_x_13826:
[----:B-----5:R-:W-:-:S05]  /*1420*/  HADD2.F32 R97, -RZ, R81.H0_H0 ;  /* 0x20000051ff617230 */ /* 0x020fca0000004100 */
[----:B------:R-:W-:Y:S01]  /*1430*/  FADD.FTZ R92, R97, R92 ;  /* 0x0000005c615c7221 */ /* 0x000fe20000010000 */
[----:B------:R-:W-:Y:S06]  /*1440*/  BRA `(.L_x_13827) ;  /* 0x0000000000107947 */ /* 0x000fec0003800000 */
.L_x_13825:
[----:B-----5:R-:W-:Y:S02]  /*1450*/  HADD2.F32 R97, -RZ, R77.H0_H0 ;  /* 0x2000004dff617230 */ /* 0x020fe40000004100 */
[----:B------:R-:W-:-:S03]  /*1460*/  @P3 HADD2.F32 R107, -RZ, R81.H0_H0 ;  /* 0x20000051ff6b3230 */ /* 0x000fc60000004100 */
[----:B------:R-:W-:-:S04]  /*1470*/  FADD.FTZ R92, R97, R92 ;  /* 0x0000005c615c7221 */ /* 0x000fc80000010000 */
[----:B------:R-:W-:-:S07]  /*1480*/  @P3 FADD.FTZ R92, R107, R92 ;  /* 0x0000005c6b5c3221 */ /* 0x000fce0000010000 */
.L_x_13827:
[----:B------:R-:W-:-:S04]  /*1490*/  F2FP.F16.F32.PACK_AB R88, RZ, R92 ;  /* 0x0000005cff58723e */ /* 0x000fc800000000ff */
[----:B------:R-:W-:-:S07]  /*14a0*/  PRMT R85, R88, 0x7610, R85 ;  /* 0x0000761058557816 */ /* 0x000fce0000000055 */
.L_x_13828:
[----:B------:R-:W-:Y:S01]  /*14b0*/  HADD2.F32 R97, -RZ, R89.H1_H1 ;  /* 0x30000059ff617230 */ /* 0x000fe20000004100 */
[----:B------:R-:W-:Y:S06]  /*14c0*/  @P4 BRA `(.L_x_13829) ;  /* 0x0000000000204947 */ /* 0x000fec0003800000 */
[----:B------:R-:W-:-:S04]  /*14d0*/  ISETP.NE.U32.AND P2, PT, RZ, UR10, PT ;  /* 0x0000000aff007c0c */ /* 0x000fc8000bf45070 */
[----:B------:R-:W-:-:S13]  /*14e0*/  ISETP.NE.AND.EX P2, PT, RZ, UR11, PT, P2 ;  /* 0x0000000bff007c0c */ /* 0x000fda000bf45320 */
[----:B------:R-:W-:Y:S05]  /*14f0*/  @P2 BRA `(.L_x_13830) ;  /* 0x0000000000082947 */ /* 0x000fea0003800000 */
[----:B------:R-:W-:Y:S05]  /*1500*/  @P1 BRA `(.L_x_13831) ;  /* 0x0000000000201947 */ /* 0x000fea0003800000 */
[----:B------:R-:W-:Y:S05]  /*1510*/  BRA `(.L_x_13832) ;  /* 0x0000000000247947 */ /* 0x000fea0003800000 */
.L_x_13830:
[----:B-----5:R-:W-:-:S05]  /*1520*/  HADD2.F32 R88, -RZ, R81.H1_H1 ;  /* 0x30000051ff587230 */ /* 0x020fca0000004100 */
[----:B------:R-:W-:Y:S01]  /*1530*/  FADD.FTZ R97, R88, R97 ;  /* 0x0000006158617221 */ /* 0x000fe20000010000 */
[----:B------:R-:W-:Y:S06]  /*1540*/  BRA `(.L_x_13831) ;  /* 0x0000000000107947 */ /* 0x000fec0003800000 */
.L_x_13829:
[----:B-----5:R-:W-:Y:S02]  /*1550*/  HADD2.F32 R88, -RZ, R77.H1_H1 ;  /* 0x3000004dff587230 */ /* 0x020fe40000004100 */
[----:B------:R-:W-:-:S03]  /*1560*/  @P3 HADD2.F32 R100, -RZ, R81.H1_H1 ;  /* 0x30000051ff643230 */ /* 0x000fc60000004100 */
[----:B------:R-:W-:-:S04]  /*1570*/  FADD.FTZ R97, R88, R97 ;  /* 0x0000006158617221 */ /* 0x000fc80000010000 */
[----:B------:R-:W-:-:S07]  /*1580*/  @P3 FADD.FTZ R97, R100, R97 ;  /* 0x0000006164613221 */ /* 0x000fce0000010000 */
.L_x_13831:
[----:B------:R-:W-:-:S04]  /*1590*/  F2FP.F16.F32.PACK_AB R88, RZ, R97 ;  /* 0x00000061ff58723e */ /* 0x000fc800000000ff */
[----:B------:R-:W-:-:S07]  /*15a0*/  PRMT R85, R85, 0x5410, R88 ;  /* 0x0000541055557816 */ /* 0x000fce0000000058 */
.L_x_13832:
[----:B------:R-:W-:Y:S01]  /*15b0*/  HADD2.F32 R100, -RZ, R90.H0_H0 ;  /* 0x2000005aff647230 */ /* 0x000fe20000004100 */
[----:B------:R-:W-:Y:S06]  /*15c0*/  @P4 BRA `(.L_x_13833) ;  /* 0x0000000000204947 */ /* 0x000fec0003800000 */
[----:B------:R-:W-:-:S04]  /*15d0*/  ISETP.NE.U32.AND P2, PT, RZ, UR10, PT ;  /* 0x0000000aff007c0c */ /* 0x000fc8000bf45070 */
[----:B------:R-:W-:-:S13]  /*15e0*/  ISETP.NE.AND.EX P2, PT, RZ, UR11, PT, P2 ;  /* 0x0000000bff007c0c */ /* 0x000fda000bf45320 */
[----:B------:R-:W-:Y:S05]  /*15f0*/  @P2 BRA `(.L_x_13834) ;  /* 0x0000000000082947 */ /* 0x000fea0003800000 */
[----:B------:R-:W-:Y:S05]  /*1600*/  @P1 BRA `(.L_x_13835) ;  /* 0x0000000000201947 */ /* 0x000fea0003800000 */
[----:B------:R-:W-:Y:S05]  /*1610*/  BRA `(.L_x_13836) ;  /* 0x0000000000247947 */ /* 0x000fea0003800000 */
.L_x_13834:
[----:B-----5:R-:W-:-:S05]  /*1620*/  HADD2.F32 R89, -RZ, R82.H0_H0 ;  /* 0x20000052ff597230 */ /* 0x020fca0000004100 */
[----:B------:R-:W-:Y:S01]  /*1630*/  FADD.FTZ R100, R89, R100 ;  /* 0x0000006459647221 */ /* 0x000fe20000010000 */
[----:B------:R-:W-:Y:S06]  /*1640*/  BRA `(.L_x_13835) ;  /* 0x0000000000107947 */ /* 0x000fec0003800000 */
.L_x_13833:
[----:B-----5:R-:W-:Y:S02]  /*1650*/  HADD2.F32 R89, -RZ, R78.H0_H0 ;  /* 0x2000004eff597230 */ /* 0x020fe40000004100 */
[----:B------:R-:W-:-:S03]  /*1660*/  @P3 HADD2.F32 R107, -RZ, R82.H0_H0 ;  /* 0x20000052ff6b3230 */ /* 0x000fc60000004100 */
[----:B------:R-:W-:-:S04]  /*1670*/  FADD.FTZ R100, R89, R100 ;  /* 0x0000006459647221 */ /* 0x000fc80000010000 */
[----:B------:R-:W-:-:S07]  /*1680*/  @P3 FADD.FTZ R100, R107, R100 ;  /* 0x000000646b643221 */ /* 0x000fce0000010000 */
.L_x_13835:
[----:B------:R-:W-:-:S04]  /*1690*/  F2FP.F16.F32.PACK_AB R88, RZ, R100 ;  /* 0x00000064ff58723e */ /* 0x000fc800000000ff */
[----:B------:R-:W-:-:S07]  /*16a0*/  PRMT R86, R88, 0x7610, R86 ;  /* 0x0000761058567816 */ /* 0x000fce0000000056 */
.L_x_13836:
[----:B------:R-:W-:Y:S01]  /*16b0*/  HADD2.F32 R107, -RZ, R90.H1_H1 ;  /* 0x3000005aff6b7230 */ /* 0x000fe20000004100 */
[----:B------:R-:W-:Y:S06]  /*16c0*/  @P4 BRA `(.L_x_13837) ;  /* 0x0000000000204947 */ /* 0x000fec0003800000 */
[----:B------:R-:W-:-:S04]  /*16d0*/  ISETP.NE.U32.AND P2, PT, RZ, UR10, PT ;  /* 0x0000000aff007c0c */ /* 0x000fc8000bf45070 */
[----:B------:R-:W-:-:S13]  /*16e0*/  ISETP.NE.AND.EX P2, PT, RZ, UR11, PT, P2 ;  /* 0x0000000bff007c0c */ /* 0x000fda000bf45320 */
[----:B------:R-:W-:Y:S05]  /*16f0*/  @P2 BRA `(.L_x_13838) ;  /* 0x0000000000082947 */ /* 0x000fea0003800000 */
[----:B------:R-:W-:Y:S05]  /*1700*/  @P1 BRA `(.L_x_13839) ;  /* 0x0000000000201947 */ /* 0x000fea0003800000 */
[----:B------:R-:W-:Y:S05]  /*1710*/  BRA `(.L_x_13840) ;  /* 0x0000000000247947 */ /* 0x000fea0003800000 */
.L_x_13838:
[----:B-----5:R-:W-:-:S05]  /*1720*/  HADD2.F32 R88, -RZ, R82.H1_H1 ;  /* 0x30000052ff587230 */ /* 0x020fca0000004100 */
[----:B------:R-:W-:Y:S01]  /*1730*/  FADD.FTZ R107, R88, R107 ;  /* 0x0000006b586b7221 */ /* 0x000fe20000010000 */
[----:B------:R-:W-:Y:S06]  /*1740*/  BRA `(.L_x_13839) ;  /* 0x0000000000107947 */ /* 0x000fec0003800000 */
.L_x_13837:
[----:B-----5:R-:W-:Y:S02]  /*1750*/  HADD2.F32 R88, -RZ, R78.H1_H1 ;  /* 0x3000004eff587230 */ /* 0x020fe40000004100 */
[----:B------:R-:W-:-:S03]  /*1760*/  @P3 HADD2.F32 R90, -RZ, R82.H1_H1 ;  /* 0x30000052ff5a3230 */ /* 0x000fc60000004100 */
[----:B------:R-:W-:-:S04]  /*1770*/  FADD.FTZ R107, R88, R107 ;  /* 0x0000006b586b7221 */ /* 0x000fc80000010000 */
[----:B------:R-:W-:-:S07]  /*1780*/  @P3 FADD.FTZ R107, R90, R107 ;  /* 0x0000006b5a6b3221 */ /* 0x000fce0000010000 */
.L_x_13839:
[----:B------:R-:W-:-:S04]  /*1790*/  F2FP.F16.F32.PACK_AB R88, RZ, R107 ;  /* 0x0000006bff58723e */ /* 0x000fc800000000ff */
[----:B------:R-:W-:-:S07]  /*17a0*/  PRMT R86, R86, 0x5410, R88 ;  /* 0x0000541056567816 */ /* 0x000fce0000000058 */
.L_x_13840:
[----:B------:R-:W-:Y:S01]  /*17b0*/  HADD2.F32 R108, -RZ, R91.H0_H0 ;  /* 0x2000005bff6c7230 */ /* 0x000fe20000004100 */
[----:B------:R-:W-:Y:S06]  /*17c0*/  @P4 BRA `(.L_x_13841) ;  /* 0x0000000000204947 */ /* 0x000fec0003800000 */
[----:B------:R-:W-:-:S04]  /*17d0*/  ISETP.NE.U32.AND P2, PT, RZ, UR10, PT ;  /* 0x0000000aff007c0c */ /* 0x000fc8000bf45070 */
[----:B------:R-:W-:-:S13]  /*17e0*/  ISETP.NE.AND.EX P2, PT, RZ, UR11, PT, P2 ;  /* 0x0000000bff007c0c */ /* 0x000fda000bf45320 */
[----:B------:R-:W-:Y:S05]  /*17f0*/  @P2 BRA `(.L_x_13842) ;  /* 0x0000000000082947 */ /* 0x000fea0003800000 */
[----:B------:R-:W-:Y:S05]  /*1800*/  @P1 BRA `(.L_x_13843) ;  /* 0x0000000000201947 */ /* 0x000fea0003800000 */
[----:B------:R-:W-:Y:S05]  /*1810*/  BRA `(.L_x_13844) ;  /* 0x0000000000247947 */ /* 0x000fea0003800000 */
.L_x_13842:
[----:B-----5:R-:W-:-:S05]  /*1820*/  HADD2.F32 R89, -RZ, R83.H0_H0 ;  /* 0x20000053ff597230 */ /* 0x020fca0000004100 */
[----:B------:R-:W-:Y:S01]  /*1830*/  FADD.FTZ R108, R89, R108 ;  /* 0x0000006c596c7221 */ /* 0x000fe20000010000 */
[----:B------:R-:W-:Y:S06]  /*1840*/  BRA `(.L_x_13843) ;  /* 0x0000000000107947 */ /* 0x000fec0003800000 */
.L_x_13841:
[----:B-----5:R-:W-:-:S05]  /*1850*/  HADD2.F32 R89, -RZ, R79.H0_H0 ;  /* 0x2000004fff597230 */ /* 0x020fca0000004100 */
[----:B------:R-:W-:Y:S01]  /*1860*/  FADD.FTZ R108, R89, R108 ;  /* 0x0000006c596c7221 */ /* 0x000fe20000010000 */
[----:B------:R-:W-:-:S05]  /*1870*/  @P3 HADD2.F32 R89, -RZ, R83.H0_H0 ;  /* 0x20000053ff593230 */ /* 0x000fca0000004100 */
[----:B------:R-:W-:-:S07]  /*1880*/  @P3 FADD.FTZ R108, R89, R108 ;  /* 0x0000006c596c3221 */ /* 0x000fce0000010000 */
.L_x_13843:
[----:B------:R-:W-:-:S04]  /*1890*/  F2FP.F16.F32.PACK_AB R88, RZ, R108 ;  /* 0x0000006cff58723e */ /* 0x000fc800000000ff */
[----:B------:R-:W-:-:S07]  /*18a0*/  PRMT R87, R88, 0x7610, R87 ;  /* 0x0000761058577816 */ /* 0x000fce0000000057 */
.L_x_13844:
[----:B------:R-:W-:Y:S01]  /*18b0*/  HADD2.F32 R114, -RZ, R91.H1_H1 ;  /* 0x3000005bff727230 */ /* 0x000fe20000004100 */
[----:B------:R-:W-:Y:S06]  /*18c0*/  @P4 BRA `(.L_x_13845) ;  /* 0x0000000000204947 */ /* 0x000fec0003800000 */
[----:B------:R-:W-:-:S04]  /*18d0*/  ISETP.NE.U32.AND P2, PT, RZ, UR10, PT ;  /* 0x0000000aff007c0c */ /* 0x000fc8000bf45070 */
[----:B------:R-:W-:-:S13]  /*18e0*/  ISETP.NE.AND.EX P2, PT, RZ, UR11, PT, P2 ;  /* 0x0000000bff007c0c */ /* 0x000fda000bf45320 */
[----:B------:R-:W-:Y:S05]  /*18f0*/  @P2 BRA `(.L_x_13846) ;  /* 0x0000000000082947 */ /* 0x000fea0003800000 */
[----:B------:R-:W-:Y:S05]  /*1900*/  @P1 BRA `(.L_x_13847) ;  /* 0x0000000000201947 */ /* 0x000fea0003800000 */
[----:B------:R-:W-:Y:S05]  /*1910*/  BRA `(.L_x_13848) ;  /* 0x0000000000247947 */ /* 0x000fea0003800000 */
.L_x_13846:
[----:B-----5:R-:W-:-:S05]  /*1920*/  HADD2.F32 R89, -RZ, R83.H1_H1 ;  /* 0x30000053ff597230 */ /* 0x020fca0000004100 */
[----:B------:R-:W-:Y:S01]  /*1930*/  FADD.FTZ R114, R89, R114 ;  /* 0x0000007259727221 */ /* 0x000fe20000010000 */
[----:B------:R-:W-:Y:S06]  /*1940*/  BRA `(.L_x_13847) ;  /* 0x0000000000107947 */ /* 0x000fec0003800000 */
.L_x_13845:
[----:B-----5:R-:W-:-:S05]  /*1950*/  HADD2.F32 R89, -RZ, R79.H1_H1 ;  /* 0x3000004fff597230 */ /* 0x020fca0000004100 */
[----:B------:R-:W-:Y:S01]  /*1960*/  FADD.FTZ R114, R89, R114 ;  /* 0x0000007259727221 */ /* 0x000fe20000010000 */
[----:B------:R-:W-:-:S05]  /*1970*/  @P3 HADD2.F32 R89, -RZ, R83.H1_H1 ;  /* 0x30000053ff593230 */ /* 0x000fca0000004100 */
[----:B------:R-:W-:-:S07]  /*1980*/  @P3 FADD.FTZ R114, R89, R114 ;  /* 0x0000007259723221 */ /* 0x000fce0000010000 */
.L_x_13847:
[----:B------:R-:W-:-:S04]  /*1990*/  F2FP.F16.F32.PACK_AB R88, RZ, R114 ;  /* 0x00000072ff58723e */ /* 0x000fc800000000ff */
[----:B------:R-:W-:-:S07]  /*19a0*/  PRMT R87, R87, 0x5410, R88 ;  /* 0x0000541057577816 */ /* 0x000fce0000000058 */
.L_x_13848:
[----:B------:R-:W0:Y:S02]  /*19b0*/  @P1 LDC.64 R88, c[0x0][0x238] ;  /* 0x00008e00ff581b82 */ /* 0x000e240000000a00 */
[----:B0-----:R-:W-:-:S04]  /*19c0*/  @P1 LEA R88, P2, R117, R88, 0x4 ;  /* 0x0000005875581211 */ /* 0x001fc800078420ff */
[C---:B------:R-:W-:Y:S02]  /*19d0*/  @P1 LEA.HI.X R89, R117.reuse, R89, RZ, 0x4, P2 ;  /* 0x0000005975591211 */ /* 0x040fe400010f24ff */
[----:B------:R-:W-:-:S03]  /*19e0*/  IADD3 R117, R117, 0x20, RZ ;  /* 0x0000002075757810 */ /* 0x000fc60007ffe0ff */
[----:B------:R1:W-:Y:S04]  /*19f0*/  @P1 STG.E.128 desc[UR4][R88.64], R84 ;  /* 0x0000005458001986 */ /* 0x0003e8000c101d04 */
.L_x_13816:
[----:B------:R-:W-:Y:S05]  /*1a00*/  BSYNC B0 ;  /* 0x0000000000007941 */ /* 0x000fea0003800000 */
.L_x_13815:
        /* <DEDUP_REMOVED lines=25> */
.L_x_13852:
[----:B-----5:R-:W-:-:S05]  /*1ba0*/  HADD2.F32 R94, -RZ, R80.H0_H0 ;  /* 0x20000050ff5e7230 */ /* 0x020fca0000004100 */
[----:B------:R-:W-:Y:S01]  /*1bb0*/  FADD.FTZ R7, R94, R7 ;  /* 0x000000075e077221 */ /* 0x000fe20000010000 */
[----:B------:R-:W-:Y:S06]  /*1bc0*/  BRA `(.L_x_13853) ;  /* 0x0000000000107947 */ /* 0x000fec0003800000 */
.L_x_13851:
[----:B-----5:R-:W-:Y:S02]  /*1bd0*/  HADD2.F32 R94, -RZ, R76.H0_H0 ;  /* 0x2000004cff5e7230 */ /* 0x020fe40000004100 */
[----:B------:R-:W-:-:S03]  /*1be0*/  @P3 HADD2.F32 R102, -RZ, R80.H0_H0 ;  /* 0x20000050ff663230 */ /* 0x000fc60000004100 */
[----:B------:R-:W-:-:S04]  /*1bf0*/  FADD.FTZ R7, R94, R7 ;  /* 0x000000075e077221 */ /* 0x000fc80000010000 */
[----:B------:R-:W-:-:S07]  /*1c00*/  @P3 FADD.FTZ R7, R102, R7 ;  /* 0x0000000766073221 */ /* 0x000fce0000010000 */
.L_x_13853:
[----:B------:R-:W-:-:S04]  /*1c10*/  F2FP.F16.F32.PACK_AB R93, RZ, R7 ;  /* 0x00000007ff5d723e */ /* 0x000fc800000000ff */
[----:B------:R-:W-:-:S07]  /*1c20*/  PRMT R84, R93, 0x7610, R84 ;  /* 0x000076105d547816 */ /* 0x000fce0000000054 */
.L_x_13854:
[----:B------:R-:W-:Y:S01]  /*1c30*/  HADD2.F32 R93, -RZ, R88.H1_H1 ;  /* 0x30000058ff5d7230 */ /* 0x000fe20000004100 */
[----:B------:R-:W-:Y:S06]  /*1c40*/  @P4 BRA `(.L_x_13855) ;  /* 0x0000000000204947 */ /* 0x000fec0003800000 */
[----:B------:R-:W-:-:S04]  /*1c50*/  ISETP.NE.U32.AND P2, PT, RZ, UR10, PT ;  /* 0x0000000aff007c0c */ /* 0x000fc8000bf45070 */
[----:B------:R-:W-:-:S13]  /*1c60*/  ISETP.NE.AND.EX P2, PT, RZ, UR11, PT, P2 ;  /* 0x0000000bff007c0c */ /* 0x000fda000bf45320 */
[----:B------:R-:W-:Y:S05]  /*1c70*/  @P2 BRA `(.L_x_13856) ;  /* 0x0000000000082947 */ /* 0x000fea0003800000 */
[----:B------:R-:W-:Y:S05]  /*1c80*/  @P1 BRA `(.L_x_13857) ;  /* 0x0000000000201947 */ /* 0x000fea0003800000 */
[----:B------:R-:W-:Y:S05]  /*1c90*/  BRA `(.L_x_13858) ;  /* 0x0000000000247947 */ /* 0x000fea0003800000 */
.L_x_13856:
[----:B-----5:R-:W-:-:S05]  /*1ca0*/  HADD2.F32 R88, -RZ, R80.H1_H1 ;  /* 0x30000050ff587230 */ /* 0x020fca0000004100 */
[----:B------:R-:W-:Y:S01]  /*1cb0*/  FADD.FTZ R93, R88, R93 ;  /* 0x0000005d585d7221 */ /* 0x000fe20000010000 */
[----:B------:R-:W-:Y:S06]  /*1cc0*/  BRA `(.L_x_13857) ;  /* 0x0000000000107947 */ /* 0x000fec0003800000 */
.L_x_13855:
[----:B-----5:R-:W-:Y:S02]  /*1cd0*/  HADD2.F32 R88, -RZ, R76.H1_H1 ;  /* 0x3000004cff587230 */ /* 0x020fe40000004100 */
[----:B------:R-:W-:-:S03]  /*1ce0*/  @P3 HADD2.F32 R94, -RZ, R80.H1_H1 ;  /* 0x30000050ff5e3230 */ /* 0x000fc60000004100 */
[----:B------:R-:W-:-:S04]  /*1cf0*/  FADD.FTZ R93, R88, R93 ;  /* 0x0000005d585d7221 */ /* 0x000fc80000010000 */
[----:B------:R-:W-:-:S07]  /*1d00*/  @P3 FADD.FTZ R93, R94, R93 ;  /* 0x0000005d5e5d3221 */ /* 0x000fce0000010000 */
.L_x_13857:
[----:B------:R-:W-:-:S04]  /*1d10*/  F2FP.F16.F32.PACK_AB R88, RZ, R93 ;  /* 0x0000005dff58723e */ /* 0x000fc800000000ff */
[----:B------:R-:W-:-:S07]  /*1d20*/  PRMT R84, R84, 0x5410, R88 ;  /* 0x0000541054547816 */ /* 0x000fce0000000058 */
.L_x_13858:
[----:B------:R-:W-:Y:S01]  /*1d30*/  HADD2.F32 R94, -RZ, R89.H0_H0 ;  /* 0x20000059ff5e7230 */ /* 0x000fe20000004100 */
[----:B------:R-:W-:Y:S06]  /*1d40*/  @P4 BRA `(.L_x_13859) ;  /* 0x0000000000204947 */ /* 0x000fec0003800000 */
[----:B------:R-:W-:-:S04]  /*1d50*/  ISETP.NE.U32.AND P2, PT, RZ, UR10, PT ;  /* 0x0000000aff007c0c */ /* 0x000fc8000bf45070 */
[----:B------:R-:W-:-:S13]  /*1d60*/  ISETP.NE.AND.EX P2, PT, RZ, UR11, PT, P2 ;  /* 0x0000000bff007c0c */ /* 0x000fda000bf45320 */
[----:B------:R-:W-:Y:S05]  /*1d70*/  @P2 BRA `(.L_x_13860) ;  /* 0x0000000000082947 */ /* 0x000fea0003800000 */
[----:B------:R-:W-:Y:S05]  /*1d80*/  @P1 BRA `(.L_x_13861) ;  /* 0x0000000000201947 */ /* 0x000fea0003800000 */
[----:B------:R-:W-:Y:S05]  /*1d90*/  BRA `(.L_x_13862) ;  /* 0x0000000000247947 */ /* 0x000fea0003800000 */
.L_x_13860:
[----:B-----5:R-:W-:-:S05]  /*1da0*/  HADD2.F32 R101, -RZ, R81.H0_H0 ;  /* 0x20000051ff657230 */ /* 0x020fca0000004100 */
[----:B------:R-:W-:Y:S01]  /*1db0*/  FADD.FTZ R94, R101, R94 ;  /* 0x0000005e655e7221 */ /* 0x000fe20000010000 */
[----:B------:R-:W-:Y:S06]  /*1dc0*/  BRA `(.L_x_13861) ;  /* 0x0000000000107947 */ /* 0x000fec0003800000 */
.L_x_13859:
[----:B-----5:R-:W-:Y:S02]  /*1dd0*/  HADD2.F32 R101, -RZ, R77.H0_H0 ;  /* 0x2000004dff657230 */ /* 0x020fe40000004100 */
[----:B------:R-:W-:-:S03]  /*1de0*/  @P3 HADD2.F32 R109, -RZ, R81.H0_H0 ;  /* 0x20000051ff6d3230 */ /* 0x000fc60000004100 */
[----:B------:R-:W-:-:S04]  /*1df0*/  FADD.FTZ R94, R101, R94 ;  /* 0x0000005e655e7221 */ /* 0x000fc80000010000 */
[----:B------:R-:W-:-:S07]  /*1e00*/  @P3 FADD.FTZ R94, R109, R94 ;  /* 0x0000005e6d5e3221 */ /* 0x000fce0000010000 */
.L_x_13861:
[----:B------:R-:W-:-:S04]  /*1e10*/  F2FP.F16.F32.PACK_AB R88, RZ, R94 ;  /* 0x0000005eff58723e */ /* 0x000fc800000000ff */
[----:B------:R-:W-:-:S07]  /*1e20*/  PRMT R85, R88, 0x7610, R85 ;  /* 0x0000761058557816 */ /* 0x000fce0000000055 */
.L_x_13862:
[----:B------:R-:W-:Y:S01]  /*1e30*/  HADD2.F32 R101, -RZ, R89.H1_H1 ;  /* 0x30000059ff657230 */ /* 0x000fe20000004100 */
[----:B------:R-:W-:Y:S06]  /*1e40*/  @P4 BRA `(.L_x_13863) ;  /* 0x0000000000204947 */ /* 0x000fec0003800000 */
[----:B------:R-:W-:-:S04]  /*1e50*/  ISETP.NE.U32.AND P2, PT, RZ, UR10, PT ;  /* 0x0000000aff007c0c */ /* 0x000fc8000bf45070 */
[----:B------:R-:W-:-:S13]  /*1e60*/  ISETP.NE.AND.EX P2, PT, RZ, UR11, PT, P2 ;  /* 0x0000000bff007c0c */ /* 0x000fda000bf45320 */
[----:B------:R-:W-:Y:S05]  /*1e70*/  @P2 BRA `(.L_x_13864) ;  /* 0x0000000000082947 */ /* 0x000fea0003800000 */
[----:B------:R-:W-:Y:S05]  /*1e80*/  @P1 BRA `(.L_x_13865) ;  /* 0x0000000000201947 */ /* 0x000fea0003800000 */
[----:B------:R-:W-:Y:S05]  /*1e90*/  BRA `(.L_x_13866) ;  /* 0x0000000000247947 */ /* 0x000fea0003800000 */
.L_x_13864:
[----:B-----5:R-:W-:-:S05]  /*1ea0*/  HADD2.F32 R88, -RZ, R81.H1_H1 ;  /* 0x30000051ff587230 */ /* 0x020fca0000004100 */
[----:B------:R-:W-:Y:S01]  /*1eb0*/  FADD.FTZ R101, R88, R101 ;  /* 0x0000006558657221 */ /* 0x000fe20000010000 */
[----:B------:R-:W-:Y:S06]  /*1ec0*/  BRA `(.L_x_13865) ;  /* 0x0000000000107947 */ /* 0x000fec0003800000 */
.L_x_13863:
[----:B-----5:R-:W-:Y:S02]  /*1ed0*/  HADD2.F32 R88, -RZ, R77.H1_H1 ;  /* 0x3000004dff587230 */ /* 0x020fe40000004100 */
[----:B------:R-:W-:-:S03]  /*1ee0*/  @P3 HADD2.F32 R102, -RZ, R81.H1_H1 ;  /* 0x30000051ff663230 */ /* 0x000fc60000004100 */
[----:B------:R-:W-:-:S04]  /*1ef0*/  FADD.FTZ R101, R88, R101 ;  /* 0x0000006558657221 */ /* 0x000fc80000010000 */
[----:B------:R-:W-:-:S07]  /*1f00*/  @P3 FADD.FTZ R101, R102, R101 ;  /* 0x0000006566653221 */ /* 0x000fce0000010000 */
.L_x_13865:
[----:B------:R-:W-:-:S04]  /*1f10*/  F2FP.F16.F32.PACK_AB R88, RZ, R101 ;  /* 0x00000065ff58723e */ /* 0x000fc800000000ff */
[----:B------:R-:W-:-:S07]  /*1f20*/  PRMT R85, R85, 0x5410, R88 ;  /* 0x0000541055557816 */ /* 0x000fce0000000058 */
.L_x_13866:
[----:B------:R-:W-:Y:S01]  /*1f30*/  HADD2.F32 R102, -RZ, R90.H0_H0 ;  /* 0x2000005aff667230 */ /* 0x000fe20000004100 */
[----:B------:R-:W-:Y:S06]  /*1f40*/  @P4 BRA `(.L_x_13867) ;  /* 0x0000000000204947 */ /* 0x000fec0003800000 */
[----:B------:R-:W-:-:S04]  /*1f50*/  ISETP.NE.U32.AND P2, PT, RZ, UR10, PT ;  /* 0x0000000aff007c0c */ /* 0x000fc8000bf45070 */
[----:B------:R-:W-:-:S13]  /*1f60*/  ISETP.NE.AND.EX P2, PT, RZ, UR11, PT, P2 ;  /* 0x0000000bff007c0c */ /* 0x000fda000bf45320 */
[----:B------:R-:W-:Y:S05]  /*1f70*/  @P2 BRA `(.L_x_13868) ;  /* 0x0000000000082947 */ /* 0x000fea0003800000 */
[----:B------:R-:W-:Y:S05]  /*1f80*/  @P1 BRA `(.L_x_13869) ;  /* 0x0000000000201947 */ /* 0x000fea0003800000 */
[----:B------:R-:W-:Y:S05]  /*1f90*/  BRA `(.L_x_13870) ;  /* 0x0000000000247947 */ /* 0x000fea0003800000 */
.L_x_13868:
[----:B-----5:R-:W-:-:S05]  /*1fa0*/  HADD2.F32 R89, -RZ, R82.H0_H0 ;  /* 0x20000052ff597230 */ /* 0x020fca0000004100 */
[----:B------:R-:W-:Y:S01]  /*1fb0*/  FADD.FTZ R102, R89, R102 ;  /* 0x0000006659667221 */ /* 0x000fe20000010000 */
[----:B------:R-:W-:Y:S06]  /*1fc0*/  BRA `(.L_x_13869) ;  /* 0x0000000000107947 */ /* 0x000fec0003800000 */
.L_x_13867:
[----:B-----5:R-:W-:Y:S02]  /*1fd0*/  HADD2.F32 R89, -RZ, R78.H0_H0 ;  /* 0x2000004eff597230 */ /* 0x020fe40000004100 */
[----:B------:R-:W-:-:S03]  /*1fe0*/  @P3 HADD2.F32 R109, -RZ, R82.H0_H0 ;  /* 0x20000052ff6d3230 */ /* 0x000fc60000004100 */
[----:B------:R-:W-:-:S04]  /*1ff0*/  FADD.FTZ R102, R89, R102 ;  /* 0x0000006659667221 */ /* 0x000fc80000010000 */
[----:B------:R-:W-:-:S07]  /*2000*/  @P3 FADD.FTZ R102, R109, R102 ;  /* 0x000000666d663221 */ /* 0x000fce0000010000 */
.L_x_13869:
[----:B------:R-:W-:-:S04]  /*2010*/  F2FP.F16.F32.PACK_AB R88, RZ, R102 ;  /* 0x00000066ff58723e */ /* 0x000fc800000000ff */
[----:B------:R-:W-:-:S07]  /*2020*/  PRMT R86, R88, 0x7610, R86 ;  /* 0x0000761058567816 */ /* 0x000fce0000000056 */
.L_x_13870:
[----:B------:R-:W-:Y:S01]  /*2030*/  HADD2.F32 R109, -RZ, R90.H1_H1 ;  /* 0x3000005aff6d7230 */ /* 0x000fe20000004100 */
[----:B------:R-:W-:Y:S06]  /*2040*/  @P4 BRA `(.L_x_13871) ;  /* 0x0000000000204947 */ /* 0x000fec0003800000 */
[----:B------:R-:W-:-:S04]  /*2050*/  ISETP.NE.U32.AND P2, PT, RZ, UR10, PT ;  /* 0x0000000aff007c0c */ /* 0x000fc8000bf45070 */
[----:B------:R-:W-:-:S13]  /*2060*/  ISETP.NE.AND.EX P2, PT, RZ, UR11, PT, P2 ;  /* 0x0000000bff007c0c */ /* 0x000fda000bf45320 */
[----:B------:R-:W-:Y:S05]  /*2070*/  @P2 BRA `(.L_x_13872) ;  /* 0x0000000000082947 */ /* 0x000fea0003800000 */
[----:B------:R-:W-:Y:S05]  /*2080*/  @P1 BRA `(.L_x_13873) ;  /* 0x0000000000201947 */ /* 0x000fea0003800000 */
[----:B------:R-:W-:Y:S05]  /*2090*/  BRA `(.L_x_13874) ;  /* 0x0000000000247947 */ /* 0x000fea0003800000 */
.L_x_13872:
[----:B-----5:R-:W-:-:S05]  /*20a0*/  HADD2.F32 R88, -RZ, R82.H1_H1 ;  /* 0x30000052ff587230 */ /* 0x020fca0000004100 */
[----:B------:R-:W-:Y:S01]  /*20b0*/  FADD.FTZ R109, R88, R109 ;  /* 0x0000006d586d7221 */ /* 0x000fe20000010000 */
[----:B------:R-:W-:Y:S06]  /*20c0*/  BRA `(.L_x_13873) ;  /* 0x0000000000107947 */ /* 0x000fec0003800000 */
.L_x_13871:
[----:B-----5:R-:W-:Y:S02]  /*20d0*/  HADD2.F32 R88, -RZ, R78.H1_H1 ;  /* 0x3000004eff587230 */ /* 0x020fe40000004100 */
[----:B------:R-:W-:-:S03]  /*20e0*/  @P3 HADD2.F32 R90, -RZ, R82.H1_H1 ;  /* 0x30000052ff5a3230 */ /* 0x000fc60000004100 */
[----:B------:R-:W-:-:S04]  /*20f0*/  FADD.FTZ R109, R88, R109 ;  /* 0x0000006d586d7221 */ /* 0x000fc80000010000 */
[----:B------:R-:W-:-:S07]  /*2100*/  @P3 FADD.FTZ R109, R90, R109 ;  /* 0x0000006d5a6d3221 */ /* 0x000fce0000010000 */
.L_x_13873:
[----:B------:R-:W-:-:S04]  /*2110*/  F2FP.F16.F32.PACK_AB R88, RZ, R109 ;  /* 0x0000006dff58723e */ /* 0x000fc800000000ff */
[----:B------:R-:W-:-:S07]  /*2120*/  PRMT R86, R86, 0x5410, R88 ;  /* 0x0000541056567816 */ /* 0x000fce0000000058 */
.L_x_13874:
[----:B------:R-:W-:Y:S01]  /*2130*/  HADD2.F32 R110, -RZ, R91.H0_H0 ;  /* 0x2000005bff6e7230 */ /* 0x000fe20000004100 */
[----:B------:R-:W-:Y:S06]  /*2140*/  @P4 BRA `(.L_x_13875) ;  /* 0x0000000000204947 */ /* 0x000fec0003800000 */
[----:B------:R-:W-:-:S04]  /*2150*/  ISETP.NE.U32.AND P2, PT, RZ, UR10, PT ;  /* 0x0000000aff007c0c */ /* 0x000fc8000bf45070 */
[----:B------:R-:W-:-:S13]  /*2160*/  ISETP.NE.AND.EX P2, PT, RZ, UR11, PT, P2 ;  /* 0x0000000bff007c0c */ /* 0x000fda000bf45320 */
[----:B------:R-:W-:Y:S05]  /*2170*/  @P2 BRA `(.L_x_13876) ;  /* 0x0000000000082947 */ /* 0x000fea0003800000 */
[----:B------:R-:W-:Y:S05]  /*2180*/  @P1 BRA `(.L_x_13877) ;  /* 0x0000000000201947 */ /* 0x000fea0003800000 */
[----:B------:R-:W-:Y:S05]  /*2190*/  BRA `(.L_x_13878) ;  /* 0x0000000000247947 */ /* 0x000fea0003800000 */
.L_x_13876:
[----:B-----5:R-:W-:-:S05]  /*21a0*/  HADD2.F32 R89, -RZ, R83.H0_H0 ;  /* 0x20000053ff597230 */ /* 0x020fca0000004100 */
[----:B------:R-:W-:Y:S01]  /*21b0*/  FADD.FTZ R110, R89, R110 ;  /* 0x0000006e596e7221 */ /* 0x000fe20000010000 */
[----:B------:R-:W-:Y:S06]  /*21c0*/  BRA `(.L_x_13877) ;  /* 0x0000000000107947 */ /* 0x000fec0003800000 */
.L_x_13875:
[----:B-----5:R-:W-:-:S05]  /*21d0*/  HADD2.F32 R89, -RZ, R79.H0_H0 ;  /* 0x2000004fff597230 */ /* 0x020fca0000004100 */
[----:B------:R-:W-:Y:S01]  /*21e0*/  FADD.FTZ R110, R89, R110 ;  /* 0x0000006e596e7221 */ /* 0x000fe20000010000 */
[----:B------:R-:W-:-:S05]  /*21f0*/  @P3 HADD2.F32 R89, -RZ, R83.H0_H0 ;  /* 0x20000053ff593230 */ /* 0x000fca0000004100 */
[----:B------:R-:W-:-:S07]  /*2200*/  @P3 FADD.FTZ R110, R89, R110 ;  /* 0x0000006e596e3221 */ /* 0x000fce0000010000 */
.L_x_13877:
[----:B------:R-:W-:-:S04]  /*2210*/  F2FP.F16.F32.PACK_AB R88, RZ, R110 ;  /* 0x0000006eff58723e */ /* 0x000fc800000000ff */
[----:B------:R-:W-:-:S07]  /*2220*/  PRMT R87, R88, 0x7610, R87 ;  /* 0x0000761058577816 */ /* 0x000fce0000000057 */
.L_x_13878:
[----:B------:R-:W-:Y:S01]  /*2230*/  HADD2.F32 R115, -RZ, R91.H1_H1 ;  /* 0x3000005bff737230 */ /* 0x000fe20000004100 */
[----:B------:R-:W-:Y:S06]  /*2240*/  @P4 BRA `(.L_x_13879) ;  /* 0x0000000000204947 */ /* 0x000fec0003800000 */
[----:B------:R-:W-:-:S04]  /*2250*/  ISETP.NE.U32.AND P2, PT, RZ, UR10, PT ;  /* 0x0000000aff007c0c */ /* 0x000fc8000bf45070 */
[----:B------:R-:W-:-:S13]  /*2260*/  ISETP.NE.AND.EX P2, PT, RZ, UR11, PT, P2 ;  /* 0x0000000bff007c0c */ /* 0x000fda000bf45320 */
[----:B------:R-:W-:Y:S05]  /*2270*/  @P2 BRA `(.L_x_13880) ;  /* 0x0000000000082947 */ /* 0x000fea0003800000 */
[----:B------:R-:W-:Y:S05]  /*2280*/  @P1 BRA `(.L_x_13881) ;  /* 0x0000000000201947 */ /* 0x000fea0003800000 */
[----:B------:R-:W-:Y:S05]  /*2290*/  BRA `(.L_x_13882) ;  /* 0x0000000000247947 */ /* 0x000fea0003800000 */
.L_x_13880:
[----:B-----5:R-:W-:-:S05]  /*22a0*/  HADD2.F32 R88, -RZ, R83.H1_H1 ;  /* 0x30000053ff587230 */ /* 0x020fca0000004100 */
[----:B------:R-:W-:Y:S01]  /*22b0*/  FADD.FTZ R115, R88, R115 ;  /* 0x0000007358737221 */ /* 0x000fe20000010000 */
[----:B------:R-:W-:Y:S06]  /*22c0*/  BRA `(.L_x_13881) ;  /* 0x0000000000107947 */ /* 0x000fec0003800000 */
.L_x_13879:
[----:B-----5:R-:W-:-:S05]  /*22d0*/  HADD2.F32 R88, -RZ, R79.H1_H1 ;  /* 0x3000004fff587230 */ /* 0x020fca0000004100 */
[----:B------:R-:W-:Y:S01]  /*22e0*/  FADD.FTZ R115, R88, R115 ;  /* 0x0000007358737221 */ /* 0x000fe20000010000 */
[----:B------:R-:W-:-:S05]  /*22f0*/  @P3 HADD2.F32 R88, -RZ, R83.H1_H1 ;  /* 0x30000053ff583230 */ /* 0x000fca0000004100 */
[----:B------:R-:W-:-:S07]  /*2300*/  @P3 FADD.FTZ R115, R88, R115 ;  /* 0x0000007358733221 */ /* 0x000fce0000010000 */
.L_x_13881:
[----:B------:R-:W-:-:S04]  /*2310*/  F2FP.F16.F32.PACK_AB R88, RZ, R115 ;  /* 0x00000073ff58723e */ /* 0x000fc800000000ff */
[----:B------:R-:W-:-:S07]  /*2320*/  PRMT R87, R87, 0x5410, R88 ;  /* 0x0000541057577816 */ /* 0x000fce0000000058 */
.L_x_13882:
[----:B------:R-:W0:Y:S02]  /*2330*/  @P1 LDC.64 R88, c[0x0][0x238] ;  /* 0x00008e00ff581b82 */ /* 0x000e240000000a00 */
[----:B0-----:R-:W-:-:S04]  /*2340*/  @P1 LEA R88, P2, R117, R88, 0x4 ;  /* 0x0000005875581211 */ /* 0x001fc800078420ff */
[C---:B------:R-:W-:Y:S02]  /*2350*/  @P1 LEA.HI.X R89, R117.reuse, R89, RZ, 0x4, P2 ;  /* 0x0000005975591211 */ /* 0x040fe400010f24ff */
[----:B------:R-:W-:-:S03]  /*2360*/  IADD3 R117, R117, 0x20, RZ ;  /* 0x0000002075757810 */ /* 0x000fc60007ffe0ff */
[----:B------:R2:W-:Y:S04]  /*2370*/  @P1 STG.E.128 desc[UR4][R88.64], R84 ;  /* 0x0000005458001986 */ /* 0x0005e8000c101d04 */
.L_x_13850:
[----:B------:R-:W-:Y:S05]  /*2380*/  BSYNC B0 ;  /* 0x0000000000007941 */ /* 0x000fea0003800000 */
.L_x_13849:
        /* <DEDUP_REMOVED lines=25> */
.L_x_13886:
[----:B-----5:R-:W-:-:S05]  /*2520*/  HADD2.F32 R95, -RZ, R80.H0_H0 ;  /* 0x20000050ff5f7230 */ /* 0x020fca0000004100 */
[----:B------:R-:W-:Y:S01]  /*2530*/  FADD.FTZ R8, R95, R8 ;  /* 0x000000085f087221 */ /* 0x000fe20000010000 */
[----:B------:R-:W-:Y:S06]  /*2540*/  BRA `(.L_x_13887) ;  /* 0x0000000000107947 */ /* 0x000fec0003800000 */
.L_x_13885:
[----:B-----5:R-:W-:Y:S02]  /*2550*/  HADD2.F32 R95, -RZ, R76.H0_H0 ;  /* 0x2000004cff5f7230 */ /* 0x020fe40000004100 */
[----:B------:R-:W-:-:S03]  /*2560*/  @P3 HADD2.F32 R103, -RZ, R80.H0_H0 ;  /* 0x20000050ff673230 */ /* 0x000fc60000004100 */
[----:B------:R-:W-:-:S04]  /*2570*/  FADD.FTZ R8, R95, R8 ;  /* 0x000000085f087221 */ /* 0x000fc80000010000 */
[----:B------:R-:W-:-:S07]  /*2580*/  @P3 FADD.FTZ R8, R103, R8 ;  /* 0x0000000867083221 */ /* 0x000fce0000010000 */
.L_x_13887:
[----:B------:R-:W-:-:S04]  /*2590*/  F2FP.F16.F32.PACK_AB R95, RZ, R8 ;  /* 0x00000008ff5f723e */ /* 0x000fc800000000ff */
[----:B------:R-:W-:-:S07]  /*25a0*/  PRMT R84, R95, 0x7610, R84 ;  /* 0x000076105f547816 */ /* 0x000fce0000000054 */
.L_x_13888:
[----:B------:R-:W-:Y:S01]  /*25b0*/  HADD2.F32 R95, -RZ, R88.H1_H1 ;  /* 0x30000058ff5f7230 */ /* 0x000fe20000004100 */
[----:B------:R-:W-:Y:S06]  /*25c0*/  @P4 BRA `(.L_x_13889) ;  /* 0x0000000000204947 */ /* 0x000fec0003800000 */
[----:B------:R-:W-:-:S04]  /*25d0*/  ISETP.NE.U32.AND P2, PT, RZ, UR10, PT ;  /* 0x0000000aff007c0c */ /* 0x000fc8000bf45070 */
[----:B------:R-:W-:-:S13]  /*25e0*/  ISETP.NE.AND.EX P2, PT, RZ, UR11, PT, P2 ;  /* 0x0000000bff007c0c */ /* 0x000fda000bf45320 */
[----:B------:R-:W-:Y:S05]  /*25f0*/  @P2 BRA `(.L_x_13890) ;  /* 0x0000000000082947 */ /* 0x000fea0003800000 */
[----:B------:R-:W-:Y:S05]  /*2600*/  @P1 BRA `(.L_x_13891) ;  /* 0x0000000000201947 */ /* 0x000fea0003800000 */
[----:B------:R-:W-:Y:S05]  /*2610*/  BRA `(.L_x_13892) ;  /* 0x0000000000247947 */ /* 0x000fea0003800000 */
.L_x_13890:
[----:B-----5:R-:W-:-:S05]  /*2620*/  HADD2.F32 R88, -RZ, R80.H1_H1 ;  /* 0x30000050ff587230 */ /* 0x020fca0000004100 */
[----:B------:R-:W-:Y:S01]  /*2630*/  FADD.FTZ R95, R88, R95 ;  /* 0x0000005f585f7221 */ /* 0x000fe20000010000 */
[----:B------:R-:W-:Y:S06]  /*2640*/  BRA `(.L_x_13891) ;  /* 0x0000000000107947 */ /* 0x000fec0003800000 */
.L_x_13889:
[----:B-----5:R-:W-:Y:S02]  /*2650*/  HADD2.F32 R88, -RZ, R76.H1_H1 ;  /* 0x3000004cff587230 */ /* 0x020fe40000004100 */
[----:B------:R-:W-:-:S03]  /*2660*/  @P3 HADD2.F32 R96, -RZ, R80.H1_H1 ;  /* 0x30000050ff603230 */ /* 0x000fc60000004100 */
[----:B------:R-:W-:-:S04]  /*2670*/  FADD.FTZ R95, R88, R95 ;  /* 0x0000005f585f7221 */ /* 0x000fc80000010000 */
[----:B------:R-:W-:-:S07]  /*2680*/  @P3 FADD.FTZ R95, R96, R95 ;  /* 0x0000005f605f3221 */ /* 0x000fce0000010000 */
.L_x_13891:
[----:B------:R-:W-:-:S04]  /*2690*/  F2FP.F16.F32.PACK_AB R88, RZ, R95 ;  /* 0x0000005fff58723e */ /* 0x000fc800000000ff */
[----:B------:R-:W-:-:S07]  /*26a0*/  PRMT R84, R84, 0x5410, R88 ;  /* 0x0000541054547816 */ /* 0x000fce0000000058 */
.L_x_13892:
[----:B------:R-:W-:Y:S01]  /*26b0*/  HADD2.F32 R96, -RZ, R89.H0_H0 ;  /* 0x20000059ff607230 */ /* 0x000fe20000004100 */
[----:B------:R-:W-:Y:S06]  /*26c0*/  @P4 BRA `(.L_x_13893) ;  /* 0x0000000000204947 */ /* 0x000fec0003800000 */
[----:B------:R-:W-:-:S04]  /*26d0*/  ISETP.NE.U32.AND P2, PT, RZ, UR10, PT ;  /* 0x0000000aff007c0c */ /* 0x000fc8000bf45070 */
[----:B------:R-:W-:-:S13]  /*26e0*/  ISETP.NE.AND.EX P2, PT, RZ, UR11, PT, P2 ;  /* 0x0000000bff007c0c */ /* 0x000fda000bf45320 */
[----:B------:R-:W-:Y:S05]  /*26f0*/  @P2 BRA `(.L_x_13894) ;  /* 0x0000000000082947 */ /* 0x000fea0003800000 */
[----:B------:R-:W-:Y:S05]  /*2700*/  @P1 BRA `(.L_x_13895) ;  /* 0x0000000000201947 */ /* 0x000fea0003800000 */
[----:B------:R-:W-:Y:S05]  /*2710*/  BRA `(.L_x_13896) ;  /* 0x0000000000247947 */ /* 0x000fea0003800000 */
.L_x_13894:
[----:B-----5:R-:W-:-:S05]  /*2720*/  HADD2.F32 R103, -RZ, R81.H0_H0 ;  /* 0x20000051ff677230 */ /* 0x020fca0000004100 */
[----:B------:R-:W-:Y:S01]  /*2730*/  FADD.FTZ R96, R103, R96 ;  /* 0x0000006067607221 */ /* 0x000fe20000010000 */
[----:B------:R-:W-:Y:S06]  /*2740*/  BRA `(.L_x_13895) ;  /* 0x0000000000107947 */ /* 0x000fec0003800000 */
.L_x_13893:
[----:B-----5:R-:W-:Y:S02]  /*2750*/  HADD2.F32 R103, -RZ, R77.H0_H0 ;  /* 0x2000004dff677230 */ /* 0x020fe40000004100 */
[----:B------:R-:W-:-:S03]  /*2760*/  @P3 HADD2.F32 R111, -RZ, R81.H0_H0 ;  /* 0x20000051ff6f3230 */ /* 0x000fc60000004100 */
[----:B------:R-:W-:-:S04]  /*2770*/  FADD.FTZ R96, R103, R96 ;  /* 0x0000006067607221 */ /* 0x000fc80000010000 */
[----:B------:R-:W-:-:S07]  /*2780*/  @P3 FADD.FTZ R96, R111, R96 ;  /* 0x000000606f603221 */ /* 0x000fce0000010000 */
.L_x_13895:
[----:B------:R-:W-:-:S04]  /*2790*/  F2FP.F16.F32.PACK_AB R88, RZ, R96 ;  /* 0x00000060ff58723e */ /* 0x000fc800000000ff */
[----:B------:R-:W-:-:S07]  /*27a0*/  PRMT R85, R88, 0x7610, R85 ;  /* 0x0000761058557816 */ /* 0x000fce0000000055 */
.L_x_13896:
[----:B------:R-:W-:Y:S01]  /*27b0*/  HADD2.F32 R103, -RZ, R89.H1_H1 ;  /* 0x30000059ff677230 */ /* 0x000fe20000004100 */
[----:B------:R-:W-:Y:S06]  /*27c0*/  @P4 BRA `(.L_x_13897) ;  /* 0x0000000000204947 */ /* 0x000fec0003800000 */
[----:B------:R-:W-:-:S04]  /*27d0*/  ISETP.NE.U32.AND P2, PT, RZ, UR10, PT ;  /* 0x0000000aff007c0c */ /* 0x000fc8000bf45070 */
[----:B------:R-:W-:-:S13]  /*27e0*/  ISETP.NE.AND.EX P2, PT, RZ, UR11, PT, P2 ;  /* 0x0000000bff007c0c */ /* 0x000fda000bf45320 */
[----:B------:R-:W-:Y:S05]  /*27f0*/  @P2 BRA `(.L_x_13898) ;  /* 0x0000000000082947 */ /* 0x000fea0003800000 */
[----:B------:R-:W-:Y:S05]  /*2800*/  @P1 BRA `(.L_x_13899) ;  /* 0x0000000000201947 */ /* 0x000fea0003800000 */
[----:B------:R-:W-:Y:S05]  /*2810*/  BRA `(.L_x_13900) ;  /* 0x0000000000247947 */ /* 0x000fea0003800000 */
.L_x_13898:
[----:B-----5:R-:W-:-:S05]  /*2820*/  HADD2.F32 R88, -RZ, R81.H1_H1 ;  /* 0x30000051ff587230 */ /* 0x020fca0000004100 */
[----:B------:R-:W-:Y:S01]  /*2830*/  FADD.FTZ R103, R88, R103 ;  /* 0x0000006758677221 */ /* 0x000fe20000010000 */
[----:B------:R-:W-:Y:S06]  /*2840*/  BRA `(.L_x_13899) ;  /* 0x0000000000107947 */ /* 0x000fec0003800000 */
.L_x_13897:
[----:B-----5:R-:W-:Y:S02]  /*2850*/  HADD2.F32 R88, -RZ, R77.H1_H1 ;  /* 0x3000004dff587230 */ /* 0x020fe40000004100 */
[----:B------:R-:W-:-:S03]  /*2860*/  @P3 HADD2.F32 R104, -RZ, R81.H1_H1 ;  /* 0x30000051ff683230 */ /* 0x000fc60000004100 */
[----:B------:R-:W-:-:S04]  /*2870*/  FADD.FTZ R103, R88, R103 ;  /* 0x0000006758677221 */ /* 0x000fc80000010000 */
[----:B------:R-:W-:-:S07]  /*2880*/  @P3 FADD.FTZ R103, R104, R103 ;  /* 0x0000006768673221 */ /* 0x000fce0000010000 */
.L_x_13899:
[----:B------:R-:W-:-:S04]  /*2890*/  F2FP.F16.F32.PACK_AB R88, RZ, R103 ;  /* 0x00000067ff58723e */ /* 0x000fc800000000ff */
[----:B------:R-:W-:-:S07]  /*28a0*/  PRMT R85, R85, 0x5410, R88 ;  /* 0x0000541055557816 */ /* 0x000fce0000000058 */
.L_x_13900:
[----:B------:R-:W-:Y:S01]  /*28b0*/  HADD2.F32 R104, -RZ, R90.H0_H0 ;  /* 0x2000005aff687230 */ /* 0x000fe20000004100 */
[----:B------:R-:W-:Y:S06]  /*28c0*/  @P4 BRA `(.L_x_13901) ;  /* 0x0000000000204947 */ /* 0x000fec0003800000 */
[----:B------:R-:W-:-:S04]  /*28d0*/  ISETP.NE.U32.AND P2, PT, RZ, UR10, PT ;  /* 0x0000000aff007c0c */ /* 0x000fc8000bf45070 */
[----:B------:R-:W-:-:S13]  /*28e0*/  ISETP.NE.AND.EX P2, PT, RZ, UR11, PT, P2 ;  /* 0x0000000bff007c0c */ /* 0x000fda000bf45320 */
[----:B------:R-:W-:Y:S05]  /*28f0*/  @P2 BRA `(.L_x_13902) ;  /* 0x0000000000082947 */ /* 0x000fea0003800000 */
[----:B------:R-:W-:Y:S05]  /*2900*/  @P1 BRA `(.L_x_13903) ;  /* 0x0000000000201947 */ /* 0x000fea0003800000 */
[----:B------:R-:W-:Y:S05]  /*2910*/  BRA `(.L_x_13904) ;  /* 0x0000000000247947 */ /* 0x000fea0003800000 */
.L_x_13902:
[----:B-----5:R-:W-:-:S05]  /*2920*/  HADD2.F32 R89, -RZ, R82.H0_H0 ;  /* 0x20000052ff597230 */ /* 0x020fca0000004100 */
[----:B------:R-:W-:Y:S01]  /*2930*/  FADD.FTZ R104, R89, R104 ;  /* 0x0000006859687221 */ /* 0x000fe20000010000 */
[----:B------:R-:W-:Y:S06]  /*2940*/  BRA `(.L_x_13903) ;  /* 0x0000000000107947 */ /* 0x000fec0003800000 */
.L_x_13901:
[----:B-----5:R-:W-:Y:S02]  /*2950*/  HADD2.F32 R89, -RZ, R78.H0_H0 ;  /* 0x2000004eff597230 */ /* 0x020fe40000004100 */
[----:B------:R-:W-:-:S03]  /*2960*/  @P3 HADD2.F32 R111, -RZ, R82.H0_H0 ;  /* 0x20000052ff6f3230 */ /* 0x000fc60000004100 */
[----:B------:R-:W-:-:S04]  /*2970*/  FADD.FTZ R104, R89, R104 ;  /* 0x0000006859687221 */ /* 0x000fc80000010000 */
[----:B------:R-:W-:-:S07]  /*2980*/  @P3 FADD.FTZ R104, R111, R104 ;  /* 0x000000686f683221 */ /* 0x000fce0000010000 */
.L_x_13903:
[----:B------:R-:W-:-:S04]  /*2990*/  F2FP.F16.F32.PACK_AB R88, RZ, R104 ;  /* 0x00000068ff58723e */ /* 0x000fc800000000ff */
[----:B------:R-:W-:-:S07]  /*29a0*/  PRMT R86, R88, 0x7610, R86 ;  /* 0x0000761058567816 */ /* 0x000fce0000000056 */
.L_x_13904:
[----:B------:R-:W-:Y:S01]  /*29b0*/  HADD2.F32 R111, -RZ, R90.H1_H1 ;  /* 0x3000005aff6f7230 */ /* 0x000fe20000004100 */
[----:B------:R-:W-:Y:S06]  /*29c0*/  @P4 BRA `(.L_x_13905) ;  /* 0x0000000000204947 */ /* 0x000fec0003800000 */
[----:B------:R-:W-:-:S04]  /*29d0*/  ISETP.NE.U32.AND P2, PT, RZ, UR10, PT ;  /* 0x0000000aff007c0c */ /* 0x000fc8000bf45070 */
[----:B------:R-:W-:-:S13]  /*29e0*/  ISETP.NE.AND.EX P2, PT, RZ, UR11, PT, P2 ;  /* 0x0000000bff007c0c */ /* 0x000fda000bf45320 */
[----:B------:R-:W-:Y:S05]  /*29f0*/  @P2 BRA `(.L_x_13906) ;  /* 0x0000000000082947 */ /* 0x000fea0003800000 */
[----:B------:R-:W-:Y:S05]  /*2a00*/  @P1 BRA `(.L_x_13907) ;  /* 0x0000000000201947 */ /* 0x000fea0003800000 */
[----:B------:R-:W-:Y:S05]  /*2a10*/  BRA `(.L_x_13908) ;  /* 0x0000000000247947 */ /* 0x000fea0003800000 */
.L_x_13906:
[----:B-----5:R-:W-:-:S05]  /*2a20*/  HADD2.F32 R88, -RZ, R82.H1_H1 ;  /* 0x30000052ff587230 */ /* 0x020fca0000004100 */
[----:B------:R-:W-:Y:S01]  /*2a30*/  FADD.FTZ R111, R88, R111 ;  /* 0x0000006f586f7221 */ /* 0x000fe20000010000 */
[----:B------:R-:W-:Y:S06]  /*2a40*/  BRA `(.L_x_13907) ;  /* 0x0000000000107947 */ /* 0x000fec0003800000 */
.L_x_13905:
[----:B-----5:R-:W-:Y:S02]  /*2a50*/  HADD2.F32 R88, -RZ, R78.H1_H1 ;  /* 0x3000004eff587230 */ /* 0x020fe40000004100 */
[----:B------:R-:W-:-:S03]  /*2a60*/  @P3 HADD2.F32 R90, -RZ, R82.H1_H1 ;  /* 0x30000052ff5a3230 */ /* 0x000fc60000004100 */
[----:B------:R-:W-:-:S04]  /*2a70*/  FADD.FTZ R111, R88, R111 ;  /* 0x0000006f586f7221 */ /* 0x000fc80000010000 */
[----:B------:R-:W-:-:S07]  /*2a80*/  @P3 FADD.FTZ R111, R90, R111 ;  /* 0x0000006f5a6f3221 */ /* 0x000fce0000010000 */
.L_x_13907:
[----:B------:R-:W-:-:S04]  /*2a90*/  F2FP.F16.F32.PACK_AB R88, RZ, R111 ;  /* 0x0000006fff58723e */ /* 0x000fc800000000ff */
[----:B------:R-:W-:-:S07]  /*2aa0*/  PRMT R86, R86, 0x5410, R88 ;  /* 0x0000541056567816 */ /* 0x000fce0000000058 */
.L_x_13908:
[----:B------:R-:W-:Y:S01]  /*2ab0*/  HADD2.F32 R112, -RZ, R91.H0_H0 ;  /* 0x2000005bff707230 */ /* 0x000fe20000004100 */
[----:B------:R-:W-:Y:S06]  /*2ac0*/  @P4 BRA `(.L_x_13909) ;  /* 0x0000000000204947 */ /* 0x000fec0003800000 */
[----:B------:R-:W-:-:S04]  /*2ad0*/  ISETP.NE.U32.AND P2, PT, RZ, UR10, PT ;  /* 0x0000000aff007c0c */ /* 0x000fc8000bf45070 */
[----:B------:R-:W-:-:S13]  /*2ae0*/  ISETP.NE.AND.EX P2, PT, RZ, UR11, PT, P2 ;  /* 0x0000000bff007c0c */ /* 0x000fda000bf45320 */
[----:B------:R-:W-:Y:S05]  /*2af0*/  @P2 BRA `(.L_x_13910) ;  /* 0x0000000000082947 */ /* 0x000fea0003800000 */
[----:B------:R-:W-:Y:S05]  /*2b00*/  @P1 BRA `(.L_x_13911) ;  /* 0x0000000000201947 */ /* 0x000fea0003800000 */
[----:B------:R-:W-:Y:S05]  /*2b10*/  BRA `(.L_x_13912) ;  /* 0x0000000000247947 */ /* 0x000fea0003800000 */
.L_x_13910:
[----:B-----5:R-:W-:-:S05]  /*2b20*/  HADD2.F32 R89, -RZ, R83.H0_H0 ;  /* 0x20000053ff597230 */ /* 0x020fca0000004100 */
[----:B------:R-:W-:Y:S01]  /*2b30*/  FADD.FTZ R112, R89, R112 ;  /* 0x0000007059707221 */ /* 0x000fe20000010000 */
[----:B------:R-:W-:Y:S06]  /*2b40*/  BRA `(.L_x_13911) ;  /* 0x0000000000107947 */ /* 0x000fec0003800000 */
.L_x_13909:
[----:B-----5:R-:W-:-:S05]  /*2b50*/  HADD2.F32 R89, -RZ, R79.H0_H0 ;  /* 0x2000004fff597230 */ /* 0x020fca0000004100 */
[----:B------:R-:W-:Y:S01]  /*2b60*/  FADD.FTZ R112, R89, R112 ;  /* 0x0000007059707221 */ /* 0x000fe20000010000 */
[----:B------:R-:W-:-:S05]  /*2b70*/  @P3 HADD2.F32 R89, -RZ, R83.H0_H0 ;  /* 0x20000053ff593230 */ /* 0x000fca0000004100 */
[----:B------:R-:W-:-:S07]  /*2b80*/  @P3 FADD.FTZ R112, R89, R112 ;  /* 0x0000007059703221 */ /* 0x000fce0000010000 */
.L_x_13911:
[----:B------:R-:W-:-:S04]  /*2b90*/  F2FP.F16.F32.PACK_AB R88, RZ, R112 ;  /* 0x00000070ff58723e */ /* 0x000fc800000000ff */
[----:B------:R-:W-:-:S07]  /*2ba0*/  PRMT R87, R88, 0x7610, R87 ;  /* 0x0000761058577816 */ /* 0x000fce0000000057 */
.L_x_13912:
[----:B------:R-:W-:Y:S01]  /*2bb0*/  HADD2.F32 R116, -RZ, R91.H1_H1 ;  /* 0x3000005bff747230 */ /* 0x000fe20000004100 */
[----:B------:R-:W-:Y:S06]  /*2bc0*/  @P4 BRA `(.L_x_13913) ;  /* 0x0000000000204947 */ /* 0x000fec0003800000 */
[----:B------:R-:W-:-:S04]  /*2bd0*/  ISETP.NE.U32.AND P2, PT, RZ, UR10, PT ;  /* 0x0000000aff007c0c */ /* 0x000fc8000bf45070 */
[----:B------:R-:W-:-:S13]  /*2be0*/  ISETP.NE.AND.EX P2, PT, RZ, UR11, PT, P2 ;  /* 0x0000000bff007c0c */ /* 0x000fda000bf45320 */
[----:B------:R-:W-:Y:S05]  /*2bf0*/  @P2 BRA `(.L_x_13914) ;  /* 0x0000000000082947 */ /* 0x000fea0003800000 */
[----:B------:R-:W-:Y:S05]  /*2c00*/  @P1 BRA `(.L_x_13915) ;  /* 0x0000000000201947 */ /* 0x000fea0003800000 */
[----:B------:R-:W-:Y:S05]  /*2c10*/  BRA `(.L_x_13916) ;  /* 0x0000000000247947 */ /* 0x000fea0003800000 */
.L_x_13914:
[----:B-----5:R-:W-:-:S05]  /*2c20*/  HADD2.F32 R89, -RZ, R83.H1_H1 ;  /* 0x30000053ff597230 */ /* 0x020fca0000004100 */
[----:B------:R-:W-:Y:S01]  /*2c30*/  FADD.FTZ R116, R89, R116 ;  /* 0x0000007459747221 */ /* 0x000fe20000010000 */
[----:B------:R-:W-:Y:S06]  /*2c40*/  BRA `(.L_x_13915) ;  /* 0x0000000000107947 */ /* 0x000fec0003800000 */
.L_x_13913:
[----:B-----5:R-:W-:-:S05]  /*2c50*/  HADD2.F32 R89, -RZ, R79.H1_H1 ;  /* 0x3000004fff597230 */ /* 0x020fca0000004100 */
[----:B------:R-:W-:Y:S01]  /*2c60*/  FADD.FTZ R116, R89, R116 ;  /* 0x0000007459747221 */ /* 0x000fe20000010000 */
[----:B------:R-:W-:-:S05]  /*2c70*/  @P3 HADD2.F32 R89, -RZ, R83.H1_H1 ;  /* 0x30000053ff593230 */ /* 0x000fca0000004100 */
[----:B------:R-:W-:-:S07]  /*2c80*/  @P3 FADD.FTZ R116, R89, R116 ;  /* 0x0000007459743221 */ /* 0x000fce0000010000 */
.L_x_13915:
[----:B------:R-:W-:-:S04]  /*2c90*/  F2FP.F16.F32.PACK_AB R88, RZ, R116 ;  /* 0x00000074ff58723e */ /* 0x000fc800000000ff */
[----:B------:R-:W-:-:S07]  /*2ca0*/  PRMT R87, R87, 0x5410, R88 ;  /* 0x0000541057577816 */ /* 0x000fce0000000058 */
.L_x_13916:
[----:B------:R-:W0:Y:S02]  /*2cb0*/  @P1 LDC.64 R88, c[0x0][0x238] ;  /* 0x00008e00ff581b82 */ /* 0x000e240000000a00 */
[----:B0-----:R-:W-:-:S04]  /*2cc0*/  @P1 LEA R88, P2, R117, R88, 0x4 ;  /* 0x0000005875581211 */ /* 0x001fc800078420ff */
[----:B------:R-:W-:-:S05]  /*2cd0*/  @P1 LEA.HI.X R89, R117, R89, RZ, 0x4, P2 ;  /* 0x0000005975591211 */ /* 0x000fca00010f24ff */
[----:B------:R3:W-:Y:S04]  /*2ce0*/  @P1 STG.E.128 desc[UR4][R88.64], R84 ;  /* 0x0000005458001986 */ /* 0x0007e8000c101d04 */
.L_x_13884:
[----:B------:R-:W-:Y:S05]  /*2cf0*/  BSYNC B0 ;  /* 0x0000000000007941 */ /* 0x000fea0003800000 */
.L_x_13883:
        /* <DEDUP_REMOVED lines=125> */
.L_x_13938:
        /* <DEDUP_REMOVED lines=31> */
[----:B------:R-:W-:Y:S01]  /*36c0*/  F2FP.F16.F32.PACK_AB R88, R89, R88 ;  /* 0x000000585958723e */ /* 0x000fe200000000ff */
        /* <DEDUP_REMOVED lines=8> */
[----:B------:R-:W-:Y:S02]  /*3750*/  F2FP.F16.F32.PACK_AB R89, R90, R89 ;  /* 0x000000595a59723e */ /* 0x000fe400000000ff */
[----:B------:R-:W-:Y:S01]  /*3760*/  F2FP.F16.F32.PACK_AB R90, R122, R119 ;  /* 0x000000777a5a723e */ /* 0x000fe200000000ff */
[----:B------:R-:W-:-:S04]  /*3770*/  FADD.FTZ R119, R113, -R117 ;  /* 0x8000007571777221 */ /* 0x000fc80000010000 */
[----:B------:R-:W-:Y:S01]  /*3780*/  FMUL.FTZ R122, R118, R119 ;  /* 0x00000077767a7220 */ /* 0x000fe20000410000 */
[C---:B0-----:R-:W-:Y:S01]  /*3790*/  IMAD.WIDE.U32 R120, R2.reuse, 0x10, R120 ;  /* 0x0000001002787825 */ /* 0x041fe200078e0078 */
[----:B------:R-:W-:-:S03]  /*37a0*/  IADD3 R2, R2, 0x20, RZ ;  /* 0x0000002002027810 */ /* 0x000fc60007ffe0ff */
[----:B------:R-:W-:-:S05]  /*37b0*/  FFMA.FTZ R122, R63, R122, R71 ;  /* 0x0000007a3f7a7223 */ /* 0x000fca0000010047 */
[----:B------:R-:W-:-:S05]  /*37c0*/  F2FP.F16.F32.PACK_AB R91, R122, R91 ;  /* 0x0000005b7a5b723e */ /* 0x000fca00000000ff */
[----:B------:R2:W-:Y:S02]  /*37d0*/  STG.E.128 desc[UR4][R120.64], R88 ;  /* 0x0000005878007986 */ /* 0x0005e4000c101d04 */
.L_x_13919:
[----:B------:R-:W-:Y:S05]  /*37e0*/  BSYNC B0 ;  /* 0x0000000000007941 */ /* 0x000fea0003800000 */
.L_x_13918:
        /* <DEDUP_REMOVED lines=35> */
.L_x_13921:
[----:B------:R-:W-:Y:S05]  /*3a20*/  BSYNC B0 ;  /* 0x0000000000007941 */ /* 0x000fea0003800000 */
.L_x_13920:
        /* <DEDUP_REMOVED lines=35> */
.L_x_13923:
[----:B------:R-:W-:Y:S05]  /*3c60*/  BSYNC B0 ;  /* 0x0000000000007941 */ /* 0x000fea0003800000 */
.L_x_13922:
        /* <DEDUP_REMOVED lines=21> */
[----:B------:R-:W-:Y:S01]  /*3dc0*/  F2FP.F16.F32.PACK_AB R91, R125, R120 ;  /* 0x000000787d5b723e */ /* 0x000fe200000000ff */
[----:B------:R-:W0:Y:S01]  /*3dd0*/  LDC.64 R118, c[0x0][0x2b8] ;  /* 0x0000ae00ff767b82 */ /* 0x000e220000000a00 */
[----:B------:R-:W-:Y:S01]  /*3de0*/  FFMA.FTZ R120, R16, R89, R24 ;  /* 0x0000005910787223 */ /* 0x000fe20000010018 */
[----:B------:R-:W-:Y:S01]  /*3df0*/  FFMA.FTZ R89, R18, R117, R26 ;  /* 0x0000007512597223 */ /* 0x000fe2000001001a */
[----:B------:R-:W-:Y:S01]  /*3e00*/  FFMA.FTZ R124, R13, R122, R21 ;  /* 0x0000007a0d7c7223 */ /* 0x000fe20000010015 */
[----:B------:R-:W-:Y:S01]  /*3e10*/  FFMA.FTZ R121, R12, R121, R20 ;  /* 0x000000790c797223 */ /* 0x000fe20000010014 */
[----:B------:R-:W-:Y:S01]  /*3e20*/  FFMA.FTZ R122, R19, R90, R27 ;  /* 0x0000005a137a7223 */ /* 0x000fe2000001001b */
[----:B------:R-:W-:-:S03]  /*3e30*/  FFMA.FTZ R117, R17, R88, R25 ;  /* 0x0000005811757223 */ /* 0x000fc60000010019 */
[----:B------:R-:W-:Y:S02]  /*3e40*/  F2FP.F16.F32.PACK_AB R90, R124, R121 ;  /* 0x000000797c5a723e */ /* 0x000fe400000000ff */
[----:B------:R-:W-:Y:S02]  /*3e50*/  F2FP.F16.F32.PACK_AB R89, R122, R89 ;  /* 0x000000597a59723e */ /* 0x000fe400000000ff */
[----:B------:R-:W-:Y:S01]  /*3e60*/  F2FP.F16.F32.PACK_AB R88, R117, R120 ;  /* 0x000000787558723e */ /* 0x000fe200000000ff */
[----:B0-----:R-:W-:-:S05]  /*3e70*/  IMAD.WIDE.U32 R118, R2, 0x10, R118 ;  /* 0x0000001002767825 */ /* 0x001fca00078e0076 */
[----:B------:R0:W-:Y:S02]  /*3e80*/  STG.E.128 desc[UR4][R118.64], R88 ;  /* 0x0000005876007986 */ /* 0x0001e4000c101d04 */
.L_x_13925:
[----:B------:R-:W-:Y:S05]  /*3e90*/  BSYNC B0 ;  /* 0x0000000000007941 */ /* 0x000fea0003800000 */
.L_x_13924:
[----:B01234-:R-:W0:Y:S02]  /*3ea0*/  LDC.64 R88, c[0x0][0x210] ;  /* 0x00008400ff587b82 */ /* 0x01fe240000000a00 */
[----:B0-----:R-:W-:-:S04]  /*3eb0*/  LEA R3, R88, R3, 0x2 ;  /* 0x0000000358037211 */ /* 0x001fc800078e10ff */
[----:B------:R-:W-:-:S13]  /*3ec0*/  ISETP.GE.AND P2, PT, R3, R89, PT ;  /* 0x000000590300720c */ /* 0x000fda0003f46270 */
[----:B------:R-:W-:Y:S05]  /*3ed0*/  @!P2 BRA `(.L_x_13926) ;  /* 0xffffffc400fca947 */ /* 0x000fea000383ffff */
[----:B------:R-:W-:Y:S05]  /*3ee0*/  EXIT ;  /* 0x000000000000794d */ /* 0x000fea0003800000 */
.L_x_13917:
        /* <DEDUP_REMOVED lines=8> */
.L_x_13928:
[----:B------:R-:W-:Y:S05]  /*3f70*/  BSYNC B0 ;  /* 0x0000000000007941 */ /* 0x000fea0003800000 */
.L_x_13927:
        /* <DEDUP_REMOVED lines=10> */
.L_x_13929:
[----:B------:R-:W-:Y:S01]  /*4020*/  HFMA2.MMA R117, -RZ, RZ, 0, 2.384185791015625e-07 ;  /* 0x00000004ff757435 */ /* 0x000fe200000001ff */
[----:B------:R-:W-:-:S05]  /*4030*/  MOV R119, R124 ;  /* 0x0000007c00777202 */ /* 0x000fca0000000f00 */
[----:B------:R-:W-:-:S05]  /*4040*/  FADD.FTZ R121, R120, R119 ;  /* 0x0000007778797221 */ /* 0x000fca0000010000 */
[----:B------:R-:W-:-:S07]  /*4050*/  MOV R125, R121 ;  /* 0x00000079007d7202 */ /* 0x000fce0000000f00 */
[----:B------:R-:W-:Y:S05]  /*4060*/  WARPSYNC.COLLECTIVE R91, `(.L_x_13930) ;  /* 0x000000005b087348 */ /* 0x000fea0003c00000 */
[----:B------:R0:W1:Y:S02]  /*4070*/  SHFL.BFLY P6, R124, R125, R117, R118 ;  /* 0x0c0000757d7c7389 */ /* 0x00006400000c0076 */
[----:B01----:R-:W-:Y:S01]  /*4080*/  ENDCOLLECTIVE ;  /* 0x000000000000791b */ /* 0x003fe20003800000 */
.L_x_13930:
[----:B------:R-:W-:Y:S01]  /*4090*/  HFMA2.MMA R117, -RZ, RZ, 0, 4.76837158203125e-07 ;  /* 0x00000008ff757435 */ /* 0x000fe200000001ff */
[----:B------:R-:W-:-:S05]  /*40a0*/  MOV R88, R124 ;  /* 0x0000007c00587202 */ /* 0x000fca0000000f00 */
[----:B------:R-:W-:-:S05]  /*40b0*/  FADD.FTZ R122, R121, R88 ;  /* 0x00000058797a7221 */ /* 0x000fca0000010000 */
[----:B------:R-:W-:-:S07]  /*40c0*/  MOV R125, R122 ;  /* 0x0000007a007d7202 */ /* 0x000fce0000000f00 */
[----:B------:R-:W-:Y:S05]  /*40d0*/  WARPSYNC.COLLECTIVE R91, `(.L_x_13931) ;  /* 0x000000005b087348 */ /* 0x000fea0003c00000 */
[----:B------:R0:W1:Y:S02]  /*40e0*/  SHFL.BFLY P6, R124, R125, R117, R118 ;  /* 0x0c0000757d7c7389 */ /* 0x00006400000c0076 */
[----:B01----:R-:W-:Y:S01]  /*40f0*/  ENDCOLLECTIVE ;  /* 0x000000000000791b */ /* 0x003fe20003800000 */
.L_x_13931:
[----:B------:R-:W-:Y:S01]  /*4100*/  HFMA2.MMA R117, -RZ, RZ, 0, 9.5367431640625e-07 ;  /* 0x00000010ff757435 */ /* 0x000fe200000001ff */
[----:B------:R-:W-:-:S05]  /*4110*/  MOV R119, R124 ;  /* 0x0000007c00777202 */ /* 0x000fca0000000f00 */
[----:B------:R-:W-:-:S05]  /*4120*/  FADD.FTZ R123, R122, R119 ;  /* 0x000000777a7b7221 */ /* 0x000fca0000010000 */
[----:B------:R-:W-:-:S07]  /*4130*/  MOV R125, R123 ;  /* 0x0000007b007d7202 */ /* 0x000fce0000000f00 */
[----:B------:R-:W-:Y:S05]  /*4140*/  WARPSYNC.COLLECTIVE R91, `(.L_x_13932) ;  /* 0x000000005b087348 */ /* 0x000fea0003c00000 */
[----:B------:R0:W1:Y:S02]  /*4150*/  SHFL.BFLY P6, R124, R125, R117, R118 ;  /* 0x0c0000757d7c7389 */ /* 0x00006400000c0076 */
[----:B01----:R-:W-:Y:S01]  /*4160*/  ENDCOLLECTIVE ;  /* 0x000000000000791b */ /* 0x003fe20003800000 */
.L_x_13932:
        /* <DEDUP_REMOVED lines=74> */
.L_x_13933:
[----:B------:R-:W-:Y:S01]  /*4610*/  HFMA2.MMA R117, -RZ, RZ, 0, 1.1920928955078125e-07 ;  /* 0x00000002ff757435 */ /* 0x000fe200000001ff */
[----:B------:R-:W-:-:S05]  /*4620*/  MOV R89, R124 ;  /* 0x0000007c00597202 */ /* 0x000fca0000000f00 */
[----:B------:R-:W-:-:S05]  /*4630*/  FADD.FTZ R89, R88, R89 ;  /* 0x0000005958597221 */ /* 0x000fca0000010000 */
[----:B------:R-:W-:-:S07]  /*4640*/  MOV R125, R89 ;  /* 0x00000059007d7202 */ /* 0x000fce0000000f00 */
[----:B------:R-:W-:Y:S05]  /*4650*/  WARPSYNC.COLLECTIVE R91, `(.L_x_13934) ;  /* 0x000000005b087348 */ /* 0x000fea0003c00000 */
[----:B------:R0:W1:Y:S02]  /*4660*/  SHFL.BFLY P6, R124, R125, R117, R118 ;  /* 0x0c0000757d7c7389 */ /* 0x00006400000c0076 */
[----:B01----:R-:W-:Y:S01]  /*4670*/  ENDCOLLECTIVE ;  /* 0x000000000000791b */ /* 0x003fe20003800000 */
.L_x_13934:
[----:B------:R-:W-:Y:S01]  /*4680*/  HFMA2.MMA R117, -RZ, RZ, 0, 2.384185791015625e-07 ;  /* 0x00000004ff757435 */ /* 0x000fe200000001ff */
[----:B------:R-:W-:-:S05]  /*4690*/  MOV R120, R124 ;  /* 0x0000007c00787202 */ /* 0x000fca0000000f00 */
[----:B------:R-:W-:-:S05]  /*46a0*/  FADD.FTZ R120, R89, R120 ;  /* 0x0000007859787221 */ /* 0x000fca0000010000 */
[----:B------:R-:W-:-:S07]  /*46b0*/  MOV R125, R120 ;  /* 0x00000078007d7202 */ /* 0x000fce0000000f00 */
[----:B------:R-:W-:Y:S05]  /*46c0*/  WARPSYNC.COLLECTIVE R91, `(.L_x_13935) ;  /* 0x000000005b087348 */ /* 0x000fea0003c00000 */
[----:B------:R0:W1:Y:S02]  /*46d0*/  SHFL.BFLY P6, R124, R125, R117, R118 ;  /* 0x0c0000757d7c7389 */ /* 0x00006400000c0076 */
[----:B01----:R-:W-:Y:S01]  /*46e0*/  ENDCOLLECTIVE ;  /* 0x000000000000791b */ /* 0x003fe20003800000 */
.L_x_13935:
[----:B------:R-:W-:Y:S01]  /*46f0*/  HFMA2.MMA R117, -RZ, RZ, 0, 4.76837158203125e-07 ;  /* 0x00000008ff757435 */ /* 0x000fe200000001ff */
[----:B------:R-:W-:-:S05]  /*4700*/  MOV R121, R124 ;  /* 0x0000007c00797202 */ /* 0x000fca0000000f00 */
[----:B------:R-:W-:-:S05]  /*4710*/  FADD.FTZ R121, R120, R121 ;  /* 0x0000007978797221 */ /* 0x000fca0000010000 */
[----:B------:R-:W-:-:S07]  /*4720*/  MOV R125, R121 ;  /* 0x00000079007d7202 */ /* 0x000fce0000000f00 */
[----:B------:R-:W-:Y:S05]  /*4730*/  WARPSYNC.COLLECTIVE R91, `(.L_x_13936) ;  /* 0x000000005b087348 */ /* 0x000fea0003c00000 */
[----:B------:R0:W1:Y:S02]  /*4740*/  SHFL.BFLY P6, R124, R125, R117, R118 ;  /* 0x0c0000757d7c7389 */ /* 0x00006400000c0076 */
[----:B01----:R-:W-:Y:S01]  /*4750*/  ENDCOLLECTIVE ;  /* 0x000000000000791b */ /* 0x003fe20003800000 */
.L_x_13936:
[----:B------:R-:W-:Y:S01]  /*4760*/  HFMA2.MMA R117, -RZ, RZ, 0, 9.5367431640625e-07 ;  /* 0x00000010ff757435 */ /* 0x000fe200000001ff */
[----:B------:R-:W-:-:S05]  /*4770*/  MOV R122, R124 ;  /* 0x0000007c007a7202 */ /* 0x000fca0000000f00 */
[----:B------:R-:W-:-:S05]  /*4780*/  FADD.FTZ R122, R121, R122 ;  /* 0x0000007a797a7221 */ /* 0x000fca0000010000 */
[----:B------:R-:W-:-:S07]  /*4790*/  MOV R125, R122 ;  /* 0x0000007a007d7202 */ /* 0x000fce0000000f00 */
[----:B------:R-:W-:Y:S05]  /*47a0*/  WARPSYNC.COLLECTIVE R91, `(.L_x_13937) ;  /* 0x000000005b087348 */ /* 0x000fea0003c00000 */
[----:B------:R0:W1:Y:S02]  /*47b0*/  SHFL.BFLY P6, R124, R125, R117, R118 ;  /* 0x0c0000757d7c7389 */ /* 0x00006400000c0076 */
[----:B01----:R-:W-:Y:S01]  /*47c0*/  ENDCOLLECTIVE ;  /* 0x000000000000791b */ /* 0x003fe20003800000 */
.L_x_13937:
[----:B------:R-:W-:Y:S01]  /*47d0*/  MOV R123, R124 ;  /* 0x0000007c007b7202 */ /* 0x000fe20000000f00 */
[----:B------:R-:W-:Y:S06]  /*47e0*/  BRA `(.L_x_13938) ;  /* 0xffffffec00387947 */ /* 0x000fec000383ffff */
.L_x_13939:
        /* <DEDUP_REMOVED lines=9> */
.L_x_27192:


//--------------------- .text._ZN10layer_norm31ln_parallel_residual_fwd_kernelINS_13Kernel_traitsIf6__halfS2_S2_fjLj1024ELj1ELj4ELj1ELj16ENS_18Kernel_traits_baseILj1024EfS2_S2_S2_fjLj128EEEEELb0ELb1ELb1EEEvNS_9FwdParamsE --------------------------
	.section	.text._ZN10layer_norm31ln_parallel_residual_fwd_kernelINS_13Kernel_traitsIf6__halfS2_S2_fjLj1024ELj1ELj4ELj1ELj16ENS_18Kernel_traits_baseILj1024EfS2_S2_S2_fjLj128EEEEELb0ELb1ELb1EEEvNS_9FwdParamsE,"ax",@progbits
	.align	128
        .global         _ZN10layer_norm31ln_parallel_residual_fwd_kernelINS_13Kernel_traitsIf6__halfS2_S2_fjLj1024ELj1ELj4ELj1ELj16ENS_18Kernel_traits_baseILj1024EfS2_S2_S2_fjLj128EEEEELb0ELb1ELb1EEEvNS_9FwdParamsE
        .type           _ZN10layer_norm31ln_parallel_residual_fwd_kernelINS_13Kernel_traitsIf6__halfS2_S2_fjLj1024ELj1ELj4ELj1ELj16ENS_18Kernel_traits_baseILj1024EfS2_S2_S2_fjLj128EEEEELb0ELb1ELb1EEEvNS_9FwdParamsE,@function
        .size           _ZN10layer_norm31ln_parallel_residual_fwd_kernelINS_13Kernel_traitsIf6__halfS2_S2_fjLj1024ELj1ELj4ELj1ELj16ENS_18Kernel_traits_baseILj1024EfS2_S2_S2_fjLj128EEEEELb0ELb1ELb1EEEvNS_9FwdParamsE,(.L_x_27193 - _ZN10layer_norm31ln_parallel_residual_fwd_kernelINS_13Kernel_traitsIf6__halfS2_S2_fjLj1024ELj1ELj4ELj1ELj16ENS_18Kernel_traits_baseILj1024EfS2_S2_S2_fjLj128EEEEELb0ELb1ELb1EEEvNS_9FwdParamsE)
        .other          _ZN10layer_norm31ln_parallel_residual_fwd_kernelINS_13Kernel_traitsIf6__halfS2_S2_fjLj1024ELj1ELj4ELj1ELj16ENS_18Kernel_traits_baseILj1024EfS2_S2_S2_fjLj128EEEEELb0ELb1ELb1EEEvNS_9FwdParamsE,@"STO_CUDA_ENTRY STV_DEFAULT"
_ZN10layer_norm31ln_parallel_residual_fwd_kernelINS_13Kernel_traitsIf6__halfS2_S2_fjLj1024ELj1ELj4ELj1ELj16ENS_18Kernel_traits_baseILj1024EfS2_S2_S2_fjLj128EEEEELb0ELb1ELb1EEEvNS_9FwdParamsE:
.text._ZN10layer_norm31ln_parallel_residual_fwd_kernelINS_13Kernel_traitsIf6__halfS2_S2_fjLj1024ELj1ELj4ELj1ELj16ENS_18Kernel_traits_baseILj1024EfS2_S2_S2_fjLj128EEEEELb0ELb1ELb1EEEvNS_9FwdParamsE:
        /* <DEDUP_REMOVED lines=65> */
.L_x_14069:
[----:B------:R-:W1:Y:S01]  /*0410*/  LDC.64 R112, c[0x0][0x220] ;  /* 0x00008800ff707b82 */ /* 0x000e620000000a00 */
[----:B------:R-:W-:Y:S01]  /*0420*/  IMAD R0, R92, UR6, RZ ;  /* 0x000000065c007c24 */ /* 0x000fe2000f8e02ff */
[----:B------:R-:W-:-:S04]  /*0430*/  ISETP.NE.U32.AND P2, PT, RZ, UR12, PT ;  /* 0x0000000cff007c0c */ /* 0x000fc8000bf45070 */
[----:B------:R-:W-:Y:S02]  /*0440*/  SHF.R.S32.HI R3, RZ, 0x1f, R0 ;  /* 0x0000001fff037819 */ /* 0x000fe40000011400 */
[----:B------:R-:W-:Y:S02]  /*0450*/  ISETP.NE.AND.EX P2, PT, RZ, UR13, PT, P2 ;  /* 0x0000000dff007c0c */ /* 0x000fe4000bf45320 */
[----:B------:R-:W-:-:S04]  /*0460*/  LEA.HI R0, R3, R0, RZ, 0x3 ;  /* 0x0000000003007211 */ /* 0x000fc800078f18ff */
[----:B--2---:R-:W-:-:S04]  /*0470*/  LEA.HI.SX32 R11, R0, R93, 0x1d ;  /* 0x0000005d000b7211 */ /* 0x004fc800078feaff */
        /* <DEDUP_REMOVED lines=17> */
.L_x_13941:
[----:B-----5:R-:W-:-:S05]  /*0590*/  HADD2.F32 R3, -RZ, R16.H0_H0 ;  /* 0x20000010ff037230 */ /* 0x020fca0000004100 */
[----:B------:R-:W-:Y:S01]  /*05a0*/  FADD.FTZ R10, R10, R3 ;  /* 0x000000030a0a7221 */ /* 0x000fe20000010000 */
[----:B------:R-:W-:Y:S06]  /*05b0*/  BRA `(.L_x_13942) ;  /* 0x0000000000107947 */ /* 0x000fec0003800000 */
.L_x_13940:
[----:B-----5:R-:W-:Y:S02]  /*05c0*/  HADD2.F32 R3, -RZ, R20.H0_H0 ;  /* 0x20000014ff037230 */ /* 0x020fe40000004100 */
[----:B------:R-:W-:-:S03]  /*05d0*/  @P2 HADD2.F32 R5, -RZ, R16.H0_H0 ;  /* 0x20000010ff052230 */ /* 0x000fc60000004100 */
[----:B------:R-:W-:-:S04]  /*05e0*/  FADD.FTZ R10, R10, R3 ;  /* 0x000000030a0a7221 */ /* 0x000fc80000010000 */
[----:B------:R-:W-:-:S07]  /*05f0*/  @P2 FADD.FTZ R10, R10, R5 ;  /* 0x000000050a0a2221 */ /* 0x000fce0000010000 */
.L_x_13942:
[----:B------:R-:W-:-:S04]  /*0600*/  F2FP.F16.F32.PACK_AB R6, RZ, R10 ;  /* 0x0000000aff06723e */ /* 0x000fc800000000ff */
[----:B------:R-:W-:-:S07]  /*0610*/  PRMT R12, R6, 0x7610, R12 ;  /* 0x00007610060c7816 */ /* 0x000fce000000000c */
.L_x_13943:
[----:B------:R-:W-:Y:S01]  /*0620*/  HADD2.F32 R9, -RZ, R88.H1_H1 ;  /* 0x30000058ff097230 */ /* 0x000fe20000004100 */
[----:B------:R-:W-:Y:S06]  /*0630*/  @P3 BRA `(.L_x_13944) ;  /* 0x0000000000203947 */ /* 0x000fec0003800000 */
[----:B------:R-:W-:-:S04]  /*0640*/  ISETP.NE.U32.AND P4, PT, RZ, UR12, PT ;  /* 0x0000000cff007c0c */ /* 0x000fc8000bf85070 */
[----:B------:R-:W-:-:S13]  /*0650*/  ISETP.NE.AND.EX P4, PT, RZ, UR13, PT, P4 ;  /* 0x0000000dff007c0c */ /* 0x000fda000bf85340 */
[----:B------:R-:W-:Y:S05]  /*0660*/  @P4 BRA `(.L_x_13945) ;  /* 0x0000000000084947 */ /* 0x000fea0003800000 */
[----:B------:R-:W-:Y:S05]  /*0670*/  @P0 BRA `(.L_x_13946) ;  /* 0x0000000000200947 */ /* 0x000fea0003800000 */
[----:B------:R-:W-:Y:S05]  /*0680*/  BRA `(.L_x_13947) ;  /* 0x0000000000247947 */ /* 0x000fea0003800000 */
.L_x_13945:
[----:B-----5:R-:W-:-:S05]  /*0690*/  HADD2.F32 R0, -RZ, R16.H1_H1 ;  /* 0x30000010ff007230 */ /* 0x020fca0000004100 */
[----:B------:R-:W-:Y:S01]  /*06a0*/  FADD.FTZ R9, R9, R0 ;  /* 0x0000000009097221 */ /* 0x000fe20000010000 */
[----:B------:R-:W-:Y:S06]  /*06b0*/  BRA `(.L_x_13946) ;  /* 0x0000000000107947 */ /* 0x000fec0003800000 */
.L_x_13944:
[----:B-----5:R-:W-:Y:S02]  /*06c0*/  HADD2.F32 R0, -RZ, R20.H1_H1 ;  /* 0x30000014ff007230 */ /* 0x020fe40000004100 */
[----:B------:R-:W-:-:S03]  /*06d0*/  @P2 HADD2.F32 R2, -RZ, R16.H1_H1 ;  /* 0x30000010ff022230 */ /* 0x000fc60000004100 */
[----:B------:R-:W-:-:S04]  /*06e0*/  FADD.FTZ R9, R9, R0 ;  /* 0x0000000009097221 */ /* 0x000fc80000010000 */
[----:B------:R-:W-:-:S07]  /*06f0*/  @P2 FADD.FTZ R9, R9, R2 ;  /* 0x0000000209092221 */ /* 0x000fce0000010000 */
.L_x_13946:
[----:B------:R-:W-:-:S04]  /*0700*/  F2FP.F16.F32.PACK_AB R6, RZ, R9 ;  /* 0x00000009ff06723e */ /* 0x000fc800000000ff */
[----:B------:R-:W-:-:S07]  /*0710*/  PRMT R12, R12, 0x5410, R6 ;  /* 0x000054100c0c7816 */ /* 0x000fce0000000006 */
.L_x_13947:
[----:B------:R-:W-:Y:S01]  /*0720*/  HADD2.F32 R8, -RZ, R89.H0_H0 ;  /* 0x20000059ff087230 */ /* 0x000fe20000004100 */
[----:B------:R-:W-:Y:S06]  /*0730*/  @P3 BRA `(.L_x_13948) ;  /* 0x0000000000203947 */ /* 0x000fec0003800000 */
[----:B------:R-:W-:-:S04]  /*0740*/  ISETP.NE.U32.AND P4, PT, RZ, UR12, PT ;  /* 0x0000000cff007c0c */ /* 0x000fc8000bf85070 */
[----:B------:R-:W-:-:S13]  /*0750*/  ISETP.NE.AND.EX P4, PT, RZ, UR13, PT, P4 ;  /* 0x0000000dff007c0c */ /* 0x000fda000bf85340 */
[----:B------:R-:W-:Y:S05]  /*0760*/  @P4 BRA `(.L_x_13949) ;  /* 0x0000000000084947 */ /* 0x000fea0003800000 */
[----:B------:R-:W-:Y:S05]  /*0770*/  @P0 BRA `(.L_x_13950) ;  /* 0x0000000000200947 */ /* 0x000fea0003800000 */
[----:B------:R-:W-:Y:S05]  /*0780*/  BRA `(.L_x_13951) ;  /* 0x0000000000247947 */ /* 0x000fea0003800000 */
.L_x_13949:
[----:B-----5:R-:W-:-:S05]  /*0790*/  HADD2.F32 R3, -RZ, R17.H0_H0 ;  /* 0x20000011ff037230 */ /* 0x020fca0000004100 */
[----:B------:R-:W-:Y:S01]  /*07a0*/  FADD.FTZ R8, R8, R3 ;  /* 0x0000000308087221 */ /* 0x000fe20000010000 */
[----:B------:R-:W-:Y:S06]  /*07b0*/  BRA `(.L_x_13950) ;  /* 0x0000000000107947 */ /* 0x000fec0003800000 */
.L_x_13948:
[----:B-----5:R-:W-:Y:S02]  /*07c0*/  HADD2.F32 R3, -RZ, R21.H0_H0 ;  /* 0x20000015ff037230 */ /* 0x020fe40000004100 */
[----:B------:R-:W-:-:S03]  /*07d0*/  @P2 HADD2.F32 R5, -RZ, R17.H0_H0 ;  /* 0x20000011ff052230 */ /* 0x000fc60000004100 */
[----:B------:R-:W-:-:S04]  /*07e0*/  FADD.FTZ R8, R8, R3 ;  /* 0x0000000308087221 */ /* 0x000fc80000010000 */
[----:B------:R-:W-:-:S07]  /*07f0*/  @P2 FADD.FTZ R8, R8, R5 ;  /* 0x0000000508082221 */ /* 0x000fce0000010000 */
.L_x_13950:
[----:B------:R-:W-:-:S04]  /*0800*/  F2FP.F16.F32.PACK_AB R0, RZ, R8 ;  /* 0x00000008ff00723e */ /* 0x000fc800000000ff */
[----:B------:R-:W-:-:S07]  /*0810*/  PRMT R13, R0, 0x7610, R13 ;  /* 0x00007610000d7816 */ /* 0x000fce000000000d */
.L_x_13951:
[----:B------:R-:W-:Y:S01]  /*0820*/  HADD2.F32 R7, -RZ, R89.H1_H1 ;  /* 0x30000059ff077230 */ /* 0x000fe20000004100 */
[----:B------:R-:W-:Y:S06]  /*0830*/  @P3 BRA `(.L_x_13952) ;  /* 0x0000000000203947 */ /* 0x000fec0003800000 */
[----:B------:R-:W-:-:S04]  /*0840*/  ISETP.NE.U32.AND P4, PT, RZ, UR12, PT ;  /* 0x0000000cff007c0c */ /* 0x000fc8000bf85070 */
[----:B------:R-:W-:-:S13]  /*0850*/  ISETP.NE.AND.EX P4, PT, RZ, UR13, PT, P4 ;  /* 0x0000000dff007c0c */ /* 0x000fda000bf85340 */
[----:B------:R-:W-:Y:S05]  /*0860*/  @P4 BRA `(.L_x_13953) ;  /* 0x0000000000084947 */ /* 0x000fea0003800000 */
[----:B------:R-:W-:Y:S05]  /*0870*/  @P0 BRA `(.L_x_13954) ;  /* 0x0000000000200947 */ /* 0x000fea0003800000 */
[----:B------:R-:W-:Y:S05]  /*0880*/  BRA `(.L_x_13955) ;  /* 0x0000000000247947 */ /* 0x000fea0003800000 */
.L_x_13953:
[----:B-----5:R-:W-:-:S05]  /*0890*/  HADD2.F32 R0, -RZ, R17.H1_H1 ;  /* 0x30000011ff007230 */ /* 0x020fca0000004100 */
[----:B------:R-:W-:Y:S01]  /*08a0*/  FADD.FTZ R7, R7, R0 ;  /* 0x0000000007077221 */ /* 0x000fe20000010000 */
[----:B------:R-:W-:Y:S06]  /*08b0*/  BRA `(.L_x_13954) ;  /* 0x0000000000107947 */ /* 0x000fec0003800000 */
.L_x_13952:
[----:B-----5:R-:W-:Y:S02]  /*08c0*/  HADD2.F32 R0, -RZ, R21.H1_H1 ;  /* 0x30000015ff007230 */ /* 0x020fe40000004100 */
[----:B------:R-:W-:-:S03]  /*08d0*/  @P2 HADD2.F32 R2, -RZ, R17.H1_H1 ;  /* 0x30000011ff022230 */ /* 0x000fc60000004100 */
[----:B------:R-:W-:-:S04]  /*08e0*/  FADD.FTZ R7, R7, R0 ;  /* 0x0000000007077221 */ /* 0x000fc80000010000 */
[----:B------:R-:W-:-:S07]  /*08f0*/  @P2 FADD.FTZ R7, R7, R2 ;  /* 0x0000000207072221 */ /* 0x000fce0000010000 */
.L_x_13954:
[----:B------:R-:W-:-:S04]  /*0900*/  F2FP.F16.F32.PACK_AB R0, RZ, R7 ;  /* 0x00000007ff00723e */ /* 0x000fc800000000ff */
[----:B------:R-:W-:-:S07]  /*0910*/  PRMT R13, R13, 0x5410, R0 ;  /* 0x000054100d0d7816 */ /* 0x000fce0000000000 */
.L_x_13955:
[----:B------:R-:W-:Y:S01]  /*0920*/  HADD2.F32 R6, -RZ, R90.H0_H0 ;  /* 0x2000005aff067230 */ /* 0x000fe20000004100 */
[----:B------:R-:W-:Y:S06]  /*0930*/  @P3 BRA `(.L_x_13956) ;  /* 0x0000000000203947 */ /* 0x000fec0003800000 */
[----:B------:R-:W-:-:S04]  /*0940*/  ISETP.NE.U32.AND P4, PT, RZ, UR12, PT ;  /* 0x0000000cff007c0c */ /* 0x000fc8000bf85070 */
[----:B------:R-:W-:-:S13]  /*0950*/  ISETP.NE.AND.EX P4, PT, RZ, UR13, PT, P4 ;  /* 0x0000000dff007c0c */ /* 0x000fda000bf85340 */
[----:B------:R-:W-:Y:S05]  /*0960*/  @P4 BRA `(.L_x_13957) ;  /* 0x0000000000084947 */ /* 0x000fea0003800000 */
[----:B------:R-:W-:Y:S05]  /*0970*/  @P0 BRA `(.L_x_13958) ;  /* 0x0000000000200947 */ /* 0x000fea0003800000 */
[----:B------:R-:W-:Y:S05]  /*0980*/  BRA `(.L_x_13959) ;  /* 0x0000000000247947 */ /* 0x000fea0003800000 */
.L_x_13957:
[----:B-----5:R-:W-:-:S05]  /*0990*/  HADD2.F32 R3, -RZ, R18.H0_H0 ;  /* 0x20000012ff037230 */ /* 0x020fca0000004100 */
[----:B------:R-:W-:Y:S01]  /*09a0*/  FADD.FTZ R6, R6, R3 ;  /* 0x0000000306067221 */ /* 0x000fe20000010000 */
[----:B------:R-:W-:Y:S06]  /*09b0*/  BRA `(.L_x_13958) ;  /* 0x0000000000107947 */ /* 0x000fec0003800000 */
.L_x_13956:
[----:B-----5:R-:W-:Y:S02]  /*09c0*/  HADD2.F32 R3, -RZ, R22.H0_H0 ;  /* 0x20000016ff037230 */ /* 0x020fe40000004100 */
[----:B------:R-:W-:-:S03]  /*09d0*/  @P2 HADD2.F32 R5, -RZ, R18.H0_H0 ;  /* 0x20000012ff052230 */ /* 0x000fc60000004100 */
[----:B------:R-:W-:-:S04]  /*09e0*/  FADD.FTZ R6, R6, R3 ;  /* 0x0000000306067221 */ /* 0x000fc80000010000 */
[----:B------:R-:W-:-:S07]  /*09f0*/  @P2 FADD.FTZ R6, R6, R5 ;  /* 0x0000000506062221 */ /* 0x000fce0000010000 */
.L_x_13958:
[----:B------:R-:W-:-:S04]  /*0a00*/  F2FP.F16.F32.PACK_AB R0, RZ, R6 ;  /* 0x00000006ff00723e */ /* 0x000fc800000000ff */
[----:B------:R-:W-:-:S07]  /*0a10*/  PRMT R14, R0, 0x7610, R14 ;  /* 0x00007610000e7816 */ /* 0x000fce000000000e */
.L_x_13959:
[----:B------:R-:W-:Y:S01]  /*0a20*/  HADD2.F32 R5, -RZ, R90.H1_H1 ;  /* 0x3000005aff057230 */ /* 0x000fe20000004100 */
[----:B------:R-:W-:Y:S06]  /*0a30*/  @P3 BRA `(.L_x_13960) ;  /* 0x0000000000203947 */ /* 0x000fec0003800000 */
[----:B------:R-:W-:-:S04]  /*0a40*/  ISETP.NE.U32.AND P4, PT, RZ, UR12, PT ;  /* 0x0000000cff007c0c */ /* 0x000fc8000bf85070 */
[----:B------:R-:W-:-:S13]  /*0a50*/  ISETP.NE.AND.EX P4, PT, RZ, UR13, PT, P4 ;  /* 0x0000000dff007c0c */ /* 0x000fda000bf85340 */
[----:B------:R-:W-:Y:S05]  /*0a60*/  @P4 BRA `(.L_x_13961) ;  /* 0x0000000000084947 */ /* 0x000fea0003800000 */
[----:B------:R-:W-:Y:S05]  /*0a70*/  @P0 BRA `(.L_x_13962) ;  /* 0x0000000000200947 */ /* 0x000fea0003800000 */
[----:B------:R-:W-:Y:S05]  /*0a80*/  BRA `(.L_x_13963) ;  /* 0x0000000000247947 */ /* 0x000fea0003800000 */
.L_x_13961:
[----:B-----5:R-:W-:-:S05]  /*0a90*/  HADD2.F32 R0, -RZ, R18.H1_H1 ;  /* 0x30000012ff007230 */ /* 0x020fca0000004100 */
[----:B------:R-:W-:Y:S01]  /*0aa0*/  FADD.FTZ R5, R5, R0 ;  /* 0x0000000005057221 */ /* 0x000fe20000010000 */
[----:B------:R-:W-:Y:S06]  /*0ab0*/  BRA `(.L_x_13962) ;  /* 0x0000000000107947 */ /* 0x000fec0003800000 */
.L_x_13960:
[----:B-----5:R-:W-:Y:S02]  /*0ac0*/  HADD2.F32 R0, -RZ, R22.H1_H1 ;  /* 0x30000016ff007230 */ /* 0x020fe40000004100 */
[----:B------:R-:W-:-:S03]  /*0ad0*/  @P2 HADD2.F32 R2, -RZ, R18.H1_H1 ;  /* 0x30000012ff022230 */ /* 0x000fc60000004100 */
[----:B------:R-:W-:-:S04]  /*0ae0*/  FADD.FTZ R5, R5, R0 ;  /* 0x0000000005057221 */ /* 0x000fc80000010000 */
[----:B------:R-:W-:-:S07]  /*0af0*/  @P2 FADD.FTZ R5, R5, R2 ;  /* 0x0000000205052221 */ /* 0x000fce0000010000 */
.L_x_13962:
[----:B------:R-:W-:-:S04]  /*0b00*/  F2FP.F16.F32.PACK_AB R0, RZ, R5 ;  /* 0x00000005ff00723e */ /* 0x000fc800000000ff */
[----:B------:R-:W-:-:S07]  /*0b10*/  PRMT R14, R14, 0x5410, R0 ;  /* 0x000054100e0e7816 */ /* 0x000fce0000000000 */
.L_x_13963:
[----:B------:R-:W-:Y:S01]  /*0b20*/  HADD2.F32 R4, -RZ, R91.H0_H0 ;  /* 0x2000005bff047230 */ /* 0x000fe20000004100 */
[----:B------:R-:W-:Y:S06]  /*0b30*/  @P3 BRA `(.L_x_13964) ;  /* 0x0000000000203947 */ /* 0x000fec0003800000 */
[----:B------:R-:W-:-:S04]  /*0b40*/  ISETP.NE.U32.AND P4, PT, RZ, UR12, PT ;  /* 0x0000000cff007c0c */ /* 0x000fc8000bf85070 */
[----:B------:R-:W-:-:S13]  /*0b50*/  ISETP.NE.AND.EX P4, PT, RZ, UR13, PT, P4 ;  /* 0x0000000dff007c0c */ /* 0x000fda000bf85340 */
[----:B------:R-:W-:Y:S05]  /*0b60*/  @P4 BRA `(.L_x_13965) ;  /* 0x0000000000084947 */ /* 0x000fea0003800000 */
[----:B------:R-:W-:Y:S05]  /*0b70*/  @P0 BRA `(.L_x_13966) ;  /* 0x0000000000200947 */ /* 0x000fea0003800000 */
[----:B------:R-:W-:Y:S05]  /*0b80*/  BRA `(.L_x_13967) ;  /* 0x0000000000247947 */ /* 0x000fea0003800000 */
.L_x_13965:
[----:B-----5:R-:W-:-:S05]  /*0b90*/  HADD2.F32 R3, -RZ, R19.H0_H0 ;  /* 0x20000013ff037230 */ /* 0x020fca0000004100 */
[----:B------:R-:W-:Y:S01]  /*0ba0*/  FADD.FTZ R4, R4, R3 ;  /* 0x0000000304047221 */ /* 0x000fe20000010000 */
[----:B------:R-:W-:Y:S06]  /*0bb0*/  BRA `(.L_x_13966) ;  /* 0x0000000000107947 */ /* 0x000fec0003800000 */
.L_x_13964:
[----:B-----5:R-:W-:Y:S02]  /*0bc0*/  HADD2.F32 R3, -RZ, R23.H0_H0 ;  /* 0x20000017ff037230 */ /* 0x020fe40000004100 */
[----:B------:R-:W-:-:S03]  /*0bd0*/  @P2 HADD2.F32 R89, -RZ, R19.H0_H0 ;  /* 0x20000013ff592230 */ /* 0x000fc60000004100 */
[----:B------:R-:W-:-:S04]  /*0be0*/  FADD.FTZ R4, R4, R3 ;  /* 0x0000000304047221 */ /* 0x000fc80000010000 */
[----:B------:R-:W-:-:S07]  /*0bf0*/  @P2 FADD.FTZ R4, R4, R89 ;  /* 0x0000005904042221 */ /* 0x000fce0000010000 */
.L_x_13966:
[----:B------:R-:W-:-:S04]  /*0c00*/  F2FP.F16.F32.PACK_AB R0, RZ, R4 ;  /* 0x00000004ff00723e */ /* 0x000fc800000000ff */
[----:B------:R-:W-:-:S07]  /*0c10*/  PRMT R15, R0, 0x7610, R15 ;  /* 0x00007610000f7816 */ /* 0x000fce000000000f */
.L_x_13967:
[----:B------:R-:W-:Y:S01]  /*0c20*/  HADD2.F32 R3, -RZ, R91.H1_H1 ;  /* 0x3000005bff037230 */ /* 0x000fe20000004100 */
[----:B------:R-:W-:Y:S06]  /*0c30*/  @P3 BRA `(.L_x_13968) ;  /* 0x0000000000203947 */ /* 0x000fec0003800000 */
[----:B------:R-:W-:-:S04]  /*0c40*/  ISETP.NE.U32.AND P4, PT, RZ, UR12, PT ;  /* 0x0000000cff007c0c */ /* 0x000fc8000bf85070 */
[----:B------:R-:W-:-:S13]  /*0c50*/  ISETP.NE.AND.EX P4, PT, RZ, UR13, PT, P4 ;  /* 0x0000000dff007c0c */ /* 0x000fda000bf85340 */
[----:B------:R-:W-:Y:S05]  /*0c60*/  @P4 BRA `(.L_x_13969) ;  /* 0x0000000000084947 */ /* 0x000fea0003800000 */
[----:B------:R-:W-:Y:S05]  /*0c70*/  @P0 BRA `(.L_x_13970) ;  /* 0x0000000000200947 */ /* 0x000fea0003800000 */
[----:B------:R-:W-:Y:S05]  /*0c80*/  BRA `(.L_x_13971) ;  /* 0x0000000000247947 */ /* 0x000fea0003800000 */
.L_x_13969:
[----:B-----5:R-:W-:-:S05]  /*0c90*/  HADD2.F32 R0, -RZ, R19.H1_H1 ;  /* 0x30000013ff007230 */ /* 0x020fca0000004100 */
[----:B------:R-:W-:Y:S01]  /*0ca0*/  FADD.FTZ R3, R3, R0 ;  /* 0x0000000003037221 */ /* 0x000fe20000010000 */
[----:B------:R-:W-:Y:S06]  /*0cb0*/  BRA `(.L_x_13970) ;  /* 0x0000000000107947 */ /* 0x000fec0003800000 */
.L_x_13968:
[----:B-----5:R-:W-:Y:S02]  /*0cc0*/  HADD2.F32 R0, -RZ, R23.H1_H1 ;  /* 0x30000017ff007230 */ /* 0x020fe40000004100 */
[----:B------:R-:W-:-:S03]  /*0cd0*/  @P2 HADD2.F32 R2, -RZ, R19.H1_H1 ;  /* 0x30000013ff022230 */ /* 0x000fc60000004100 */
[----:B------:R-:W-:-:S04]  /*0ce0*/  FADD.FTZ R3, R3, R0 ;  /* 0x0000000003037221 */ /* 0x000fc80000010000 */
[----:B------:R-:W-:-:S07]  /*0cf0*/  @P2 FADD.FTZ R3, R3, R2 ;  /* 0x0000000203032221 */ /* 0x000fce0000010000 */
.L_x_13970:
[----:B------:R-:W-:-:S04]  /*0d00*/  F2FP.F16.F32.PACK_AB R0, RZ, R3 ;  /* 0x00000003ff00723e */ /* 0x000fc800000000ff */
[----:B------:R-:W-:-:S07]  /*0d10*/  PRMT R15, R15, 0x5410, R0 ;  /* 0x000054100f0f7816 */ /* 0x000fce0000000000 */
.L_x_13971:
        /* <DEDUP_REMOVED lines=20> */
.L_x_13973:
[----:B-----5:R-:W-:-:S05]  /*0e60*/  HADD2.F32 R95, -RZ, R16.H0_H0 ;  /* 0x20000010ff5f7230 */ /* 0x020fca0000004100 */
[----:B------:R-:W-:Y:S01]  /*0e70*/  FADD.FTZ R0, R95, R0 ;  /* 0x000000005f007221 */ /* 0x000fe20000010000 */
[----:B------:R-:W-:Y:S06]  /*0e80*/  BRA `(.L_x_13974) ;  /* 0x0000000000107947 */ /* 0x000fec0003800000 */
.L_x_13972:
[----:B-----5:R-:W-:Y:S02]  /*0e90*/  HADD2.F32 R95, -RZ, R20.H0_H0 ;  /* 0x20000014ff5f7230 */ /* 0x020fe40000004100 */
[----:B------:R-:W-:-:S03]  /*0ea0*/  @P2 HADD2.F32 R97, -RZ, R16.H0_H0 ;  /* 0x20000010ff612230 */ /* 0x000fc60000004100 */
[----:B------:R-:W-:-:S04]  /*0eb0*/  FADD.FTZ R0, R95, R0 ;  /* 0x000000005f007221 */ /* 0x000fc80000010000 */
[----:B------:R-:W-:-:S07]  /*0ec0*/  @P2 FADD.FTZ R0, R97, R0 ;  /* 0x0000000061002221 */ /* 0x000fce0000010000 */
.L_x_13974:
[----:B------:R-:W-:-:S04]  /*0ed0*/  F2FP.F16.F32.PACK_AB R94, RZ, R0 ;  /* 0x00000000ff5e723e */ /* 0x000fc800000000ff */
[----:B------:R-:W-:-:S07]  /*0ee0*/  PRMT R12, R94, 0x7610, R12 ;  /* 0x000076105e0c7816 */ /* 0x000fce000000000c */
.L_x_13975:
[----:B------:R-:W-:Y:S01]  /*0ef0*/  HADD2.F32 R95, -RZ, R88.H1_H1 ;  /* 0x30000058ff5f7230 */ /* 0x000fe20000004100 */
[----:B------:R-:W-:Y:S06]  /*0f00*/  @P3 BRA `(.L_x_13976) ;  /* 0x0000000000203947 */ /* 0x000fec0003800000 */
[----:B------:R-:W-:-:S04]  /*0f10*/  ISETP.NE.U32.AND P4, PT, RZ, UR12, PT ;  /* 0x0000000cff007c0c */ /* 0x000fc8000bf85070 */
[----:B------:R-:W-:-:S13]  /*0f20*/  ISETP.NE.AND.EX P4, PT, RZ, UR13, PT, P4 ;  /* 0x0000000dff007c0c */ /* 0x000fda000bf85340 */
[----:B------:R-:W-:Y:S05]  /*0f30*/  @P4 BRA `(.L_x_13977) ;  /* 0x0000000000084947 */ /* 0x000fea0003800000 */
[----:B------:R-:W-:Y:S05]  /*0f40*/  @P0 BRA `(.L_x_13978) ;  /* 0x0000000000200947 */ /* 0x000fea0003800000 */
[----:B------:R-:W-:Y:S05]  /*0f50*/  BRA `(.L_x_13979) ;  /* 0x0000000000247947 */ /* 0x000fea0003800000 */
.L_x_13977:
[----:B-----5:R-:W-:-:S05]  /*0f60*/  HADD2.F32 R88, -RZ, R16.H1_H1 ;  /* 0x30000010ff587230 */ /* 0x020fca0000004100 */
[----:B------:R-:W-:Y:S01]  /*0f70*/  FADD.FTZ R95, R88, R95 ;  /* 0x0000005f585f7221 */ /* 0x000fe20000010000 */
[----:B------:R-:W-:Y:S06]  /*0f80*/  BRA `(.L_x_13978) ;  /* 0x0000000000107947 */ /* 0x000fec0003800000 */
.L_x_13976:
[----:B-----5:R-:W-:Y:S02]  /*0f90*/  HADD2.F32 R88, -RZ, R20.H1_H1 ;  /* 0x30000014ff587230 */ /* 0x020fe40000004100 */
[----:B------:R-:W-:-:S03]  /*0fa0*/  @P2 HADD2.F32 R94, -RZ, R16.H1_H1 ;  /* 0x30000010ff5e2230 */ /* 0x000fc60000004100 */
[----:B------:R-:W-:-:S04]  /*0fb0*/  FADD.FTZ R95, R88, R95 ;  /* 0x0000005f585f7221 */ /* 0x000fc80000010000 */
[----:B------:R-:W-:-:S07]  /*0fc0*/  @P2 FADD.FTZ R95, R94, R95 ;  /* 0x0000005f5e5f2221 */ /* 0x000fce0000010000 */
.L_x_13978:
[----:B------:R-:W-:-:S04]  /*0fd0*/  F2FP.F16.F32.PACK_AB R88, RZ, R95 ;  /* 0x0000005fff58723e */ /* 0x000fc800000000ff */
[----:B------:R-:W-:-:S07]  /*0fe0*/  PRMT R12, R12, 0x5410, R88 ;  /* 0x000054100c0c7816 */ /* 0x000fce0000000058 */
.L_x_13979:
[----:B------:R-:W-:Y:S01]  /*0ff0*/  HADD2.F32 R94, -RZ, R89.H0_H0 ;  /* 0x20000059ff5e7230 */ /* 0x000fe20000004100 */
[----:B------:R-:W-:Y:S06]  /*1000*/  @P3 BRA `(.L_x_13980) ;  /* 0x0000000000203947 */ /* 0x000fec0003800000 */
[----:B------:R-:W-:-:S04]  /*1010*/  ISETP.NE.U32.AND P4, PT, RZ, UR12, PT ;  /* 0x0000000cff007c0c */ /* 0x000fc8000bf85070 */
[----:B------:R-:W-:-:S13]  /*1020*/  ISETP.NE.AND.EX P4, PT, RZ, UR13, PT, P4 ;  /* 0x0000000dff007c0c */ /* 0x000fda000bf85340 */
[----:B------:R-:W-:Y:S05]  /*1030*/  @P4 BRA `(.L_x_13981) ;  /* 0x0000000000084947 */ /* 0x000fea0003800000 */
[----:B------:R-:W-:Y:S05]  /*1040*/  @P0 BRA `(.L_x_13982) ;  /* 0x0000000000200947 */ /* 0x000fea0003800000 */
[----:B------:R-:W-:Y:S05]  /*1050*/  BRA `(.L_x_13983) ;  /* 0x0000000000247947 */ /* 0x000fea0003800000 */
.L_x_13981:
[----:B-----5:R-:W-:-:S05]  /*1060*/  HADD2.F32 R97, -RZ, R17.H0_H0 ;  /* 0x20000011ff617230 */ /* 0x020fca0000004100 */
[----:B------:R-:W-:Y:S01]  /*1070*/  FADD.FTZ R94, R97, R94 ;  /* 0x0000005e615e7221 */ /* 0x000fe20000010000 */
[----:B------:R-:W-:Y:S06]  /*1080*/  BRA `(.L_x_13982) ;  /* 0x0000000000107947 */ /* 0x000fec0003800000 */
.L_x_13980:
[----:B-----5:R-:W-:Y:S02]  /*1090*/  HADD2.F32 R97, -RZ, R21.H0_H0 ;  /* 0x20000015ff617230 */ /* 0x020fe40000004100 */
[----:B------:R-:W-:-:S03]  /*10a0*/  @P2 HADD2.F32 R99, -RZ, R17.H0_H0 ;  /* 0x20000011ff632230 */ /* 0x000fc60000004100 */
[----:B------:R-:W-:-:S04]  /*10b0*/  FADD.FTZ R94, R97, R94 ;  /* 0x0000005e615e7221 */ /* 0x000fc80000010000 */
[----:B------:R-:W-:-:S07]  /*10c0*/  @P2 FADD.FTZ R94, R99, R94 ;  /* 0x0000005e635e2221 */ /* 0x000fce0000010000 */
.L_x_13982:
[----:B------:R-:W-:-:S04]  /*10d0*/  F2FP.F16.F32.PACK_AB R88, RZ, R94 ;  /* 0x0000005eff58723e */ /* 0x000fc800000000ff */
[----:B------:R-:W-:-:S07]  /*10e0*/  PRMT R13, R88, 0x7610, R13 ;  /* 0x00007610580d7816 */ /* 0x000fce000000000d */
.L_x_13983:
[----:B------:R-:W-:Y:S01]  /*10f0*/  HADD2.F32 R97, -RZ, R89.H1_H1 ;  /* 0x30000059ff617230 */ /* 0x000fe20000004100 */
[----:B------:R-:W-:Y:S06]  /*1100*/  @P3 BRA `(.L_x_13984) ;  /* 0x0000000000203947 */ /* 0x000fec0003800000 */
[----:B------:R-:W-:-:S04]  /*1110*/  ISETP.NE.U32.AND P4, PT, RZ, UR12, PT ;  /* 0x0000000cff007c0c */ /* 0x000fc8000bf85070 */
[----:B------:R-:W-:-:S13]  /*1120*/  ISETP.NE.AND.EX P4, PT, RZ, UR13, PT, P4 ;  /* 0x0000000dff007c0c */ /* 0x000fda000bf85340 */
[----:B------:R-:W-:Y:S05]  /*1130*/  @P4 BRA `(.L_x_13985) ;  /* 0x0000000000084947 */ /* 0x000fea0003800000 */
[----:B------:R-:W-:Y:S05]  /*1140*/  @P0 BRA `(.L_x_13986) ;  /* 0x0000000000200947 */ /* 0x000fea0003800000 */
[----:B------:R-:W-:Y:S05]  /*1150*/  BRA `(.L_x_13987) ;  /* 0x0000000000247947 */ /* 0x000fea0003800000 */
.L_x_13985:
[----:B-----5:R-:W-:-:S05]  /*1160*/  HADD2.F32 R88, -RZ, R17.H1_H1 ;  /* 0x30000011ff587230 */ /* 0x020fca0000004100 */
[----:B------:R-:W-:Y:S01]  /*1170*/  FADD.FTZ R97, R88, R97 ;  /* 0x0000006158617221 */ /* 0x000fe20000010000 */
[----:B------:R-:W-:Y:S06]  /*1180*/  BRA `(.L_x_13986) ;  /* 0x0000000000107947 */ /* 0x000fec0003800000 */
.L_x_13984:
[----:B-----5:R-:W-:Y:S02]  /*1190*/  HADD2.F32 R88, -RZ, R21.H1_H1 ;  /* 0x30000015ff587230 */ /* 0x020fe40000004100 */
[----:B------:R-:W-:-:S03]  /*11a0*/  @P2 HADD2.F32 R96, -RZ, R17.H1_H1 ;  /* 0x30000011ff602230 */ /* 0x000fc60000004100 */
[----:B------:R-:W-:-:S04]  /*11b0*/  FADD.FTZ R97, R88, R97 ;  /* 0x0000006158617221 */ /* 0x000fc80000010000 */
[----:B------:R-:W-:-:S07]  /*11c0*/  @P2 FADD.FTZ R97, R96, R97 ;  /* 0x0000006160612221 */ /* 0x000fce0000010000 */
.L_x_13986:
[----:B------:R-:W-:-:S04]  /*11d0*/  F2FP.F16.F32.PACK_AB R88, RZ, R97 ;  /* 0x00000061ff58723e */ /* 0x000fc800000000ff */
[----:B------:R-:W-:-:S07]  /*11e0*/  PRMT R13, R13, 0x5410, R88 ;  /* 0x000054100d0d7816 */ /* 0x000fce0000000058 */
.L_x_13987:
[----:B------:R-:W-:Y:S01]  /*11f0*/  HADD2.F32 R96, -RZ, R90.H0_H0 ;  /* 0x2000005aff607230 */ /* 0x000fe20000004100 */
[----:B------:R-:W-:Y:S06]  /*1200*/  @P3 BRA `(.L_x_13988) ;  /* 0x0000000000203947 */ /* 0x000fec0003800000 */
[----:B------:R-:W-:-:S04]  /*1210*/  ISETP.NE.U32.AND P4, PT, RZ, UR12, PT ;  /* 0x0000000cff007c0c */ /* 0x000fc8000bf85070 */
[----:B------:R-:W-:-:S13]  /*1220*/  ISETP.NE.AND.EX P4, PT, RZ, UR13, PT, P4 ;  /* 0x0000000dff007c0c */ /* 0x000fda000bf85340 */
[----:B------:R-:W-:Y:S05]  /*1230*/  @P4 BRA `(.L_x_13989) ;  /* 0x0000000000084947 */ /* 0x000fea0003800000 */
[----:B------:R-:W-:Y:S05]  /*1240*/  @P0 BRA `(.L_x_13990) ;  /* 0x0000000000200947 */ /* 0x000fea0003800000 */
[----:B------:R-:W-:Y:S05]  /*1250*/  BRA `(.L_x_13991) ;  /* 0x0000000000247947 */ /* 0x000fea0003800000 */
.L_x_13989:
[----:B-----5:R-:W-:-:S05]  /*1260*/  HADD2.F32 R89, -RZ, R18.H0_H0 ;  /* 0x20000012ff597230 */ /* 0x020fca0000004100 */
[----:B------:R-:W-:Y:S01]  /*1270*/  FADD.FTZ R96, R89, R96 ;  /* 0x0000006059607221 */ /* 0x000fe20000010000 */
[----:B------:R-:W-:Y:S06]  /*1280*/  BRA `(.L_x_13990) ;  /* 0x0000000000107947 */ /* 0x000fec0003800000 */
.L_x_13988:
[----:B-----5:R-:W-:Y:S02]  /*1290*/  HADD2.F32 R89, -RZ, R22.H0_H0 ;  /* 0x20000016ff597230 */ /* 0x020fe40000004100 */
[----:B------:R-:W-:-:S03]  /*12a0*/  @P2 HADD2.F32 R99, -RZ, R18.H0_H0 ;  /* 0x20000012ff632230 */ /* 0x000fc60000004100 */
[----:B------:R-:W-:-:S04]  /*12b0*/  FADD.FTZ R96, R89, R96 ;  /* 0x0000006059607221 */ /* 0x000fc80000010000 */
[----:B------:R-:W-:-:S07]  /*12c0*/  @P2 FADD.FTZ R96, R99, R96 ;  /* 0x0000006063602221 */ /* 0x000fce0000010000 */
.L_x_13990:
[----:B------:R-:W-:-:S04]  /*12d0*/  F2FP.F16.F32.PACK_AB R88, RZ, R96 ;  /* 0x00000060ff58723e */ /* 0x000fc800000000ff */
[----:B------:R-:W-:-:S07]  /*12e0*/  PRMT R14, R88, 0x7610, R14 ;  /* 0x00007610580e7816 */ /* 0x000fce000000000e */
.L_x_13991:
[----:B------:R-:W-:Y:S01]  /*12f0*/  HADD2.F32 R99, -RZ, R90.H1_H1 ;  /* 0x3000005aff637230 */ /* 0x000fe20000004100 */
[----:B------:R-:W-:Y:S06]  /*1300*/  @P3 BRA `(.L_x_13992) ;  /* 0x0000000000203947 */ /* 0x000fec0003800000 */
[----:B------:R-:W-:-:S04]  /*1310*/  ISETP.NE.U32.AND P4, PT, RZ, UR12, PT ;  /* 0x0000000cff007c0c */ /* 0x000fc8000bf85070 */
[----:B------:R-:W-:-:S13]  /*1320*/  ISETP.NE.AND.EX P4, PT, RZ, UR13, PT, P4 ;  /* 0x0000000dff007c0c */ /* 0x000fda000bf85340 */
[----:B------:R-:W-:Y:S05]  /*1330*/  @P4 BRA `(.L_x_13993) ;  /* 0x0000000000084947 */ /* 0x000fea0003800000 */
[----:B------:R-:W-:Y:S05]  /*1340*/  @P0 BRA `(.L_x_13994) ;  /* 0x0000000000200947 */ /* 0x000fea0003800000 */
[----:B------:R-:W-:Y:S05]  /*1350*/  BRA `(.L_x_13995) ;  /* 0x0000000000247947 */ /* 0x000fea0003800000 */
.L_x_13993:
[----:B-----5:R-:W-:-:S05]  /*1360*/  HADD2.F32 R88, -RZ, R18.H1_H1 ;  /* 0x30000012ff587230 */ /* 0x020fca0000004100 */
[----:B------:R-:W-:Y:S01]  /*1370*/  FADD.FTZ R99, R88, R99 ;  /* 0x0000006358637221 */ /* 0x000fe20000010000 */
[----:B------:R-:W-:Y:S06]  /*1380*/  BRA `(.L_x_13994) ;  /* 0x0000000000107947 */ /* 0x000fec0003800000 */
.L_x_13992:
[----:B-----5:R-:W-:Y:S02]  /*1390*/  HADD2.F32 R88, -RZ, R22.H1_H1 ;  /* 0x30000016ff587230 */ /* 0x020fe40000004100 */
[----:B------:R-:W-:-:S03]  /*13a0*/  @P2 HADD2.F32 R90, -RZ, R18.H1_H1 ;  /* 0x30000012ff5a2230 */ /* 0x000fc60000004100 */
[----:B------:R-:W-:-:S04]  /*13b0*/  FADD.FTZ R99, R88, R99 ;  /* 0x0000006358637221 */ /* 0x000fc80000010000 */
[----:B------:R-:W-:-:S07]  /*13c0*/  @P2 FADD.FTZ R99, R90, R99 ;  /* 0x000000635a632221 */ /* 0x000fce0000010000 */
.L_x_13994:
[----:B------:R-:W-:-:S04]  /*13d0*/  F2FP.F16.F32.PACK_AB R88, RZ, R99 ;  /* 0x00000063ff58723e */ /* 0x000fc800000000ff */
[----:B------:R-:W-:-:S07]  /*13e0*/  PRMT R14, R14, 0x5410, R88 ;  /* 0x000054100e0e7816 */ /* 0x000fce0000000058 */
.L_x_13995:
[----:B------:R-:W-:Y:S01]  /*13f0*/  HADD2.F32 R98, -RZ, R91.H0_H0 ;  /* 0x2000005bff627230 */ /* 0x000fe20000004100 */
[----:B------:R-:W-:Y:S06]  /*1400*/  @P3 BRA `(.L_x_13996) ;  /* 0x0000000000203947 */ /* 0x000fec0003800000 */
[----:B------:R-:W-:-:S04]  /*1410*/  ISETP.NE.U32.AND P4, PT, RZ, UR12, PT ;  /* 0x0000000cff007c0c */ /* 0x000fc8000bf85070 */
[----:B------:R-:W-:-:S13]  /*1420*/  ISETP.NE.AND.EX P4, PT, RZ, UR13, PT, P4 ;  /* 0x0000000dff007c0c */ /* 0x000fda000bf85340 */
[----:B------:R-:W-:Y:S05]  /*1430*/  @P4 BRA `(.L_x_13997) ;  /* 0x0000000000084947 */ /* 0x000fea0003800000 */
[----:B------:R-:W-:Y:S05]  /*1440*/  @P0 BRA `(.L_x_13998) ;  /* 0x0000000000200947 */ /* 0x000fea0003800000 */
[----:B------:R-:W-:Y:S05]  /*1450*/  BRA `(.L_x_13999) ;  /* 0x0000000000247947 */ /* 0x000fea0003800000 */
.L_x_13997:
[----:B-----5:R-:W-:-:S05]  /*1460*/  HADD2.F32 R89, -RZ, R19.H0_H0 ;  /* 0x20000013ff597230 */ /* 0x020fca0000004100 */
[----:B------:R-:W-:Y:S01]  /*1470*/  FADD.FTZ R98, R89, R98 ;  /* 0x0000006259627221 */ /* 0x000fe20000010000 */
[----:B------:R-:W-:Y:S06]  /*1480*/  BRA `(.L_x_13998) ;  /* 0x0000000000107947 */ /* 0x000fec0003800000 */
.L_x_13996:
[----:B-----5:R-:W-:Y:S02]  /*1490*/  HADD2.F32 R89, -RZ, R23.H0_H0 ;  /* 0x20000017ff597230 */ /* 0x020fe40000004100 */
[----:B------:R-:W-:-:S03]  /*14a0*/  @P2 HADD2.F32 R101, -RZ, R19.H0_H0 ;  /* 0x20000013ff652230 */ /* 0x000fc60000004100 */
[----:B------:R-:W-:-:S04]  /*14b0*/  FADD.FTZ R98, R89, R98 ;  /* 0x0000006259627221 */ /* 0x000fc80000010000 */
[----:B------:R-:W-:-:S07]  /*14c0*/  @P2 FADD.FTZ R98, R101, R98 ;  /* 0x0000006265622221 */ /* 0x000fce0000010000 */
.L_x_13998:
[----:B------:R-:W-:-:S04]  /*14d0*/  F2FP.F16.F32.PACK_AB R88, RZ, R98 ;  /* 0x00000062ff58723e */ /* 0x000fc800000000ff */
[----:B------:R-:W-:-:S07]  /*14e0*/  PRMT R15, R88, 0x7610, R15 ;  /* 0x00007610580f7816 */ /* 0x000fce000000000f */
.L_x_13999:
[----:B------:R-:W-:Y:S01]  /*14f0*/  HADD2.F32 R102, -RZ, R91.H1_H1 ;  /* 0x3000005bff667230 */ /* 0x000fe20000004100 */
[----:B------:R-:W-:Y:S06]  /*1500*/  @P3 BRA `(.L_x_14000) ;  /* 0x0000000000203947 */ /* 0x000fec0003800000 */
[----:B------:R-:W-:-:S04]  /*1510*/  ISETP.NE.U32.AND P4, PT, RZ, UR12, PT ;  /* 0x0000000cff007c0c */ /* 0x000fc8000bf85070 */
[----:B------:R-:W-:-:S13]  /*1520*/  ISETP.NE.AND.EX P4, PT, RZ, UR13, PT, P4 ;  /* 0x0000000dff007c0c */ /* 0x000fda000bf85340 */
[----:B------:R-:W-:Y:S05]  /*1530*/  @P4 BRA `(.L_x_14001) ;  /* 0x0000000000084947 */ /* 0x000fea0003800000 */
[----:B------:R-:W-:Y:S05]  /*1540*/  @P0 BRA `(.L_x_14002) ;  /* 0x0000000000200947 */ /* 0x000fea0003800000 */
[----:B------:R-:W-:Y:S05]  /*1550*/  BRA `(.L_x_14003) ;  /* 0x0000000000247947 */ /* 0x000fea0003800000 */
.L_x_14001:
[----:B-----5:R-:W-:-:S05]  /*1560*/  HADD2.F32 R89, -RZ, R19.H1_H1 ;  /* 0x30000013ff597230 */ /* 0x020fca0000004100 */
[----:B------:R-:W-:Y:S01]  /*1570*/  FADD.FTZ R102, R89, R102 ;  /* 0x0000006659667221 */ /* 0x000fe20000010000 */
[----:B------:R-:W-:Y:S06]  /*1580*/  BRA `(.L_x_14002) ;  /* 0x0000000000107947 */ /* 0x000fec0003800000 */
.L_x_14000:
[----:B-----5:R-:W-:Y:S02]  /*1590*/  HADD2.F32 R89, -RZ, R23.H1_H1 ;  /* 0x30000017ff597230 */ /* 0x020fe40000004100 */
[----:B------:R-:W-:-:S03]  /*15a0*/  @P2 HADD2.F32 R91, -RZ, R19.H1_H1 ;  /* 0x30000013ff5b2230 */ /* 0x000fc60000004100 */
[----:B------:R-:W-:-:S04]  /*15b0*/  FADD.FTZ R102, R89, R102 ;  /* 0x0000006659667221 */ /* 0x000fc80000010000 */
[----:B------:R-:W-:-:S07]  /*15c0*/  @P2 FADD.FTZ R102, R91, R102 ;  /* 0x000000665b662221 */ /* 0x000fce0000010000 */
.L_x_14002:
[----:B------:R-:W-:-:S04]  /*15d0*/  F2FP.F16.F32.PACK_AB R88, RZ, R102 ;  /* 0x00000066ff58723e */ /* 0x000fc800000000ff */
[----:B------:R-:W-:-:S07]  /*15e0*/  PRMT R15, R15, 0x5410, R88 ;  /* 0x000054100f0f7816 */ /* 0x000fce0000000058 */
.L_x_14003:
        /* <DEDUP_REMOVED lines=20> */
.L_x_14005:
[----:B-----5:R-:W-:-:S05]  /*1730*/  HADD2.F32 R103, -RZ, R16.H0_H0 ;  /* 0x20000010ff677230 */ /* 0x020fca0000004100 */
[----:B------:R-:W-:Y:S01]  /*1740*/  FADD.FTZ R100, R103, R100 ;  /* 0x0000006467647221 */ /* 0x000fe20000010000 */
[----:B------:R-:W-:Y:S06]  /*1750*/  BRA `(.L_x_14006) ;  /* 0x0000000000107947 */ /* 0x000fec0003800000 */
.L_x_14004:
[----:B-----5:R-:W-:Y:S02]  /*1760*/  HADD2.F32 R103, -RZ, R20.H0_H0 ;  /* 0x20000014ff677230 */ /* 0x020fe40000004100 */
[----:B------:R-:W-:-:S03]  /*1770*/  @P2 HADD2.F32 R105, -RZ, R16.H0_H0 ;  /* 0x20000010ff692230 */ /* 0x000fc60000004100 */
[----:B------:R-:W-:-:S04]  /*1780*/  FADD.FTZ R100, R103, R100 ;  /* 0x0000006467647221 */ /* 0x000fc80000010000 */
[----:B------:R-:W-:-:S07]  /*1790*/  @P2 FADD.FTZ R100, R105, R100 ;  /* 0x0000006469642221 */ /* 0x000fce0000010000 */
.L_x_14006:
[----:B------:R-:W-:-:S04]  /*17a0*/  F2FP.F16.F32.PACK_AB R103, RZ, R100 ;  /* 0x00000064ff67723e */ /* 0x000fc800000000ff */
[----:B------:R-:W-:-:S07]  /*17b0*/  PRMT R12, R103, 0x7610, R12 ;  /* 0x00007610670c7816 */ /* 0x000fce000000000c */
.L_x_14007:
[----:B------:R-:W-:Y:S01]  /*17c0*/  HADD2.F32 R104, -RZ, R88.H1_H1 ;  /* 0x30000058ff687230 */ /* 0x000fe20000004100 */
[----:B------:R-:W-:Y:S06]  /*17d0*/  @P3 BRA `(.L_x_14008) ;  /* 0x0000000000203947 */ /* 0x000fec0003800000 */
[----:B------:R-:W-:-:S04]  /*17e0*/  ISETP.NE.U32.AND P4, PT, RZ, UR12, PT ;  /* 0x0000000cff007c0c */ /* 0x000fc8000bf85070 */
[----:B------:R-:W-:-:S13]  /*17f0*/  ISETP.NE.AND.EX P4, PT, RZ, UR13, PT, P4 ;  /* 0x0000000dff007c0c */ /* 0x000fda000bf85340 */
[----:B------:R-:W-:Y:S05]  /*1800*/  @P4 BRA `(.L_x_14009) ;  /* 0x0000000000084947 */ /* 0x000fea0003800000 */
[----:B------:R-:W-:Y:S05]  /*1810*/  @P0 BRA `(.L_x_14010) ;  /* 0x0000000000200947 */ /* 0x000fea0003800000 */
[----:B------:R-:W-:Y:S05]  /*1820*/  BRA `(.L_x_14011) ;  /* 0x0000000000247947 */ /* 0x000fea0003800000 */
.L_x_14009:
[----:B-----5:R-:W-:-:S05]  /*1830*/  HADD2.F32 R103, -RZ, R16.H1_H1 ;  /* 0x30000010ff677230 */ /* 0x020fca0000004100 */
[----:B------:R-:W-:Y:S01]  /*1840*/  FADD.FTZ R104, R103, R104 ;  /* 0x0000006867687221 */ /* 0x000fe20000010000 */
[----:B------:R-:W-:Y:S06]  /*1850*/  BRA `(.L_x_14010) ;  /* 0x0000000000107947 */ /* 0x000fec0003800000 */
.L_x_14008:
[----:B-----5:R-:W-:Y:S02]  /*1860*/  HADD2.F32 R103, -RZ, R20.H1_H1 ;  /* 0x30000014ff677230 */ /* 0x020fe40000004100 */
[----:B------:R-:W-:-:S03]  /*1870*/  @P2 HADD2.F32 R105, -RZ, R16.H1_H1 ;  /* 0x30000010ff692230 */ /* 0x000fc60000004100 */
[----:B------:R-:W-:-:S04]  /*1880*/  FADD.FTZ R104, R103, R104 ;  /* 0x0000006867687221 */ /* 0x000fc80000010000 */
[----:B------:R-:W-:-:S07]  /*1890*/  @P2 FADD.FTZ R104, R105, R104 ;  /* 0x0000006869682221 */ /* 0x000fce0000010000 */
.L_x_14010:
[----:B------:R-:W-:-:S04]  /*18a0*/  F2FP.F16.F32.PACK_AB R88, RZ, R104 ;  /* 0x00000068ff58723e */ /* 0x000fc800000000ff */
[----:B------:R-:W-:-:S07]  /*18b0*/  PRMT R12, R12, 0x5410, R88 ;  /* 0x000054100c0c7816 */ /* 0x000fce0000000058 */
.L_x_14011:
[----:B------:R-:W-:Y:S01]  /*18c0*/  HADD2.F32 R103, -RZ, R89.H0_H0 ;  /* 0x20000059ff677230 */ /* 0x000fe20000004100 */
[----:B------:R-:W-:Y:S06]  /*18d0*/  @P3 BRA `(.L_x_14012) ;  /* 0x0000000000203947 */ /* 0x000fec0003800000 */
[----:B------:R-:W-:-:S04]  /*18e0*/  ISETP.NE.U32.AND P4, PT, RZ, UR12, PT ;  /* 0x0000000cff007c0c */ /* 0x000fc8000bf85070 */
[----:B------:R-:W-:-:S13]  /*18f0*/  ISETP.NE.AND.EX P4, PT, RZ, UR13, PT, P4 ;  /* 0x0000000dff007c0c */ /* 0x000fda000bf85340 */
[----:B------:R-:W-:Y:S05]  /*1900*/  @P4 BRA `(.L_x_14013) ;  /* 0x0000000000084947 */ /* 0x000fea0003800000 */
[----:B------:R-:W-:Y:S05]  /*1910*/  @P0 BRA `(.L_x_14014) ;  /* 0x0000000000200947 */ /* 0x000fea0003800000 */
[----:B------:R-:W-:Y:S05]  /*1920*/  BRA `(.L_x_14015) ;  /* 0x0000000000247947 */ /* 0x000fea0003800000 */
.L_x_14013:
[----:B-----5:R-:W-:-:S05]  /*1930*/  HADD2.F32 R88, -RZ, R17.H0_H0 ;  /* 0x20000011ff587230 */ /* 0x020fca0000004100 */
[----:B------:R-:W-:Y:S01]  /*1940*/  FADD.FTZ R103, R88, R103 ;  /* 0x0000006758677221 */ /* 0x000fe20000010000 */
[----:B------:R-:W-:Y:S06]  /*1950*/  BRA `(.L_x_14014) ;  /* 0x0000000000107947 */ /* 0x000fec0003800000 */
.L_x_14012:
[----:B-----5:R-:W-:Y:S02]  /*1960*/  HADD2.F32 R88, -RZ, R21.H0_H0 ;  /* 0x20000015ff587230 */ /* 0x020fe40000004100 */
[----:B------:R-:W-:-:S03]  /*1970*/  @P2 HADD2.F32 R106, -RZ, R17.H0_H0 ;  /* 0x20000011ff6a2230 */ /* 0x000fc60000004100 */
[----:B------:R-:W-:-:S04]  /*1980*/  FADD.FTZ R103, R88, R103 ;  /* 0x0000006758677221 */ /* 0x000fc80000010000 */
[----:B------:R-:W-:-:S07]  /*1990*/  @P2 FADD.FTZ R103, R106, R103 ;  /* 0x000000676a672221 */ /* 0x000fce0000010000 */
.L_x_14014:
[----:B------:R-:W-:-:S04]  /*19a0*/  F2FP.F16.F32.PACK_AB R88, RZ, R103 ;  /* 0x00000067ff58723e */ /* 0x000fc800000000ff */
[----:B------:R-:W-:-:S07]  /*19b0*/  PRMT R13, R88, 0x7610, R13 ;  /* 0x00007610580d7816 */ /* 0x000fce000000000d */
.L_x_14015:
[----:B------:R-:W-:Y:S01]  /*19c0*/  HADD2.F32 R106, -RZ, R89.H1_H1 ;  /* 0x30000059ff6a7230 */ /* 0x000fe20000004100 */
[----:B------:R-:W-:Y:S06]  /*19d0*/  @P3 BRA `(.L_x_14016) ;  /* 0x0000000000203947 */ /* 0x000fec0003800000 */
[----:B------:R-:W-:-:S04]  /*19e0*/  ISETP.NE.U32.AND P4, PT, RZ, UR12, PT ;  /* 0x0000000cff007c0c */ /* 0x000fc8000bf85070 */
[----:B------:R-:W-:-:S13]  /*19f0*/  ISETP.NE.AND.EX P4, PT, RZ, UR13, PT, P4 ;  /* 0x0000000dff007c0c */ /* 0x000fda000bf85340 */
[----:B------:R-:W-:Y:S05]  /*1a00*/  @P4 BRA `(.L_x_14017) ;  /* 0x0000000000084947 */ /* 0x000fea0003800000 */
[----:B------:R-:W-:Y:S05]  /*1a10*/  @P0 BRA `(.L_x_14018) ;  /* 0x0000000000200947 */ /* 0x000fea0003800000 */
[----:B------:R-:W-:Y:S05]  /*1a20*/  BRA `(.L_x_14019) ;  /* 0x0000000000247947 */ /* 0x000fea0003800000 */
.L_x_14017:
[----:B-----5:R-:W-:-:S05]  /*1a30*/  HADD2.F32 R89, -RZ, R17.H1_H1 ;  /* 0x30000011ff597230 */ /* 0x020fca0000004100 */
[----:B------:R-:W-:Y:S01]  /*1a40*/  FADD.FTZ R106, R89, R106 ;  /* 0x0000006a596a7221 */ /* 0x000fe20000010000 */
[----:B------:R-:W-:Y:S06]  /*1a50*/  BRA `(.L_x_14018) ;  /* 0x0000000000107947 */ /* 0x000fec0003800000 */
.L_x_14016:
[----:B-----5:R-:W-:Y:S02]  /*1a60*/  HADD2.F32 R89, -RZ, R21.H1_H1 ;  /* 0x30000015ff597230 */ /* 0x020fe40000004100 */
[----:B------:R-:W-:-:S03]  /*1a70*/  @P2 HADD2.F32 R105, -RZ, R17.H1_H1 ;  /* 0x30000011ff692230 */ /* 0x000fc60000004100 */
[----:B------:R-:W-:-:S04]  /*1a80*/  FADD.FTZ R106, R89, R106 ;  /* 0x0000006a596a7221 */ /* 0x000fc80000010000 */
[----:B------:R-:W-:-:S07]  /*1a90*/  @P2 FADD.FTZ R106, R105, R106 ;  /* 0x0000006a696a2221 */ /* 0x000fce0000010000 */
.L_x_14018:
[----:B------:R-:W-:-:S04]  /*1aa0*/  F2FP.F16.F32.PACK_AB R88, RZ, R106 ;  /* 0x0000006aff58723e */ /* 0x000fc800000000ff */
[----:B------:R-:W-:-:S07]  /*1ab0*/  PRMT R13, R13, 0x5410, R88 ;  /* 0x000054100d0d7816 */ /* 0x000fce0000000058 */
.L_x_14019:
[----:B------:R-:W-:Y:S01]  /*1ac0*/  HADD2.F32 R105, -RZ, R90.H0_H0 ;  /* 0x2000005aff697230 */ /* 0x000fe20000004100 */
[----:B------:R-:W-:Y:S06]  /*1ad0*/  @P3 BRA `(.L_x_14020) ;  /* 0x0000000000203947 */ /* 0x000fec0003800000 */
[----:B------:R-:W-:-:S04]  /*1ae0*/  ISETP.NE.U32.AND P4, PT, RZ, UR12, PT ;  /* 0x0000000cff007c0c */ /* 0x000fc8000bf85070 */
[----:B------:R-:W-:-:S13]  /*1af0*/  ISETP.NE.AND.EX P4, PT, RZ, UR13, PT, P4 ;  /* 0x0000000dff007c0c */ /* 0x000fda000bf85340 */
[----:B------:R-:W-:Y:S05]  /*1b00*/  @P4 BRA `(.L_x_14021) ;  /* 0x0000000000084947 */ /* 0x000fea0003800000 */
[----:B------:R-:W-:Y:S05]  /*1b10*/  @P0 BRA `(.L_x_14022) ;  /* 0x0000000000200947 */ /* 0x000fea0003800000 */
[----:B------:R-:W-:Y:S05]  /*1b20*/  BRA `(.L_x_14023) ;  /* 0x0000000000247947 */ /* 0x000fea0003800000 */
.L_x_14021:
[----:B-----5:R-:W-:-:S05]  /*1b30*/  HADD2.F32 R88, -RZ, R18.H0_H0 ;  /* 0x20000012ff587230 */ /* 0x020fca0000004100 */
[----:B------:R-:W-:Y:S01]  /*1b40*/  FADD.FTZ R105, R88, R105 ;  /* 0x0000006958697221 */ /* 0x000fe20000010000 */
[----:B------:R-:W-:Y:S06]  /*1b50*/  BRA `(.L_x_14022) ;  /* 0x0000000000107947 */ /* 0x000fec0003800000 */
.L_x_14020:
[----:B-----5:R-:W-:Y:S02]  /*1b60*/  HADD2.F32 R88, -RZ, R22.H0_H0 ;  /* 0x20000016ff587230 */ /* 0x020fe40000004100 */
[----:B------:R-:W-:-:S03]  /*1b70*/  @P2 HADD2.F32 R108, -RZ, R18.H0_H0 ;  /* 0x20000012ff6c2230 */ /* 0x000fc60000004100 */
[----:B------:R-:W-:-:S04]  /*1b80*/  FADD.FTZ R105, R88, R105 ;  /* 0x0000006958697221 */ /* 0x000fc80000010000 */
[----:B------:R-:W-:-:S07]  /*1b90*/  @P2 FADD.FTZ R105, R108, R105 ;  /* 0x000000696c692221 */ /* 0x000fce0000010000 */
.L_x_14022:
[----:B------:R-:W-:-:S04]  /*1ba0*/  F2FP.F16.F32.PACK_AB R88, RZ, R105 ;  /* 0x00000069ff58723e */ /* 0x000fc800000000ff */
[----:B------:R-:W-:-:S07]  /*1bb0*/  PRMT R14, R88, 0x7610, R14 ;  /* 0x00007610580e7816 */ /* 0x000fce000000000e */
.L_x_14023:
[----:B------:R-:W-:Y:S01]  /*1bc0*/  HADD2.F32 R108, -RZ, R90.H1_H1 ;  /* 0x3000005aff6c7230 */ /* 0x000fe20000004100 */
[----:B------:R-:W-:Y:S06]  /*1bd0*/  @P3 BRA `(.L_x_14024) ;  /* 0x0000000000203947 */ /* 0x000fec0003800000 */
[----:B------:R-:W-:-:S04]  /*1be0*/  ISETP.NE.U32.AND P4, PT, RZ, UR12, PT ;  /* 0x0000000cff007c0c */ /* 0x000fc8000bf85070 */
[----:B------:R-:W-:-:S13]  /*1bf0*/  ISETP.NE.AND.EX P4, PT, RZ, UR13, PT, P4 ;  /* 0x0000000dff007c0c */ /* 0x000fda000bf85340 */
[----:B------:R-:W-:Y:S05]  /*1c00*/  @P4 BRA `(.L_x_14025) ;  /* 0x0000000000084947 */ /* 0x000fea0003800000 */
[----:B------:R-:W-:Y:S05]  /*1c10*/  @P0 BRA `(.L_x_14026) ;  /* 0x0000000000200947 */ /* 0x000fea0003800000 */
[----:B------:R-:W-:Y:S05]  /*1c20*/  BRA `(.L_x_14027) ;  /* 0x0000000000247947 */ /* 0x000fea0003800000 */
.L_x_14025:
[----:B-----5:R-:W-:-:S05]  /*1c30*/  HADD2.F32 R89, -RZ, R18.H1_H1 ;  /* 0x30000012ff597230 */ /* 0x020fca0000004100 */
[----:B------:R-:W-:Y:S01]  /*1c40*/  FADD.FTZ R108, R89, R108 ;  /* 0x0000006c596c7221 */ /* 0x000fe20000010000 */
[----:B------:R-:W-:Y:S06]  /*1c50*/  BRA `(.L_x_14026) ;  /* 0x0000000000107947 */ /* 0x000fec0003800000 */
.L_x_14024:
[----:B-----5:R-:W-:Y:S02]  /*1c60*/  HADD2.F32 R89, -RZ, R22.H1_H1 ;  /* 0x30000016ff597230 */ /* 0x020fe40000004100 */
[----:B------:R-:W-:-:S03]  /*1c70*/  @P2 HADD2.F32 R107, -RZ, R18.H1_H1 ;  /* 0x30000012ff6b2230 */ /* 0x000fc60000004100 */
[----:B------:R-:W-:-:S04]  /*1c80*/  FADD.FTZ R108, R89, R108 ;  /* 0x0000006c596c7221 */ /* 0x000fc80000010000 */
[----:B------:R-:W-:-:S07]  /*1c90*/  @P2 FADD.FTZ R108, R107, R108 ;  /* 0x0000006c6b6c2221 */ /* 0x000fce0000010000 */
.L_x_14026:
[----:B------:R-:W-:-:S04]  /*1ca0*/  F2FP.F16.F32.PACK_AB R88, RZ, R108 ;  /* 0x0000006cff58723e */ /* 0x000fc800000000ff */
[----:B------:R-:W-:-:S07]  /*1cb0*/  PRMT R14, R14, 0x5410, R88 ;  /* 0x000054100e0e7816 */ /* 0x000fce0000000058 */
.L_x_14027:
[----:B------:R-:W-:Y:S01]  /*1cc0*/  HADD2.F32 R107, -RZ, R91.H0_H0 ;  /* 0x2000005bff6b7230 */ /* 0x000fe20000004100 */
[----:B------:R-:W-:Y:S06]  /*1cd0*/  @P3 BRA `(.L_x_14028) ;  /* 0x0000000000203947 */ /* 0x000fec0003800000 */
[----:B------:R-:W-:-:S04]  /*1ce0*/  ISETP.NE.U32.AND P4, PT, RZ, UR12, PT ;  /* 0x0000000cff007c0c */ /* 0x000fc8000bf85070 */
[----:B------:R-:W-:-:S13]  /*1cf0*/  ISETP.NE.AND.EX P4, PT, RZ, UR13, PT, P4 ;  /* 0x0000000dff007c0c */ /* 0x000fda000bf85340 */
[----:B------:R-:W-:Y:S05]  /*1d00*/  @P4 BRA `(.L_x_14029) ;  /* 0x0000000000084947 */ /* 0x000fea0003800000 */
[----:B------:R-:W-:Y:S05]  /*1d10*/  @P0 BRA `(.L_x_14030) ;  /* 0x0000000000200947 */ /* 0x000fea0003800000 */
[----:B------:R-:W-:Y:S05]  /*1d20*/  BRA `(.L_x_14031) ;  /* 0x0000000000247947 */ /* 0x000fea0003800000 */
.L_x_14029:
[----:B-----5:R-:W-:-:S05]  /*1d30*/  HADD2.F32 R88, -RZ, R19.H0_H0 ;  /* 0x20000013ff587230 */ /* 0x020fca0000004100 */
[----:B------:R-:W-:Y:S01]  /*1d40*/  FADD.FTZ R107, R88, R107 ;  /* 0x0000006b586b7221 */ /* 0x000fe20000010000 */
[----:B------:R-:W-:Y:S06]  /*1d50*/  BRA `(.L_x_14030) ;  /* 0x0000000000107947 */ /* 0x000fec0003800000 */
.L_x_14028:
[----:B-----5:R-:W-:Y:S02]  /*1d60*/  HADD2.F32 R88, -RZ, R23.H0_H0 ;  /* 0x20000017ff587230 */ /* 0x020fe40000004100 */
[----:B------:R-:W-:-:S03]  /*1d70*/  @P2 HADD2.F32 R90, -RZ, R19.H0_H0 ;  /* 0x20000013ff5a2230 */ /* 0x000fc60000004100 */
[----:B------:R-:W-:-:S04]  /*1d80*/  FADD.FTZ R107, R88, R107 ;  /* 0x0000006b586b7221 */ /* 0x000fc80000010000 */
[----:B------:R-:W-:-:S07]  /*1d90*/  @P2 FADD.FTZ R107, R90, R107 ;  /* 0x0000006b5a6b2221 */ /* 0x000fce0000010000 */
.L_x_14030:
[----:B------:R-:W-:-:S04]  /*1da0*/  F2FP.F16.F32.PACK_AB R88, RZ, R107 ;  /* 0x0000006bff58723e */ /* 0x000fc800000000ff */
[----:B------:R-:W-:-:S07]  /*1db0*/  PRMT R15, R88, 0x7610, R15 ;  /* 0x00007610580f7816 */ /* 0x000fce000000000f */
.L_x_14031:
[----:B------:R-:W-:Y:S01]  /*1dc0*/  HADD2.F32 R109, -RZ, R91.H1_H1 ;  /* 0x3000005bff6d7230 */ /* 0x000fe20000004100 */
[----:B------:R-:W-:Y:S06]  /*1dd0*/  @P3 BRA `(.L_x_14032) ;  /* 0x0000000000203947 */ /* 0x000fec0003800000 */
[----:B------:R-:W-:-:S04]  /*1de0*/  ISETP.NE.U32.AND P4, PT, RZ, UR12, PT ;  /* 0x0000000cff007c0c */ /* 0x000fc8000bf85070 */
[----:B------:R-:W-:-:S13]  /*1df0*/  ISETP.NE.AND.EX P4, PT, RZ, UR13, PT, P4 ;  /* 0x0000000dff007c0c */ /* 0x000fda000bf85340 */
[----:B------:R-:W-:Y:S05]  /*1e00*/  @P4 BRA `(.L_x_14033) ;  /* 0x0000000000084947 */ /* 0x000fea0003800000 */
[----:B------:R-:W-:Y:S05]  /*1e10*/  @P0 BRA `(.L_x_14034) ;  /* 0x0000000000200947 */ /* 0x000fea0003800000 */
[----:B------:R-:W-:Y:S05]  /*1e20*/  BRA `(.L_x_14035) ;  /* 0x0000000000247947 */ /* 0x000fea0003800000 */
.L_x_14033:
[----:B-----5:R-:W-:-:S05]  /*1e30*/  HADD2.F32 R88, -RZ, R19.H1_H1 ;  /* 0x30000013ff587230 */ /* 0x020fca0000004100 */
[----:B------:R-:W-:Y:S01]  /*1e40*/  FADD.FTZ R109, R88, R109 ;  /* 0x0000006d586d7221 */ /* 0x000fe20000010000 */
[----:B------:R-:W-:Y:S06]  /*1e50*/  BRA `(.L_x_14034) ;  /* 0x0000000000107947 */ /* 0x000fec0003800000 */
.L_x_14032:
[----:B-----5:R-:W-:Y:S02]  /*1e60*/  HADD2.F32 R88, -RZ, R23.H1_H1 ;  /* 0x30000017ff587230 */ /* 0x020fe40000004100 */
[----:B------:R-:W-:-:S03]  /*1e70*/  @P2 HADD2.F32 R90, -RZ, R19.H1_H1 ;  /* 0x30000013ff5a2230 */ /* 0x000fc60000004100 */
[----:B------:R-:W-:-:S04]  /*1e80*/  FADD.FTZ R109, R88, R109 ;  /* 0x0000006d586d7221 */ /* 0x000fc80000010000 */
[----:B------:R-:W-:-:S07]  /*1e90*/  @P2 FADD.FTZ R109, R90, R109 ;  /* 0x0000006d5a6d2221 */ /* 0x000fce0000010000 */
.L_x_14034:
[----:B------:R-:W-:-:S04]  /*1ea0*/  F2FP.F16.F32.PACK_AB R88, RZ, R109 ;  /* 0x0000006dff58723e */ /* 0x000fc800000000ff */
[----:B------:R-:W-:-:S07]  /*1eb0*/  PRMT R15, R15, 0x5410, R88 ;  /* 0x000054100f0f7816 */ /* 0x000fce0000000058 */
.L_x_14035:
        /* <DEDUP_REMOVED lines=20> */
.L_x_14037:
[----:B-----5:R-:W-:-:S05]  /*2000*/  HADD2.F32 R112, -RZ, R16.H0_H0 ;  /* 0x20000010ff707230 */ /* 0x020fca0000004100 */
[----:B------:R-:W-:Y:S01]  /*2010*/  FADD.FTZ R111, R112, R111 ;  /* 0x0000006f706f7221 */ /* 0x000fe20000010000 */
[----:B------:R-:W-:Y:S06]  /*2020*/  BRA `(.L_x_14038) ;  /* 0x0000000000107947 */ /* 0x000fec0003800000 */
.L_x_14036:
[----:B-----5:R-:W-:Y:S02]  /*2030*/  HADD2.F32 R112, -RZ, R20.H0_H0 ;  /* 0x20000014ff707230 */ /* 0x020fe40000004100 */
[----:B------:R-:W-:-:S03]  /*2040*/  @P2 HADD2.F32 R114, -RZ, R16.H0_H0 ;  /* 0x20000010ff722230 */ /* 0x000fc60000004100 */
[----:B------:R-:W-:-:S04]  /*2050*/  FADD.FTZ R111, R112, R111 ;  /* 0x0000006f706f7221 */ /* 0x000fc80000010000 */
[----:B------:R-:W-:-:S07]  /*2060*/  @P2 FADD.FTZ R111, R114, R111 ;  /* 0x0000006f726f2221 */ /* 0x000fce0000010000 */
.L_x_14038:
[----:B------:R-:W-:-:S04]  /*2070*/  F2FP.F16.F32.PACK_AB R112, RZ, R111 ;  /* 0x0000006fff70723e */ /* 0x000fc800000000ff */
[----:B------:R-:W-:-:S07]  /*2080*/  PRMT R12, R112, 0x7610, R12 ;  /* 0x00007610700c7816 */ /* 0x000fce000000000c */
.L_x_14039:
[----:B------:R-:W-:Y:S01]  /*2090*/  HADD2.F32 R113, -RZ, R88.H1_H1 ;  /* 0x30000058ff717230 */ /* 0x000fe20000004100 */
[----:B------:R-:W-:Y:S06]  /*20a0*/  @P3 BRA `(.L_x_14040) ;  /* 0x0000000000203947 */ /* 0x000fec0003800000 */
[----:B------:R-:W-:-:S04]  /*20b0*/  ISETP.NE.U32.AND P4, PT, RZ, UR12, PT ;  /* 0x0000000cff007c0c */ /* 0x000fc8000bf85070 */
[----:B------:R-:W-:-:S13]  /*20c0*/  ISETP.NE.AND.EX P4, PT, RZ, UR13, PT, P4 ;  /* 0x0000000dff007c0c */ /* 0x000fda000bf85340 */
[----:B------:R-:W-:Y:S05]  /*20d0*/  @P4 BRA `(.L_x_14041) ;  /* 0x0000000000084947 */ /* 0x000fea0003800000 */
[----:B------:R-:W-:Y:S05]  /*20e0*/  @P0 BRA `(.L_x_14042) ;  /* 0x0000000000200947 */ /* 0x000fea0003800000 */
[----:B------:R-:W-:Y:S05]  /*20f0*/  BRA `(.L_x_14043) ;  /* 0x0000000000247947 */ /* 0x000fea0003800000 */
.L_x_14041:
[----:B-----5:R-:W-:-:S05]  /*2100*/  HADD2.F32 R88, -RZ, R16.H1_H1 ;  /* 0x30000010ff587230 */ /* 0x020fca0000004100 */
[----:B------:R-:W-:Y:S01]  /*2110*/  FADD.FTZ R113, R88, R113 ;  /* 0x0000007158717221 */ /* 0x000fe20000010000 */
[----:B------:R-:W-:Y:S06]  /*2120*/  BRA `(.L_x_14042) ;  /* 0x0000000000107947 */ /* 0x000fec0003800000 */
.L_x_14040:
[----:B-----5:R-:W-:Y:S02]  /*2130*/  HADD2.F32 R88, -RZ, R20.H1_H1 ;  /* 0x30000014ff587230 */ /* 0x020fe40000004100 */
[----:B------:R-:W-:-:S03]  /*2140*/  @P2 HADD2.F32 R112, -RZ, R16.H1_H1 ;  /* 0x30000010ff702230 */ /* 0x000fc60000004100 */
[----:B------:R-:W-:-:S04]  /*2150*/  FADD.FTZ R113, R88, R113 ;  /* 0x0000007158717221 */ /* 0x000fc80000010000 */
[----:B------:R-:W-:-:S07]  /*2160*/  @P2 FADD.FTZ R113, R112, R113 ;  /* 0x0000007170712221 */ /* 0x000fce0000010000 */
.L_x_14042:
[----:B------:R-:W-:-:S04]  /*2170*/  F2FP.F16.F32.PACK_AB R88, RZ, R113 ;  /* 0x00000071ff58723e */ /* 0x000fc800000000ff */
[----:B------:R-:W-:-:S07]  /*2180*/  PRMT R12, R12, 0x5410, R88 ;  /* 0x000054100c0c7816 */ /* 0x000fce0000000058 */
.L_x_14043:
[----:B------:R-:W-:Y:S01]  /*2190*/  HADD2.F32 R112, -RZ, R89.H0_H0 ;  /* 0x20000059ff707230 */ /* 0x000fe20000004100 */
[----:B------:R-:W-:Y:S06]  /*21a0*/  @P3 BRA `(.L_x_14044) ;  /* 0x0000000000203947 */ /* 0x000fec0003800000 */
[----:B------:R-:W-:-:S04]  /*21b0*/  ISETP.NE.U32.AND P4, PT, RZ, UR12, PT ;  /* 0x0000000cff007c0c */ /* 0x000fc8000bf85070 */
[----:B------:R-:W-:-:S13]  /*21c0*/  ISETP.NE.AND.EX P4, PT, RZ, UR13, PT, P4 ;  /* 0x0000000dff007c0c */ /* 0x000fda000bf85340 */
[----:B------:R-:W-:Y:S05]  /*21d0*/  @P4 BRA `(.L_x_14045) ;  /* 0x0000000000084947 */ /* 0x000fea0003800000 */
[----:B------:R-:W-:Y:S05]  /*21e0*/  @P0 BRA `(.L_x_14046) ;  /* 0x0000000000200947 */ /* 0x000fea0003800000 */
[----:B------:R-:W-:Y:S05]  /*21f0*/  BRA `(.L_x_14047) ;  /* 0x0000000000247947 */ /* 0x000fea0003800000 */
.L_x_14045:
[----:B-----5:R-:W-:-:S05]  /*2200*/  HADD2.F32 R115, -RZ, R17.H0_H0 ;  /* 0x20000011ff737230 */ /* 0x020fca0000004100 */
[----:B------:R-:W-:Y:S01]  /*2210*/  FADD.FTZ R112, R115, R112 ;  /* 0x0000007073707221 */ /* 0x000fe20000010000 */
[----:B------:R-:W-:Y:S06]  /*2220*/  BRA `(.L_x_14046) ;  /* 0x0000000000107947 */ /* 0x000fec0003800000 */
.L_x_14044:
[----:B-----5:R-:W-:Y:S02]  /*2230*/  HADD2.F32 R115, -RZ, R21.H0_H0 ;  /* 0x20000015ff737230 */ /* 0x020fe40000004100 */
[----:B------:R-:W-:-:S03]  /*2240*/  @P2 HADD2.F32 R117, -RZ, R17.H0_H0 ;  /* 0x20000011ff752230 */ /* 0x000fc60000004100 */
[----:B------:R-:W-:-:S04]  /*2250*/  FADD.FTZ R112, R115, R112 ;  /* 0x0000007073707221 */ /* 0x000fc80000010000 */
[----:B------:R-:W-:-:S07]  /*2260*/  @P2 FADD.FTZ R112, R117, R112 ;  /* 0x0000007075702221 */ /* 0x000fce0000010000 */
.L_x_14046:
[----:B------:R-:W-:-:S04]  /*2270*/  F2FP.F16.F32.PACK_AB R88, RZ, R112 ;  /* 0x00000070ff58723e */ /* 0x000fc800000000ff */
[----:B------:R-:W-:-:S07]  /*2280*/  PRMT R13, R88, 0x7610, R13 ;  /* 0x00007610580d7816 */ /* 0x000fce000000000d */
.L_x_14047:
[----:B------:R-:W-:Y:S01]  /*2290*/  HADD2.F32 R115, -RZ, R89.H1_H1 ;  /* 0x30000059ff737230 */ /* 0x000fe20000004100 */
[----:B------:R-:W-:Y:S06]  /*22a0*/  @P3 BRA `(.L_x_14048) ;  /* 0x0000000000203947 */ /* 0x000fec0003800000 */
[----:B------:R-:W-:-:S04]  /*22b0*/  ISETP.NE.U32.AND P4, PT, RZ, UR12, PT ;  /* 0x0000000cff007c0c */ /* 0x000fc8000bf85070 */
[----:B------:R-:W-:-:S13]  /*22c0*/  ISETP.NE.AND.EX P4, PT, RZ, UR13, PT, P4 ;  /* 0x0000000dff007c0c */ /* 0x000fda000bf85340 */
[----:B------:R-:W-:Y:S05]  /*22d0*/  @P4 BRA `(.L_x_14049) ;  /* 0x0000000000084947 */ /* 0x000fea0003800000 */
[----:B------:R-:W-:Y:S05]  /*22e0*/  @P0 BRA `(.L_x_14050) ;  /* 0x0000000000200947 */ /* 0x000fea0003800000 */
[----:B------:R-:W-:Y:S05]  /*22f0*/  BRA `(.L_x_14051) ;  /* 0x0000000000247947 */ /* 0x000fea0003800000 */
.L_x_14049:
[----:B-----5:R-:W-:-:S05]  /*2300*/  HADD2.F32 R88, -RZ, R17.H1_H1 ;  /* 0x30000011ff587230 */ /* 0x020fca0000004100 */
[----:B------:R-:W-:Y:S01]  /*2310*/  FADD.FTZ R115, R88, R115 ;  /* 0x0000007358737221 */ /* 0x000fe20000010000 */
[----:B------:R-:W-:Y:S06]  /*2320*/  BRA `(.L_x_14050) ;  /* 0x0000000000107947 */ /* 0x000fec0003800000 */
.L_x_14048:
[----:B-----5:R-:W-:Y:S02]  /*2330*/  HADD2.F32 R88, -RZ, R21.H1_H1 ;  /* 0x30000015ff587230 */ /* 0x020fe40000004100 */
[----:B------:R-:W-:-:S03]  /*2340*/  @P2 HADD2.F32 R114, -RZ, R17.H1_H1 ;  /* 0x30000011ff722230 */ /* 0x000fc60000004100 */
[----:B------:R-:W-:-:S04]  /*2350*/  FADD.FTZ R115, R88, R115 ;  /* 0x0000007358737221 */ /* 0x000fc80000010000 */
[----:B------:R-:W-:-:S07]  /*2360*/  @P2 FADD.FTZ R115, R114, R115 ;  /* 0x0000007372732221 */ /* 0x000fce0000010000 */
.L_x_14050:
[----:B------:R-:W-:-:S04]  /*2370*/  F2FP.F16.F32.PACK_AB R88, RZ, R115 ;  /* 0x00000073ff58723e */ /* 0x000fc800000000ff */
[----:B------:R-:W-:-:S07]  /*2380*/  PRMT R13, R13, 0x5410, R88 ;  /* 0x000054100d0d7816 */ /* 0x000fce0000000058 */
.L_x_14051:
[----:B------:R-:W-:Y:S01]  /*2390*/  HADD2.F32 R114, -RZ, R90.H0_H0 ;  /* 0x2000005aff727230 */ /* 0x000fe20000004100 */
[----:B------:R-:W-:Y:S06]  /*23a0*/  @P3 BRA `(.L_x_14052) ;  /* 0x0000000000203947 */ /* 0x000fec0003800000 */
[----:B------:R-:W-:-:S04]  /*23b0*/  ISETP.NE.U32.AND P4, PT, RZ, UR12, PT ;  /* 0x0000000cff007c0c */ /* 0x000fc8000bf85070 */
[----:B------:R-:W-:-:S13]  /*23c0*/  ISETP.NE.AND.EX P4, PT, RZ, UR13, PT, P4 ;  /* 0x0000000dff007c0c */ /* 0x000fda000bf85340 */
[----:B------:R-:W-:Y:S05]  /*23d0*/  @P4 BRA `(.L_x_14053) ;  /* 0x0000000000084947 */ /* 0x000fea0003800000 */
[----:B------:R-:W-:Y:S05]  /*23e0*/  @P0 BRA `(.L_x_14054) ;  /* 0x0000000000200947 */ /* 0x000fea0003800000 */
[----:B------:R-:W-:Y:S05]  /*23f0*/  BRA `(.L_x_14055) ;  /* 0x0000000000247947 */ /* 0x000fea0003800000 */
.L_x_14053:
[----:B-----5:R-:W-:-:S05]  /*2400*/  HADD2.F32 R89, -RZ, R18.H0_H0 ;  /* 0x20000012ff597230 */ /* 0x020fca0000004100 */
[----:B------:R-:W-:Y:S01]  /*2410*/  FADD.FTZ R114, R89, R114 ;  /* 0x0000007259727221 */ /* 0x000fe20000010000 */
[----:B------:R-:W-:Y:S06]  /*2420*/  BRA `(.L_x_14054) ;  /* 0x0000000000107947 */ /* 0x000fec0003800000 */
.L_x_14052:
[----:B-----5:R-:W-:-:S05]  /*2430*/  HADD2.F32 R89, -RZ, R22.H0_H0 ;  /* 0x20000016ff597230 */ /* 0x020fca0000004100 */
[----:B------:R-:W-:Y:S01]  /*2440*/  FADD.FTZ R114, R89, R114 ;  /* 0x0000007259727221 */ /* 0x000fe20000010000 */
[----:B------:R-:W-:-:S05]  /*2450*/  @P2 HADD2.F32 R89, -RZ, R18.H0_H0 ;  /* 0x20000012ff592230 */ /* 0x000fca0000004100 */
[----:B------:R-:W-:-:S07]  /*2460*/  @P2 FADD.FTZ R114, R89, R114 ;  /* 0x0000007259722221 */ /* 0x000fce0000010000 */
.L_x_14054:
[----:B------:R-:W-:-:S04]  /*2470*/  F2FP.F16.F32.PACK_AB R88, RZ, R114 ;  /* 0x00000072ff58723e */ /* 0x000fc800000000ff */
[----:B------:R-:W-:-:S07]  /*2480*/  PRMT R14, R88, 0x7610, R14 ;  /* 0x00007610580e7816 */ /* 0x000fce000000000e */
.L_x_14055:
[----:B------:R-:W-:Y:S01]  /*2490*/  HADD2.F32 R117, -RZ, R90.H1_H1 ;  /* 0x3000005aff757230 */ /* 0x000fe20000004100 */
[----:B------:R-:W-:Y:S06]  /*24a0*/  @P3 BRA `(.L_x_14056) ;  /* 0x0000000000203947 */ /* 0x000fec0003800000 */
[----:B------:R-:W-:-:S04]  /*24b0*/  ISETP.NE.U32.AND P4, PT, RZ, UR12, PT ;  /* 0x0000000cff007c0c */ /* 0x000fc8000bf85070 */
[----:B------:R-:W-:-:S13]  /*24c0*/  ISETP.NE.AND.EX P4, PT, RZ, UR13, PT, P4 ;  /* 0x0000000dff007c0c */ /* 0x000fda000bf85340 */
[----:B------:R-:W-:Y:S05]  /*24d0*/  @P4 BRA `(.L_x_14057) ;  /* 0x0000000000084947 */ /* 0x000fea0003800000 */
[----:B------:R-:W-:Y:S05]  /*24e0*/  @P0 BRA `(.L_x_14058) ;  /* 0x0000000000200947 */ /* 0x000fea0003800000 */
[----:B------:R-:W-:Y:S05]  /*24f0*/  BRA `(.L_x_14059) ;  /* 0x0000000000247947 */ /* 0x000fea0003800000 */
.L_x_14057:
[----:B-----5:R-:W-:-:S05]  /*2500*/  HADD2.F32 R88, -RZ, R18.H1_H1 ;  /* 0x30000012ff587230 */ /* 0x020fca0000004100 */
[----:B------:R-:W-:Y:S01]  /*2510*/  FADD.FTZ R117, R88, R117 ;  /* 0x0000007558757221 */ /* 0x000fe20000010000 */
[----:B------:R-:W-:Y:S06]  /*2520*/  BRA `(.L_x_14058) ;  /* 0x0000000000107947 */ /* 0x000fec0003800000 */
.L_x_14056:
[----:B-----5:R-:W-:-:S05]  /*2530*/  HADD2.F32 R88, -RZ, R22.H1_H1 ;  /* 0x30000016ff587230 */ /* 0x020fca0000004100 */
[----:B------:R-:W-:Y:S01]  /*2540*/  FADD.FTZ R117, R88, R117 ;  /* 0x0000007558757221 */ /* 0x000fe20000010000 */
[----:B------:R-:W-:-:S05]  /*2550*/  @P2 HADD2.F32 R88, -RZ, R18.H1_H1 ;  /* 0x30000012ff582230 */ /* 0x000fca0000004100 */
[----:B------:R-:W-:-:S07]  /*2560*/  @P2 FADD.FTZ R117, R88, R117 ;  /* 0x0000007558752221 */ /* 0x000fce0000010000 */
.L_x_14058:
[----:B------:R-:W-:-:S04]  /*2570*/  F2FP.F16.F32.PACK_AB R88, RZ, R117 ;  /* 0x00000075ff58723e */ /* 0x000fc800000000ff */
[----:B------:R-:W-:-:S07]  /*2580*/  PRMT R14, R14, 0x5410, R88 ;  /* 0x000054100e0e7816 */ /* 0x000fce0000000058 */
.L_x_14059:
[----:B------:R-:W-:Y:S01]  /*2590*/  HADD2.F32 R116, -RZ, R91.H0_H0 ;  /* 0x2000005bff747230 */ /* 0x000fe20000004100 */
[----:B------:R-:W-:Y:S06]  /*25a0*/  @P3 BRA `(.L_x_14060) ;  /* 0x0000000000203947 */ /* 0x000fec0003800000 */
[----:B------:R-:W-:-:S04]  /*25b0*/  ISETP.NE.U32.AND P4, PT, RZ, UR12, PT ;  /* 0x0000000cff007c0c */ /* 0x000fc8000bf85070 */
[----:B------:R-:W-:-:S13]  /*25c0*/  ISETP.NE.AND.EX P4, PT, RZ, UR13, PT, P4 ;  /* 0x0000000dff007c0c */ /* 0x000fda000bf85340 */
[----:B------:R-:W-:Y:S05]  /*25d0*/  @P4 BRA `(.L_x_14061) ;  /* 0x0000000000084947 */ /* 0x000fea0003800000 */
[----:B------:R-:W-:Y:S05]  /*25e0*/  @P0 BRA `(.L_x_14062) ;  /* 0x0000000000200947 */ /* 0x000fea0003800000 */
[----:B------:R-:W-:Y:S05]  /*25f0*/  BRA `(.L_x_14063) ;  /* 0x0000000000247947 */ /* 0x000fea0003800000 */
.L_x_14061:
[----:B-----5:R-:W-:-:S05]  /*2600*/  HADD2.F32 R89, -RZ, R19.H0_H0 ;  /* 0x20000013ff597230 */ /* 0x020fca0000004100 */
[----:B------:R-:W-:Y:S01]  /*2610*/  FADD.FTZ R116, R89, R116 ;  /* 0x0000007459747221 */ /* 0x000fe20000010000 */
[----:B------:R-:W-:Y:S06]  /*2620*/  BRA `(.L_x_14062) ;  /* 0x0000000000107947 */ /* 0x000fec0003800000 */
.L_x_14060:
[----:B-----5:R-:W-:-:S05]  /*2630*/  HADD2.F32 R89, -RZ, R23.H0_H0 ;  /* 0x20000017ff597230 */ /* 0x020fca0000004100 */
[----:B------:R-:W-:Y:S01]  /*2640*/  FADD.FTZ R116, R89, R116 ;  /* 0x0000007459747221 */ /* 0x000fe20000010000 */
[----:B------:R-:W-:-:S05]  /*2650*/  @P2 HADD2.F32 R89, -RZ, R19.H0_H0 ;  /* 0x20000013ff592230 */ /* 0x000fca0000004100 */
[----:B------:R-:W-:-:S07]  /*2660*/  @P2 FADD.FTZ R116, R89, R116 ;  /* 0x0000007459742221 */ /* 0x000fce0000010000 */
.L_x_14062:
[----:B------:R-:W-:-:S04]  /*2670*/  F2FP.F16.F32.PACK_AB R88, RZ, R116 ;  /* 0x00000074ff58723e */ /* 0x000fc800000000ff */
[----:B------:R-:W-:-:S07]  /*2680*/  PRMT R15, R88, 0x7610, R15 ;  /* 0x00007610580f7816 */ /* 0x000fce000000000f */
.L_x_14063:
[----:B------:R-:W-:Y:S01]  /*2690*/  HADD2.F32 R118, -RZ, R91.H1_H1 ;  /* 0x3000005bff767230 */ /* 0x000fe20000004100 */
[----:B------:R-:W-:Y:S06]  /*26a0*/  @P3 BRA `(.L_x_14064) ;  /* 0x0000000000203947 */ /* 0x000fec0003800000 */
[----:B------:R-:W-:-:S04]  /*26b0*/  ISETP.NE.U32.AND P2, PT, RZ, UR12, PT ;  /* 0x0000000cff007c0c */ /* 0x000fc8000bf45070 */
[----:B------:R-:W-:-:S13]  /*26c0*/  ISETP.NE.AND.EX P2, PT, RZ, UR13, PT, P2 ;  /* 0x0000000dff007c0c */ /* 0x000fda000bf45320 */
[----:B------:R-:W-:Y:S05]  /*26d0*/  @P2 BRA `(.L_x_14065) ;  /* 0x0000000000082947 */ /* 0x000fea0003800000 */
[----:B------:R-:W-:Y:S05]  /*26e0*/  @P0 BRA `(.L_x_14066) ;  /* 0x0000000000200947 */ /* 0x000fea0003800000 */
[----:B------:R-:W-:Y:S05]  /*26f0*/  BRA `(.L_x_14067) ;  /* 0x0000000000247947 */ /* 0x000fea0003800000 */
.L_x_14065:
[----:B-----5:R-:W-:-:S05]  /*2700*/  HADD2.F32 R89, -RZ, R19.H1_H1 ;  /* 0x30000013ff597230 */ /* 0x020fca0000004100 */
[----:B------:R-:W-:Y:S01]  /*2710*/  FADD.FTZ R118, R89, R118 ;  /* 0x0000007659767221 */ /* 0x000fe20000010000 */
[----:B------:R-:W-:Y:S06]  /*2720*/  BRA `(.L_x_14066) ;  /* 0x0000000000107947 */ /* 0x000fec0003800000 */
.L_x_14064:
[----:B-----5:R-:W-:-:S05]  /*2730*/  HADD2.F32 R89, -RZ, R23.H1_H1 ;  /* 0x30000017ff597230 */ /* 0x020fca0000004100 */
[----:B------:R-:W-:Y:S01]  /*2740*/  FADD.FTZ R118, R89, R118 ;  /* 0x0000007659767221 */ /* 0x000fe20000010000 */
[----:B------:R-:W-:-:S05]  /*2750*/  @P2 HADD2.F32 R89, -RZ, R19.H1_H1 ;  /* 0x30000013ff592230 */ /* 0x000fca0000004100 */
[----:B------:R-:W-:-:S07]  /*2760*/  @P2 FADD.FTZ R118, R89, R118 ;  /* 0x0000007659762221 */ /* 0x000fce0000010000 */
.L_x_14066:
[----:B------:R-:W-:-:S04]  /*2770*/  F2FP.F16.F32.PACK_AB R88, RZ, R118 ;  /* 0x00000076ff58723e */ /* 0x000fc800000000ff */
[----:B------:R-:W-:-:S07]  /*2780*/  PRMT R15, R15, 0x5410, R88 ;  /* 0x000054100f0f7816 */ /* 0x000fce0000000058 */
.L_x_14067:
        /* <DEDUP_REMOVED lines=124> */
.L_x_14081:
        /* <DEDUP_REMOVED lines=46> */
[----:B------:R-:W-:Y:S01]  /*3230*/  F2FP.F16.F32.PACK_AB R6, R6, R5 ;  /* 0x000000050606723e */ /* 0x000fe200000000ff */
[C---:B------:R-:W-:Y:S01]  /*3240*/  FMUL.FTZ R5, R121.reuse, R8 ;  /* 0x0000000879057220 */ /* 0x040fe20000410000 */
[----:B------:R-:W-:Y:S01]  /*3250*/  FMUL.FTZ R120, R121, R120 ;  /* 0x0000007879787220 */ /* 0x000fe20000410000 */
[----:B------:R-:W-:Y:S01]  /*3260*/  F2FP.F16.F32.PACK_AB R7, R4, R7 ;  /* 0x000000070407723e */ /* 0x000fe200000000ff */
        /* <DEDUP_REMOVED lines=8> */
[----:B------:R-:W-:Y:S01]  /*32f0*/  F2FP.F16.F32.PACK_AB R5, R122, R5 ;  /* 0x000000057a05723e */ /* 0x000fe200000000ff */
[----:B------:R-:W-:Y:S01]  /*3300*/  FMUL.FTZ R103, R121, R103 ;  /* 0x0000006779677220 */ /* 0x000fe20000410000 */
[----:B------:R-:W-:Y:S01]  /*3310*/  F2FP.F16.F32.PACK_AB R4, R4, R3 ;  /* 0x000000030404723e */ /* 0x000fe200000000ff */
        /* <DEDUP_REMOVED lines=29> */
[----:B-1----:R-:W-:Y:S01]  /*34f0*/  F2FP.F16.F32.PACK_AB R7, R102, R95 ;  /* 0x0000005f6607723e */ /* 0x002fe200000000ff */
[----:B------:R-:W-:Y:S01]  /*3500*/  FFMA.FTZ R9, R38, R103, R70 ;  /* 0x0000006726097223 */ /* 0x000fe20000010046 */
[----:B------:R-:W-:Y:S01]  /*3510*/  FADD.FTZ R118, -R123, R118 ;  /* 0x000000767b767221 */ /* 0x000fe20000010100 */
[----:B------:R-:W1:Y:S01]  /*3520*/  LDC.64 R102, c[0x0][0x210] ;  /* 0x00008400ff667b82 */ /* 0x000e620000000a00 */
        /* <DEDUP_REMOVED lines=18> */
[----:B------:R-:W-:Y:S01]  /*3650*/  F2FP.F16.F32.PACK_AB R6, R0, R91 ;  /* 0x0000005b0006723e */ /* 0x000fe200000000ff */
[----:B------:R-:W-:Y:S01]  /*3660*/  FFMA.FTZ R106, R39, R106, R71 ;  /* 0x0000006a276a7223 */ /* 0x000fe20000010047 */
[----:B------:R-:W-:Y:S01]  /*3670*/  FFMA.FTZ R90, R24, R99, R56 ;  /* 0x00000063185a7223 */ /* 0x000fe20000010038 */
[----:B------:R-:W-:Y:S01]  /*3680*/  FFMA.FTZ R95, R25, R124, R57 ;  /* 0x0000007c195f7223 */ /* 0x000fe20000010039 */
[----:B------:R-:W-:Y:S01]  /*3690*/  F2FP.F16.F32.PACK_AB R10, R89, R10 ;  /* 0x0000000a590a723e */ /* 0x000fe200000000ff */
[----:B------:R-:W-:Y:S01]  /*36a0*/  FFMA.FTZ R91, R26, R109, R58 ;  /* 0x0000006d1a5b7223 */ /* 0x000fe2000001003a */
[----:B------:R-:W-:Y:S01]  /*36b0*/  F2FP.F16.F32.PACK_AB R8, R3, R8 ;  /* 0x000000080308723e */ /* 0x000fe200000000ff */
[----:B------:R-:W-:Y:S01]  /*36c0*/  FFMA.FTZ R118, R27, R118, R59 ;  /* 0x000000761b767223 */ /* 0x000fe2000001003b */
[----:B------:R-:W-:Y:S01]  /*36d0*/  LEA R98, P2, R2, UR8, 0x4 ;  /* 0x0000000802627c11 */ /* 0x000fe2000f8420ff */
[----:B------:R-:W-:Y:S01]  /*36e0*/  FFMA.FTZ R89, R30, R97, R62 ;  /* 0x000000611e597223 */ /* 0x000fe2000001003e */
[----:B------:R-:W-:Y:S01]  /*36f0*/  LEA R100, P3, R101, UR8, 0x4 ;  /* 0x0000000865647c11 */ /* 0x000fe2000f8620ff */
[----:B------:R-:W-:Y:S01]  /*3700*/  FFMA.FTZ R96, R31, R96, R63 ;  /* 0x000000601f607223 */ /* 0x000fe2000001003f */
[----:B------:R-:W-:Y:S01]  /*3710*/  FFMA.FTZ R88, R28, R111, R60 ;  /* 0x0000006f1c587223 */ /* 0x000fe2000001003c */
[----:B------:R-:W-:Y:S01]  /*3720*/  FFMA.FTZ R3, R29, R94, R61 ;  /* 0x0000005e1d037223 */ /* 0x000fe2000001003d */
[----:B------:R-:W-:-:S02]  /*3730*/  LEA R94, P4, R110, UR8, 0x4 ;  /* 0x000000086e5e7c11 */ /* 0x000fc4000f8820ff */
[----:B------:R-:W-:Y:S02]  /*3740*/  LEA.HI.X R99, R2, UR9, RZ, 0x4, P2 ;  /* 0x0000000902637c11 */ /* 0x000fe400090f24ff */
[----:B------:R-:W-:Y:S02]  /*3750*/  F2FP.F16.F32.PACK_AB R9, R106, R9 ;  /* 0x000000096a09723e */ /* 0x000fe400000000ff */
[----:B------:R-:W-:Y:S01]  /*3760*/  F2FP.F16.F32.PACK_AB R90, R95, R90 ;  /* 0x0000005a5f5a723e */ /* 0x000fe200000000ff */
[----:B------:R2:W-:Y:S01]  /*3770*/  STG.E.128 desc[UR4][R98.64], R4 ;  /* 0x0000000462007986 */ /* 0x0005e2000c101d04 */
[----:B------:R-:W-:Y:S02]  /*3780*/  LEA.HI.X R101, R101, UR9, RZ, 0x4, P3 ;  /* 0x0000000965657c11 */ /* 0x000fe400098f24ff */
[----:B------:R-:W-:Y:S02]  /*3790*/  F2FP.F16.F32.PACK_AB R91, R118, R91 ;  /* 0x0000005b765b723e */ /* 0x000fe400000000ff */
[----:B------:R-:W-:Y:S01]  /*37a0*/  F2FP.F16.F32.PACK_AB R89, R96, R89 ;  /* 0x000000596059723e */ /* 0x000fe200000000ff */
[----:B------:R2:W-:Y:S01]  /*37b0*/  STG.E.128 desc[UR4][R100.64], R8 ;  /* 0x0000000864007986 */ /* 0x0005e2000c101d04 */
[----:B------:R-:W-:-:S02]  /*37c0*/  F2FP.F16.F32.PACK_AB R88, R3, R88 ;  /* 0x000000580358723e */ /* 0x000fc400000000ff */
[----:B------:R-:W-:Y:S02]  /*37d0*/  LEA.HI.X R95, R110, UR9, RZ, 0x4, P4 ;  /* 0x000000096e5f7c11 */ /* 0x000fe4000a0f24ff */
[----:B-1----:R-:W-:-:S03]  /*37e0*/  LEA R92, R102, R92, 0x2 ;  /* 0x0000005c665c7211 */ /* 0x002fc600078e10ff */
[----:B------:R2:W-:Y:S01]  /*37f0*/  STG.E.128 desc[UR4][R94.64], R88 ;  /* 0x000000585e007986 */ /* 0x0005e2000c101d04 */
[----:B------:R-:W-:-:S13]  /*3800*/  ISETP.GE.AND P2, PT, R92, R103, PT ;  /* 0x000000675c00720c */ /* 0x000fda0003f46270 */
[----:B------:R-:W-:Y:S05]  /*3810*/  @!P2 BRA `(.L_x_14069) ;  /* 0xffffffc800fca947 */ /* 0x000fea000383ffff */
[----:B------:R-:W-:Y:S05]  /*3820*/  EXIT ;  /* 0x000000000000794d */ /* 0x000fea0003800000 */
.L_x_14068:
        /* <DEDUP_REMOVED lines=8> */
.L_x_14071:
[----:B------:R-:W-:Y:S05]  /*38b0*/  BSYNC B0 ;  /* 0x0000000000007941 */ /* 0x000fea0003800000 */
.L_x_14070:
        /* <DEDUP_REMOVED lines=8> */
.L_x_14072:
[----:B------:R-:W-:Y:S01]  /*3940*/  HFMA2.MMA R120, -RZ, RZ, 0, 2.384185791015625e-07 ;  /* 0x00000004ff787435 */ /* 0x000fe200000001ff */
[----:B------:R-:W-:-:S05]  /*3950*/  FADD.FTZ R122, R121, R88 ;  /* 0x00000058797a7221 */ /* 0x000fca0000010000 */
[----:B------:R-:W-:-:S07]  /*3960*/  MOV R121, R122 ;  /* 0x0000007a00797202 */ /* 0x000fce0000000f00 */
[----:B------:R-:W-:Y:S05]  /*3970*/  WARPSYNC.COLLECTIVE R90, `(.L_x_14073) ;  /* 0x000000005a087348 */ /* 0x000fea0003c00000 */
[----:B------:R0:W1:Y:S02]  /*3980*/  SHFL.BFLY P3, R88, R121, R120, R91 ;  /* 0x0c00007879587389 */ /* 0x000064000006005b */
[----:B01----:R-:W-:Y:S01]  /*3990*/  ENDCOLLECTIVE ;  /* 0x000000000000791b */ /* 0x003fe20003800000 */
.L_x_14073:
[----:B------:R-:W-:Y:S01]  /*39a0*/  HFMA2.MMA R120, -RZ, RZ, 0, 4.76837158203125e-07 ;  /* 0x00000008ff787435 */ /* 0x000fe200000001ff */
[----:B------:R-:W-:-:S05]  /*39b0*/  FADD.FTZ R123, R122, R88 ;  /* 0x000000587a7b7221 */ /* 0x000fca0000010000 */
[----:B------:R-:W-:-:S07]  /*39c0*/  MOV R121, R123 ;  /* 0x0000007b00797202 */ /* 0x000fce0000000f00 */
[----:B------:R-:W-:Y:S05]  /*39d0*/  WARPSYNC.COLLECTIVE R90, `(.L_x_14074) ;  /* 0x000000005a087348 */ /* 0x000fea0003c00000 */
[----:B------:R0:W1:Y:S02]  /*39e0*/  SHFL.BFLY P3, R88, R121, R120, R91 ;  /* 0x0c00007879587389 */ /* 0x000064000006005b */
[----:B01----:R-:W-:Y:S01]  /*39f0*/  ENDCOLLECTIVE ;  /* 0x000000000000791b */ /* 0x003fe20003800000 */
.L_x_14074:
[----:B------:R-:W-:Y:S01]  /*3a00*/  HFMA2.MMA R120, -RZ, RZ, 0, 9.5367431640625e-07 ;  /* 0x00000010ff787435 */ /* 0x000fe200000001ff */
[----:B------:R-:W-:-:S05]  /*3a10*/  FADD.FTZ R124, R123, R88 ;  /* 0x000000587b7c7221 */ /* 0x000fca0000010000 */
[----:B------:R-:W-:-:S07]  /*3a20*/  MOV R121, R124 ;  /* 0x0000007c00797202 */ /* 0x000fce0000000f00 */
[----:B------:R-:W-:Y:S05]  /*3a30*/  WARPSYNC.COLLECTIVE R90, `(.L_x_14075) ;  /* 0x000000005a087348 */ /* 0x000fea0003c00000 */
[----:B------:R0:W1:Y:S02]  /*3a40*/  SHFL.BFLY P3, R88, R121, R120, R91 ;  /* 0x0c00007879587389 */ /* 0x000064000006005b */
[----:B01----:R-:W-:Y:S01]  /*3a50*/  ENDCOLLECTIVE ;  /* 0x000000000000791b */ /* 0x003fe20003800000 */
.L_x_14075:
        /* <DEDUP_REMOVED lines=71> */
.L_x_14076:
[----:B------:R-:W-:Y:S01]  /*3ed0*/  HFMA2.MMA R120, -RZ, RZ, 0, 1.1920928955078125e-07 ;  /* 0x00000002ff787435 */ /* 0x000fe200000001ff */
[----:B------:R-:W-:-:S05]  /*3ee0*/  FADD.FTZ R122, R121, R88 ;  /* 0x00000058797a7221 */ /* 0x000fca0000010000 */
[----:B------:R-:W-:-:S07]  /*3ef0*/  MOV R121, R122 ;  /* 0x0000007a00797202 */ /* 0x000fce0000000f00 */
[----:B------:R-:W-:Y:S05]  /*3f00*/  WARPSYNC.COLLECTIVE R90, `(.L_x_14077) ;  /* 0x000000005a087348 */ /* 0x000fea0003c00000 */
[----:B------:R0:W1:Y:S02]  /*3f10*/  SHFL.BFLY P3, R88, R121, R120, R91 ;  /* 0x0c00007879587389 */ /* 0x000064000006005b */
[----:B01----:R-:W-:Y:S01]  /*3f20*/  ENDCOLLECTIVE ;  /* 0x000000000000791b */ /* 0x003fe20003800000 */
.L_x_14077:
[----:B------:R-:W-:Y:S01]  /*3f30*/  HFMA2.MMA R120, -RZ, RZ, 0, 2.384185791015625e-07 ;  /* 0x00000004ff787435 */ /* 0x000fe200000001ff */
[----:B------:R-:W-:-:S05]  /*3f40*/  FADD.FTZ R123, R122, R88 ;  /* 0x000000587a7b7221 */ /* 0x000fca0000010000 */
[----:B------:R-:W-:-:S07]  /*3f50*/  MOV R121, R123 ;  /* 0x0000007b00797202 */ /* 0x000fce0000000f00 */
[----:B------:R-:W-:Y:S05]  /*3f60*/  WARPSYNC.COLLECTIVE R90, `(.L_x_14078) ;  /* 0x000000005a087348 */ /* 0x000fea0003c00000 */
[----:B------:R0:W1:Y:S02]  /*3f70*/  SHFL.BFLY P3, R88, R121, R120, R91 ;  /* 0x0c00007879587389 */ /* 0x000064000006005b */
[----:B01----:R-:W-:Y:S01]  /*3f80*/  ENDCOLLECTIVE ;  /* 0x000000000000791b */ /* 0x003fe20003800000 */
.L_x_14078:
[----:B------:R-:W-:Y:S01]  /*3f90*/  HFMA2.MMA R120, -RZ, RZ, 0, 4.76837158203125e-07 ;  /* 0x00000008ff787435 */ /* 0x000fe200000001ff */
[----:B------:R-:W-:-:S05]  /*3fa0*/  FADD.FTZ R124, R123, R88 ;  /* 0x000000587b7c7221 */ /* 0x000fca0000010000 */
[----:B------:R-:W-:-:S07]  /*3fb0*/  MOV R121, R124 ;  /* 0x0000007c00797202 */ /* 0x000fce0000000f00 */
[----:B------:R-:W-:Y:S05]  /*3fc0*/  WARPSYNC.COLLECTIVE R90, `(.L_x_14079) ;  /* 0x000000005a087348 */ /* 0x000fea0003c00000 */
[----:B------:R0:W1:Y:S02]  /*3fd0*/  SHFL.BFLY P3, R88, R121, R120, R91 ;  /* 0x0c00007879587389 */ /* 0x000064000006005b */
[----:B01----:R-:W-:Y:S01]  /*3fe0*/  ENDCOLLECTIVE ;  /* 0x000000000000791b */ /* 0x003fe20003800000 */
.L_x_14079:
[----:B------:R-:W-:Y:S01]  /*3ff0*/  HFMA2.MMA R120, -RZ, RZ, 0, 9.5367431640625e-07 ;  /* 0x00000010ff787435 */ /* 0x000fe200000001ff */
[----:B------:R-:W-:-:S05]  /*4000*/  FADD.FTZ R125, R124, R88 ;  /* 0x000000587c7d7221 */ /* 0x000fca0000010000 */
[----:B------:R-:W-:-:S07]  /*4010*/  MOV R121, R125 ;  /* 0x0000007d00797202 */ /* 0x000fce0000000f00 */
[----:B------:R-:W-:Y:S05]  /*4020*/  WARPSYNC.COLLECTIVE R90, `(.L_x_14080) ;  /* 0x000000005a087348 */ /* 0x000fea0003c00000 */
[----:B------:R0:W1:Y:S02]  /*4030*/  SHFL.BFLY P3, R88, R121, R120, R91 ;  /* 0x0c00007879587389 */ /* 0x000064000006005b */
[----:B01----:R-:W-:Y:S01]  /*4040*/  ENDCOLLECTIVE ;  /* 0x000000000000791b */ /* 0x003fe20003800000 */
.L_x_14080:
[----:B------:R-:W-:Y:S05]  /*4050*/  BRA `(.L_x_14081) ;  /* 0xffffffec00bc7947 */ /* 0x000fea000383ffff */
.L_x_14082:
        /* <DEDUP_REMOVED lines=10> */
.L_x_27193:


//--------------------- .text._ZN10layer_norm31ln_parallel_residual_fwd_kernelINS_13Kernel_traitsIf6__halfS2_S2_fjLj1024ELj1ELj4ELj1ELj16ENS_18Kernel_traits_baseILj1024EfS2_S2_S2_fjLj128EEEEELb1ELb0ELb0EEEvNS_9FwdParamsE --------------------------
	.section	.text._ZN10layer_norm31ln_parallel_residual_fwd_kernelINS_13Kernel_traitsIf6__halfS2_S2_fjLj1024ELj1ELj4ELj1ELj16ENS_18Kernel_traits_baseILj1024EfS2_S2_S2_fjLj128EEEEELb1ELb0ELb0EEEvNS_9FwdParamsE,"ax",@progbits
	.align	128
        .global         _ZN10layer_norm31ln_parallel_residual_fwd_kernelINS_13Kernel_traitsIf6__halfS2_S2_fjLj1024ELj1ELj4ELj1ELj16ENS_18Kernel_traits_baseILj1024EfS2_S2_S2_fjLj128EEEEELb1ELb0ELb0EEEvNS_9FwdParamsE
        .type           _ZN10layer_norm31ln_parallel_residual_fwd_kernelINS_13Kernel_traitsIf6__halfS2_S2_fjLj1024ELj1ELj4ELj1ELj16ENS_18Kernel_traits_baseILj1024EfS2_S2_S2_fjLj128EEEEELb1ELb0ELb0EEEvNS_9FwdParamsE,@function
        .size           _ZN10layer_norm31ln_parallel_residual_fwd_kernelINS_13Kernel_traitsIf6__halfS2_S2_fjLj1024ELj1ELj4ELj1ELj16ENS_18Kernel_traits_baseILj1024EfS2_S2_S2_fjLj128EEEEELb1ELb0ELb0EEEvNS_9FwdParamsE,(.L_x_27194 - _ZN10layer_norm31ln_parallel_residual_fwd_kernelINS_13Kernel_traitsIf6__halfS2_S2_fjLj1024ELj1ELj4ELj1ELj16ENS_18Kernel_traits_baseILj1024EfS2_S2_S2_fjLj128EEEEELb1ELb0ELb0EEEvNS_9FwdParamsE)
        .other          _ZN10layer_norm31ln_parallel_residual_fwd_kernelINS_13Kernel_traitsIf6__halfS2_S2_fjLj1024ELj1ELj4ELj1ELj16ENS_18Kernel_traits_baseILj1024EfS2_S2_S2_fjLj128EEEEELb1ELb0ELb0EEEvNS_9FwdParamsE,@"STO_CUDA_ENTRY STV_DEFAULT"
_ZN10layer_norm31ln_parallel_residual_fwd_kernelINS_13Kernel_traitsIf6__halfS2_S2_fjLj1024ELj1ELj4ELj1ELj16ENS_18Kernel_traits_baseILj1024EfS2_S2_S2_fjLj128EEEEELb1ELb0ELb0EEEvNS_9FwdParamsE:
.text._ZN10layer_norm31ln_parallel_residual_fwd_kernelINS_13Kernel_traitsIf6__halfS2_S2_fjLj1024ELj1ELj4ELj1ELj16ENS_18Kernel_traits_baseILj1024EfS2_S2_S2_fjLj128EEEEELb1ELb0ELb0EEEvNS_9FwdParamsE:
        /* <DEDUP_REMOVED lines=65> */
[----:B------:R-:W-:Y:S02]  /*0410*/  LOP3.LUT R10, R7, UR14, R10, 0x96, !PT ;  /* 0x0000000e070a7c12 */ /* 0x000fe4000f8e960a */
[----:B------:R-:W-:Y:S02]  /*0420*/  MOV R7, R4 ;  /* 0x0000000400077202 */ /* 0x000fe40000000f00 */
[----:B------:R-:W-:-:S02]  /*0430*/  LEA.HI R5, R5, R12, RZ, 0x3 ;  /* 0x0000000c05057211 */ /* 0x000fc400078f18ff */
        /* <DEDUP_REMOVED lines=66> */
.L_x_14084:
[----:B------:R-:W-:Y:S05]  /*0860*/  BSYNC B0 ;  /* 0x0000000000007941 */ /* 0x000fea0003800000 */
.L_x_14083:
        /* <DEDUP_REMOVED lines=36> */
.L_x_14086:
[----:B------:R-:W-:Y:S05]  /*0ab0*/  BSYNC B0 ;  /* 0x0000000000007941 */ /* 0x000fea0003800000 */
.L_x_14085:
        /* <DEDUP_REMOVED lines=36> */
.L_x_14088:
[----:B------:R-:W-:Y:S05]  /*0d00*/  BSYNC B0 ;  /* 0x0000000000007941 */ /* 0x000fea0003800000 */
.L_x_14087:
        /* <DEDUP_REMOVED lines=35> */
.L_x_14090:
[----:B------:R-:W-:Y:S05]  /*0f40*/  BSYNC B0 ;  /* 0x0000000000007941 */ /* 0x000fea0003800000 */
.L_x_14089:
        /* <DEDUP_REMOVED lines=23> */
.L_x_14624:
        /* <DEDUP_REMOVED lines=34> */
.L_x_14095:
[----:B------:R-:W-:-:S07]  /*12e0*/  IMAD.MOV.U32 R14, RZ, RZ, R10 ;  /* 0x000000ffff0e7224 */ /* 0x000fce00078e000a */
.L_x_14096:
[----:B------:R-:W-:Y:S05]  /*12f0*/  BSYNC B2 ;  /* 0x0000000000027941 */ /* 0x000fea0003800000 */
.L_x_14094:
        /* <DEDUP_REMOVED lines=16> */
.L_x_14100:
[----:B------:R-:W-:Y:S05]  /*1400*/  BSYNC B3 ;  /* 0x0000000000037941 */ /* 0x000fea0003800000 */
.L_x_14099:
        /* <DEDUP_REMOVED lines=44> */
.L_x_14098:
[----:B------:R-:W-:Y:S05]  /*16d0*/  BSYNC B2 ;  /* 0x0000000000027941 */ /* 0x000fea0003800000 */
.L_x_14097:
        /* <DEDUP_REMOVED lines=20> */
.L_x_14101:
        /* <DEDUP_REMOVED lines=12> */
.L_x_14104:
[----:B------:R-:W-:-:S07]  /*18e0*/  IMAD.MOV.U32 R15, RZ, RZ, R10 ;  /* 0x000000ffff0f7224 */ /* 0x000fce00078e000a */
.L_x_14105:
[----:B------:R-:W-:Y:S05]  /*18f0*/  BSYNC B2 ;  /* 0x0000000000027941 */ /* 0x000fea0003800000 */
.L_x_14103:
        /* <DEDUP_REMOVED lines=16> */
.L_x_14109:
[----:B------:R-:W-:Y:S05]  /*1a00*/  BSYNC B3 ;  /* 0x0000000000037941 */ /* 0x000fea0003800000 */
.L_x_14108:
        /* <DEDUP_REMOVED lines=44> */
.L_x_14107:
[----:B------:R-:W-:Y:S05]  /*1cd0*/  BSYNC B2 ;  /* 0x0000000000027941 */ /* 0x000fea0003800000 */
.L_x_14106:
        /* <DEDUP_REMOVED lines=10> */
.L_x_14102:
        /* <DEDUP_REMOVED lines=12> */
.L_x_14111:
[----:B------:R-:W-:-:S07]  /*1e40*/  IMAD.MOV.U32 R17, RZ, RZ, R10 ;  /* 0x000000ffff117224 */ /* 0x000fce00078e000a */
.L_x_14112:
[----:B------:R-:W-:Y:S05]  /*1e50*/  BSYNC B2 ;  /* 0x0000000000027941 */ /* 0x000fea0003800000 */
.L_x_14110:
        /* <DEDUP_REMOVED lines=16> */
.L_x_14116:
[----:B------:R-:W-:Y:S05]  /*1f60*/  BSYNC B3 ;  /* 0x0000000000037941 */ /* 0x000fea0003800000 */
.L_x_14115:
        /* <DEDUP_REMOVED lines=44> */
.L_x_14114:
[----:B------:R-:W-:Y:S05]  /*2230*/  BSYNC B2 ;  /* 0x0000000000027941 */ /* 0x000fea0003800000 */
.L_x_14113:
        /* <DEDUP_REMOVED lines=15> */
.L_x_14117:
        /* <DEDUP_REMOVED lines=12> */
.L_x_14120:
[----:B------:R-:W-:-:S07]  /*23f0*/  IMAD.MOV.U32 R16, RZ, RZ, R10 ;  /* 0x000000ffff107224 */ /* 0x000fce00078e000a */
.L_x_14121:
[----:B------:R-:W-:Y:S05]  /*2400*/  BSYNC B2 ;  /* 0x0000000000027941 */ /* 0x000fea0003800000 */
.L_x_14119:
        /* <DEDUP_REMOVED lines=16> */
.L_x_14125:
[----:B------:R-:W-:Y:S05]  /*2510*/  BSYNC B3 ;  /* 0x0000000000037941 */ /* 0x000fea0003800000 */
.L_x_14124:
        /* <DEDUP_REMOVED lines=44> */
.L_x_14123:
[----:B------:R-:W-:Y:S05]  /*27e0*/  BSYNC B2 ;  /* 0x0000000000027941 */ /* 0x000fea0003800000 */
.L_x_14122:
        /* <DEDUP_REMOVED lines=10> */
.L_x_14118:
        /* <DEDUP_REMOVED lines=12> */
.L_x_14127:
[----:B------:R-:W-:-:S07]  /*2950*/  IMAD.MOV.U32 R18, RZ, RZ, R10 ;  /* 0x000000ffff127224 */ /* 0x000fce00078e000a */
.L_x_14128:
[----:B------:R-:W-:Y:S05]  /*2960*/  BSYNC B2 ;  /* 0x0000000000027941 */ /* 0x000fea0003800000 */
.L_x_14126:
        /* <DEDUP_REMOVED lines=16> */
.L_x_14132:
[----:B------:R-:W-:Y:S05]  /*2a70*/  BSYNC B3 ;  /* 0x0000000000037941 */ /* 0x000fea0003800000 */
.L_x_14131:
        /* <DEDUP_REMOVED lines=44> */
.L_x_14130:
[----:B------:R-:W-:Y:S05]  /*2d40*/  BSYNC B2 ;  /* 0x0000000000027941 */ /* 0x000fea0003800000 */
.L_x_14129:
        /* <DEDUP_REMOVED lines=15> */
.L_x_14133:
        /* <DEDUP_REMOVED lines=12> */
.L_x_14136:
[----:B------:R-:W-:-:S07]  /*2f00*/  MOV R19, R10 ;  /* 0x0000000a00137202 */ /* 0x000fce0000000f00 */
.L_x_14137:
[----:B------:R-:W-:Y:S05]  /*2f10*/  BSYNC B2 ;  /* 0x0000000000027941 */ /* 0x000fea0003800000 */
.L_x_14135:
        /* <DEDUP_REMOVED lines=16> */
.L_x_14141:
[----:B------:R-:W-:Y:S05]  /*3020*/  BSYNC B3 ;  /* 0x0000000000037941 */ /* 0x000fea0003800000 */
.L_x_14140:
        /* <DEDUP_REMOVED lines=44> */
.L_x_14139:
[----:B------:R-:W-:Y:S05]  /*32f0*/  BSYNC B2 ;  /* 0x0000000000027941 */ /* 0x000fea0003800000 */
.L_x_14138:
        /* <DEDUP_REMOVED lines=10> */
.L_x_14134:
        /* <DEDUP_REMOVED lines=12> */
.L_x_14143:
[----:B------:R-:W-:-:S07]  /*3460*/  MOV R183, R10 ;  /* 0x0000000a00b77202 */ /* 0x000fce0000000f00 */
.L_x_14144:
[----:B------:R-:W-:Y:S05]  /*3470*/  BSYNC B2 ;  /* 0x0000000000027941 */ /* 0x000fea0003800000 */
.L_x_14142:
        /* <DEDUP_REMOVED lines=16> */
.L_x_14148:
[----:B------:R-:W-:Y:S05]  /*3580*/  BSYNC B3 ;  /* 0x0000000000037941 */ /* 0x000fea0003800000 */
.L_x_14147:
        /* <DEDUP_REMOVED lines=44> */
.L_x_14146:
[----:B------:R-:W-:Y:S05]  /*3850*/  BSYNC B2 ;  /* 0x0000000000027941 */ /* 0x000fea0003800000 */
.L_x_14145:
        /* <DEDUP_REMOVED lines=15> */
.L_x_14149:
        /* <DEDUP_REMOVED lines=12> */
.L_x_14152:
[----:B------:R-:W-:-:S07]  /*3a10*/  IMAD.MOV.U32 R20, RZ, RZ, R10 ;  /* 0x000000ffff147224 */ /* 0x000fce00078e000a */
.L_x_14153:
[----:B------:R-:W-:Y:S05]  /*3a20*/  BSYNC B2 ;  /* 0x0000000000027941 */ /* 0x000fea0003800000 */
.L_x_14151:
        /* <DEDUP_REMOVED lines=16> */
.L_x_14157:
[----:B------:R-:W-:Y:S05]  /*3b30*/  BSYNC B3 ;  /* 0x0000000000037941 */ /* 0x000fea0003800000 */
.L_x_14156:
        /* <DEDUP_REMOVED lines=44> */
.L_x_14155:
[----:B------:R-:W-:Y:S05]  /*3e00*/  BSYNC B2 ;  /* 0x0000000000027941 */ /* 0x000fea0003800000 */
.L_x_14154:
        /* <DEDUP_REMOVED lines=10> */
.L_x_14150:
        /* <DEDUP_REMOVED lines=12> */
.L_x_14159:
[----:B------:R-:W-:-:S07]  /*3f70*/  IMAD.MOV.U32 R183, RZ, RZ, R10 ;  /* 0x000000ffffb77224 */ /* 0x000fce00078e000a */
.L_x_14160:
[----:B------:R-:W-:Y:S05]  /*3f80*/  BSYNC B2 ;  /* 0x0000000000027941 */ /* 0x000fea0003800000 */
.L_x_14158:
        /* <DEDUP_REMOVED lines=16> */
.L_x_14164:
[----:B------:R-:W-:Y:S05]  /*4090*/  BSYNC B3 ;  /* 0x0000000000037941 */ /* 0x000fea0003800000 */
.L_x_14163:
        /* <DEDUP_REMOVED lines=44> */
.L_x_14162:
[----:B------:R-:W-:Y:S05]  /*4360*/  BSYNC B2 ;  /* 0x0000000000027941 */ /* 0x000fea0003800000 */
.L_x_14161:
        /* <DEDUP_REMOVED lines=15> */
.L_x_14165:
        /* <DEDUP_REMOVED lines=12> */
.L_x_14168:
[----:B------:R-:W-:-:S07]  /*4520*/  IMAD.MOV.U32 R21, RZ, RZ, R10 ;  /* 0x000000ffff157224 */ /* 0x000fce00078e000a */
.L_x_14169:
[----:B------:R-:W-:Y:S05]  /*4530*/  BSYNC B2 ;  /* 0x0000000000027941 */ /* 0x000fea0003800000 */
.L_x_14167:
        /* <DEDUP_REMOVED lines=16> */
.L_x_14173:
[----:B------:R-:W-:Y:S05]  /*4640*/  BSYNC B3 ;  /* 0x0000000000037941 */ /* 0x000fea0003800000 */
.L_x_14172:
        /* <DEDUP_REMOVED lines=44> */
.L_x_14171:
[----:B------:R-:W-:Y:S05]  /*4910*/  BSYNC B2 ;  /* 0x0000000000027941 */ /* 0x000fea0003800000 */
.L_x_14170:
        /* <DEDUP_REMOVED lines=10> */
.L_x_14166:
        /* <DEDUP_REMOVED lines=12> */
.L_x_14175:
[----:B------:R-:W-:-:S07]  /*4a80*/  IMAD.MOV.U32 R194, RZ, RZ, R10 ;  /* 0x000000ffffc27224 */ /* 0x000fce00078e000a */
.L_x_14176:
[----:B------:R-:W-:Y:S05]  /*4a90*/  BSYNC B2 ;  /* 0x0000000000027941 */ /* 0x000fea0003800000 */
.L_x_14174:
        /* <DEDUP_REMOVED lines=16> */
.L_x_14180:
[----:B------:R-:W-:Y:S05]  /*4ba0*/  BSYNC B3 ;  /* 0x0000000000037941 */ /* 0x000fea0003800000 */
.L_x_14179:
        /* <DEDUP_REMOVED lines=44> */
.L_x_14178:
[----:B------:R-:W-:Y:S05]  /*4e70*/  BSYNC B2 ;  /* 0x0000000000027941 */ /* 0x000fea0003800000 */
.L_x_14177:
        /* <DEDUP_REMOVED lines=13> */
.L_x_14181:
        /* <DEDUP_REMOVED lines=12> */
.L_x_14184:
[----:B------:R-:W-:-:S07]  /*5010*/  MOV R22, R10 ;  /* 0x0000000a00167202 */ /* 0x000fce0000000f00 */
.L_x_14185:
[----:B------:R-:W-:Y:S05]  /*5020*/  BSYNC B2 ;  /* 0x0000000000027941 */ /* 0x000fea0003800000 */
.L_x_14183:
        /* <DEDUP_REMOVED lines=16> */
.L_x_14189:
[----:B------:R-:W-:Y:S05]  /*5130*/  BSYNC B3 ;  /* 0x0000000000037941 */ /* 0x000fea0003800000 */
.L_x_14188:
        /* <DEDUP_REMOVED lines=44> */
.L_x_14187:
[----:B------:R-:W-:Y:S05]  /*5400*/  BSYNC B2 ;  /* 0x0000000000027941 */ /* 0x000fea0003800000 */
.L_x_14186:
        /* <DEDUP_REMOVED lines=10> */
.L_x_14182:
        /* <DEDUP_REMOVED lines=12> */
.L_x_14191:
[----:B------:R-:W-:-:S07]  /*5570*/  MOV R166, R10 ;  /* 0x0000000a00a67202 */ /* 0x000fce0000000f00 */
.L_x_14192:
[----:B------:R-:W-:Y:S05]  /*5580*/  BSYNC B2 ;  /* 0x0000000000027941 */ /* 0x000fea0003800000 */
.L_x_14190:
        /* <DEDUP_REMOVED lines=16> */
.L_x_14196:
[----:B------:R-:W-:Y:S05]  /*5690*/  BSYNC B3 ;  /* 0x0000000000037941 */ /* 0x000fea0003800000 */
.L_x_14195:
        /* <DEDUP_REMOVED lines=44> */
.L_x_14194:
[----:B------:R-:W-:Y:S05]  /*5960*/  BSYNC B2 ;  /* 0x0000000000027941 */ /* 0x000fea0003800000 */
.L_x_14193:
        /* <DEDUP_REMOVED lines=13> */
.L_x_14197:
        /* <DEDUP_REMOVED lines=12> */
.L_x_14200:
[----:B------:R-:W-:-:S07]  /*5b00*/  IMAD.MOV.U32 R23, RZ, RZ, R10 ;  /* 0x000000ffff177224 */ /* 0x000fce00078e000a */
.L_x_14201:
[----:B------:R-:W-:Y:S05]  /*5b10*/  BSYNC B2 ;  /* 0x0000000000027941 */ /* 0x000fea0003800000 */
.L_x_14199:
        /* <DEDUP_REMOVED lines=16> */
.L_x_14205:
[----:B------:R-:W-:Y:S05]  /*5c20*/  BSYNC B3 ;  /* 0x0000000000037941 */ /* 0x000fea0003800000 */
.L_x_14204:
        /* <DEDUP_REMOVED lines=44> */
.L_x_14203:
[----:B------:R-:W-:Y:S05]  /*5ef0*/  BSYNC B2 ;  /* 0x0000000000027941 */ /* 0x000fea0003800000 */
.L_x_14202:
        /* <DEDUP_REMOVED lines=10> */
.L_x_14198:
        /* <DEDUP_REMOVED lines=12> */
.L_x_14207:
[----:B------:R-:W-:-:S07]  /*6060*/  IMAD.MOV.U32 R166, RZ, RZ, R10 ;  /* 0x000000ffffa67224 */ /* 0x000fce00078e000a */
.L_x_14208:
[----:B------:R-:W-:Y:S05]  /*6070*/  BSYNC B2 ;  /* 0x0000000000027941 */ /* 0x000fea0003800000 */
.L_x_14206:
        /* <DEDUP_REMOVED lines=16> */
.L_x_14212:
[----:B------:R-:W-:Y:S05]  /*6180*/  BSYNC B3 ;  /* 0x0000000000037941 */ /* 0x000fea0003800000 */
.L_x_14211:
        /* <DEDUP_REMOVED lines=44> */
.L_x_14210:
[----:B------:R-:W-:Y:S05]  /*6450*/  BSYNC B2 ;  /* 0x0000000000027941 */ /* 0x000fea0003800000 */
.L_x_14209:
        /* <DEDUP_REMOVED lines=13> */
.L_x_14213:
        /* <DEDUP_REMOVED lines=12> */
.L_x_14216:
[----:B------:R-:W-:-:S07]  /*65f0*/  IMAD.MOV.U32 R24, RZ, RZ, R10 ;  /* 0x000000ffff187224 */ /* 0x000fce00078e000a */
.L_x_14217:
[----:B------:R-:W-:Y:S05]  /*6600*/  BSYNC B2 ;  /* 0x0000000000027941 */ /* 0x000fea0003800000 */
.L_x_14215:
        /* <DEDUP_REMOVED lines=16> */
.L_x_14221:
[----:B------:R-:W-:Y:S05]  /*6710*/  BSYNC B3 ;  /* 0x0000000000037941 */ /* 0x000fea0003800000 */
.L_x_14220:
        /* <DEDUP_REMOVED lines=44> */
.L_x_14219:
[----:B------:R-:W-:Y:S05]  /*69e0*/  BSYNC B2 ;  /* 0x0000000000027941 */ /* 0x000fea0003800000 */
.L_x_14218:
        /* <DEDUP_REMOVED lines=10> */
.L_x_14214:
        /* <DEDUP_REMOVED lines=25> */
[----:B------:R-:W-:Y:S02]  /*6c20*/  F2FP.F16.F32.PACK_AB R167, R194, R187 ;  /* 0x000000bbc2a7723e */ /* 0x000fe400000000ff */
[----:B------:R-:W-:Y:S02]  /*6c30*/  F2FP.F16.F32.PACK_AB R166, R186, R183 ;  /* 0x000000b7baa6723e */ /* 0x000fe400000000ff */
[----:B------:R-:W-:-:S02]  /*6c40*/  F2FP.F16.F32.PACK_AB R165, R185, R18 ;  /* 0x00000012b9a5723e */ /* 0x000fc400000000ff */
        /* <DEDUP_REMOVED lines=16> */
[----:B------:R-:W-:-:S03]  /*6d50*/  IMAD.WIDE.U32 R164, R164, 0x10000, RZ ;  /* 0x00010000a4a47825 */ /* 0x000fc600078e00ff */
[----:B------:R-:W-:Y:S01]  /*6d60*/  LOP3.LUT R169, R168, 0xff, R21, 0xf8, !PT ;  /* 0x000000ffa8a97812 */ /* 0x000fe200078ef815 */
[----:B------:R-:W-:Y:S01]  /*6d70*/  IMAD.WIDE.U32 R166, R166, 0x100, RZ ;  /* 0x00000100a6a67825 */ /* 0x000fe200078e00ff */
[----:B------:R-:W-:Y:S02]  /*6d80*/  IADD3 R168, P0, R200, UR34, RZ ;  /* 0x00000022c8a87c10 */ /* 0x000fe4000ff1e0ff */
[----:B------:R-:W-:Y:S02]  /*6d90*/  LOP3.LUT R165, R165, R169, R171, 0xfe, !PT ;  /* 0x000000a9a5a57212 */ /* 0x000fe400078efeab */
[----:B------:R-:W-:Y:S02]  /*6da0*/  LOP3.LUT R164, R166, R170, R164, 0xfe, !PT ;  /* 0x000000aaa6a47212 */ /* 0x000fe400078efea4 */
[----:B------:R-:W-:Y:S02]  /*6db0*/  IADD3.X R169, R202, UR35, RZ, P0, !PT ;  /* 0x00000023caa97c10 */ /* 0x000fe400087fe4ff */
[----:B------:R-:W-:-:S02]  /*6dc0*/  LOP3.LUT R164, R164, 0xff, R15, 0xf8, !PT ;  /* 0x000000ffa4a47812 */ /* 0x000fc400078ef80f */
[----:B------:R-:W-:-:S05]  /*6dd0*/  LOP3.LUT R165, R165, R167, RZ, 0xfc, !PT ;  /* 0x000000a7a5a57212 */ /* 0x000fca00078efcff */
[----:B------:R1:W-:Y:S02]  /*6de0*/  STG.E.64 desc[UR4][R168.64], R164 ;  /* 0x000000a4a8007986 */ /* 0x0003e4000c101b04 */
.L_x_14222:
[----:B------:R-:W-:-:S07]  /*6df0*/  VIADD R200, R203, 0x20 ;  /* 0x00000020cbc87836 */ /* 0x000fce0000000000 */
.L_x_14093:
[----:B------:R-:W-:Y:S05]  /*6e00*/  BSYNC B1 ;  /* 0x0000000000017941 */ /* 0x000fea0003800000 */
.L_x_14092:
        /* <DEDUP_REMOVED lines=29> */
.L_x_14226:
[----:B------:R-:W-:-:S07]  /*6fe0*/  IMAD.MOV.U32 R25, RZ, RZ, R10 ;  /* 0x000000ffff197224 */ /* 0x000fce00078e000a */
.L_x_14227:
[----:B------:R-:W-:Y:S05]  /*6ff0*/  BSYNC B2 ;  /* 0x0000000000027941 */ /* 0x000fea0003800000 */
.L_x_14225:
        /* <DEDUP_REMOVED lines=16> */
.L_x_14231:
[----:B------:R-:W-:Y:S05]  /*7100*/  BSYNC B3 ;  /* 0x0000000000037941 */ /* 0x000fea0003800000 */
.L_x_14230:
        /* <DEDUP_REMOVED lines=44> */
.L_x_14229:
[----:B------:R-:W-:Y:S05]  /*73d0*/  BSYNC B2 ;  /* 0x0000000000027941 */ /* 0x000fea0003800000 */
.L_x_14228:
[----:B------:R-:W0:Y:S01]  /*73e0*/  LDC R202, c[0x0][0x294] ;  /* 0x0000a500ffca7b82 */ /* 0x000e220000000800 */
[----:B------:R-:W-:Y:S01]  /*73f0*/  HFMA2.MMA R204, -RZ, RZ, 0.1171875, 0 ;  /* 0x2f800000ffcc7435 */ /* 0x000fe200000001ff */
[----:B------:R-:W-:Y:S01]  /*7400*/  I2FP.F32.U32 R25, R25 ;  /* 0x0000001900197245 */ /* 0x000fe20000201000 */
[----:B-----5:R-:W-:Y:S01]  /*7410*/  HADD2.F32 R8, -RZ, R164.H0_H0 ;  /* 0x200000a4ff087230 */ /* 0x020fe20000004100 */
[----:B------:R-:W-:Y:S02]  /*7420*/  ISETP.NE.U32.AND P2, PT, R168, RZ, PT ;  /* 0x000000ffa800720c */ /* 0x000fe40003f45070 */
[----:B------:R-:W-:Y:S02]  /*7430*/  LOP3.LUT R13, R13, 0xffffffef, RZ, 0xc0, !PT ;  /* 0xffffffef0d0d7812 */ /* 0x000fe400078ec0ff */
[----:B------:R-:W1:Y:S01]  /*7440*/  LDC R201, c[0x0][0x298] ;  /* 0x0000a600ffc97b82 */ /* 0x000e620000000800 */
[----:B------:R-:W-:Y:S02]  /*7450*/  ISETP.NE.AND.EX P2, PT, R169, RZ, PT, P2 ;  /* 0x000000ffa900720c */ /* 0x000fe40003f45320 */
        /* <DEDUP_REMOVED lines=8> */
[----:B------:R-:W-:Y:S02]  /*74e0*/  HADD2.F32 R168, -RZ, R156.H0_H0 ;  /* 0x2000009cffa87230 */ /* 0x000fe40000004100 */
[----:B------:R-:W-:-:S03]  /*74f0*/  IMAD.MOV.U32 R8, RZ, RZ, R182 ;  /* 0x000000ffff087224 */ /* 0x000fc600078e00b6 */
[----:B------:R-:W-:Y:S01]  /*7500*/  FADD.FTZ R25, R168, R25 ;  /* 0x00000019a8197221 */ /* 0x000fe20000010000 */
[----:B------:R-:W-:Y:S06]  /*7510*/  BRA `(.L_x_14233) ;  /* 0x0000000400587947 */ /* 0x000fec0003800000 */
.L_x_14232:
        /* <DEDUP_REMOVED lines=12> */
.L_x_14235:
[----:B------:R-:W-:-:S07]  /*75e0*/  IMAD.MOV.U32 R15, RZ, RZ, R10 ;  /* 0x000000ffff0f7224 */ /* 0x000fce00078e000a */
.L_x_14236:
[----:B------:R-:W-:Y:S05]  /*75f0*/  BSYNC B2 ;  /* 0x0000000000027941 */ /* 0x000fea0003800000 */
.L_x_14234:
        /* <DEDUP_REMOVED lines=16> */
.L_x_14240:
[----:B------:R-:W-:Y:S05]  /*7700*/  BSYNC B3 ;  /* 0x0000000000037941 */ /* 0x000fea0003800000 */
.L_x_14239:
        /* <DEDUP_REMOVED lines=44> */
.L_x_14238:
[----:B------:R-:W-:Y:S05]  /*79d0*/  BSYNC B2 ;  /* 0x0000000000027941 */ /* 0x000fea0003800000 */
.L_x_14237:
        /* <DEDUP_REMOVED lines=10> */
.L_x_14233:
        /* <DEDUP_REMOVED lines=12> */
.L_x_14242:
[----:B------:R-:W-:-:S07]  /*7b40*/  IMAD.MOV.U32 R182, RZ, RZ, R10 ;  /* 0x000000ffffb67224 */ /* 0x000fce00078e000a */
.L_x_14243:
[----:B------:R-:W-:Y:S05]  /*7b50*/  BSYNC B2 ;  /* 0x0000000000027941 */ /* 0x000fea0003800000 */
.L_x_14241:
        /* <DEDUP_REMOVED lines=16> */
.L_x_14247:
[----:B------:R-:W-:Y:S05]  /*7c60*/  BSYNC B3 ;  /* 0x0000000000037941 */ /* 0x000fea0003800000 */
.L_x_14246:
        /* <DEDUP_REMOVED lines=44> */
.L_x_14245:
[----:B------:R-:W-:Y:S05]  /*7f30*/  BSYNC B2 ;  /* 0x0000000000027941 */ /* 0x000fea0003800000 */
.L_x_14244:
        /* <DEDUP_REMOVED lines=15> */
.L_x_14248:
        /* <DEDUP_REMOVED lines=12> */
.L_x_14251:
[----:B------:R-:W-:-:S07]  /*80f0*/  MOV R16, R10 ;  /* 0x0000000a00107202 */ /* 0x000fce0000000f00 */
.L_x_14252:
[----:B------:R-:W-:Y:S05]  /*8100*/  BSYNC B2 ;  /* 0x0000000000027941 */ /* 0x000fea0003800000 */
.L_x_14250:
        /* <DEDUP_REMOVED lines=16> */
.L_x_14256:
[----:B------:R-:W-:Y:S05]  /*8210*/  BSYNC B3 ;  /* 0x0000000000037941 */ /* 0x000fea0003800000 */
.L_x_14255:
        /* <DEDUP_REMOVED lines=44> */
.L_x_14254:
[----:B------:R-:W-:Y:S05]  /*84e0*/  BSYNC B2 ;  /* 0x0000000000027941 */ /* 0x000fea0003800000 */
.L_x_14253:
        /* <DEDUP_REMOVED lines=10> */
.L_x_14249:
        /* <DEDUP_REMOVED lines=12> */
.L_x_14258:
[----:B------:R-:W-:-:S07]  /*8650*/  MOV R173, R10 ;  /* 0x0000000a00ad7202 */ /* 0x000fce0000000f00 */
.L_x_14259:
[----:B------:R-:W-:Y:S05]  /*8660*/  BSYNC B2 ;  /* 0x0000000000027941 */ /* 0x000fea0003800000 */
.L_x_14257:
        /* <DEDUP_REMOVED lines=16> */
.L_x_14263:
[----:B------:R-:W-:Y:S05]  /*8770*/  BSYNC B3 ;  /* 0x0000000000037941 */ /* 0x000fea0003800000 */
.L_x_14262:
        /* <DEDUP_REMOVED lines=44> */
.L_x_14261:
[----:B------:R-:W-:Y:S05]  /*8a40*/  BSYNC B2 ;  /* 0x0000000000027941 */ /* 0x000fea0003800000 */
.L_x_14260:
        /* <DEDUP_REMOVED lines=15> */
.L_x_14264:
        /* <DEDUP_REMOVED lines=12> */
.L_x_14267:
[----:B------:R-:W-:-:S07]  /*8c00*/  IMAD.MOV.U32 R19, RZ, RZ, R10 ;  /* 0x000000ffff137224 */ /* 0x000fce00078e000a */
.L_x_14268:
[----:B------:R-:W-:Y:S05]  /*8c10*/  BSYNC B2 ;  /* 0x0000000000027941 */ /* 0x000fea0003800000 */
.L_x_14266:
        /* <DEDUP_REMOVED lines=16> */
.L_x_14272:
[----:B------:R-:W-:Y:S05]  /*8d20*/  BSYNC B3 ;  /* 0x0000000000037941 */ /* 0x000fea0003800000 */
.L_x_14271:
        /* <DEDUP_REMOVED lines=44> */
.L_x_14270:
[----:B------:R-:W-:Y:S05]  /*8ff0*/  BSYNC B2 ;  /* 0x0000000000027941 */ /* 0x000fea0003800000 */
.L_x_14269:
        /* <DEDUP_REMOVED lines=10> */
.L_x_14265:
        /* <DEDUP_REMOVED lines=12> */
.L_x_14274:
[----:B------:R-:W-:-:S07]  /*9160*/  IMAD.MOV.U32 R164, RZ, RZ, R10 ;  /* 0x000000ffffa47224 */ /* 0x000fce00078e000a */
.L_x_14275:
[----:B------:R-:W-:Y:S05]  /*9170*/  BSYNC B2 ;  /* 0x0000000000027941 */ /* 0x000fea0003800000 */
.L_x_14273:
        /* <DEDUP_REMOVED lines=16> */
.L_x_14279:
[----:B------:R-:W-:Y:S05]  /*9280*/  BSYNC B3 ;  /* 0x0000000000037941 */ /* 0x000fea0003800000 */
.L_x_14278:
        /* <DEDUP_REMOVED lines=44> */
.L_x_14277:
[----:B------:R-:W-:Y:S05]  /*9550*/  BSYNC B2 ;  /* 0x0000000000027941 */ /* 0x000fea0003800000 */
.L_x_14276:
        /* <DEDUP_REMOVED lines=15> */
.L_x_14280:
        /* <DEDUP_REMOVED lines=12> */
.L_x_14283:
[----:B------:R-:W-:-:S07]  /*9710*/  IMAD.MOV.U32 R20, RZ, RZ, R10 ;  /* 0x000000ffff147224 */ /* 0x000fce00078e000a */
.L_x_14284:
[----:B------:R-:W-:Y:S05]  /*9720*/  BSYNC B2 ;  /* 0x0000000000027941 */ /* 0x000fea0003800000 */
.L_x_14282:
        /* <DEDUP_REMOVED lines=16> */
.L_x_14288:
[----:B------:R-:W-:Y:S05]  /*9830*/  BSYNC B3 ;  /* 0x0000000000037941 */ /* 0x000fea0003800000 */
.L_x_14287:
        /* <DEDUP_REMOVED lines=44> */
.L_x_14286:
[----:B------:R-:W-:Y:S05]  /*9b00*/  BSYNC B2 ;  /* 0x0000000000027941 */ /* 0x000fea0003800000 */
.L_x_14285:
        /* <DEDUP_REMOVED lines=10> */
.L_x_14281:
        /* <DEDUP_REMOVED lines=12> */
.L_x_14290:
[----:B------:R-:W-:-:S07]  /*9c70*/  IMAD.MOV.U32 R182, RZ, RZ, R10 ;  /* 0x000000ffffb67224 */ /* 0x000fce00078e000a */
.L_x_14291:
[----:B------:R-:W-:Y:S05]  /*9c80*/  BSYNC B2 ;  /* 0x0000000000027941 */ /* 0x000fea0003800000 */
.L_x_14289:
        /* <DEDUP_REMOVED lines=16> */
.L_x_14295:
[----:B------:R-:W-:Y:S05]  /*9d90*/  BSYNC B3 ;  /* 0x0000000000037941 */ /* 0x000fea0003800000 */
.L_x_14294:
        /* <DEDUP_REMOVED lines=44> */
.L_x_14293:
[----:B------:R-:W-:Y:S05]  /*a060*/  BSYNC B2 ;  /* 0x0000000000027941 */ /* 0x000fea0003800000 */
.L_x_14292:
        /* <DEDUP_REMOVED lines=15> */
.L_x_14296:
        /* <DEDUP_REMOVED lines=12> */
.L_x_14299:
[----:B------:R-:W-:-:S07]  /*a220*/  MOV R21, R10 ;  /* 0x0000000a00157202 */ /* 0x000fce0000000f00 */
.L_x_14300:
[----:B------:R-:W-:Y:S05]  /*a230*/  BSYNC B2 ;  /* 0x0000000000027941 */ /* 0x000fea0003800000 */
.L_x_14298:
        /* <DEDUP_REMOVED lines=16> */
.L_x_14304:
[----:B------:R-:W-:Y:S05]  /*a340*/  BSYNC B3 ;  /* 0x0000000000037941 */ /* 0x000fea0003800000 */
.L_x_14303:
        /* <DEDUP_REMOVED lines=44> */
.L_x_14302:
[----:B------:R-:W-:Y:S05]  /*a610*/  BSYNC B2 ;  /* 0x0000000000027941 */ /* 0x000fea0003800000 */
.L_x_14301:
        /* <DEDUP_REMOVED lines=10> */
.L_x_14297:
        /* <DEDUP_REMOVED lines=12> */
.L_x_14306:
[----:B------:R-:W-:-:S07]  /*a780*/  MOV R195, R10 ;  /* 0x0000000a00c37202 */ /* 0x000fce0000000f00 */
.L_x_14307:
[----:B------:R-:W-:Y:S05]  /*a790*/  BSYNC B2 ;  /* 0x0000000000027941 */ /* 0x000fea0003800000 */
.L_x_14305:
        /* <DEDUP_REMOVED lines=16> */
.L_x_14311:
[----:B------:R-:W-:Y:S05]  /*a8a0*/  BSYNC B3 ;  /* 0x0000000000037941 */ /* 0x000fea0003800000 */
.L_x_14310:
        /* <DEDUP_REMOVED lines=44> */
.L_x_14309:
[----:B------:R-:W-:Y:S05]  /*ab70*/  BSYNC B2 ;  /* 0x0000000000027941 */ /* 0x000fea0003800000 */
.L_x_14308:
        /* <DEDUP_REMOVED lines=13> */
.L_x_14312:
        /* <DEDUP_REMOVED lines=12> */
.L_x_14315:
[----:B------:R-:W-:-:S07]  /*ad10*/  IMAD.MOV.U32 R22, RZ, RZ, R10 ;  /* 0x000000ffff167224 */ /* 0x000fce00078e000a */
.L_x_14316:
[----:B------:R-:W-:Y:S05]  /*ad20*/  BSYNC B2 ;  /* 0x0000000000027941 */ /* 0x000fea0003800000 */
.L_x_14314:
        /* <DEDUP_REMOVED lines=16> */
.L_x_14320:
[----:B------:R-:W-:Y:S05]  /*ae30*/  BSYNC B3 ;  /* 0x0000000000037941 */ /* 0x000fea0003800000 */
.L_x_14319:
        /* <DEDUP_REMOVED lines=44> */
.L_x_14318:
[----:B------:R-:W-:Y:S05]  /*b100*/  BSYNC B2 ;  /* 0x0000000000027941 */ /* 0x000fea0003800000 */
.L_x_14317:
        /* <DEDUP_REMOVED lines=10> */
.L_x_14313:
        /* <DEDUP_REMOVED lines=12> */
.L_x_14322:
[----:B------:R-:W-:-:S07]  /*b270*/  IMAD.MOV.U32 R166, RZ, RZ, R10 ;  /* 0x000000ffffa67224 */ /* 0x000fce00078e000a */
.L_x_14323:
[----:B------:R-:W-:Y:S05]  /*b280*/  BSYNC B2 ;  /* 0x0000000000027941 */ /* 0x000fea0003800000 */
.L_x_14321:
        /* <DEDUP_REMOVED lines=16> */
.L_x_14327:
[----:B------:R-:W-:Y:S05]  /*b390*/  BSYNC B3 ;  /* 0x0000000000037941 */ /* 0x000fea0003800000 */
.L_x_14326:
        /* <DEDUP_REMOVED lines=44> */
.L_x_14325:
[----:B------:R-:W-:Y:S05]  /*b660*/  BSYNC B2 ;  /* 0x0000000000027941 */ /* 0x000fea0003800000 */
.L_x_14324:
        /* <DEDUP_REMOVED lines=9> */
[----:B------:R-:W-:Y:S02]  /*b700*/  HADD2.F32 R165, -RZ, R159.H0_H0 ;  /* 0x2000009fffa57230 */ /* 0x000fe40000004100 */
[----:B------:R-:W-:-:S03]  /*b710*/  IMAD.MOV.U32 R8, RZ, RZ, R164 ;  /* 0x000000ffff087224 */ /* 0x000fc600078e00a4 */
[----:B------:R-:W-:Y:S01]  /*b720*/  FADD.FTZ R188, R165, R188 ;  /* 0x000000bca5bc7221 */ /* 0x000fe20000010000 */
[----:B------:R-:W-:Y:S06]  /*b730*/  BRA `(.L_x_14329) ;  /* 0x0000000400587947 */ /* 0x000fec0003800000 */
.L_x_14328:
        /* <DEDUP_REMOVED lines=12> */
.L_x_14331:
[----:B------:R-:W-:-:S07]  /*b800*/  IMAD.MOV.U32 R23, RZ, RZ, R10 ;  /* 0x000000ffff177224 */ /* 0x000fce00078e000a */
.L_x_14332:
[----:B------:R-:W-:Y:S05]  /*b810*/  BSYNC B2 ;  /* 0x0000000000027941 */ /* 0x000fea0003800000 */
.L_x_14330:
        /* <DEDUP_REMOVED lines=16> */
.L_x_14336:
[----:B------:R-:W-:Y:S05]  /*b920*/  BSYNC B3 ;  /* 0x0000000000037941 */ /* 0x000fea0003800000 */
.L_x_14335:
        /* <DEDUP_REMOVED lines=44> */
.L_x_14334:
[----:B------:R-:W-:Y:S05]  /*bbf0*/  BSYNC B2 ;  /* 0x0000000000027941 */ /* 0x000fea0003800000 */
.L_x_14333:
        /* <DEDUP_REMOVED lines=10> */
.L_x_14329:
        /* <DEDUP_REMOVED lines=12> */
.L_x_14338:
[----:B------:R-:W-:-:S07]  /*bd60*/  IMAD.MOV.U32 R166, RZ, RZ, R10 ;  /* 0x000000ffffa67224 */ /* 0x000fce00078e000a */
.L_x_14339:
[----:B------:R-:W-:Y:S05]  /*bd70*/  BSYNC B2 ;  /* 0x0000000000027941 */ /* 0x000fea0003800000 */
.L_x_14337:
        /* <DEDUP_REMOVED lines=16> */
.L_x_14343:
[----:B------:R-:W-:Y:S05]  /*be80*/  BSYNC B3 ;  /* 0x0000000000037941 */ /* 0x000fea0003800000 */
.L_x_14342:
        /* <DEDUP_REMOVED lines=44> */
.L_x_14341:
[----:B------:R-:W-:Y:S05]  /*c150*/  BSYNC B2 ;  /* 0x0000000000027941 */ /* 0x000fea0003800000 */
.L_x_14340:
        /* <DEDUP_REMOVED lines=13> */
.L_x_14344:
        /* <DEDUP_REMOVED lines=12> */
.L_x_14347:
[----:B------:R-:W-:-:S07]  /*c2f0*/  MOV R24, R10 ;  /* 0x0000000a00187202 */ /* 0x000fce0000000f00 */
.L_x_14348:
[----:B------:R-:W-:Y:S05]  /*c300*/  BSYNC B2 ;  /* 0x0000000000027941 */ /* 0x000fea0003800000 */
.L_x_14346:
        /* <DEDUP_REMOVED lines=16> */
.L_x_14352:
[----:B------:R-:W-:Y:S05]  /*c410*/  BSYNC B3 ;  /* 0x0000000000037941 */ /* 0x000fea0003800000 */
.L_x_14351:
        /* <DEDUP_REMOVED lines=44> */
.L_x_14350:
[----:B------:R-:W-:Y:S05]  /*c6e0*/  BSYNC B2 ;  /* 0x0000000000027941 */ /* 0x000fea0003800000 */
.L_x_14349:
        /* <DEDUP_REMOVED lines=10> */
.L_x_14345:
        /* <DEDUP_REMOVED lines=54> */
.L_x_14353:
[----:B------:R-:W-:-:S07]  /*caf0*/  VIADD R200, R200, 0x20 ;  /* 0x00000020c8c87836 */ /* 0x000fce0000000000 */
.L_x_14224:
[----:B------:R-:W-:Y:S05]  /*cb00*/  BSYNC B1 ;  /* 0x0000000000017941 */ /* 0x000fea0003800000 */
.L_x_14223:
        /* <DEDUP_REMOVED lines=29> */
.L_x_14357:
[----:B------:R-:W-:-:S07]  /*cce0*/  MOV R26, R10 ;  /* 0x0000000a001a7202 */ /* 0x000fce0000000f00 */
.L_x_14358:
[----:B------:R-:W-:Y:S05]  /*ccf0*/  BSYNC B2 ;  /* 0x0000000000027941 */ /* 0x000fea0003800000 */
.L_x_14356:
        /* <DEDUP_REMOVED lines=16> */
.L_x_14362:
[----:B------:R-:W-:Y:S05]  /*ce00*/  BSYNC B3 ;  /* 0x0000000000037941 */ /* 0x000fea0003800000 */
.L_x_14361:
        /* <DEDUP_REMOVED lines=44> */
.L_x_14360:
[----:B------:R-:W-:Y:S05]  /*d0d0*/  BSYNC B2 ;  /* 0x0000000000027941 */ /* 0x000fea0003800000 */
.L_x_14359:
        /* <DEDUP_REMOVED lines=20> */
.L_x_14363:
        /* <DEDUP_REMOVED lines=12> */
.L_x_14366:
[----:B------:R-:W-:-:S07]  /*d2e0*/  MOV R15, R10 ;  /* 0x0000000a000f7202 */ /* 0x000fce0000000f00 */
.L_x_14367:
[----:B------:R-:W-:Y:S05]  /*d2f0*/  BSYNC B2 ;  /* 0x0000000000027941 */ /* 0x000fea0003800000 */
.L_x_14365:
        /* <DEDUP_REMOVED lines=16> */
.L_x_14371:
[----:B------:R-:W-:Y:S05]  /*d400*/  BSYNC B3 ;  /* 0x0000000000037941 */ /* 0x000fea0003800000 */
.L_x_14370:
        /* <DEDUP_REMOVED lines=44> */
.L_x_14369:
[----:B------:R-:W-:Y:S05]  /*d6d0*/  BSYNC B2 ;  /* 0x0000000000027941 */ /* 0x000fea0003800000 */
.L_x_14368:
        /* <DEDUP_REMOVED lines=10> */
.L_x_14364:
        /* <DEDUP_REMOVED lines=12> */
.L_x_14373:
[----:B------:R-:W-:-:S07]  /*d840*/  MOV R179, R10 ;  /* 0x0000000a00b37202 */ /* 0x000fce0000000f00 */
.L_x_14374:
[----:B------:R-:W-:Y:S05]  /*d850*/  BSYNC B2 ;  /* 0x0000000000027941 */ /* 0x000fea0003800000 */
.L_x_14372:
        /* <DEDUP_REMOVED lines=16> */
.L_x_14378:
[----:B------:R-:W-:Y:S05]  /*d960*/  BSYNC B3 ;  /* 0x0000000000037941 */ /* 0x000fea0003800000 */
.L_x_14377:
        /* <DEDUP_REMOVED lines=44> */
.L_x_14376:
[----:B------:R-:W-:Y:S05]  /*dc30*/  BSYNC B2 ;  /* 0x0000000000027941 */ /* 0x000fea0003800000 */
.L_x_14375:
        /* <DEDUP_REMOVED lines=15> */
.L_x_14379:
        /* <DEDUP_REMOVED lines=12> */
.L_x_14382:
[----:B------:R-:W-:-:S07]  /*ddf0*/  IMAD.MOV.U32 R16, RZ, RZ, R10 ;  /* 0x000000ffff107224 */ /* 0x000fce00078e000a */
.L_x_14383:
[----:B------:R-:W-:Y:S05]  /*de00*/  BSYNC B2 ;  /* 0x0000000000027941 */ /* 0x000fea0003800000 */
.L_x_14381:
        /* <DEDUP_REMOVED lines=16> */
.L_x_14387:
[----:B------:R-:W-:Y:S05]  /*df10*/  BSYNC B3 ;  /* 0x0000000000037941 */ /* 0x000fea0003800000 */
.L_x_14386:
        /* <DEDUP_REMOVED lines=44> */
.L_x_14385:
[----:B------:R-:W-:Y:S05]  /*e1e0*/  BSYNC B2 ;  /* 0x0000000000027941 */ /* 0x000fea0003800000 */
.L_x_14384:
        /* <DEDUP_REMOVED lines=10> */
.L_x_14380:
        /* <DEDUP_REMOVED lines=12> */
.L_x_14389:
[----:B------:R-:W-:-:S07]  /*e350*/  IMAD.MOV.U32 R174, RZ, RZ, R10 ;  /* 0x000000ffffae7224 */ /* 0x000fce00078e000a */
.L_x_14390:
[----:B------:R-:W-:Y:S05]  /*e360*/  BSYNC B2 ;  /* 0x0000000000027941 */ /* 0x000fea0003800000 */
.L_x_14388:
        /* <DEDUP_REMOVED lines=16> */
.L_x_14394:
[----:B------:R-:W-:Y:S05]  /*e470*/  BSYNC B3 ;  /* 0x0000000000037941 */ /* 0x000fea0003800000 */
.L_x_14393:
        /* <DEDUP_REMOVED lines=44> */
.L_x_14392:
[----:B------:R-:W-:Y:S05]  /*e740*/  BSYNC B2 ;  /* 0x0000000000027941 */ /* 0x000fea0003800000 */
.L_x_14391:
        /* <DEDUP_REMOVED lines=15> */
.L_x_14395:
        /* <DEDUP_REMOVED lines=12> */
.L_x_14398:
[----:B------:R-:W-:-:S07]  /*e900*/  IMAD.MOV.U32 R19, RZ, RZ, R10 ;  /* 0x000000ffff137224 */ /* 0x000fce00078e000a */
.L_x_14399:
[----:B------:R-:W-:Y:S05]  /*e910*/  BSYNC B2 ;  /* 0x0000000000027941 */ /* 0x000fea0003800000 */
.L_x_14397:
        /* <DEDUP_REMOVED lines=16> */
.L_x_14403:
[----:B------:R-:W-:Y:S05]  /*ea20*/  BSYNC B3 ;  /* 0x0000000000037941 */ /* 0x000fea0003800000 */
.L_x_14402:
        /* <DEDUP_REMOVED lines=44> */
.L_x_14401:
[----:B------:R-:W-:Y:S05]  /*ecf0*/  BSYNC B2 ;  /* 0x0000000000027941 */ /* 0x000fea0003800000 */
.L_x_14400:
        /* <DEDUP_REMOVED lines=10> */
.L_x_14396:
        /* <DEDUP_REMOVED lines=12> */
.L_x_14405:
[----:B------:R-:W-:-:S07]  /*ee60*/  IMAD.MOV.U32 R164, RZ, RZ, R10 ;  /* 0x000000ffffa47224 */ /* 0x000fce00078e000a */
.L_x_14406:
[----:B------:R-:W-:Y:S05]  /*ee70*/  BSYNC B2 ;  /* 0x0000000000027941 */ /* 0x000fea0003800000 */
.L_x_14404:
        /* <DEDUP_REMOVED lines=16> */
.L_x_14410:
[----:B------:R-:W-:Y:S05]  /*ef80*/  BSYNC B3 ;  /* 0x0000000000037941 */ /* 0x000fea0003800000 */
.L_x_14409:
        /* <DEDUP_REMOVED lines=44> */
.L_x_14408:
[----:B------:R-:W-:Y:S05]  /*f250*/  BSYNC B2 ;  /* 0x0000000000027941 */ /* 0x000fea0003800000 */
.L_x_14407:
        /* <DEDUP_REMOVED lines=15> */
.L_x_14411:
        /* <DEDUP_REMOVED lines=12> */
.L_x_14414:
[----:B------:R-:W-:-:S07]  /*f410*/  MOV R20, R10 ;  /* 0x0000000a00147202 */ /* 0x000fce0000000f00 */
.L_x_14415:
[----:B------:R-:W-:Y:S05]  /*f420*/  BSYNC B2 ;  /* 0x0000000000027941 */ /* 0x000fea0003800000 */
.L_x_14413:
        /* <DEDUP_REMOVED lines=16> */
.L_x_14419:
[----:B------:R-:W-:Y:S05]  /*f530*/  BSYNC B3 ;  /* 0x0000000000037941 */ /* 0x000fea0003800000 */
.L_x_14418:
        /* <DEDUP_REMOVED lines=44> */
.L_x_14417:
[----:B------:R-:W-:Y:S05]  /*f800*/  BSYNC B2 ;  /* 0x0000000000027941 */ /* 0x000fea0003800000 */
.L_x_14416:
        /* <DEDUP_REMOVED lines=10> */
.L_x_14412:
        /* <DEDUP_REMOVED lines=12> */
.L_x_14421:
[----:B------:R-:W-:-:S07]  /*f970*/  MOV R179, R10 ;  /* 0x0000000a00b37202 */ /* 0x000fce0000000f00 */
.L_x_14422:
[----:B------:R-:W-:Y:S05]  /*f980*/  BSYNC B2 ;  /* 0x0000000000027941 */ /* 0x000fea0003800000 */
.L_x_14420:
        /* <DEDUP_REMOVED lines=16> */
.L_x_14426:
[----:B------:R-:W-:Y:S05]  /*fa90*/  BSYNC B3 ;  /* 0x0000000000037941 */ /* 0x000fea0003800000 */
.L_x_14425:
        /* <DEDUP_REMOVED lines=44> */
.L_x_14424:
[----:B------:R-:W-:Y:S05]  /*fd60*/  BSYNC B2 ;  /* 0x0000000000027941 */ /* 0x000fea0003800000 */
.L_x_14423:
        /* <DEDUP_REMOVED lines=15> */
.L_x_14427:
        /* <DEDUP_REMOVED lines=12> */
.L_x_14430:
[----:B------:R-:W-:-:S07]  /*ff20*/  IMAD.MOV.U32 R21, RZ, RZ, R10 ;  /* 0x000000ffff157224 */ /* 0x000fce00078e000a */
.L_x_14431:
[----:B------:R-:W-:Y:S05]  /*ff30*/  BSYNC B2 ;  /* 0x0000000000027941 */ /* 0x000fea0003800000 */
.L_x_14429:
        /* <DEDUP_REMOVED lines=16> */
.L_x_14435:
[----:B------:R-:W-:Y:S05]  /*10040*/  BSYNC B3 ;  /* 0x0000000000037941 */ /* 0x000fea0003800000 */
.L_x_14434:
        /* <DEDUP_REMOVED lines=44> */
.L_x_14433:
[----:B------:R-:W-:Y:S05]  /*10310*/  BSYNC B2 ;  /* 0x0000000000027941 */ /* 0x000fea0003800000 */
.L_x_14432:
        /* <DEDUP_REMOVED lines=10> */
.L_x_14428:
        /* <DEDUP_REMOVED lines=12> */
.L_x_14437:
[----:B------:R-:W-:-:S07]  /*10480*/  IMAD.MOV.U32 R196, RZ, RZ, R10 ;  /* 0x000000ffffc47224 */ /* 0x000fce00078e000a */
.L_x_14438:
[----:B------:R-:W-:Y:S05]  /*10490*/  BSYNC B2 ;  /* 0x0000000000027941 */ /* 0x000fea0003800000 */
.L_x_14436:
        /* <DEDUP_REMOVED lines=16> */
.L_x_14442:
[----:B------:R-:W-:Y:S05]  /*105a0*/  BSYNC B3 ;  /* 0x0000000000037941 */ /* 0x000fea0003800000 */
.L_x_14441:
        /* <DEDUP_REMOVED lines=44> */
.L_x_14440:
[----:B------:R-:W-:Y:S05]  /*10870*/  BSYNC B2 ;  /* 0x0000000000027941 */ /* 0x000fea0003800000 */
.L_x_14439:
        /* <DEDUP_REMOVED lines=13> */
.L_x_14443:
        /* <DEDUP_REMOVED lines=12> */
.L_x_14446:
[----:B------:R-:W-:-:S07]  /*10a10*/  IMAD.MOV.U32 R22, RZ, RZ, R10 ;  /* 0x000000ffff167224 */ /* 0x000fce00078e000a */
.L_x_14447:
[----:B------:R-:W-:Y:S05]  /*10a20*/  BSYNC B2 ;  /* 0x0000000000027941 */ /* 0x000fea0003800000 */
.L_x_14445:
        /* <DEDUP_REMOVED lines=16> */
.L_x_14451:
[----:B------:R-:W-:Y:S05]  /*10b30*/  BSYNC B3 ;  /* 0x0000000000037941 */ /* 0x000fea0003800000 */
.L_x_14450:
        /* <DEDUP_REMOVED lines=44> */
.L_x_14449:
[----:B------:R-:W-:Y:S05]  /*10e00*/  BSYNC B2 ;  /* 0x0000000000027941 */ /* 0x000fea0003800000 */
.L_x_14448:
        /* <DEDUP_REMOVED lines=10> */
.L_x_14444:
        /* <DEDUP_REMOVED lines=12> */
.L_x_14453:
[----:B------:R-:W-:-:S07]  /*10f70*/  MOV R166, R10 ;  /* 0x0000000a00a67202 */ /* 0x000fce0000000f00 */
.L_x_14454:
[----:B------:R-:W-:Y:S05]  /*10f80*/  BSYNC B2 ;  /* 0x0000000000027941 */ /* 0x000fea0003800000 */
.L_x_14452:
        /* <DEDUP_REMOVED lines=16> */
.L_x_14458:
[----:B------:R-:W-:Y:S05]  /*11090*/  BSYNC B3 ;  /* 0x0000000000037941 */ /* 0x000fea0003800000 */
.L_x_14457:
        /* <DEDUP_REMOVED lines=44> */
.L_x_14456:
[----:B------:R-:W-:Y:S05]  /*11360*/  BSYNC B2 ;  /* 0x0000000000027941 */ /* 0x000fea0003800000 */
.L_x_14455:
        /* <DEDUP_REMOVED lines=13> */
.L_x_14459:
        /* <DEDUP_REMOVED lines=12> */
.L_x_14462:
[----:B------:R-:W-:-:S07]  /*11500*/  IMAD.MOV.U32 R23, RZ, RZ, R10 ;  /* 0x000000ffff177224 */ /* 0x000fce00078e000a */
.L_x_14463:
[----:B------:R-:W-:Y:S05]  /*11510*/  BSYNC B2 ;  /* 0x0000000000027941 */ /* 0x000fea0003800000 */
.L_x_14461:
        /* <DEDUP_REMOVED lines=16> */
.L_x_14467:
[----:B------:R-:W-:Y:S05]  /*11620*/  BSYNC B3 ;  /* 0x0000000000037941 */ /* 0x000fea0003800000 */
.L_x_14466:
        /* <DEDUP_REMOVED lines=44> */
.L_x_14465:
[----:B------:R-:W-:Y:S05]  /*118f0*/  BSYNC B2 ;  /* 0x0000000000027941 */ /* 0x000fea0003800000 */
.L_x_14464:
        /* <DEDUP_REMOVED lines=10> */
.L_x_14460:
        /* <DEDUP_REMOVED lines=12> */
.L_x_14469:
[----:B------:R-:W-:-:S07]  /*11a60*/  MOV R166, R10 ;  /* 0x0000000a00a67202 */ /* 0x000fce0000000f00 */
.L_x_14470:
[----:B------:R-:W-:Y:S05]  /*11a70*/  BSYNC B2 ;  /* 0x0000000000027941 */ /* 0x000fea0003800000 */
.L_x_14468:
        /* <DEDUP_REMOVED lines=16> */
.L_x_14474:
[----:B------:R-:W-:Y:S05]  /*11b80*/  BSYNC B3 ;  /* 0x0000000000037941 */ /* 0x000fea0003800000 */
.L_x_14473:
        /* <DEDUP_REMOVED lines=44> */
.L_x_14472:
[----:B------:R-:W-:Y:S05]  /*11e50*/  BSYNC B2 ;  /* 0x0000000000027941 */ /* 0x000fea0003800000 */
.L_x_14471:
        /* <DEDUP_REMOVED lines=13> */
.L_x_14475:
        /* <DEDUP_REMOVED lines=12> */
.L_x_14478:
[----:B------:R-:W-:-:S07]  /*11ff0*/  IMAD.MOV.U32 R24, RZ, RZ, R10 ;  /* 0x000000ffff187224 */ /* 0x000fce00078e000a */
.L_x_14479:
[----:B------:R-:W-:Y:S05]  /*12000*/  BSYNC B2 ;  /* 0x0000000000027941 */ /* 0x000fea0003800000 */
.L_x_14477:
        /* <DEDUP_REMOVED lines=16> */
.L_x_14483:
[----:B------:R-:W-:Y:S05]  /*12110*/  BSYNC B3 ;  /* 0x0000000000037941 */ /* 0x000fea0003800000 */
.L_x_14482:
        /* <DEDUP_REMOVED lines=44> */
.L_x_14481:
[----:B------:R-:W-:Y:S05]  /*123e0*/  BSYNC B2 ;  /* 0x0000000000027941 */ /* 0x000fea0003800000 */
.L_x_14480:
        /* <DEDUP_REMOVED lines=10> */
.L_x_14476:
        /* <DEDUP_REMOVED lines=54> */
.L_x_14484:
[----:B------:R-:W-:-:S07]  /*127f0*/  IADD3 R200, R200, 0x20, RZ ;  /* 0x00000020c8c87810 */ /* 0x000fce0007ffe0ff */
.L_x_14355:
[----:B------:R-:W-:Y:S05]  /*12800*/  BSYNC B1 ;  /* 0x0000000000017941 */ /* 0x000fea0003800000 */
.L_x_14354:
        /* <DEDUP_REMOVED lines=29> */
.L_x_14488:
[----:B------:R-:W-:-:S07]  /*129e0*/  IMAD.MOV.U32 R27, RZ, RZ, R10 ;  /* 0x000000ffff1b7224 */ /* 0x000fce00078e000a */
.L_x_14489:
[----:B------:R-:W-:Y:S05]  /*129f0*/  BSYNC B2 ;  /* 0x0000000000027941 */ /* 0x000fea0003800000 */
.L_x_14487:
        /* <DEDUP_REMOVED lines=16> */
.L_x_14493:
[----:B------:R-:W-:Y:S05]  /*12b00*/  BSYNC B3 ;  /* 0x0000000000037941 */ /* 0x000fea0003800000 */
.L_x_14492:
        /* <DEDUP_REMOVED lines=44> */
.L_x_14491:
[----:B------:R-:W-:Y:S05]  /*12dd0*/  BSYNC B2 ;  /* 0x0000000000027941 */ /* 0x000fea0003800000 */
.L_x_14490:
        /* <DEDUP_REMOVED lines=20> */
.L_x_14494:
        /* <DEDUP_REMOVED lines=12> */
.L_x_14497:
[----:B------:R-:W-:-:S07]  /*12fe0*/  IMAD.MOV.U32 R15, RZ, RZ, R10 ;  /* 0x000000ffff0f7224 */ /* 0x000fce00078e000a */
.L_x_14498:
[----:B------:R-:W-:Y:S05]  /*12ff0*/  BSYNC B2 ;  /* 0x0000000000027941 */ /* 0x000fea0003800000 */
.L_x_14496:
        /* <DEDUP_REMOVED lines=16> */
.L_x_14502:
[----:B------:R-:W-:Y:S05]  /*13100*/  BSYNC B3 ;  /* 0x0000000000037941 */ /* 0x000fea0003800000 */
.L_x_14501:
        /* <DEDUP_REMOVED lines=44> */
.L_x_14500:
[----:B------:R-:W-:Y:S05]  /*133d0*/  BSYNC B2 ;  /* 0x0000000000027941 */ /* 0x000fea0003800000 */
.L_x_14499:
        /* <DEDUP_REMOVED lines=10> */
.L_x_14495:
        /* <DEDUP_REMOVED lines=12> */
.L_x_14504:
[----:B------:R-:W-:-:S07]  /*13540*/  MOV R178, R10 ;  /* 0x0000000a00b27202 */ /* 0x000fce0000000f00 */
.L_x_14505:
[----:B------:R-:W-:Y:S05]  /*13550*/  BSYNC B2 ;  /* 0x0000000000027941 */ /* 0x000fea0003800000 */
.L_x_14503:
        /* <DEDUP_REMOVED lines=16> */
.L_x_14509:
[----:B------:R-:W-:Y:S05]  /*13660*/  BSYNC B3 ;  /* 0x0000000000037941 */ /* 0x000fea0003800000 */
.L_x_14508:
        /* <DEDUP_REMOVED lines=44> */
.L_x_14507:
[----:B------:R-:W-:Y:S05]  /*13930*/  BSYNC B2 ;  /* 0x0000000000027941 */ /* 0x000fea0003800000 */
.L_x_14506:
        /* <DEDUP_REMOVED lines=15> */
.L_x_14510:
        /* <DEDUP_REMOVED lines=12> */
.L_x_14513:
[----:B------:R-:W-:-:S07]  /*13af0*/  IMAD.MOV.U32 R16, RZ, RZ, R10 ;  /* 0x000000ffff107224 */ /* 0x000fce00078e000a */
.L_x_14514:
[----:B------:R-:W-:Y:S05]  /*13b00*/  BSYNC B2 ;  /* 0x0000000000027941 */ /* 0x000fea0003800000 */
.L_x_14512:
        /* <DEDUP_REMOVED lines=16> */
.L_x_14518:
[----:B------:R-:W-:Y:S05]  /*13c10*/  BSYNC B3 ;  /* 0x0000000000037941 */ /* 0x000fea0003800000 */
.L_x_14517:
        /* <DEDUP_REMOVED lines=44> */
.L_x_14516:
[----:B------:R-:W-:Y:S05]  /*13ee0*/  BSYNC B2 ;  /* 0x0000000000027941 */ /* 0x000fea0003800000 */
.L_x_14515:
        /* <DEDUP_REMOVED lines=10> */
.L_x_14511:
        /* <DEDUP_REMOVED lines=12> */
.L_x_14520:
[----:B------:R-:W-:-:S07]  /*14050*/  MOV R177, R10 ;  /* 0x0000000a00b17202 */ /* 0x000fce0000000f00 */
.L_x_14521:
[----:B------:R-:W-:Y:S05]  /*14060*/  BSYNC B2 ;  /* 0x0000000000027941 */ /* 0x000fea0003800000 */
.L_x_14519:
        /* <DEDUP_REMOVED lines=16> */
.L_x_14525:
[----:B------:R-:W-:Y:S05]  /*14170*/  BSYNC B3 ;  /* 0x0000000000037941 */ /* 0x000fea0003800000 */
.L_x_14524:
        /* <DEDUP_REMOVED lines=44> */
.L_x_14523:
[----:B------:R-:W-:Y:S05]  /*14440*/  BSYNC B2 ;  /* 0x0000000000027941 */ /* 0x000fea0003800000 */
.L_x_14522:
        /* <DEDUP_REMOVED lines=15> */
.L_x_14526:
        /* <DEDUP_REMOVED lines=12> */
.L_x_14529:
[----:B------:R-:W-:-:S07]  /*14600*/  IMAD.MOV.U32 R19, RZ, RZ, R10 ;  /* 0x000000ffff137224 */ /* 0x000fce00078e000a */
.L_x_14530:
[----:B------:R-:W-:Y:S05]  /*14610*/  BSYNC B2 ;  /* 0x0000000000027941 */ /* 0x000fea0003800000 */
.L_x_14528:
        /* <DEDUP_REMOVED lines=16> */
.L_x_14534:
[----:B------:R-:W-:Y:S05]  /*14720*/  BSYNC B3 ;  /* 0x0000000000037941 */ /* 0x000fea0003800000 */
.L_x_14533:
        /* <DEDUP_REMOVED lines=44> */
.L_x_14532:
[----:B------:R-:W-:Y:S05]  /*149f0*/  BSYNC B2 ;  /* 0x0000000000027941 */ /* 0x000fea0003800000 */
.L_x_14531:
        /* <DEDUP_REMOVED lines=10> */
.L_x_14527:
        /* <DEDUP_REMOVED lines=12> */
.L_x_14536:
[----:B------:R-:W-:-:S07]  /*14b60*/  MOV R164, R10 ;  /* 0x0000000a00a47202 */ /* 0x000fce0000000f00 */
.L_x_14537:
[----:B------:R-:W-:Y:S05]  /*14b70*/  BSYNC B2 ;  /* 0x0000000000027941 */ /* 0x000fea0003800000 */
.L_x_14535:
        /* <DEDUP_REMOVED lines=16> */
.L_x_14541:
[----:B------:R-:W-:Y:S05]  /*14c80*/  BSYNC B3 ;  /* 0x0000000000037941 */ /* 0x000fea0003800000 */
.L_x_14540:
        /* <DEDUP_REMOVED lines=44> */
.L_x_14539:
[----:B------:R-:W-:Y:S05]  /*14f50*/  BSYNC B2 ;  /* 0x0000000000027941 */ /* 0x000fea0003800000 */
.L_x_14538:
        /* <DEDUP_REMOVED lines=15> */
.L_x_14542:
        /* <DEDUP_REMOVED lines=12> */
.L_x_14545:
[----:B------:R-:W-:-:S07]  /*15110*/  IMAD.MOV.U32 R20, RZ, RZ, R10 ;  /* 0x000000ffff147224 */ /* 0x000fce00078e000a */
.L_x_14546:
[----:B------:R-:W-:Y:S05]  /*15120*/  BSYNC B2 ;  /* 0x0000000000027941 */ /* 0x000fea0003800000 */
.L_x_14544:
        /* <DEDUP_REMOVED lines=16> */
.L_x_14550:
[----:B------:R-:W-:Y:S05]  /*15230*/  BSYNC B3 ;  /* 0x0000000000037941 */ /* 0x000fea0003800000 */
.L_x_14549:
        /* <DEDUP_REMOVED lines=44> */
.L_x_14548:
[----:B------:R-:W-:Y:S05]  /*15500*/  BSYNC B2 ;  /* 0x0000000000027941 */ /* 0x000fea0003800000 */
.L_x_14547:
        /* <DEDUP_REMOVED lines=10> */
.L_x_14543:
        /* <DEDUP_REMOVED lines=12> */
.L_x_14552:
[----:B------:R-:W-:-:S07]  /*15670*/  MOV R178, R10 ;  /* 0x0000000a00b27202 */ /* 0x000fce0000000f00 */
.L_x_14553:
[----:B------:R-:W-:Y:S05]  /*15680*/  BSYNC B2 ;  /* 0x0000000000027941 */ /* 0x000fea0003800000 */
.L_x_14551:
        /* <DEDUP_REMOVED lines=16> */
.L_x_14557:
[----:B------:R-:W-:Y:S05]  /*15790*/  BSYNC B3 ;  /* 0x0000000000037941 */ /* 0x000fea0003800000 */
.L_x_14556:
        /* <DEDUP_REMOVED lines=44> */
.L_x_14555:
[----:B------:R-:W-:Y:S05]  /*15a60*/  BSYNC B2 ;  /* 0x0000000000027941 */ /* 0x000fea0003800000 */
.L_x_14554:
        /* <DEDUP_REMOVED lines=15> */
.L_x_14558:
        /* <DEDUP_REMOVED lines=12> */
.L_x_14561:
[----:B------:R-:W-:-:S07]  /*15c20*/  IMAD.MOV.U32 R21, RZ, RZ, R10 ;  /* 0x000000ffff157224 */ /* 0x000fce00078e000a */
.L_x_14562:
[----:B------:R-:W-:Y:S05]  /*15c30*/  BSYNC B2 ;  /* 0x0000000000027941 */ /* 0x000fea0003800000 */
.L_x_14560:
        /* <DEDUP_REMOVED lines=16> */
.L_x_14566:
[----:B------:R-:W-:Y:S05]  /*15d40*/  BSYNC B3 ;  /* 0x0000000000037941 */ /* 0x000fea0003800000 */
.L_x_14565:
        /* <DEDUP_REMOVED lines=44> */
.L_x_14564:
[----:B------:R-:W-:Y:S05]  /*16010*/  BSYNC B2 ;  /* 0x0000000000027941 */ /* 0x000fea0003800000 */
.L_x_14563:
        /* <DEDUP_REMOVED lines=10> */
.L_x_14559:
        /* <DEDUP_REMOVED lines=12> */
.L_x_14568:
[----:B------:R-:W-:-:S07]  /*16180*/  MOV R197, R10 ;  /* 0x0000000a00c57202 */ /* 0x000fce0000000f00 */
.L_x_14569:
[----:B------:R-:W-:Y:S05]  /*16190*/  BSYNC B2 ;  /* 0x0000000000027941 */ /* 0x000fea0003800000 */
.L_x_14567:
        /* <DEDUP_REMOVED lines=16> */
.L_x_14573:
[----:B------:R-:W-:Y:S05]  /*162a0*/  BSYNC B3 ;  /* 0x0000000000037941 */ /* 0x000fea0003800000 */
.L_x_14572:
        /* <DEDUP_REMOVED lines=44> */
.L_x_14571:
[----:B------:R-:W-:Y:S05]  /*16570*/  BSYNC B2 ;  /* 0x0000000000027941 */ /* 0x000fea0003800000 */
.L_x_14570:
        /* <DEDUP_REMOVED lines=13> */
.L_x_14574:
        /* <DEDUP_REMOVED lines=12> */
.L_x_14577:
[----:B------:R-:W-:-:S07]  /*16710*/  IMAD.MOV.U32 R22, RZ, RZ, R10 ;  /* 0x000000ffff167224 */ /* 0x000fce00078e000a */
.L_x_14578:
[----:B------:R-:W-:Y:S05]  /*16720*/  BSYNC B2 ;  /* 0x0000000000027941 */ /* 0x000fea0003800000 */
.L_x_14576:
        /* <DEDUP_REMOVED lines=16> */
.L_x_14582:
[----:B------:R-:W-:Y:S05]  /*16830*/  BSYNC B3 ;  /* 0x0000000000037941 */ /* 0x000fea0003800000 */
.L_x_14581:
        /* <DEDUP_REMOVED lines=44> */
.L_x_14580:
[----:B------:R-:W-:Y:S05]  /*16b00*/  BSYNC B2 ;  /* 0x0000000000027941 */ /* 0x000fea0003800000 */
.L_x_14579:
        /* <DEDUP_REMOVED lines=10> */
.L_x_14575:
        /* <DEDUP_REMOVED lines=12> */
.L_x_14584:
[----:B------:R-:W-:-:S07]  /*16c70*/  MOV R166, R10 ;  /* 0x0000000a00a67202 */ /* 0x000fce0000000f00 */
.L_x_14585:
[----:B------:R-:W-:Y:S05]  /*16c80*/  BSYNC B2 ;  /* 0x0000000000027941 */ /* 0x000fea0003800000 */
.L_x_14583:
        /* <DEDUP_REMOVED lines=16> */
.L_x_14589:
[----:B------:R-:W-:Y:S05]  /*16d90*/  BSYNC B3 ;  /* 0x0000000000037941 */ /* 0x000fea0003800000 */
.L_x_14588:
        /* <DEDUP_REMOVED lines=44> */
.L_x_14587:
[----:B------:R-:W-:Y:S05]  /*17060*/  BSYNC B2 ;  /* 0x0000000000027941 */ /* 0x000fea0003800000 */
.L_x_14586:
        /* <DEDUP_REMOVED lines=13> */
.L_x_14590:
        /* <DEDUP_REMOVED lines=12> */
.L_x_14593:
[----:B------:R-:W-:-:S07]  /*17200*/  IMAD.MOV.U32 R23, RZ, RZ, R10 ;  /* 0x000000ffff177224 */ /* 0x000fce00078e000a */
.L_x_14594:
[----:B------:R-:W-:Y:S05]  /*17210*/  BSYNC B2 ;  /* 0x0000000000027941 */ /* 0x000fea0003800000 */
.L_x_14592:
        /* <DEDUP_REMOVED lines=16> */
.L_x_14598:
[----:B------:R-:W-:Y:S05]  /*17320*/  BSYNC B3 ;  /* 0x0000000000037941 */ /* 0x000fea0003800000 */
.L_x_14597:
        /* <DEDUP_REMOVED lines=44> */
.L_x_14596:
[----:B------:R-:W-:Y:S05]  /*175f0*/  BSYNC B2 ;  /* 0x0000000000027941 */ /* 0x000fea0003800000 */
.L_x_14595:
        /* <DEDUP_REMOVED lines=10> */
.L_x_14591:
        /* <DEDUP_REMOVED lines=12> */
.L_x_14600:
[----:B------:R-:W-:-:S07]  /*17760*/  MOV R166, R10 ;  /* 0x0000000a00a67202 */ /* 0x000fce0000000f00 */
.L_x_14601:
[----:B------:R-:W-:Y:S05]  /*17770*/  BSYNC B2 ;  /* 0x0000000000027941 */ /* 0x000fea0003800000 */
.L_x_14599:
        /* <DEDUP_REMOVED lines=16> */
.L_x_14605:
[----:B------:R-:W-:Y:S05]  /*17880*/  BSYNC B3 ;  /* 0x0000000000037941 */ /* 0x000fea0003800000 */
.L_x_14604:
        /* <DEDUP_REMOVED lines=44> */
.L_x_14603:
[----:B------:R-:W-:Y:S05]  /*17b50*/  BSYNC B2 ;  /* 0x0000000000027941 */ /* 0x000fea0003800000 */
.L_x_14602:
        /* <DEDUP_REMOVED lines=13> */
.L_x_14606:
        /* <DEDUP_REMOVED lines=12> */
.L_x_14609:
[----:B------:R-:W-:-:S07]  /*17cf0*/  IMAD.MOV.U32 R24, RZ, RZ, R10 ;  /* 0x000000ffff187224 */ /* 0x000fce00078e000a */
.L_x_14610:
[----:B------:R-:W-:Y:S05]  /*17d00*/  BSYNC B2 ;  /* 0x0000000000027941 */ /* 0x000fea0003800000 */
.L_x_14608:
        /* <DEDUP_REMOVED lines=16> */
.L_x_14614:
[----:B------:R-:W-:Y:S05]  /*17e10*/  BSYNC B3 ;  /* 0x0000000000037941 */ /* 0x000fea0003800000 */
.L_x_14613:
        /* <DEDUP_REMOVED lines=44> */
.L_x_14612:
[----:B------:R-:W-:Y:S05]  /*180e0*/  BSYNC B2 ;  /* 0x0000000000027941 */ /* 0x000fea0003800000 */
.L_x_14611:
        /* <DEDUP_REMOVED lines=10> */
.L_x_14607:
        /* <DEDUP_REMOVED lines=22> */
[----:B------:R-:W-:Y:S02]  /*182f0*/  SHF.R.U32.HI R204, RZ, 0x1d, R200 ;  /* 0x0000001dffcc7819 */ /* 0x000fe400000116c8 */
        /* <DEDUP_REMOVED lines=31> */
.L_x_14486:
[----:B------:R-:W-:Y:S05]  /*184f0*/  BSYNC B1 ;  /* 0x0000000000017941 */ /* 0x000fea0003800000 */
.L_x_14485:
        /* <DEDUP_REMOVED lines=126> */
.L_x_14636:
        /* <DEDUP_REMOVED lines=64> */
.L_x_14617:
[----:B------:R-:W-:Y:S05]  /*190e0*/  BSYNC B1 ;  /* 0x0000000000017941 */ /* 0x000fea0003800000 */
.L_x_14616:
        /* <DEDUP_REMOVED lines=47> */
[----:B------:R-:W-:Y:S01]  /*193e0*/  F2FP.F16.F32.PACK_AB R168, R207, R168 ;  /* 0x000000a8cfa8723e */ /* 0x000fe200000000ff */
[----:B------:R-:W-:-:S04]  /*193f0*/  VIADD R203, R203, 0x20 ;  /* 0x00000020cbcb7836 */ /* 0x000fc80000000000 */
[----:B------:R2:W-:Y:S03]  /*19400*/  STG.E.128 desc[UR4][R198.64], R168 ;  /* 0x000000a8c6007986 */ /* 0x0005e6000c101d04 */
.L_x_14619:
[----:B------:R-:W-:Y:S05]  /*19410*/  BSYNC B1 ;  /* 0x0000000000017941 */ /* 0x000fea0003800000 */
.L_x_14618:
        /* <DEDUP_REMOVED lines=50> */
.L_x_14621:
[----:B------:R-:W-:Y:S05]  /*19740*/  BSYNC B1 ;  /* 0x0000000000017941 */ /* 0x000fea0003800000 */
.L_x_14620:
        /* <DEDUP_REMOVED lines=28> */
[----:B-1----:R-:W-:Y:S01]  /*19910*/  IMAD.WIDE.U32 R198, R203, 0x10, R198 ;  /* 0x00000010cbc67825 */ /* 0x002fe200078e00c6 */
[----:B------:R-:W-:-:S03]  /*19920*/  F2FP.F16.F32.PACK_AB R165, R171, R166 ;  /* 0x000000a6aba5723e */ /* 0x000fc600000000ff */
[----:B------:R-:W-:Y:S01]  /*19930*/  FFMA.FTZ R206, R147, R202, R131 ;  /* 0x000000ca93ce7223 */ /* 0x000fe20000010083 */
[----:B------:R-:W-:Y:S01]  /*19940*/  F2FP.F16.F32.PACK_AB R166, R205, R168 ;  /* 0x000000a8cda6723e */ /* 0x000fe200000000ff */
        /* <DEDUP_REMOVED lines=17> */
.L_x_14623:
[----:B------:R-:W-:Y:S05]  /*19a60*/  BSYNC B1 ;  /* 0x0000000000017941 */ /* 0x000fea0003800000 */
.L_x_14622:
[----:B01234-:R-:W0:Y:S02]  /*19a70*/  LDC.64 R164, c[0x0][0x210] ;  /* 0x00008400ffa47b82 */ /* 0x01fe240000000a00 */
[----:B0-----:R-:W-:-:S05]  /*19a80*/  IMAD R6, R164, 0x4, R6 ;  /* 0x00000004a4067824 */ /* 0x001fca00078e0206 */
[----:B------:R-:W-:-:S13]  /*19a90*/  ISETP.GE.AND P0, PT, R6, R165, PT ;  /* 0x000000a50600720c */ /* 0x000fda0003f06270 */
[----:B------:R-:W-:Y:S05]  /*19aa0*/  @!P0 BRA `(.L_x_14624) ;  /* 0xfffffe7400848947 */ /* 0x000fea000383ffff */
[----:B------:R-:W-:Y:S05]  /*19ab0*/  BSYNC B0 ;  /* 0x0000000000007941 */ /* 0x000fea0003800000 */
.L_x_14091:
[----:B------:R-:W-:Y:S05]  /*19ac0*/  EXIT ;  /* 0x000000000000794d */ /* 0x000fea0003800000 */
.L_x_14615:
[----:B------:R-:W-:Y:S01]  /*19ad0*/  HFMA2.MMA R201, -RZ, RZ, 0, 1.847743988037109375e-06 ;  /* 0x0000001fffc97435 */ /* 0x000fe200000001ff */
[----:B------:R-:W-:Y:S01]  /*19ae0*/  BSSY B1, `(.L_x_14625) ;  /* 0x0000007000017945 */ /* 0x000fe20003800000 */
[----:B------:R-:W-:Y:S01]  /*19af0*/  MOV R199, R164 ;  /* 0x000000a400c77202 */ /* 0x000fe20000000f00 */
[----:B------:R-:W-:Y:S02]  /*19b00*/  IMAD.MOV.U32 R200, RZ, RZ, 0x1 ;  /* 0x00000001ffc87424 */ /* 0x000fe400078e00ff */
[----:B------:R-:W-:-:S07]  /*19b10*/  IMAD.MOV.U32 R198, RZ, RZ, -0x1 ;  /* 0xffffffffffc67424 */ /* 0x000fce00078e00ff */
[----:B-----5:R-:W-:Y:S05]  /*19b20*/  WARPSYNC.COLLECTIVE R198, `(.L_x_14626) ;  /* 0x00000000c6087348 */ /* 0x020fea0003c00000 */
[----:B------:R0:W1:Y:S02]  /*19b30*/  SHFL.BFLY P4, R171, R199, R200, R201 ;  /* 0x0c0000c8c7ab7389 */ /* 0x00006400000800c9 */
[----:B01---5:R-:W-:Y:S01]  /*19b40*/  ENDCOLLECTIVE ;  /* 0x000000000000791b */ /* 0x023fe20003800000 */
.L_x_14626:
[----:B------:R-:W-:Y:S05]  /*19b50*/  BSYNC B1 ;  /* 0x0000000000017941 */ /* 0x000fea0003800000 */
.L_x_14625:
        /* <DEDUP_REMOVED lines=9> */
.L_x_14627:
[----:B------:R-:W-:Y:S02]  /*19bf0*/  IMAD.MOV.U32 R200, RZ, RZ, 0x4 ;  /* 0x00000004ffc87424 */ /* 0x000fe400078e00ff */
[----:B------:R-:W-:-:S04]  /*19c00*/  IMAD.MOV.U32 R166, RZ, RZ, R171 ;  /* 0x000000ffffa67224 */ /* 0x000fc800078e00ab */
[----:B------:R-:W-:-:S05]  /*19c10*/  FADD.FTZ R166, R165, R166 ;  /* 0x000000a6a5a67221 */ /* 0x000fca0000010000 */
[----:B------:R-:W-:-:S07]  /*19c20*/  MOV R199, R166 ;  /* 0x000000a600c77202 */ /* 0x000fce0000000f00 */
[----:B------:R-:W-:Y:S05]  /*19c30*/  WARPSYNC.COLLECTIVE R198, `(.L_x_14628) ;  /* 0x00000000c6087348 */ /* 0x000fea0003c00000 */
[----:B------:R0:W1:Y:S02]  /*19c40*/  SHFL.BFLY P4, R171, R199, R200, R201 ;  /* 0x0c0000c8c7ab7389 */ /* 0x00006400000800c9 */
[----:B01----:R-:W-:Y:S01]  /*19c50*/  ENDCOLLECTIVE ;  /* 0x000000000000791b */ /* 0x003fe20003800000 */
.L_x_14628:
[----:B------:R-:W-:Y:S01]  /*19c60*/  HFMA2.MMA R200, -RZ, RZ, 0, 4.76837158203125e-07 ;  /* 0x00000008ffc87435 */ /* 0x000fe200000001ff */
[----:B------:R-:W-:-:S05]  /*19c70*/  MOV R167, R171 ;  /* 0x000000ab00a77202 */ /* 0x000fca0000000f00 */
[----:B------:R-:W-:-:S04]  /*19c80*/  FADD.FTZ R167, R166, R167 ;  /* 0x000000a7a6a77221 */ /* 0x000fc80000010000 */
[----:B------:R-:W-:-:S07]  /*19c90*/  IMAD.MOV.U32 R199, RZ, RZ, R167 ;  /* 0x000000ffffc77224 */ /* 0x000fce00078e00a7 */
[----:B------:R-:W-:Y:S05]  /*19ca0*/  WARPSYNC.COLLECTIVE R198, `(.L_x_14629) ;  /* 0x00000000c6087348 */ /* 0x000fea0003c00000 */
[----:B------:R0:W1:Y:S02]  /*19cb0*/  SHFL.BFLY P4, R171, R199, R200, R201 ;  /* 0x0c0000c8c7ab7389 */ /* 0x00006400000800c9 */
[----:B01----:R-:W-:Y:S01]  /*19cc0*/  ENDCOLLECTIVE ;  /* 0x000000000000791b */ /* 0x003fe20003800000 */
.L_x_14629:
        /* <DEDUP_REMOVED lines=8> */
.L_x_14630:
        /* <DEDUP_REMOVED lines=73> */
.L_x_14631:
[----:B------:R-:W-:Y:S02]  /*1a1e0*/  IMAD.MOV.U32 R200, RZ, RZ, 0x2 ;  /* 0x00000002ffc87424 */ /* 0x000fe400078e00ff */
[----:B------:R-:W-:-:S04]  /*1a1f0*/  IMAD.MOV.U32 R165, RZ, RZ, R171 ;  /* 0x000000ffffa57224 */ /* 0x000fc800078e00ab */
[----:B------:R-:W-:-:S05]  /*1a200*/  FADD.FTZ R165, R164, R165 ;  /* 0x000000a5a4a57221 */ /* 0x000fca0000010000 */
[----:B------:R-:W-:-:S07]  /*1a210*/  MOV R199, R165 ;  /* 0x000000a500c77202 */ /* 0x000fce0000000f00 */
[----:B------:R-:W-:Y:S05]  /*1a220*/  WARPSYNC.COLLECTIVE R198, `(.L_x_14632) ;  /* 0x00000000c6087348 */ /* 0x000fea0003c00000 */
[----:B------:R0:W1:Y:S02]  /*1a230*/  SHFL.BFLY P4, R171, R199, R200, R201 ;  /* 0x0c0000c8c7ab7389 */ /* 0x00006400000800c9 */
[----:B01----:R-:W-:Y:S01]  /*1a240*/  ENDCOLLECTIVE ;  /* 0x000000000000791b */ /* 0x003fe20003800000 */
.L_x_14632:
[----:B------:R-:W-:Y:S01]  /*1a250*/  HFMA2.MMA R200, -RZ, RZ, 0, 2.384185791015625e-07 ;  /* 0x00000004ffc87435 */ /* 0x000fe200000001ff */
[----:B------:R-:W-:-:S05]  /*1a260*/  MOV R166, R171 ;  /* 0x000000ab00a67202 */ /* 0x000fca0000000f00 */
[----:B------:R-:W-:-:S04]  /*1a270*/  FADD.FTZ R166, R165, R166 ;  /* 0x000000a6a5a67221 */ /* 0x000fc80000010000 */
[----:B------:R-:W-:-:S07]  /*1a280*/  IMAD.MOV.U32 R199, RZ, RZ, R166 ;  /* 0x000000ffffc77224 */ /* 0x000fce00078e00a6 */
[----:B------:R-:W-:Y:S05]  /*1a290*/  WARPSYNC.COLLECTIVE R198, `(.L_x_14633) ;  /* 0x00000000c6087348 */ /* 0x000fea0003c00000 */
[----:B------:R0:W1:Y:S02]  /*1a2a0*/  SHFL.BFLY P4, R171, R199, R200, R201 ;  /* 0x0c0000c8c7ab7389 */ /* 0x00006400000800c9 */
[----:B01----:R-:W-:Y:S01]  /*1a2b0*/  ENDCOLLECTIVE ;  /* 0x000000000000791b */ /* 0x003fe20003800000 */
.L_x_14633:
[----:B------:R-:W-:Y:S02]  /*1a2c0*/  IMAD.MOV.U32 R200, RZ, RZ, 0x8 ;  /* 0x00000008ffc87424 */ /* 0x000fe400078e00ff */
[----:B------:R-:W-:-:S04]  /*1a2d0*/  IMAD.MOV.U32 R167, RZ, RZ, R171 ;  /* 0x000000ffffa77224 */ /* 0x000fc800078e00ab */
[----:B------:R-:W-:-:S05]  /*1a2e0*/  FADD.FTZ R167, R166, R167 ;  /* 0x000000a7a6a77221 */ /* 0x000fca0000010000 */
[----:B------:R-:W-:-:S07]  /*1a2f0*/  MOV R199, R167 ;  /* 0x000000a700c77202 */ /* 0x000fce0000000f00 */
[----:B------:R-:W-:Y:S05]  /*1a300*/  WARPSYNC.COLLECTIVE R198, `(.L_x_14634) ;  /* 0x00000000c6087348 */ /* 0x000fea0003c00000 */
[----:B------:R0:W1:Y:S02]  /*1a310*/  SHFL.BFLY P4, R171, R199, R200, R201 ;  /* 0x0c0000c8c7ab7389 */ /* 0x00006400000800c9 */
[----:B01----:R-:W-:Y:S01]  /*1a320*/  ENDCOLLECTIVE ;  /* 0x000000000000791b */ /* 0x003fe20003800000 */
.L_x_14634:
[----:B------:R-:W-:Y:S01]  /*1a330*/  HFMA2.MMA R200, -RZ, RZ, 0, 9.5367431640625e-07 ;  /* 0x00000010ffc87435 */ /* 0x000fe200000001ff */
[----:B------:R-:W-:-:S05]  /*1a340*/  MOV R170, R171 ;  /* 0x000000ab00aa7202 */ /* 0x000fca0000000f00 */
[----:B------:R-:W-:-:S04]  /*1a350*/  FADD.FTZ R170, R167, R170 ;  /* 0x000000aaa7aa7221 */ /* 0x000fc80000010000 */
[----:B------:R-:W-:-:S07]  /*1a360*/  IMAD.MOV.U32 R199, RZ, RZ, R170 ;  /* 0x000000ffffc77224 */ /* 0x000fce00078e00aa */
[----:B------:R-:W-:Y:S05]  /*1a370*/  WARPSYNC.COLLECTIVE R198, `(.L_x_14635) ;  /* 0x00000000c6087348 */ /* 0x000fea0003c00000 */
[----:B------:R0:W1:Y:S02]  /*1a380*/  SHFL.BFLY P4, R171, R199, R200, R201 ;  /* 0x0c0000c8c7ab7389 */ /* 0x00006400000800c9 */
[----:B01----:R-:W-:Y:S01]  /*1a390*/  ENDCOLLECTIVE ;  /* 0x000000000000791b */ /* 0x003fe20003800000 */
.L_x_14635:
[----:B------:R-:W-:Y:S05]  /*1a3a0*/  BRA `(.L_x_14636) ;  /* 0xffffffe8004c7947 */ /* 0x000fea000383ffff */
.L_x_14637:
        /* <DEDUP_REMOVED lines=13> */
.L_x_27194:


//--------------------- .text._ZN10layer_norm31ln_parallel_residual_fwd_kernelINS_13Kernel_traitsIf6__halfS2_S2_fjLj1024ELj1ELj4ELj1ELj16ENS_18Kernel_traits_baseILj1024EfS2_S2_S2_fjLj128EEEEELb1ELb0ELb1EEEvNS_9FwdParamsE --------------------------
	.section	.text._ZN10layer_norm31ln_parallel_residual_fwd_kernelINS_13Kernel_traitsIf6__halfS2_S2_fjLj1024ELj1ELj4ELj1ELj16ENS_18Kernel_traits_baseILj1024EfS2_S2_S2_fjLj128EEEEELb1ELb0ELb1EEEvNS_9FwdParamsE,"ax",@progbits
	.align	128
        .global         _ZN10layer_norm31ln_parallel_residual_fwd_kernelINS_13Kernel_traitsIf6__halfS2_S2_fjLj1024ELj1ELj4ELj1ELj16ENS_18Kernel_traits_baseILj1024EfS2_S2_S2_fjLj128EEEEELb1ELb0ELb1EEEvNS_9FwdParamsE
        .type           _ZN10layer_norm31ln_parallel_residual_fwd_kernelINS_13Kernel_traitsIf6__halfS2_S2_fjLj1024ELj1ELj4ELj1ELj16ENS_18Kernel_traits_baseILj1024EfS2_S2_S2_fjLj128EEEEELb1ELb0ELb1EEEvNS_9FwdParamsE,@function
        .size           _ZN10layer_norm31ln_parallel_residual_fwd_kernelINS_13Kernel_traitsIf6__halfS2_S2_fjLj1024ELj1ELj4ELj1ELj16ENS_18Kernel_traits_baseILj1024EfS2_S2_S2_fjLj128EEEEELb1ELb0ELb1EEEvNS_9FwdParamsE,(.L_x_27195 - _ZN10layer_norm31ln_parallel_residual_fwd_kernelINS_13Kernel_traitsIf6__halfS2_S2_fjLj1024ELj1ELj4ELj1ELj16ENS_18Kernel_traits_baseILj1024EfS2_S2_S2_fjLj128EEEEELb1ELb0ELb1EEEvNS_9FwdParamsE)
        .other          _ZN10layer_norm31ln_parallel_residual_fwd_kernelINS_13Kernel_traitsIf6__halfS2_S2_fjLj1024ELj1ELj4ELj1ELj16ENS_18Kernel_traits_baseILj1024EfS2_S2_S2_fjLj128EEEEELb1ELb0ELb1EEEvNS_9FwdParamsE,@"STO_CUDA_ENTRY STV_DEFAULT"
_ZN10layer_norm31ln_parallel_residual_fwd_kernelINS_13Kernel_traitsIf6__halfS2_S2_fjLj1024ELj1ELj4ELj1ELj16ENS_18Kernel_traits_baseILj1024EfS2_S2_S2_fjLj128EEEEELb1ELb0ELb1EEEvNS_9FwdParamsE:
.text._ZN10layer_norm31ln_parallel_residual_fwd_kernelINS_13Kernel_traitsIf6__halfS2_S2_fjLj1024ELj1ELj4ELj1ELj16ENS_18Kernel_traits_baseILj1024EfS2_S2_S2_fjLj128EEEEELb1ELb0ELb1EEEvNS_9FwdParamsE:
        /* <DEDUP_REMOVED lines=109> */
[----:B------:R-:W-:Y:S01]  /*06d0*/  IMAD.WIDE.U32 R2, R156, -0x2daee0ad, RZ ;  /* 0xd2511f539c027825 */ /* 0x000fe200078e00ff */
[----:B0-----:R-:W-:Y:S01]  /*06e0*/  LOP3.LUT R5, R7, R157, R180, 0x96, !PT ;  /* 0x0000009d07057212 */ /* 0x001fe200078e96b4 */
        /* <DEDUP_REMOVED lines=13> */
[C---:B------:R-:W-:Y:S01]  /*07c0*/  VIADD R24, R180.reuse, 0x78dde6e4 ;  /* 0x78dde6e4b4187836 */ /* 0x040fe20000000000 */
        /* <DEDUP_REMOVED lines=11> */
[----:B------:R-:W-:Y:S01]  /*0880*/  VIADD R18, R181, 0x1fd5c5a3 ;  /* 0x1fd5c5a3b5127836 */ /* 0x000fe20000000000 */
        /* <DEDUP_REMOVED lines=55> */
.L_x_15156:
        /* <DEDUP_REMOVED lines=27> */
.L_x_14640:
[----:B------:R-:W-:-:S07]  /*0db0*/  MOV R171, R6 ;  /* 0x0000000600ab7202 */ /* 0x000fce0000000f00 */
.L_x_14641:
[----:B------:R-:W-:Y:S05]  /*0dc0*/  BSYNC B1 ;  /* 0x0000000000017941 */ /* 0x000fea0003800000 */
.L_x_14639:
        /* <DEDUP_REMOVED lines=16> */
.L_x_14645:
[----:B------:R-:W-:Y:S05]  /*0ed0*/  BSYNC B2 ;  /* 0x0000000000027941 */ /* 0x000fea0003800000 */
.L_x_14644:
        /* <DEDUP_REMOVED lines=44> */
.L_x_14643:
[----:B------:R-:W-:Y:S05]  /*11a0*/  BSYNC B1 ;  /* 0x0000000000017941 */ /* 0x000fea0003800000 */
.L_x_14642:
[----:B------:R-:W0:Y:S01]  /*11b0*/  LDC R200, c[0x0][0x294] ;  /* 0x0000a500ffc87b82 */ /* 0x000e220000000800 */
[----:B------:R-:W-:Y:S01]  /*11c0*/  I2FP.F32.U32 R168, R171 ;  /* 0x000000ab00a87245 */ /* 0x000fe20000201000 */
[----:B------:R-:W-:Y:S01]  /*11d0*/  IMAD.MOV.U32 R197, RZ, RZ, 0x2f800000 ;  /* 0x2f800000ffc57424 */ /* 0x000fe200078e00ff */
[----:B------:R-:W-:Y:S02]  /*11e0*/  ISETP.NE.U32.AND P2, PT, RZ, UR14, PT ;  /* 0x0000000eff007c0c */ /* 0x000fe4000bf45070 */
[----:B------:R-:W-:Y:S01]  /*11f0*/  LOP3.LUT R4, R4, 0xffffffdf, RZ, 0xc0, !PT ;  /* 0xffffffdf04047812 */ /* 0x000fe200078ec0ff */
[----:B------:R-:W-:Y:S01]  /*1200*/  FFMA.FTZ R169, R168, R197, 1.1641532182693481445e-10 ;  /* 0x2f000000a8a97423 */ /* 0x000fe200000100c5 */
[----:B------:R-:W-:Y:S01]  /*1210*/  ISETP.NE.AND.EX P2, PT, RZ, UR15, PT, P2 ;  /* 0x0000000fff007c0c */ /* 0x000fe2000bf45320 */
[----:B------:R-:W1:Y:S01]  /*1220*/  LDC R199, c[0x0][0x298] ;  /* 0x0000a600ffc77b82 */ /* 0x000e620000000800 */
[----:B-----5:R-:W-:Y:S02]  /*1230*/  HADD2.F32 R168, -RZ, R164.H0_H0 ;  /* 0x200000a4ffa87230 */ /* 0x020fe40000004100 */
[----:B0-----:R-:W-:-:S03]  /*1240*/  FSETP.GTU.FTZ.AND P3, PT, R169, R200, PT ;  /* 0x000000c8a900720b */ /* 0x001fc60003f7c000 */
[----:B-1----:R-:W-:-:S10]  /*1250*/  FMUL.FTZ R168, R168, R199 ;  /* 0x000000c7a8a87220 */ /* 0x002fd40000410000 */
        /* <DEDUP_REMOVED lines=9> */
.L_x_14646:
        /* <DEDUP_REMOVED lines=12> */
.L_x_14649:
[----:B------:R-:W-:-:S07]  /*13b0*/  MOV R3, R6 ;  /* 0x0000000600037202 */ /* 0x000fce0000000f00 */
.L_x_14650:
[----:B------:R-:W-:Y:S05]  /*13c0*/  BSYNC B1 ;  /* 0x0000000000017941 */ /* 0x000fea0003800000 */
.L_x_14648:
        /* <DEDUP_REMOVED lines=16> */
.L_x_14654:
[----:B------:R-:W-:Y:S05]  /*14d0*/  BSYNC B2 ;  /* 0x0000000000027941 */ /* 0x000fea0003800000 */
.L_x_14653:
        /* <DEDUP_REMOVED lines=44> */
.L_x_14652:
[----:B------:R-:W-:Y:S05]  /*17a0*/  BSYNC B1 ;  /* 0x0000000000017941 */ /* 0x000fea0003800000 */
.L_x_14651:
        /* <DEDUP_REMOVED lines=10> */
.L_x_14647:
        /* <DEDUP_REMOVED lines=12> */
.L_x_14656:
[----:B------:R-:W-:-:S07]  /*1910*/  MOV R192, R6 ;  /* 0x0000000600c07202 */ /* 0x000fce0000000f00 */
.L_x_14657:
[----:B------:R-:W-:Y:S05]  /*1920*/  BSYNC B1 ;  /* 0x0000000000017941 */ /* 0x000fea0003800000 */
.L_x_14655:
        /* <DEDUP_REMOVED lines=16> */
.L_x_14661:
[----:B------:R-:W-:Y:S05]  /*1a30*/  BSYNC B2 ;  /* 0x0000000000027941 */ /* 0x000fea0003800000 */
.L_x_14660:
        /* <DEDUP_REMOVED lines=44> */
.L_x_14659:
[----:B------:R-:W-:Y:S05]  /*1d00*/  BSYNC B1 ;  /* 0x0000000000017941 */ /* 0x000fea0003800000 */
.L_x_14658:
        /* <DEDUP_REMOVED lines=15> */
.L_x_14662:
        /* <DEDUP_REMOVED lines=12> */
.L_x_14665:
[----:B------:R-:W-:-:S07]  /*1ec0*/  IMAD.MOV.U32 R2, RZ, RZ, R6 ;  /* 0x000000ffff027224 */ /* 0x000fce00078e0006 */
.L_x_14666:
[----:B------:R-:W-:Y:S05]  /*1ed0*/  BSYNC B1 ;  /* 0x0000000000017941 */ /* 0x000fea0003800000 */
.L_x_14664:
        /* <DEDUP_REMOVED lines=16> */
.L_x_14670:
[----:B------:R-:W-:Y:S05]  /*1fe0*/  BSYNC B2 ;  /* 0x0000000000027941 */ /* 0x000fea0003800000 */
.L_x_14669:
[----:B------:R-:W-:Y:S01]  /*1ff0*/  IMAD.HI.U32 R6, R10, -0x326172a9, RZ ;  /* 0xcd9e8d570a067827 */ /* 0x000fe200078e00ff */
[----:B------:R-:W-:Y:S01]  /*2000*/  LOP3.LUT R8, R8, R5, R181, 0x96, !PT ;  /* 0x0000000508087212 */ /* 0x000fe200078e96b5 */
[----:B------:R-:W-:Y:S02]  /*2010*/  HFMA2.MMA R164, -RZ, RZ, 0, 0 ;  /* 0x00000000ffa47435 */ /* 0x000fe400000001ff */
        /* <DEDUP_REMOVED lines=41> */
.L_x_14668:
[----:B------:R-:W-:Y:S05]  /*22b0*/  BSYNC B1 ;  /* 0x0000000000017941 */ /* 0x000fea0003800000 */
.L_x_14667:
        /* <DEDUP_REMOVED lines=10> */
.L_x_14663:
        /* <DEDUP_REMOVED lines=12> */
.L_x_14672:
[----:B------:R-:W-:-:S07]  /*2420*/  IMAD.MOV.U32 R179, RZ, RZ, R6 ;  /* 0x000000ffffb37224 */ /* 0x000fce00078e0006 */
.L_x_14673:
[----:B------:R-:W-:Y:S05]  /*2430*/  BSYNC B1 ;  /* 0x0000000000017941 */ /* 0x000fea0003800000 */
.L_x_14671:
        /* <DEDUP_REMOVED lines=16> */
.L_x_14677:
[----:B------:R-:W-:Y:S05]  /*2540*/  BSYNC B2 ;  /* 0x0000000000027941 */ /* 0x000fea0003800000 */
.L_x_14676:
        /* <DEDUP_REMOVED lines=44> */
.L_x_14675:
[----:B------:R-:W-:Y:S05]  /*2810*/  BSYNC B1 ;  /* 0x0000000000017941 */ /* 0x000fea0003800000 */
.L_x_14674:
[----:B------:R-:W-:Y:S02]  /*2820*/  I2FP.F32.U32 R164, R179 ;  /* 0x000000b300a47245 */ /* 0x000fe40000201000 */
[----:B------:R-:W-:-:S03]  /*2830*/  LOP3.LUT R4, R4, 0xfffffff7, RZ, 0xc0, !PT ;  /* 0xfffffff704047812 */ /* 0x000fc600078ec0ff */
[----:B------:R-:W-:Y:S01]  /*2840*/  FFMA.FTZ R169, R164, R197, 1.1641532182693481445e-10 ;  /* 0x2f000000a4a97423 */ /* 0x000fe200000100c5 */
[----:B------:R-:W-:-:S04]  /*2850*/  HADD2.F32 R164, -RZ, R165.H0_H0 ;  /* 0x200000a5ffa47230 */ /* 0x000fc80000004100 */
[----:B------:R-:W-:Y:S01]  /*2860*/  FSETP.GTU.FTZ.AND P3, PT, R169, R200, PT ;  /* 0x000000c8a900720b */ /* 0x000fe20003f7c000 */
[----:B------:R-:W-:-:S05]  /*2870*/  FMUL.FTZ R164, R164, R199 ;  /* 0x000000c7a4a47220 */ /* 0x000fca0000410000 */
[----:B------:R-:W-:-:S07]  /*2880*/  FSEL R176, R164, RZ, !P3 ;  /* 0x000000ffa4b07208 */ /* 0x000fce0005800000 */
        /* <DEDUP_REMOVED lines=8> */
.L_x_14678:
        /* <DEDUP_REMOVED lines=12> */
.L_x_14681:
[----:B------:R-:W-:-:S07]  /*29d0*/  IMAD.MOV.U32 R0, RZ, RZ, R6 ;  /* 0x000000ffff007224 */ /* 0x000fce00078e0006 */
.L_x_14682:
[----:B------:R-:W-:Y:S05]  /*29e0*/  BSYNC B1 ;  /* 0x0000000000017941 */ /* 0x000fea0003800000 */
.L_x_14680:
        /* <DEDUP_REMOVED lines=16> */
.L_x_14686:
[----:B------:R-:W-:Y:S05]  /*2af0*/  BSYNC B2 ;  /* 0x0000000000027941 */ /* 0x000fea0003800000 */
.L_x_14685:
        /* <DEDUP_REMOVED lines=44> */
.L_x_14684:
[----:B------:R-:W-:Y:S05]  /*2dc0*/  BSYNC B1 ;  /* 0x0000000000017941 */ /* 0x000fea0003800000 */
.L_x_14683:
        /* <DEDUP_REMOVED lines=10> */
.L_x_14679:
        /* <DEDUP_REMOVED lines=12> */
.L_x_14688:
[----:B------:R-:W-:-:S07]  /*2f30*/  IMAD.MOV.U32 R177, RZ, RZ, R6 ;  /* 0x000000ffffb17224 */ /* 0x000fce00078e0006 */
.L_x_14689:
[----:B------:R-:W-:Y:S05]  /*2f40*/  BSYNC B1 ;  /* 0x0000000000017941 */ /* 0x000fea0003800000 */
.L_x_14687:
        /* <DEDUP_REMOVED lines=16> */
.L_x_14693:
[----:B------:R-:W-:Y:S05]  /*3050*/  BSYNC B2 ;  /* 0x0000000000027941 */ /* 0x000fea0003800000 */
.L_x_14692:
        /* <DEDUP_REMOVED lines=44> */
.L_x_14691:
[----:B------:R-:W-:Y:S05]  /*3320*/  BSYNC B1 ;  /* 0x0000000000017941 */ /* 0x000fea0003800000 */
.L_x_14690:
        /* <DEDUP_REMOVED lines=15> */
.L_x_14694:
        /* <DEDUP_REMOVED lines=12> */
.L_x_14697:
[----:B------:R-:W-:-:S07]  /*34e0*/  MOV R179, R6 ;  /* 0x0000000600b37202 */ /* 0x000fce0000000f00 */
.L_x_14698:
[----:B------:R-:W-:Y:S05]  /*34f0*/  BSYNC B1 ;  /* 0x0000000000017941 */ /* 0x000fea0003800000 */
.L_x_14696:
        /* <DEDUP_REMOVED lines=16> */
.L_x_14702:
[----:B------:R-:W-:Y:S05]  /*3600*/  BSYNC B2 ;  /* 0x0000000000027941 */ /* 0x000fea0003800000 */
.L_x_14701:
        /* <DEDUP_REMOVED lines=44> */
.L_x_14700:
[----:B------:R-:W-:Y:S05]  /*38d0*/  BSYNC B1 ;  /* 0x0000000000017941 */ /* 0x000fea0003800000 */
.L_x_14699:
        /* <DEDUP_REMOVED lines=10> */
.L_x_14695:
        /* <DEDUP_REMOVED lines=12> */
.L_x_14704:
[----:B------:R-:W-:-:S07]  /*3a40*/  MOV R179, R6 ;  /* 0x0000000600b37202 */ /* 0x000fce0000000f00 */
.L_x_14705:
[----:B------:R-:W-:Y:S05]  /*3a50*/  BSYNC B1 ;  /* 0x0000000000017941 */ /* 0x000fea0003800000 */
.L_x_14703:
        /* <DEDUP_REMOVED lines=16> */
.L_x_14709:
[----:B------:R-:W-:Y:S05]  /*3b60*/  BSYNC B2 ;  /* 0x0000000000027941 */ /* 0x000fea0003800000 */
.L_x_14708:
        /* <DEDUP_REMOVED lines=44> */
.L_x_14707:
[----:B------:R-:W-:Y:S05]  /*3e30*/  BSYNC B1 ;  /* 0x0000000000017941 */ /* 0x000fea0003800000 */
.L_x_14706:
        /* <DEDUP_REMOVED lines=15> */
.L_x_14710:
        /* <DEDUP_REMOVED lines=12> */
.L_x_14713:
[----:B------:R-:W-:-:S07]  /*3ff0*/  IMAD.MOV.U32 R188, RZ, RZ, R6 ;  /* 0x000000ffffbc7224 */ /* 0x000fce00078e0006 */
.L_x_14714:
[----:B------:R-:W-:Y:S05]  /*4000*/  BSYNC B1 ;  /* 0x0000000000017941 */ /* 0x000fea0003800000 */
.L_x_14712:
        /* <DEDUP_REMOVED lines=16> */
.L_x_14718:
[----:B------:R-:W-:Y:S05]  /*4110*/  BSYNC B2 ;  /* 0x0000000000027941 */ /* 0x000fea0003800000 */
.L_x_14717:
        /* <DEDUP_REMOVED lines=44> */
.L_x_14716:
[----:B------:R-:W-:Y:S05]  /*43e0*/  BSYNC B1 ;  /* 0x0000000000017941 */ /* 0x000fea0003800000 */
.L_x_14715:
        /* <DEDUP_REMOVED lines=10> */
.L_x_14711:
        /* <DEDUP_REMOVED lines=12> */
.L_x_14720:
[----:B------:R-:W-:-:S07]  /*4550*/  IMAD.MOV.U32 R194, RZ, RZ, R6 ;  /* 0x000000ffffc27224 */ /* 0x000fce00078e0006 */
.L_x_14721:
[----:B------:R-:W-:Y:S05]  /*4560*/  BSYNC B1 ;  /* 0x0000000000017941 */ /* 0x000fea0003800000 */
.L_x_14719:
        /* <DEDUP_REMOVED lines=16> */
.L_x_14725:
[----:B------:R-:W-:Y:S05]  /*4670*/  BSYNC B2 ;  /* 0x0000000000027941 */ /* 0x000fea0003800000 */
.L_x_14724:
        /* <DEDUP_REMOVED lines=44> */
.L_x_14723:
[----:B------:R-:W-:Y:S05]  /*4940*/  BSYNC B1 ;  /* 0x0000000000017941 */ /* 0x000fea0003800000 */
.L_x_14722:
        /* <DEDUP_REMOVED lines=13> */
.L_x_14726:
        /* <DEDUP_REMOVED lines=12> */
.L_x_14729:
[----:B------:R-:W-:-:S07]  /*4ae0*/  IMAD.MOV.U32 R166, RZ, RZ, R6 ;  /* 0x000000ffffa67224 */ /* 0x000fce00078e0006 */
.L_x_14730:
[----:B------:R-:W-:Y:S05]  /*4af0*/  BSYNC B1 ;  /* 0x0000000000017941 */ /* 0x000fea0003800000 */
.L_x_14728:
        /* <DEDUP_REMOVED lines=16> */
.L_x_14734:
[----:B------:R-:W-:Y:S05]  /*4c00*/  BSYNC B2 ;  /* 0x0000000000027941 */ /* 0x000fea0003800000 */
.L_x_14733:
        /* <DEDUP_REMOVED lines=44> */
.L_x_14732:
[----:B------:R-:W-:Y:S05]  /*4ed0*/  BSYNC B1 ;  /* 0x0000000000017941 */ /* 0x000fea0003800000 */
.L_x_14731:
        /* <DEDUP_REMOVED lines=10> */
.L_x_14727:
        /* <DEDUP_REMOVED lines=12> */
.L_x_14736:
[----:B------:R-:W-:-:S07]  /*5040*/  IMAD.MOV.U32 R166, RZ, RZ, R6 ;  /* 0x000000ffffa67224 */ /* 0x000fce00078e0006 */
.L_x_14737:
[----:B------:R-:W-:Y:S05]  /*5050*/  BSYNC B1 ;  /* 0x0000000000017941 */ /* 0x000fea0003800000 */
.L_x_14735:
        /* <DEDUP_REMOVED lines=16> */
.L_x_14741:
[----:B------:R-:W-:Y:S05]  /*5160*/  BSYNC B2 ;  /* 0x0000000000027941 */ /* 0x000fea0003800000 */
.L_x_14740:
        /* <DEDUP_REMOVED lines=44> */
.L_x_14739:
[----:B------:R-:W-:Y:S05]  /*5430*/  BSYNC B1 ;  /* 0x0000000000017941 */ /* 0x000fea0003800000 */
.L_x_14738:
        /* <DEDUP_REMOVED lines=13> */
.L_x_14742:
        /* <DEDUP_REMOVED lines=12> */
.L_x_14745:
[----:B------:R-:W-:-:S07]  /*55d0*/  MOV R166, R6 ;  /* 0x0000000600a67202 */ /* 0x000fce0000000f00 */
.L_x_14746:
[----:B------:R-:W-:Y:S05]  /*55e0*/  BSYNC B1 ;  /* 0x0000000000017941 */ /* 0x000fea0003800000 */
.L_x_14744:
        /* <DEDUP_REMOVED lines=16> */
.L_x_14750:
[----:B------:R-:W-:Y:S05]  /*56f0*/  BSYNC B2 ;  /* 0x0000000000027941 */ /* 0x000fea0003800000 */
.L_x_14749:
        /* <DEDUP_REMOVED lines=44> */
.L_x_14748:
[----:B------:R-:W-:Y:S05]  /*59c0*/  BSYNC B1 ;  /* 0x0000000000017941 */ /* 0x000fea0003800000 */
.L_x_14747:
        /* <DEDUP_REMOVED lines=10> */
.L_x_14743:
        /* <DEDUP_REMOVED lines=12> */
.L_x_14752:
[----:B------:R-:W-:-:S07]  /*5b30*/  MOV R166, R6 ;  /* 0x0000000600a67202 */ /* 0x000fce0000000f00 */
.L_x_14753:
[----:B------:R-:W-:Y:S05]  /*5b40*/  BSYNC B1 ;  /* 0x0000000000017941 */ /* 0x000fea0003800000 */
.L_x_14751:
        /* <DEDUP_REMOVED lines=16> */
.L_x_14757:
[----:B------:R-:W-:Y:S05]  /*5c50*/  BSYNC B2 ;  /* 0x0000000000027941 */ /* 0x000fea0003800000 */
.L_x_14756:
        /* <DEDUP_REMOVED lines=42> */
[----:B------:R-:W-:Y:S02]  /*5f00*/  LOP3.LUT R12, R175, R164, R14, 0x96, !PT ;  /* 0x000000a4af0c7212 */ /* 0x000fe400078e960e */
[----:B------:R-:W-:-:S07]  /*5f10*/  MOV R8, R174 ;  /* 0x000000ae00087202 */ /* 0x000fce0000000f00 */
.L_x_14755:
[----:B------:R-:W-:Y:S05]  /*5f20*/  BSYNC B1 ;  /* 0x0000000000017941 */ /* 0x000fea0003800000 */
.L_x_14754:
        /* <DEDUP_REMOVED lines=13> */
.L_x_14758:
        /* <DEDUP_REMOVED lines=12> */
.L_x_14761:
[----:B------:R-:W-:-:S07]  /*60c0*/  IMAD.MOV.U32 R191, RZ, RZ, R6 ;  /* 0x000000ffffbf7224 */ /* 0x000fce00078e0006 */
.L_x_14762:
[----:B------:R-:W-:Y:S05]  /*60d0*/  BSYNC B1 ;  /* 0x0000000000017941 */ /* 0x000fea0003800000 */
.L_x_14760:
        /* <DEDUP_REMOVED lines=18> */
.L_x_14766:
[----:B------:R-:W-:Y:S05]  /*6200*/  BSYNC B2 ;  /* 0x0000000000027941 */ /* 0x000fea0003800000 */
.L_x_14765:
        /* <DEDUP_REMOVED lines=44> */
.L_x_14764:
[----:B------:R-:W-:Y:S05]  /*64d0*/  BSYNC B1 ;  /* 0x0000000000017941 */ /* 0x000fea0003800000 */
.L_x_14763:
        /* <DEDUP_REMOVED lines=10> */
.L_x_14759:
        /* <DEDUP_REMOVED lines=14> */
[----:B------:R-:W-:Y:S01]  /*6660*/  LOP3.LUT P5, RZ, R4, 0x2, RZ, 0xc0, !PT ;  /* 0x0000000204ff7812 */ /* 0x000fe200078ac0ff */
        /* <DEDUP_REMOVED lines=13> */
[C---:B------:R-:W-:Y:S01]  /*6740*/  VIADD R192, R170.reuse, 0x20 ;  /* 0x00000020aac07836 */ /* 0x040fe20000000000 */
[----:B------:R-:W-:Y:S01]  /*6750*/  F2FP.F16.F32.PACK_AB R165, R177, R176 ;  /* 0x000000b0b1a5723e */ /* 0x000fe200000000ff */
[----:B--2---:R-:W-:Y:S01]  /*6760*/  IMAD.WIDE.U32 R210, R170, 0x8, R168 ;  /* 0x00000008aad27825 */ /* 0x004fe200078e00a8 */
[----:B------:R-:W-:-:S02]  /*6770*/  F2FP.F16.F32.PACK_AB R164, R178, R171 ;  /* 0x000000abb2a4723e */ /* 0x000fc400000000ff */
[----:B------:R-:W-:Y:S01]  /*6780*/  LOP3.LUT R209, R209, R207, R193, 0xfe, !PT ;  /* 0x000000cfd1d17212 */ /* 0x000fe200078efec1 */
[C---:B-1----:R-:W-:Y:S01]  /*6790*/  @P0 IMAD.WIDE.U32 R202, R192.reuse, 0x10, R202 ;  /* 0x00000010c0ca0825 */ /* 0x042fe200078e00ca */
[----:B------:R-:W-:Y:S01]  /*67a0*/  LOP3.LUT R208, R201, R206, RZ, 0xfc, !PT ;  /* 0x000000cec9d07212 */ /* 0x000fe200078efcff */
[----:B------:R0:W-:Y:S02]  /*67b0*/  STG.E.128 desc[UR4][R212.64], R164 ;  /* 0x000000a4d4007986 */ /* 0x0001e4000c101d04 */
[C---:B------:R-:W-:Y:S02]  /*67c0*/  IMAD.WIDE.U32 R206, R192.reuse, 0x10, R172 ;  /* 0x00000010c0ce7825 */ /* 0x040fe400078e00ac */
        /* <DEDUP_REMOVED lines=23> */
.L_x_14767:
        /* <DEDUP_REMOVED lines=15> */
.L_x_14769:
[----:B------:R-:W-:-:S07]  /*6a30*/  IMAD.MOV.U32 R193, RZ, RZ, R6 ;  /* 0x000000ffffc17224 */ /* 0x000fce00078e0006 */
.L_x_14770:
[----:B------:R-:W-:Y:S05]  /*6a40*/  BSYNC B1 ;  /* 0x0000000000017941 */ /* 0x000fea0003800000 */
.L_x_14768:
        /* <DEDUP_REMOVED lines=16> */
.L_x_14774:
[----:B------:R-:W-:Y:S05]  /*6b50*/  BSYNC B2 ;  /* 0x0000000000027941 */ /* 0x000fea0003800000 */
.L_x_14773:
        /* <DEDUP_REMOVED lines=41> */
[----:B------:R-:W-:Y:S01]  /*6df0*/  IMAD.MOV.U32 R8, RZ, RZ, R204 ;  /* 0x000000ffff087224 */ /* 0x000fe200078e00cc */
[----:B------:R-:W-:Y:S01]  /*6e00*/  LOP3.LUT R12, R205, R202, R14, 0x96, !PT ;  /* 0x000000cacd0c7212 */ /* 0x000fe200078e960e */
[----:B------:R-:W-:-:S07]  /*6e10*/  IMAD.MOV.U32 R208, RZ, RZ, RZ ;  /* 0x000000ffffd07224 */ /* 0x000fce00078e00ff */
.L_x_14772:
[----:B------:R-:W-:Y:S05]  /*6e20*/  BSYNC B1 ;  /* 0x0000000000017941 */ /* 0x000fea0003800000 */
.L_x_14771:
[----:B------:R-:W-:Y:S02]  /*6e30*/  I2FP.F32.U32 R194, R193 ;  /* 0x000000c100c27245 */ /* 0x000fe40000201000 */
[----:B------:R-:W-:-:S03]  /*6e40*/  LOP3.LUT R4, R4, 0xffffffdf, RZ, 0xc0, !PT ;  /* 0xffffffdf04047812 */ /* 0x000fc600078ec0ff */
[----:B------:R-:W-:Y:S01]  /*6e50*/  FFMA.FTZ R193, R194, R197, 1.1641532182693481445e-10 ;  /* 0x2f000000c2c17423 */ /* 0x000fe200000100c5 */
[----:B-----5:R-:W-:-:S04]  /*6e60*/  HADD2.F32 R194, -RZ, R164.H0_H0 ;  /* 0x200000a4ffc27230 */ /* 0x020fc80000004100 */
[----:B------:R-:W-:Y:S01]  /*6e70*/  FSETP.GTU.FTZ.AND P3, PT, R193, R200, PT ;  /* 0x000000c8c100720b */ /* 0x000fe20003f7c000 */
[----:B------:R-:W-:-:S05]  /*6e80*/  FMUL.FTZ R194, R194, R199 ;  /* 0x000000c7c2c27220 */ /* 0x000fca0000410000 */
[----:B------:R-:W-:-:S07]  /*6e90*/  FSEL R201, R194, RZ, !P3 ;  /* 0x000000ffc2c97208 */ /* 0x000fce0005800000 */
        /* <DEDUP_REMOVED lines=8> */
.L_x_14775:
        /* <DEDUP_REMOVED lines=12> */
.L_x_14778:
[----:B------:R-:W-:-:S07]  /*6fe0*/  MOV R3, R6 ;  /* 0x0000000600037202 */ /* 0x000fce0000000f00 */
.L_x_14779:
[----:B------:R-:W-:Y:S05]  /*6ff0*/  BSYNC B1 ;  /* 0x0000000000017941 */ /* 0x000fea0003800000 */
.L_x_14777:
        /* <DEDUP_REMOVED lines=16> */
.L_x_14783:
[----:B------:R-:W-:Y:S05]  /*7100*/  BSYNC B2 ;  /* 0x0000000000027941 */ /* 0x000fea0003800000 */
.L_x_14782:
        /* <DEDUP_REMOVED lines=44> */
.L_x_14781:
[----:B------:R-:W-:Y:S05]  /*73d0*/  BSYNC B1 ;  /* 0x0000000000017941 */ /* 0x000fea0003800000 */
.L_x_14780:
        /* <DEDUP_REMOVED lines=10> */
.L_x_14776:
        /* <DEDUP_REMOVED lines=12> */
.L_x_14785:
[----:B------:R-:W-:-:S07]  /*7540*/  MOV R193, R6 ;  /* 0x0000000600c17202 */ /* 0x000fce0000000f00 */
.L_x_14786:
[----:B------:R-:W-:Y:S05]  /*7550*/  BSYNC B1 ;  /* 0x0000000000017941 */ /* 0x000fea0003800000 */
.L_x_14784:
        /* <DEDUP_REMOVED lines=16> */
.L_x_14790:
[----:B------:R-:W-:Y:S05]  /*7660*/  BSYNC B2 ;  /* 0x0000000000027941 */ /* 0x000fea0003800000 */
.L_x_14789:
        /* <DEDUP_REMOVED lines=44> */
.L_x_14788:
[----:B------:R-:W-:Y:S05]  /*7930*/  BSYNC B1 ;  /* 0x0000000000017941 */ /* 0x000fea0003800000 */
.L_x_14787:
        /* <DEDUP_REMOVED lines=15> */
.L_x_14791:
        /* <DEDUP_REMOVED lines=12> */
.L_x_14794:
[----:B------:R-:W-:-:S07]  /*7af0*/  IMAD.MOV.U32 R2, RZ, RZ, R6 ;  /* 0x000000ffff027224 */ /* 0x000fce00078e0006 */
.L_x_14795:
[----:B------:R-:W-:Y:S05]  /*7b00*/  BSYNC B1 ;  /* 0x0000000000017941 */ /* 0x000fea0003800000 */
.L_x_14793:
        /* <DEDUP_REMOVED lines=16> */
.L_x_14799:
[----:B------:R-:W-:Y:S05]  /*7c10*/  BSYNC B2 ;  /* 0x0000000000027941 */ /* 0x000fea0003800000 */
.L_x_14798:
        /* <DEDUP_REMOVED lines=44> */
.L_x_14797:
[----:B------:R-:W-:Y:S05]  /*7ee0*/  BSYNC B1 ;  /* 0x0000000000017941 */ /* 0x000fea0003800000 */
.L_x_14796:
        /* <DEDUP_REMOVED lines=10> */
.L_x_14792:
        /* <DEDUP_REMOVED lines=12> */
.L_x_14801:
[----:B------:R-:W-:-:S07]  /*8050*/  IMAD.MOV.U32 R164, RZ, RZ, R6 ;  /* 0x000000ffffa47224 */ /* 0x000fce00078e0006 */
.L_x_14802:
[----:B------:R-:W-:Y:S05]  /*8060*/  BSYNC B1 ;  /* 0x0000000000017941 */ /* 0x000fea0003800000 */
.L_x_14800:
        /* <DEDUP_REMOVED lines=16> */
.L_x_14806:
[----:B------:R-:W-:Y:S05]  /*8170*/  BSYNC B2 ;  /* 0x0000000000027941 */ /* 0x000fea0003800000 */
.L_x_14805:
        /* <DEDUP_REMOVED lines=44> */
.L_x_14804:
[----:B------:R-:W-:Y:S05]  /*8440*/  BSYNC B1 ;  /* 0x0000000000017941 */ /* 0x000fea0003800000 */
.L_x_14803:
        /* <DEDUP_REMOVED lines=15> */
.L_x_14807:
        /* <DEDUP_REMOVED lines=12> */
.L_x_14810:
[----:B------:R-:W-:-:S07]  /*8600*/  MOV R0, R6 ;  /* 0x0000000600007202 */ /* 0x000fce0000000f00 */
.L_x_14811:
[----:B------:R-:W-:Y:S05]  /*8610*/  BSYNC B1 ;  /* 0x0000000000017941 */ /* 0x000fea0003800000 */
.L_x_14809:
        /* <DEDUP_REMOVED lines=16> */
.L_x_14815:
[----:B------:R-:W-:Y:S05]  /*8720*/  BSYNC B2 ;  /* 0x0000000000027941 */ /* 0x000fea0003800000 */
.L_x_14814:
        /* <DEDUP_REMOVED lines=44> */
.L_x_14813:
[----:B------:R-:W-:Y:S05]  /*89f0*/  BSYNC B1 ;  /* 0x0000000000017941 */ /* 0x000fea0003800000 */
.L_x_14812:
        /* <DEDUP_REMOVED lines=10> */
.L_x_14808:
        /* <DEDUP_REMOVED lines=12> */
.L_x_14817:
[----:B------:R-:W-:-:S07]  /*8b60*/  IMAD.MOV.U32 R164, RZ, RZ, R6 ;  /* 0x000000ffffa47224 */ /* 0x000fce00078e0006 */
.L_x_14818:
[----:B------:R-:W-:Y:S05]  /*8b70*/  BSYNC B1 ;  /* 0x0000000000017941 */ /* 0x000fea0003800000 */
.L_x_14816:
        /* <DEDUP_REMOVED lines=16> */
.L_x_14822:
[----:B------:R-:W-:Y:S05]  /*8c80*/  BSYNC B2 ;  /* 0x0000000000027941 */ /* 0x000fea0003800000 */
.L_x_14821:
        /* <DEDUP_REMOVED lines=44> */
.L_x_14820:
[----:B------:R-:W-:Y:S05]  /*8f50*/  BSYNC B1 ;  /* 0x0000000000017941 */ /* 0x000fea0003800000 */
.L_x_14819:
        /* <DEDUP_REMOVED lines=15> */
.L_x_14823:
        /* <DEDUP_REMOVED lines=12> */
.L_x_14826:
[----:B------:R-:W-:-:S07]  /*9110*/  MOV R187, R6 ;  /* 0x0000000600bb7202 */ /* 0x000fce0000000f00 */
.L_x_14827:
[----:B------:R-:W-:Y:S05]  /*9120*/  BSYNC B1 ;  /* 0x0000000000017941 */ /* 0x000fea0003800000 */
.L_x_14825:
        /* <DEDUP_REMOVED lines=16> */
.L_x_14831:
[----:B------:R-:W-:Y:S05]  /*9230*/  BSYNC B2 ;  /* 0x0000000000027941 */ /* 0x000fea0003800000 */
.L_x_14830:
        /* <DEDUP_REMOVED lines=44> */
.L_x_14829:
[----:B------:R-:W-:Y:S05]  /*9500*/  BSYNC B1 ;  /* 0x0000000000017941 */ /* 0x000fea0003800000 */
.L_x_14828:
        /* <DEDUP_REMOVED lines=10> */
.L_x_14824:
        /* <DEDUP_REMOVED lines=12> */
.L_x_14833:
[----:B------:R-:W-:-:S07]  /*9670*/  IMAD.MOV.U32 R193, RZ, RZ, R6 ;  /* 0x000000ffffc17224 */ /* 0x000fce00078e0006 */
.L_x_14834:
[----:B------:R-:W-:Y:S05]  /*9680*/  BSYNC B1 ;  /* 0x0000000000017941 */ /* 0x000fea0003800000 */
.L_x_14832:
        /* <DEDUP_REMOVED lines=16> */
.L_x_14838:
[----:B------:R-:W-:Y:S05]  /*9790*/  BSYNC B2 ;  /* 0x0000000000027941 */ /* 0x000fea0003800000 */
.L_x_14837:
        /* <DEDUP_REMOVED lines=44> */
.L_x_14836:
[----:B------:R-:W-:Y:S05]  /*9a60*/  BSYNC B1 ;  /* 0x0000000000017941 */ /* 0x000fea0003800000 */
.L_x_14835:
        /* <DEDUP_REMOVED lines=15> */
.L_x_14839:
        /* <DEDUP_REMOVED lines=12> */
.L_x_14842:
[----:B------:R-:W-:-:S07]  /*9c20*/  MOV R188, R6 ;  /* 0x0000000600bc7202 */ /* 0x000fce0000000f00 */
.L_x_14843:
[----:B------:R-:W-:Y:S05]  /*9c30*/  BSYNC B1 ;  /* 0x0000000000017941 */ /* 0x000fea0003800000 */
.L_x_14841:
        /* <DEDUP_REMOVED lines=16> */
.L_x_14847:
[----:B------:R-:W-:Y:S05]  /*9d40*/  BSYNC B2 ;  /* 0x0000000000027941 */ /* 0x000fea0003800000 */
.L_x_14846:
        /* <DEDUP_REMOVED lines=44> */
.L_x_14845:
[----:B------:R-:W-:Y:S05]  /*a010*/  BSYNC B1 ;  /* 0x0000000000017941 */ /* 0x000fea0003800000 */
.L_x_14844:
        /* <DEDUP_REMOVED lines=10> */
.L_x_14840:
        /* <DEDUP_REMOVED lines=12> */
.L_x_14849:
[----:B------:R-:W-:-:S07]  /*a180*/  IMAD.MOV.U32 R193, RZ, RZ, R6 ;  /* 0x000000ffffc17224 */ /* 0x000fce00078e0006 */
.L_x_14850:
[----:B------:R-:W-:Y:S05]  /*a190*/  BSYNC B1 ;  /* 0x0000000000017941 */ /* 0x000fea0003800000 */
.L_x_14848:
        /* <DEDUP_REMOVED lines=16> */
.L_x_14854:
[----:B------:R-:W-:Y:S05]  /*a2a0*/  BSYNC B2 ;  /* 0x0000000000027941 */ /* 0x000fea0003800000 */
.L_x_14853:
        /* <DEDUP_REMOVED lines=44> */
.L_x_14852:
[----:B------:R-:W-:Y:S05]  /*a570*/  BSYNC B1 ;  /* 0x0000000000017941 */ /* 0x000fea0003800000 */
.L_x_14851:
        /* <DEDUP_REMOVED lines=13> */
.L_x_14855:
        /* <DEDUP_REMOVED lines=12> */
.L_x_14858:
[----:B------:R-:W-:-:S07]  /*a710*/  MOV R166, R6 ;  /* 0x0000000600a67202 */ /* 0x000fce0000000f00 */
.L_x_14859:
[----:B------:R-:W-:Y:S05]  /*a720*/  BSYNC B1 ;  /* 0x0000000000017941 */ /* 0x000fea0003800000 */
.L_x_14857:
        /* <DEDUP_REMOVED lines=16> */
.L_x_14863:
[----:B------:R-:W-:Y:S05]  /*a830*/  BSYNC B2 ;  /* 0x0000000000027941 */ /* 0x000fea0003800000 */
.L_x_14862:
        /* <DEDUP_REMOVED lines=44> */
.L_x_14861:
[----:B------:R-:W-:Y:S05]  /*ab00*/  BSYNC B1 ;  /* 0x0000000000017941 */ /* 0x000fea0003800000 */
.L_x_14860:
        /* <DEDUP_REMOVED lines=10> */
.L_x_14856:
        /* <DEDUP_REMOVED lines=12> */
.L_x_14865:
[----:B------:R-:W-:-:S07]  /*ac70*/  IMAD.MOV.U32 R166, RZ, RZ, R6 ;  /* 0x000000ffffa67224 */ /* 0x000fce00078e0006 */
.L_x_14866:
[----:B------:R-:W-:Y:S05]  /*ac80*/  BSYNC B1 ;  /* 0x0000000000017941 */ /* 0x000fea0003800000 */
.L_x_14864:
        /* <DEDUP_REMOVED lines=16> */
.L_x_14870:
[----:B------:R-:W-:Y:S05]  /*ad90*/  BSYNC B2 ;  /* 0x0000000000027941 */ /* 0x000fea0003800000 */
.L_x_14869:
        /* <DEDUP_REMOVED lines=44> */
.L_x_14868:
[----:B------:R-:W-:Y:S05]  /*b060*/  BSYNC B1 ;  /* 0x0000000000017941 */ /* 0x000fea0003800000 */
.L_x_14867:
        /* <DEDUP_REMOVED lines=13> */
.L_x_14871:
        /* <DEDUP_REMOVED lines=12> */
.L_x_14874:
[----:B------:R-:W-:-:S07]  /*b200*/  MOV R166, R6 ;  /* 0x0000000600a67202 */ /* 0x000fce0000000f00 */
.L_x_14875:
[----:B------:R-:W-:Y:S05]  /*b210*/  BSYNC B1 ;  /* 0x0000000000017941 */ /* 0x000fea0003800000 */
.L_x_14873:
        /* <DEDUP_REMOVED lines=16> */
.L_x_14879:
[----:B------:R-:W-:Y:S05]  /*b320*/  BSYNC B2 ;  /* 0x0000000000027941 */ /* 0x000fea0003800000 */
.L_x_14878:
        /* <DEDUP_REMOVED lines=44> */
.L_x_14877:
[----:B------:R-:W-:Y:S05]  /*b5f0*/  BSYNC B1 ;  /* 0x0000000000017941 */ /* 0x000fea0003800000 */
.L_x_14876:
        /* <DEDUP_REMOVED lines=10> */
.L_x_14872:
        /* <DEDUP_REMOVED lines=12> */
.L_x_14881:
[----:B------:R-:W-:-:S07]  /*b760*/  IMAD.MOV.U32 R166, RZ, RZ, R6 ;  /* 0x000000ffffa67224 */ /* 0x000fce00078e0006 */
.L_x_14882:
[----:B------:R-:W-:Y:S05]  /*b770*/  BSYNC B1 ;  /* 0x0000000000017941 */ /* 0x000fea0003800000 */
.L_x_14880:
        /* <DEDUP_REMOVED lines=16> */
.L_x_14886:
[----:B------:R-:W-:Y:S05]  /*b880*/  BSYNC B2 ;  /* 0x0000000000027941 */ /* 0x000fea0003800000 */
.L_x_14885:
        /* <DEDUP_REMOVED lines=44> */
.L_x_14884:
[----:B------:R-:W-:Y:S05]  /*bb50*/  BSYNC B1 ;  /* 0x0000000000017941 */ /* 0x000fea0003800000 */
.L_x_14883:
        /* <DEDUP_REMOVED lines=13> */
.L_x_14887:
        /* <DEDUP_REMOVED lines=12> */
.L_x_14890:
[----:B------:R-:W-:-:S07]  /*bcf0*/  MOV R191, R6 ;  /* 0x0000000600bf7202 */ /* 0x000fce0000000f00 */
.L_x_14891:
[----:B------:R-:W-:Y:S05]  /*bd00*/  BSYNC B1 ;  /* 0x0000000000017941 */ /* 0x000fea0003800000 */
.L_x_14889:
        /* <DEDUP_REMOVED lines=18> */
.L_x_14895:
[----:B------:R-:W-:Y:S05]  /*be30*/  BSYNC B2 ;  /* 0x0000000000027941 */ /* 0x000fea0003800000 */
.L_x_14894:
        /* <DEDUP_REMOVED lines=44> */
.L_x_14893:
[----:B------:R-:W-:Y:S05]  /*c100*/  BSYNC B1 ;  /* 0x0000000000017941 */ /* 0x000fea0003800000 */
.L_x_14892:
        /* <DEDUP_REMOVED lines=10> */
.L_x_14888:
        /* <DEDUP_REMOVED lines=26> */
[----:B------:R-:W-:Y:S01]  /*c350*/  F2FP.F16.F32.PACK_AB R167, R211, R210 ;  /* 0x000000d2d3a7723e */ /* 0x000fe200000000ff */
[----:B-1----:R-:W-:Y:S01]  /*c360*/  @P1 IMAD.WIDE.U32 R214, R194, 0x10, R214 ;  /* 0x00000010c2d61825 */ /* 0x002fe200078e00d6 */
[----:B------:R-:W-:-:S02]  /*c370*/  F2FP.F16.F32.PACK_AB R166, R212, R207 ;  /* 0x000000cfd4a6723e */ /* 0x000fc400000000ff */
[----:B------:R-:W-:Y:S02]  /*c380*/  F2FP.F16.F32.PACK_AB R165, R209, R206 ;  /* 0x000000ced1a5723e */ /* 0x000fe400000000ff */
[----:B------:R-:W-:Y:S02]  /*c390*/  F2FP.F16.F32.PACK_AB R164, R208, R201 ;  /* 0x000000c9d0a4723e */ /* 0x000fe400000000ff */
        /* <DEDUP_REMOVED lines=27> */
.L_x_14896:
        /* <DEDUP_REMOVED lines=15> */
.L_x_14898:
[----:B------:R-:W-:-:S07]  /*c640*/  IMAD.MOV.U32 R213, RZ, RZ, R6 ;  /* 0x000000ffffd57224 */ /* 0x000fce00078e0006 */
.L_x_14899:
[----:B------:R-:W-:Y:S05]  /*c650*/  BSYNC B1 ;  /* 0x0000000000017941 */ /* 0x000fea0003800000 */
.L_x_14897:
        /* <DEDUP_REMOVED lines=16> */
.L_x_14903:
[----:B------:R-:W-:Y:S05]  /*c760*/  BSYNC B2 ;  /* 0x0000000000027941 */ /* 0x000fea0003800000 */
.L_x_14902:
        /* <DEDUP_REMOVED lines=44> */
.L_x_14901:
[----:B------:R-:W-:Y:S05]  /*ca30*/  BSYNC B1 ;  /* 0x0000000000017941 */ /* 0x000fea0003800000 */
.L_x_14900:
        /* <DEDUP_REMOVED lines=15> */
.L_x_14904:
        /* <DEDUP_REMOVED lines=12> */
.L_x_14907:
[----:B------:R-:W-:-:S07]  /*cbf0*/  MOV R3, R6 ;  /* 0x0000000600037202 */ /* 0x000fce0000000f00 */
.L_x_14908:
[----:B------:R-:W-:Y:S05]  /*cc00*/  BSYNC B1 ;  /* 0x0000000000017941 */ /* 0x000fea0003800000 */
.L_x_14906:
        /* <DEDUP_REMOVED lines=16> */
.L_x_14912:
[----:B------:R-:W-:Y:S05]  /*cd10*/  BSYNC B2 ;  /* 0x0000000000027941 */ /* 0x000fea0003800000 */
.L_x_14911:
        /* <DEDUP_REMOVED lines=44> */
.L_x_14910:
[----:B------:R-:W-:Y:S05]  /*cfe0*/  BSYNC B1 ;  /* 0x0000000000017941 */ /* 0x000fea0003800000 */
.L_x_14909:
        /* <DEDUP_REMOVED lines=10> */
.L_x_14905:
        /* <DEDUP_REMOVED lines=12> */
.L_x_14914:
[----:B------:R-:W-:-:S07]  /*d150*/  IMAD.MOV.U32 R193, RZ, RZ, R6 ;  /* 0x000000ffffc17224 */ /* 0x000fce00078e0006 */
.L_x_14915:
[----:B------:R-:W-:Y:S05]  /*d160*/  BSYNC B1 ;  /* 0x0000000000017941 */ /* 0x000fea0003800000 */
.L_x_14913:
        /* <DEDUP_REMOVED lines=16> */
.L_x_14919:
[----:B------:R-:W-:Y:S05]  /*d270*/  BSYNC B2 ;  /* 0x0000000000027941 */ /* 0x000fea0003800000 */
.L_x_14918:
        /* <DEDUP_REMOVED lines=44> */
.L_x_14917:
[----:B------:R-:W-:Y:S05]  /*d540*/  BSYNC B1 ;  /* 0x0000000000017941 */ /* 0x000fea0003800000 */
.L_x_14916:
        /* <DEDUP_REMOVED lines=15> */
.L_x_14920:
        /* <DEDUP_REMOVED lines=12> */
.L_x_14923:
[----:B------:R-:W-:-:S07]  /*d700*/  MOV R2, R6 ;  /* 0x0000000600027202 */ /* 0x000fce0000000f00 */
.L_x_14924:
[----:B------:R-:W-:Y:S05]  /*d710*/  BSYNC B1 ;  /* 0x0000000000017941 */ /* 0x000fea0003800000 */
.L_x_14922:
        /* <DEDUP_REMOVED lines=16> */
.L_x_14928:
[----:B------:R-:W-:Y:S05]  /*d820*/  BSYNC B2 ;  /* 0x0000000000027941 */ /* 0x000fea0003800000 */
.L_x_14927:
        /* <DEDUP_REMOVED lines=44> */
.L_x_14926:
[----:B------:R-:W-:Y:S05]  /*daf0*/  BSYNC B1 ;  /* 0x0000000000017941 */ /* 0x000fea0003800000 */
.L_x_14925:
        /* <DEDUP_REMOVED lines=10> */
.L_x_14921:
        /* <DEDUP_REMOVED lines=12> */
.L_x_14930:
[----:B------:R-:W-:-:S07]  /*dc60*/  IMAD.MOV.U32 R164, RZ, RZ, R6 ;  /* 0x000000ffffa47224 */ /* 0x000fce00078e0006 */
.L_x_14931:
[----:B------:R-:W-:Y:S05]  /*dc70*/  BSYNC B1 ;  /* 0x0000000000017941 */ /* 0x000fea0003800000 */
.L_x_14929:
        /* <DEDUP_REMOVED lines=16> */
.L_x_14935:
[----:B------:R-:W-:Y:S05]  /*dd80*/  BSYNC B2 ;  /* 0x0000000000027941 */ /* 0x000fea0003800000 */
.L_x_14934:
        /* <DEDUP_REMOVED lines=44> */
.L_x_14933:
[----:B------:R-:W-:Y:S05]  /*e050*/  BSYNC B1 ;  /* 0x0000000000017941 */ /* 0x000fea0003800000 */
.L_x_14932:
        /* <DEDUP_REMOVED lines=15> */
.L_x_14936:
        /* <DEDUP_REMOVED lines=12> */
.L_x_14939:
[----:B------:R-:W-:-:S07]  /*e210*/  MOV R0, R6 ;  /* 0x0000000600007202 */ /* 0x000fce0000000f00 */
.L_x_14940:
[----:B------:R-:W-:Y:S05]  /*e220*/  BSYNC B1 ;  /* 0x0000000000017941 */ /* 0x000fea0003800000 */
.L_x_14938:
        /* <DEDUP_REMOVED lines=16> */
.L_x_14944:
[----:B------:R-:W-:Y:S05]  /*e330*/  BSYNC B2 ;  /* 0x0000000000027941 */ /* 0x000fea0003800000 */
.L_x_14943:
        /* <DEDUP_REMOVED lines=44> */
.L_x_14942:
[----:B------:R-:W-:Y:S05]  /*e600*/  BSYNC B1 ;  /* 0x0000000000017941 */ /* 0x000fea0003800000 */
.L_x_14941:
        /* <DEDUP_REMOVED lines=10> */
.L_x_14937:
        /* <DEDUP_REMOVED lines=12> */
.L_x_14946:
[----:B------:R-:W-:-:S07]  /*e770*/  IMAD.MOV.U32 R164, RZ, RZ, R6 ;  /* 0x000000ffffa47224 */ /* 0x000fce00078e0006 */
.L_x_14947:
[----:B------:R-:W-:Y:S05]  /*e780*/  BSYNC B1 ;  /* 0x0000000000017941 */ /* 0x000fea0003800000 */
.L_x_14945:
        /* <DEDUP_REMOVED lines=16> */
.L_x_14951:
[----:B------:R-:W-:Y:S05]  /*e890*/  BSYNC B2 ;  /* 0x0000000000027941 */ /* 0x000fea0003800000 */
.L_x_14950:
        /* <DEDUP_REMOVED lines=44> */
.L_x_14949:
[----:B------:R-:W-:Y:S05]  /*eb60*/  BSYNC B1 ;  /* 0x0000000000017941 */ /* 0x000fea0003800000 */
.L_x_14948:
        /* <DEDUP_REMOVED lines=15> */
.L_x_14952:
        /* <DEDUP_REMOVED lines=12> */
.L_x_14955:
[----:B------:R-:W-:-:S07]  /*ed20*/  MOV R187, R6 ;  /* 0x0000000600bb7202 */ /* 0x000fce0000000f00 */
.L_x_14956:
[----:B------:R-:W-:Y:S05]  /*ed30*/  BSYNC B1 ;  /* 0x0000000000017941 */ /* 0x000fea0003800000 */
.L_x_14954:
        /* <DEDUP_REMOVED lines=16> */
.L_x_14960:
[----:B------:R-:W-:Y:S05]  /*ee40*/  BSYNC B2 ;  /* 0x0000000000027941 */ /* 0x000fea0003800000 */
.L_x_14959:
        /* <DEDUP_REMOVED lines=44> */
.L_x_14958:
[----:B------:R-:W-:Y:S05]  /*f110*/  BSYNC B1 ;  /* 0x0000000000017941 */ /* 0x000fea0003800000 */
.L_x_14957:
        /* <DEDUP_REMOVED lines=10> */
.L_x_14953:
        /* <DEDUP_REMOVED lines=12> */
.L_x_14962:
[----:B------:R-:W-:-:S07]  /*f280*/  IMAD.MOV.U32 R193, RZ, RZ, R6 ;  /* 0x000000ffffc17224 */ /* 0x000fce00078e0006 */
.L_x_14963:
[----:B------:R-:W-:Y:S05]  /*f290*/  BSYNC B1 ;  /* 0x0000000000017941 */ /* 0x000fea0003800000 */
.L_x_14961:
        /* <DEDUP_REMOVED lines=16> */
.L_x_14967:
[----:B------:R-:W-:Y:S05]  /*f3a0*/  BSYNC B2 ;  /* 0x0000000000027941 */ /* 0x000fea0003800000 */
.L_x_14966:
        /* <DEDUP_REMOVED lines=44> */
.L_x_14965:
[----:B------:R-:W-:Y:S05]  /*f670*/  BSYNC B1 ;  /* 0x0000000000017941 */ /* 0x000fea0003800000 */
.L_x_14964:
        /* <DEDUP_REMOVED lines=15> */
.L_x_14968:
        /* <DEDUP_REMOVED lines=12> */
.L_x_14971:
[----:B------:R-:W-:-:S07]  /*f830*/  MOV R188, R6 ;  /* 0x0000000600bc7202 */ /* 0x000fce0000000f00 */
.L_x_14972:
[----:B------:R-:W-:Y:S05]  /*f840*/  BSYNC B1 ;  /* 0x0000000000017941 */ /* 0x000fea0003800000 */
.L_x_14970:
        /* <DEDUP_REMOVED lines=16> */
.L_x_14976:
[----:B------:R-:W-:Y:S05]  /*f950*/  BSYNC B2 ;  /* 0x0000000000027941 */ /* 0x000fea0003800000 */
.L_x_14975:
        /* <DEDUP_REMOVED lines=44> */
.L_x_14974:
[----:B------:R-:W-:Y:S05]  /*fc20*/  BSYNC B1 ;  /* 0x0000000000017941 */ /* 0x000fea0003800000 */
.L_x_14973:
        /* <DEDUP_REMOVED lines=10> */
.L_x_14969:
        /* <DEDUP_REMOVED lines=12> */
.L_x_14978:
[----:B------:R-:W-:-:S07]  /*fd90*/  IMAD.MOV.U32 R193, RZ, RZ, R6 ;  /* 0x000000ffffc17224 */ /* 0x000fce00078e0006 */
.L_x_14979:
[----:B------:R-:W-:Y:S05]  /*fda0*/  BSYNC B1 ;  /* 0x0000000000017941 */ /* 0x000fea0003800000 */
.L_x_14977:
        /* <DEDUP_REMOVED lines=16> */
.L_x_14983:
[----:B------:R-:W-:Y:S05]  /*feb0*/  BSYNC B2 ;  /* 0x0000000000027941 */ /* 0x000fea0003800000 */
.L_x_14982:
        /* <DEDUP_REMOVED lines=44> */
.L_x_14981:
[----:B------:R-:W-:Y:S05]  /*10180*/  BSYNC B1 ;  /* 0x0000000000017941 */ /* 0x000fea0003800000 */
.L_x_14980:
        /* <DEDUP_REMOVED lines=13> */
.L_x_14984:
        /* <DEDUP_REMOVED lines=12> */
.L_x_14987:
[----:B------:R-:W-:-:S07]  /*10320*/  MOV R166, R6 ;  /* 0x0000000600a67202 */ /* 0x000fce0000000f00 */
.L_x_14988:
[----:B------:R-:W-:Y:S05]  /*10330*/  BSYNC B1 ;  /* 0x0000000000017941 */ /* 0x000fea0003800000 */
.L_x_14986:
        /* <DEDUP_REMOVED lines=16> */
.L_x_14992:
[----:B------:R-:W-:Y:S05]  /*10440*/  BSYNC B2 ;  /* 0x0000000000027941 */ /* 0x000fea0003800000 */
.L_x_14991:
        /* <DEDUP_REMOVED lines=44> */
.L_x_14990:
[----:B------:R-:W-:Y:S05]  /*10710*/  BSYNC B1 ;  /* 0x0000000000017941 */ /* 0x000fea0003800000 */
.L_x_14989:
        /* <DEDUP_REMOVED lines=10> */
.L_x_14985:
        /* <DEDUP_REMOVED lines=12> */
.L_x_14994:
[----:B------:R-:W-:-:S07]  /*10880*/  IMAD.MOV.U32 R166, RZ, RZ, R6 ;  /* 0x000000ffffa67224 */ /* 0x000fce00078e0006 */
.L_x_14995:
[----:B------:R-:W-:Y:S05]  /*10890*/  BSYNC B1 ;  /* 0x0000000000017941 */ /* 0x000fea0003800000 */
.L_x_14993:
        /* <DEDUP_REMOVED lines=16> */
.L_x_14999:
[----:B------:R-:W-:Y:S05]  /*109a0*/  BSYNC B2 ;  /* 0x0000000000027941 */ /* 0x000fea0003800000 */
.L_x_14998:
        /* <DEDUP_REMOVED lines=44> */
.L_x_14997:
[----:B------:R-:W-:Y:S05]  /*10c70*/  BSYNC B1 ;  /* 0x0000000000017941 */ /* 0x000fea0003800000 */
.L_x_14996:
        /* <DEDUP_REMOVED lines=13> */
.L_x_15000:
        /* <DEDUP_REMOVED lines=12> */
.L_x_15003:
[----:B------:R-:W-:-:S07]  /*10e10*/  MOV R166, R6 ;  /* 0x0000000600a67202 */ /* 0x000fce0000000f00 */
.L_x_15004:
[----:B------:R-:W-:Y:S05]  /*10e20*/  BSYNC B1 ;  /* 0x0000000000017941 */ /* 0x000fea0003800000 */
.L_x_15002:
        /* <DEDUP_REMOVED lines=16> */
.L_x_15008:
[----:B------:R-:W-:Y:S05]  /*10f30*/  BSYNC B2 ;  /* 0x0000000000027941 */ /* 0x000fea0003800000 */
.L_x_15007:
        /* <DEDUP_REMOVED lines=44> */
.L_x_15006:
[----:B------:R-:W-:Y:S05]  /*11200*/  BSYNC B1 ;  /* 0x0000000000017941 */ /* 0x000fea0003800000 */
.L_x_15005:
        /* <DEDUP_REMOVED lines=10> */
.L_x_15001:
        /* <DEDUP_REMOVED lines=12> */
.L_x_15010:
[----:B------:R-:W-:-:S07]  /*11370*/  IMAD.MOV.U32 R166, RZ, RZ, R6 ;  /* 0x000000ffffa67224 */ /* 0x000fce00078e0006 */
.L_x_15011:
[----:B------:R-:W-:Y:S05]  /*11380*/  BSYNC B1 ;  /* 0x0000000000017941 */ /* 0x000fea0003800000 */
.L_x_15009:
        /* <DEDUP_REMOVED lines=16> */
.L_x_15015:
[----:B------:R-:W-:Y:S05]  /*11490*/  BSYNC B2 ;  /* 0x0000000000027941 */ /* 0x000fea0003800000 */
.L_x_15014:
        /* <DEDUP_REMOVED lines=44> */
.L_x_15013:
[----:B------:R-:W-:Y:S05]  /*11760*/  BSYNC B1 ;  /* 0x0000000000017941 */ /* 0x000fea0003800000 */
.L_x_15012:
        /* <DEDUP_REMOVED lines=13> */
.L_x_15016:
        /* <DEDUP_REMOVED lines=12> */
.L_x_15019:
[----:B------:R-:W-:-:S07]  /*11900*/  MOV R191, R6 ;  /* 0x0000000600bf7202 */ /* 0x000fce0000000f00 */
.L_x_15020:
[----:B------:R-:W-:Y:S05]  /*11910*/  BSYNC B1 ;  /* 0x0000000000017941 */ /* 0x000fea0003800000 */
.L_x_15018:
        /* <DEDUP_REMOVED lines=18> */
.L_x_15024:
[----:B------:R-:W-:Y:S05]  /*11a40*/  BSYNC B2 ;  /* 0x0000000000027941 */ /* 0x000fea0003800000 */
.L_x_15023:
        /* <DEDUP_REMOVED lines=44> */
.L_x_15022:
[----:B------:R-:W-:Y:S05]  /*11d10*/  BSYNC B1 ;  /* 0x0000000000017941 */ /* 0x000fea0003800000 */
.L_x_15021:
        /* <DEDUP_REMOVED lines=10> */
.L_x_15017:
        /* <DEDUP_REMOVED lines=32> */
[----:B------:R-:W-:Y:S01]  /*11fc0*/  LOP3.LUT R223, R223, R231, R225, 0xfe, !PT ;  /* 0x000000e7dfdf7212 */ /* 0x000fe200078efee1 */
[----:B------:R-:W-:Y:S01]  /*11fd0*/  IMAD.WIDE.U32 R224, R194, 0x8, R168 ;  /* 0x00000008c2e07825 */ /* 0x000fe200078e00a8 */
[----:B------:R-:W-:Y:S01]  /*11fe0*/  LOP3.LUT R222, R228, R229, RZ, 0xfc, !PT ;  /* 0x000000e5e4de7212 */ /* 0x000fe200078efcff */
        /* <DEDUP_REMOVED lines=23> */
.L_x_15025:
        /* <DEDUP_REMOVED lines=15> */
.L_x_15027:
[----:B------:R-:W-:-:S07]  /*12250*/  IMAD.MOV.U32 R224, RZ, RZ, R6 ;  /* 0x000000ffffe07224 */ /* 0x000fce00078e0006 */
.L_x_15028:
[----:B------:R-:W-:Y:S05]  /*12260*/  BSYNC B1 ;  /* 0x0000000000017941 */ /* 0x000fea0003800000 */
.L_x_15026:
        /* <DEDUP_REMOVED lines=16> */
.L_x_15032:
[----:B------:R-:W-:Y:S05]  /*12370*/  BSYNC B2 ;  /* 0x0000000000027941 */ /* 0x000fea0003800000 */
.L_x_15031:
        /* <DEDUP_REMOVED lines=44> */
.L_x_15030:
[----:B------:R-:W-:Y:S05]  /*12640*/  BSYNC B1 ;  /* 0x0000000000017941 */ /* 0x000fea0003800000 */
.L_x_15029:
        /* <DEDUP_REMOVED lines=15> */
.L_x_15033:
        /* <DEDUP_REMOVED lines=12> */
.L_x_15036:
[----:B------:R-:W-:-:S07]  /*12800*/  MOV R3, R6 ;  /* 0x0000000600037202 */ /* 0x000fce0000000f00 */
.L_x_15037:
[----:B------:R-:W-:Y:S05]  /*12810*/  BSYNC B1 ;  /* 0x0000000000017941 */ /* 0x000fea0003800000 */
.L_x_15035:
        /* <DEDUP_REMOVED lines=16> */
.L_x_15041:
[----:B------:R-:W-:Y:S05]  /*12920*/  BSYNC B2 ;  /* 0x0000000000027941 */ /* 0x000fea0003800000 */
.L_x_15040:
        /* <DEDUP_REMOVED lines=44> */
.L_x_15039:
[----:B------:R-:W-:Y:S05]  /*12bf0*/  BSYNC B1 ;  /* 0x0000000000017941 */ /* 0x000fea0003800000 */
.L_x_15038:
        /* <DEDUP_REMOVED lines=10> */
.L_x_15034:
        /* <DEDUP_REMOVED lines=12> */
.L_x_15043:
[----:B------:R-:W-:-:S07]  /*12d60*/  IMAD.MOV.U32 R224, RZ, RZ, R6 ;  /* 0x000000ffffe07224 */ /* 0x000fce00078e0006 */
.L_x_15044:
[----:B------:R-:W-:Y:S05]  /*12d70*/  BSYNC B1 ;  /* 0x0000000000017941 */ /* 0x000fea0003800000 */
.L_x_15042:
        /* <DEDUP_REMOVED lines=16> */
.L_x_15048:
[----:B------:R-:W-:Y:S05]  /*12e80*/  BSYNC B2 ;  /* 0x0000000000027941 */ /* 0x000fea0003800000 */
.L_x_15047:
        /* <DEDUP_REMOVED lines=44> */
.L_x_15046:
[----:B------:R-:W-:Y:S05]  /*13150*/  BSYNC B1 ;  /* 0x0000000000017941 */ /* 0x000fea0003800000 */
.L_x_15045:
        /* <DEDUP_REMOVED lines=15> */
.L_x_15049:
        /* <DEDUP_REMOVED lines=12> */
.L_x_15052:
[----:B------:R-:W-:-:S07]  /*13310*/  MOV R2, R6 ;  /* 0x0000000600027202 */ /* 0x000fce0000000f00 */
.L_x_15053:
[----:B------:R-:W-:Y:S05]  /*13320*/  BSYNC B1 ;  /* 0x0000000000017941 */ /* 0x000fea0003800000 */
.L_x_15051:
        /* <DEDUP_REMOVED lines=16> */
.L_x_15057:
[----:B------:R-:W-:Y:S05]  /*13430*/  BSYNC B2 ;  /* 0x0000000000027941 */ /* 0x000fea0003800000 */
.L_x_15056:
        /* <DEDUP_REMOVED lines=44> */
.L_x_15055:
[----:B------:R-:W-:Y:S05]  /*13700*/  BSYNC B1 ;  /* 0x0000000000017941 */ /* 0x000fea0003800000 */
.L_x_15054:
        /* <DEDUP_REMOVED lines=10> */
.L_x_15050:
        /* <DEDUP_REMOVED lines=12> */
.L_x_15059:
[----:B------:R-:W-:-:S07]  /*13870*/  IMAD.MOV.U32 R164, RZ, RZ, R6 ;  /* 0x000000ffffa47224 */ /* 0x000fce00078e0006 */
.L_x_15060:
[----:B------:R-:W-:Y:S05]  /*13880*/  BSYNC B1 ;  /* 0x0000000000017941 */ /* 0x000fea0003800000 */
.L_x_15058:
        /* <DEDUP_REMOVED lines=16> */
.L_x_15064:
[----:B------:R-:W-:Y:S05]  /*13990*/  BSYNC B2 ;  /* 0x0000000000027941 */ /* 0x000fea0003800000 */
.L_x_15063:
        /* <DEDUP_REMOVED lines=44> */
.L_x_15062:
[----:B------:R-:W-:Y:S05]  /*13c60*/  BSYNC B1 ;  /* 0x0000000000017941 */ /* 0x000fea0003800000 */
.L_x_15061:
        /* <DEDUP_REMOVED lines=15> */
.L_x_15065:
        /* <DEDUP_REMOVED lines=12> */
.L_x_15068:
[----:B------:R-:W-:-:S07]  /*13e20*/  MOV R0, R6 ;  /* 0x0000000600007202 */ /* 0x000fce0000000f00 */
.L_x_15069:
[----:B------:R-:W-:Y:S05]  /*13e30*/  BSYNC B1 ;  /* 0x0000000000017941 */ /* 0x000fea0003800000 */
.L_x_15067:
        /* <DEDUP_REMOVED lines=16> */
.L_x_15073:
[----:B------:R-:W-:Y:S05]  /*13f40*/  BSYNC B2 ;  /* 0x0000000000027941 */ /* 0x000fea0003800000 */
.L_x_15072:
        /* <DEDUP_REMOVED lines=44> */
.L_x_15071:
[----:B------:R-:W-:Y:S05]  /*14210*/  BSYNC B1 ;  /* 0x0000000000017941 */ /* 0x000fea0003800000 */
.L_x_15070:
        /* <DEDUP_REMOVED lines=10> */
.L_x_15066:
        /* <DEDUP_REMOVED lines=12> */
.L_x_15075:
[----:B------:R-:W-:-:S07]  /*14380*/  IMAD.MOV.U32 R164, RZ, RZ, R6 ;  /* 0x000000ffffa47224 */ /* 0x000fce00078e0006 */
.L_x_15076:
[----:B------:R-:W-:Y:S05]  /*14390*/  BSYNC B1 ;  /* 0x0000000000017941 */ /* 0x000fea0003800000 */
.L_x_15074:
        /* <DEDUP_REMOVED lines=16> */
.L_x_15080:
[----:B------:R-:W-:Y:S05]  /*144a0*/  BSYNC B2 ;  /* 0x0000000000027941 */ /* 0x000fea0003800000 */
.L_x_15079:
        /* <DEDUP_REMOVED lines=44> */
.L_x_15078:
[----:B------:R-:W-:Y:S05]  /*14770*/  BSYNC B1 ;  /* 0x0000000000017941 */ /* 0x000fea0003800000 */
.L_x_15077:
        /* <DEDUP_REMOVED lines=15> */
.L_x_15081:
        /* <DEDUP_REMOVED lines=12> */
.L_x_15084:
[----:B------:R-:W-:-:S07]  /*14930*/  MOV R187, R6 ;  /* 0x0000000600bb7202 */ /* 0x000fce0000000f00 */
.L_x_15085:
[----:B------:R-:W-:Y:S05]  /*14940*/  BSYNC B1 ;  /* 0x0000000000017941 */ /* 0x000fea0003800000 */
.L_x_15083:
        /* <DEDUP_REMOVED lines=16> */
.L_x_15089:
[----:B------:R-:W-:Y:S05]  /*14a50*/  BSYNC B2 ;  /* 0x0000000000027941 */ /* 0x000fea0003800000 */
.L_x_15088:
        /* <DEDUP_REMOVED lines=44> */
.L_x_15087:
[----:B------:R-:W-:Y:S05]  /*14d20*/  BSYNC B1 ;  /* 0x0000000000017941 */ /* 0x000fea0003800000 */
.L_x_15086:
        /* <DEDUP_REMOVED lines=10> */
.L_x_15082:
        /* <DEDUP_REMOVED lines=12> */
.L_x_15091:
[----:B------:R-:W-:-:S07]  /*14e90*/  IMAD.MOV.U32 R225, RZ, RZ, R6 ;  /* 0x000000ffffe17224 */ /* 0x000fce00078e0006 */
.L_x_15092:
[----:B------:R-:W-:Y:S05]  /*14ea0*/  BSYNC B1 ;  /* 0x0000000000017941 */ /* 0x000fea0003800000 */
.L_x_15090:
        /* <DEDUP_REMOVED lines=16> */
.L_x_15096:
[----:B------:R-:W-:Y:S05]  /*14fb0*/  BSYNC B2 ;  /* 0x0000000000027941 */ /* 0x000fea0003800000 */
.L_x_15095:
        /* <DEDUP_REMOVED lines=44> */
.L_x_15094:
[----:B------:R-:W-:Y:S05]  /*15280*/  BSYNC B1 ;  /* 0x0000000000017941 */ /* 0x000fea0003800000 */
.L_x_15093:
        /* <DEDUP_REMOVED lines=15> */
.L_x_15097:
        /* <DEDUP_REMOVED lines=12> */
.L_x_15100:
[----:B------:R-:W-:-:S07]  /*15440*/  MOV R188, R6 ;  /* 0x0000000600bc7202 */ /* 0x000fce0000000f00 */
.L_x_15101:
[----:B------:R-:W-:Y:S05]  /*15450*/  BSYNC B1 ;  /* 0x0000000000017941 */ /* 0x000fea0003800000 */
.L_x_15099:
        /* <DEDUP_REMOVED lines=16> */
.L_x_15105:
[----:B------:R-:W-:Y:S05]  /*15560*/  BSYNC B2 ;  /* 0x0000000000027941 */ /* 0x000fea0003800000 */
.L_x_15104:
        /* <DEDUP_REMOVED lines=44> */
.L_x_15103:
[----:B------:R-:W-:Y:S05]  /*15830*/  BSYNC B1 ;  /* 0x0000000000017941 */ /* 0x000fea0003800000 */
.L_x_15102:
        /* <DEDUP_REMOVED lines=10> */
.L_x_15098:
        /* <DEDUP_REMOVED lines=12> */
.L_x_15107:
[----:B------:R-:W-:-:S07]  /*159a0*/  IMAD.MOV.U32 R226, RZ, RZ, R6 ;  /* 0x000000ffffe27224 */ /* 0x000fce00078e0006 */
.L_x_15108:
[----:B------:R-:W-:Y:S05]  /*159b0*/  BSYNC B1 ;  /* 0x0000000000017941 */ /* 0x000fea0003800000 */
.L_x_15106:
        /* <DEDUP_REMOVED lines=16> */
.L_x_15112:
[----:B------:R-:W-:Y:S05]  /*15ac0*/  BSYNC B2 ;  /* 0x0000000000027941 */ /* 0x000fea0003800000 */
.L_x_15111:
        /* <DEDUP_REMOVED lines=44> */
.L_x_15110:
[----:B------:R-:W-:Y:S05]  /*15d90*/  BSYNC B1 ;  /* 0x0000000000017941 */ /* 0x000fea0003800000 */
.L_x_15109:
        /* <DEDUP_REMOVED lines=13> */
.L_x_15113:
        /* <DEDUP_REMOVED lines=12> */
.L_x_15116:
[----:B------:R-:W-:-:S07]  /*15f30*/  MOV R166, R6 ;  /* 0x0000000600a67202 */ /* 0x000fce0000000f00 */
.L_x_15117:
[----:B------:R-:W-:Y:S05]  /*15f40*/  BSYNC B1 ;  /* 0x0000000000017941 */ /* 0x000fea0003800000 */
.L_x_15115:
        /* <DEDUP_REMOVED lines=16> */
.L_x_15121:
[----:B------:R-:W-:Y:S05]  /*16050*/  BSYNC B2 ;  /* 0x0000000000027941 */ /* 0x000fea0003800000 */
.L_x_15120:
        /* <DEDUP_REMOVED lines=44> */
.L_x_15119:
[----:B------:R-:W-:Y:S05]  /*16320*/  BSYNC B1 ;  /* 0x0000000000017941 */ /* 0x000fea0003800000 */
.L_x_15118:
        /* <DEDUP_REMOVED lines=10> */
.L_x_15114:
        /* <DEDUP_REMOVED lines=12> */
.L_x_15123:
[----:B------:R-:W-:-:S07]  /*16490*/  IMAD.MOV.U32 R166, RZ, RZ, R6 ;  /* 0x000000ffffa67224 */ /* 0x000fce00078e0006 */
.L_x_15124:
[----:B------:R-:W-:Y:S05]  /*164a0*/  BSYNC B1 ;  /* 0x0000000000017941 */ /* 0x000fea0003800000 */
.L_x_15122:
        /* <DEDUP_REMOVED lines=16> */
.L_x_15128:
[----:B------:R-:W-:Y:S05]  /*165b0*/  BSYNC B2 ;  /* 0x0000000000027941 */ /* 0x000fea0003800000 */
.L_x_15127:
        /* <DEDUP_REMOVED lines=44> */
.L_x_15126:
[----:B------:R-:W-:Y:S05]  /*16880*/  BSYNC B1 ;  /* 0x0000000000017941 */ /* 0x000fea0003800000 */
.L_x_15125:
        /* <DEDUP_REMOVED lines=13> */
.L_x_15129:
        /* <DEDUP_REMOVED lines=12> */
.L_x_15132:
[----:B------:R-:W-:-:S07]  /*16a20*/  MOV R166, R6 ;  /* 0x0000000600a67202 */ /* 0x000fce0000000f00 */
.L_x_15133:
[----:B------:R-:W-:Y:S05]  /*16a30*/  BSYNC B1 ;  /* 0x0000000000017941 */ /* 0x000fea0003800000 */
.L_x_15131:
        /* <DEDUP_REMOVED lines=16> */
.L_x_15137:
[----:B------:R-:W-:Y:S05]  /*16b40*/  BSYNC B2 ;  /* 0x0000000000027941 */ /* 0x000fea0003800000 */
.L_x_15136:
        /* <DEDUP_REMOVED lines=44> */
.L_x_15135:
[----:B------:R-:W-:Y:S05]  /*16e10*/  BSYNC B1 ;  /* 0x0000000000017941 */ /* 0x000fea0003800000 */
.L_x_15134:
        /* <DEDUP_REMOVED lines=10> */
.L_x_15130:
        /* <DEDUP_REMOVED lines=12> */
.L_x_15139:
[----:B------:R-:W-:-:S07]  /*16f80*/  IMAD.MOV.U32 R166, RZ, RZ, R6 ;  /* 0x000000ffffa67224 */ /* 0x000fce00078e0006 */
.L_x_15140:
[----:B------:R-:W-:Y:S05]  /*16f90*/  BSYNC B1 ;  /* 0x0000000000017941 */ /* 0x000fea0003800000 */
.L_x_15138:
        /* <DEDUP_REMOVED lines=16> */
.L_x_15144:
[----:B------:R-:W-:Y:S05]  /*170a0*/  BSYNC B2 ;  /* 0x0000000000027941 */ /* 0x000fea0003800000 */
.L_x_15143:
        /* <DEDUP_REMOVED lines=44> */
.L_x_15142:
[----:B------:R-:W-:Y:S05]  /*17370*/  BSYNC B1 ;  /* 0x0000000000017941 */ /* 0x000fea0003800000 */
.L_x_15141:
        /* <DEDUP_REMOVED lines=13> */
.L_x_15145:
        /* <DEDUP_REMOVED lines=12> */
.L_x_15148:
[----:B------:R-:W-:-:S07]  /*17510*/  MOV R191, R6 ;  /* 0x0000000600bf7202 */ /* 0x000fce0000000f00 */
.L_x_15149:
[----:B------:R-:W-:Y:S05]  /*17520*/  BSYNC B1 ;  /* 0x0000000000017941 */ /* 0x000fea0003800000 */
.L_x_15147:
        /* <DEDUP_REMOVED lines=16> */
.L_x_15153:
[----:B------:R-:W-:Y:S05]  /*17630*/  BSYNC B2 ;  /* 0x0000000000027941 */ /* 0x000fea0003800000 */
.L_x_15152:
        /* <DEDUP_REMOVED lines=44> */
.L_x_15151:
[----:B------:R-:W-:Y:S05]  /*17900*/  BSYNC B1 ;  /* 0x0000000000017941 */ /* 0x000fea0003800000 */
.L_x_15150:
        /* <DEDUP_REMOVED lines=10> */
.L_x_15146:
        /* <DEDUP_REMOVED lines=59> */
[----:B------:R-:W-:-:S04]  /*17d60*/  FADD.FTZ R200, R197, R226 ;  /* 0x000000e2c5c87221 */ /* 0x000fc80000010000 */
[----:B------:R-:W-:Y:S01]  /*17d70*/  FADD.FTZ R197, R200, R227 ;  /* 0x000000e3c8c57221 */ /* 0x000fe20000010000 */
[----:B------:R-:W-:Y:S06]  /*17d80*/  @!P0 BRA `(.L_x_15154) ;  /* 0x0000000000508947 */ /* 0x000fec0003800000 */
        /* <DEDUP_REMOVED lines=20> */
.L_x_15154:
        /* <DEDUP_REMOVED lines=88> */
.L_x_15168:
[C---:B------:R-:W-:Y:S01]  /*18450*/  FMUL.FTZ R164, R169.reuse, R169 ;  /* 0x000000a9a9a47220 */ /* 0x040fe20000410000 */
        /* <DEDUP_REMOVED lines=51> */
[----:B------:R-:W-:Y:S01]  /*18790*/  F2FP.F16.F32.PACK_AB R168, R198, R171 ;  /* 0x000000abc6a8723e */ /* 0x000fe200000000ff */
[C---:B------:R-:W-:Y:S01]  /*187a0*/  FMUL.FTZ R205, R175.reuse, R250 ;  /* 0x000000faafcd7220 */ /* 0x040fe20000410000 */
[----:B------:R-:W-:Y:S01]  /*187b0*/  FMUL.FTZ R252, R175, R252 ;  /* 0x000000fcaffc7220 */ /* 0x000fe20000410000 */
[----:B------:R-:W-:Y:S01]  /*187c0*/  FFMA.FTZ R171, R90, R195, R154 ;  /* 0x000000c35aab7223 */ /* 0x000fe2000001009a */
[----:B------:R-:W-:Y:S01]  /*187d0*/  FFMA.FTZ R172, R91, R244, R155 ;  /* 0x000000f45bac7223 */ /* 0x000fe2000001009b */
[----:B------:R-:W-:Y:S01]  /*187e0*/  SHF.L.U32 R198, R170, 0x4, RZ ;  /* 0x00000004aac67819 */ /* 0x000fe200000006ff */
[----:B------:R-:W-:Y:S01]  /*187f0*/  FFMA.FTZ R173, R86, R205, R150 ;  /* 0x000000cd56ad7223 */ /* 0x000fe20000010096 */
[----:B------:R-:W-:Y:S01]  /*18800*/  FFMA.FTZ R246, R87, R252, R151 ;  /* 0x000000fc57f67223 */ /* 0x000fe20000010097 */
[----:B------:R-:W-:Y:S01]  /*18810*/  SHF.R.U32.HI R179, RZ, 0x1c, R170 ;  /* 0x0000001cffb37819 */ /* 0x000fe200000116aa */
[----:B-1----:R-:W-:-:S04]  /*18820*/  @!P1 IMAD.WIDE R164, R186, 0x4, R164 ;  /* 0x00000004baa49825 */ /* 0x002fc800078e02a4 */
[----:B------:R-:W-:Y:S01]  /*18830*/  FMUL.FTZ R201, R175, R206 ;  /* 0x000000ceafc97220 */ /* 0x000fe20000410000 */
[----:B0-----:R-:W-:Y:S01]  /*18840*/  FFMA.FTZ R166, R84, R197, R148 ;  /* 0x000000c554a67223 */ /* 0x001fe20000010094 */
[----:B------:R-:W-:Y:S01]  /*18850*/  FFMA.FTZ R167, R85, R248, R149 ;  /* 0x000000f855a77223 */ /* 0x000fe20000010095 */
[----:B------:R-:W-:Y:S01]  /*18860*/  F2FP.F16.F32.PACK_AB R169, R172, R171 ;  /* 0x000000abaca9723e */ /* 0x000fe200000000ff */
[C---:B------:R-:W-:Y:S01]  /*18870*/  FMUL.FTZ R178, R175.reuse, R178 ;  /* 0x000000b2afb27220 */ /* 0x040fe20000410000 */
[----:B------:R-:W-:Y:S01]  /*18880*/  IADD3 R172, P2, R198, UR10, RZ ;  /* 0x0000000ac6ac7c10 */ /* 0x000fe2000ff5e0ff */
[----:B------:R-:W-:Y:S01]  /*18890*/  FMUL.FTZ R199, R175, R176 ;  /* 0x000000b0afc77220 */ /* 0x000fe20000410000 */
[----:B------:R-:W-:Y:S01]  /*188a0*/  F2FP.F16.F32.PACK_AB R170, R167, R166 ;  /* 0x000000a6a7aa723e */ /* 0x000fe200000000ff */
[----:B------:R-:W-:Y:S01]  /*188b0*/  FFMA.FTZ R166, R52, R197, R116 ;  /* 0x000000c534a67223 */ /* 0x000fe20000010074 */
[----:B------:R-:W-:Y:S01]  /*188c0*/  FFMA.FTZ R197, R53, R248, R117 ;  /* 0x000000f835c57223 */ /* 0x000fe20000010075 */
[C---:B------:R-:W-:Y:S01]  /*188d0*/  FMUL.FTZ R206, R175.reuse, R212 ;  /* 0x000000d4afce7220 */ /* 0x040fe20000410000 */
[----:B------:R-:W-:Y:S01]  /*188e0*/  F2FP.F16.F32.PACK_AB R171, R246, R173 ;  /* 0x000000adf6ab723e */ /* 0x000fe200000000ff */
[C---:B------:R-:W-:Y:S01]  /*188f0*/  FMUL.FTZ R176, R175.reuse, R208 ;  /* 0x000000d0afb07220 */ /* 0x040fe20000410000 */
        /* <DEDUP_REMOVED lines=22> */
[----:B------:R-:W-:Y:S01]  /*18a60*/  F2FP.F16.F32.PACK_AB R166, R197, R166 ;  /* 0x000000a6c5a6723e */ /* 0x000fe200000000ff */
        /* <DEDUP_REMOVED lines=19> */
[----:B------:R-:W-:Y:S01]  /*18ba0*/  F2FP.F16.F32.PACK_AB R174, R195, R174 ;  /* 0x000000aec3ae723e */ /* 0x000fe200000000ff */
[----:B-1----:R-:W-:Y:S01]  /*18bb0*/  FFMA.FTZ R172, R48, R199, R112 ;  /* 0x000000c730ac7223 */ /* 0x002fe20000010070 */
[----:B------:R-:W-:Y:S01]  /*18bc0*/  F2FP.F16.F32.PACK_AB R169, R175, R204 ;  /* 0x000000ccafa9723e */ /* 0x000fe200000000ff */
[----:B------:R-:W-:Y:S01]  /*18bd0*/  FFMA.FTZ R173, R50, R201, R114 ;  /* 0x000000c932ad7223 */ /* 0x000fe20000010072 */
[----:B------:R-:W0:Y:S01]  /*18be0*/  LDC.64 R204, c[0x0][0x2b8] ;  /* 0x0000ae00ffcc7b82 */ /* 0x000e220000000a00 */
[----:B------:R-:W-:Y:S01]  /*18bf0*/  F2FP.F16.F32.PACK_AB R168, R197, R196 ;  /* 0x000000c4c5a8723e */ /* 0x000fe200000000ff */
[----:B------:R-:W-:Y:S01]  /*18c00*/  FFMA.FTZ R175, R46, R223, R110 ;  /* 0x000000df2eaf7223 */ /* 0x000fe2000001006e */
[----:B------:R-:W-:Y:S01]  /*18c10*/  FFMA.FTZ R170, R76, R207, R140 ;  /* 0x000000cf4caa7223 */ /* 0x000fe2000001008c */
[----:B------:R-:W-:Y:S01]  /*18c20*/  FFMA.FTZ R171, R77, R206, R141 ;  /* 0x000000ce4dab7223 */ /* 0x000fe2000001008d */
[----:B------:R-:W-:Y:S01]  /*18c30*/  F2FP.F16.F32.PACK_AB R172, R177, R172 ;  /* 0x000000acb1ac723e */ /* 0x000fe200000000ff */
[----:B------:R-:W-:Y:S01]  /*18c40*/  FFMA.FTZ R177, R73, R210, R137 ;  /* 0x000000d249b17223 */ /* 0x000fe20000010089 */
[----:B------:R-:W-:Y:S01]  /*18c50*/  F2FP.F16.F32.PACK_AB R173, R178, R173 ;  /* 0x000000adb2ad723e */ /* 0x000fe200000000ff */
[----:B------:R-:W1:Y:S01]  /*18c60*/  LDC.64 R196, c[0x0][0x2c0] ;  /* 0x0000b000ffc47b82 */ /* 0x000e620000000a00 */
[----:B------:R-:W-:Y:S01]  /*18c70*/  F2FP.F16.F32.PACK_AB R175, R200, R175 ;  /* 0x000000afc8af723e */ /* 0x000fe200000000ff */
[----:B------:R-:W-:Y:S01]  /*18c80*/  FFMA.FTZ R178, R74, R213, R138 ;  /* 0x000000d54ab27223 */ /* 0x000fe2000001008a */
[----:B------:R-:W-:Y:S01]  /*18c90*/  FFMA.FTZ R195, R75, R214, R139 ;  /* 0x000000d64bc37223 */ /* 0x000fe2000001008b */
[----:B------:R-:W-:Y:S01]  /*18ca0*/  FFMA.FTZ R199, R68, R217, R132 ;  /* 0x000000d944c77223 */ /* 0x000fe20000010084 */
[----:B------:R-:W-:Y:S01]  /*18cb0*/  FFMA.FTZ R200, R69, R218, R133 ;  /* 0x000000da45c87223 */ /* 0x000fe20000010085 */
[----:B------:R-:W-:Y:S01]  /*18cc0*/  F2FP.F16.F32.PACK_AB R170, R171, R170 ;  /* 0x000000aaabaa723e */ /* 0x000fe200000000ff */
[----:B------:R-:W-:Y:S01]  /*18cd0*/  FFMA.FTZ R201, R70, R219, R134 ;  /* 0x000000db46c97223 */ /* 0x000fe20000010086 */
[----:B------:R-:W-:Y:S01]  /*18ce0*/  IADD3 R198, P1, R198, UR12, RZ ;  /* 0x0000000cc6c67c10 */ /* 0x000fe2000ff3e0ff */
        /* <DEDUP_REMOVED lines=8> */
[----:B------:R-:W-:Y:S01]  /*18d70*/  IADD3.X R199, R179, UR13, RZ, P1, !PT ;  /* 0x0000000db3c77c10 */ /* 0x000fe20008ffe4ff */
[----:B------:R-:W-:Y:S01]  /*18d80*/  FFMA.FTZ R217, R36, R217, R100 ;  /* 0x000000d924d97223 */ /* 0x000fe20000010064 */
[----:B------:R-:W-:Y:S01]  /*18d90*/  F2FP.F16.F32.PACK_AB R167, R252, R167 ;  /* 0x000000a7fca7723e */ /* 0x000fe200000000ff */
[----:B------:R-:W-:Y:S01]  /*18da0*/  FFMA.FTZ R219, R38, R219, R102 ;  /* 0x000000db26db7223 */ /* 0x000fe20000010066 */
[----:B------:R-:W-:Y:S01]  /*18db0*/  F2FP.F16.F32.PACK_AB R179, R206, R201 ;  /* 0x000000c9ceb3723e */ /* 0x000fe200000000ff */
[----:B0-----:R-:W-:Y:S01]  /*18dc0*/  IMAD.WIDE.U32 R200, R192, 0x10, R204 ;  /* 0x00000010c0c87825 */ /* 0x001fe200078e00cc */
[----:B------:R-:W-:Y:S01]  /*18dd0*/  F2FP.F16.F32.PACK_AB R171, R222, R171 ;  /* 0x000000abdeab723e */ /* 0x000fe200000000ff */
[----:B------:R0:W-:Y:S02]  /*18de0*/  STG.E.128 desc[UR4][R198.64], R164 ;  /* 0x000000a4c6007986 */ /* 0x0001e4000c101d04 */
[----:B------:R-:W-:Y:S01]  /*18df0*/  FFMA.FTZ R228, R39, R228, R103 ;  /* 0x000000e427e47223 */ /* 0x000fe20000010067 */
[----:B-1----:R-:W-:-:S04]  /*18e00*/  IMAD.WIDE.U32 R206, R192, 0x10, R196 ;  /* 0x00000010c0ce7825 */ /* 0x002fc800078e00c4 */
[----:B------:R-:W-:Y:S01]  /*18e10*/  FFMA.FTZ R214, R43, R214, R107 ;  /* 0x000000d62bd67223 */ /* 0x000fe2000001006b */
[----:B------:R1:W-:Y:S01]  /*18e20*/  STG.E.128 desc[UR4][R200.64], R168 ;  /* 0x000000a8c8007986 */ /* 0x0003e2000c101d04 */
[----:B------:R-:W-:-:S03]  /*18e30*/  IMAD.WIDE.U32 R204, R194, 0x10, R204 ;  /* 0x00000010c2cc7825 */ /* 0x000fc600078e00cc */
[----:B------:R2:W-:Y:S01]  /*18e40*/  STG.E.128 desc[UR4][R206.64], R172 ;  /* 0x000000acce007986 */ /* 0x0005e2000c101d04 */
[----:B------:R-:W-:Y:S01]  /*18e50*/  IMAD.SHL.U32 R192, R193, 0x10, RZ ;  /* 0x00000010c1c07824 */ /* 0x000fe200078e00ff */
[----:B------:R-:W-:Y:S02]  /*18e60*/  SHF.R.U32.HI R193, RZ, 0x1c, R193 ;  /* 0x0000001cffc17819 */ /* 0x000fe400000116c1 */
[----:B------:R3:W-:Y:S01]  /*18e70*/  STG.E.128 desc[UR4][R204.64], R176 ;  /* 0x000000b0cc007986 */ /* 0x0007e2000c101d04 */
[----:B------:R-:W-:-:S04]  /*18e80*/  IMAD.WIDE.U32 R194, R194, 0x10, R196 ;  /* 0x00000010c2c27825 */ /* 0x000fc800078e00c4 */
[----:B------:R-:W-:Y:S01]  /*18e90*/  FFMA.FTZ R197, R33, R208, R97 ;  /* 0x000000d021c57223 */ /* 0x000fe20000010061 */
[----:B0-----:R-:W-:Y:S01]  /*18ea0*/  FFMA.FTZ R166, R37, R218, R101 ;  /* 0x000000da25a67223 */ /* 0x001fe20000010065 */
[----:B------:R-:W-:Y:S02]  /*18eb0*/  F2FP.F16.F32.PACK_AB R167, R228, R219 ;  /* 0x000000dbe4a7723e */ /* 0x000fe400000000ff */
[----:B------:R-:W-:Y:S01]  /*18ec0*/  F2FP.F16.F32.PACK_AB R165, R214, R213 ;  /* 0x000000d5d6a5723e */ /* 0x000fe200000000ff */
[----:B-1----:R-:W-:Y:S01]  /*18ed0*/  FFMA.FTZ R168, R64, R203, R128 ;  /* 0x000000cb40a87223 */ /* 0x002fe20000010080 */
[----:B------:R-:W-:Y:S01]  /*18ee0*/  FFMA.FTZ R169, R65, R208, R129 ;  /* 0x000000d041a97223 */ /* 0x000fe20000010081 */
[----:B------:R-:W-:Y:S01]  /*18ef0*/  FFMA.FTZ R170, R67, R212, R131 ;  /* 0x000000d443aa7223 */ /* 0x000fe20000010083 */
[----:B------:R-:W-:Y:S01]  /*18f00*/  FFMA.FTZ R171, R60, R215, R124 ;  /* 0x000000d73cab7223 */ /* 0x000fe2000001007c */
[----:B--2---:R-:W-:Y:S01]  /*18f10*/  FFMA.FTZ R172, R61, R216, R125 ;  /* 0x000000d83dac7223 */ /* 0x004fe2000001007d */
[----:B------:R-:W-:Y:S01]  /*18f20*/  FFMA.FTZ R173, R62, R221, R126 ;  /* 0x000000dd3ead7223 */ /* 0x000fe2000001007e */
[----:B------:R-:W-:Y:S01]  /*18f30*/  F2FP.F16.F32.PACK_AB R168, R169, R168 ;  /* 0x000000a8a9a8723e */ /* 0x000fe200000000ff */
[----:B------:R-:W-:Y:S01]  /*18f40*/  FFMA.FTZ R169, R66, R211, R130 ;  /* 0x000000d342a97223 */ /* 0x000fe20000010082 */
[----:B---3--:R-:W0:Y:S01]  /*18f50*/  LDC.64 R178, c[0x0][0x210] ;  /* 0x00008400ffb27b82 */ /* 0x008e220000000a00 */
        /* <DEDUP_REMOVED lines=9> */
[----:B------:R-:W-:Y:S01]  /*18ff0*/  IADD3 R176, P1, R192, UR10, RZ ;  /* 0x0000000ac0b07c10 */ /* 0x000fe2000ff3e0ff */
[----:B------:R-:W-:Y:S01]  /*19000*/  FFMA.FTZ R173, R34, R211, R98 ;  /* 0x000000d322ad7223 */ /* 0x000fe20000010062 */
[----:B------:R-:W-:Y:S01]  /*19010*/  FFMA.FTZ R172, R32, R203, R96 ;  /* 0x000000cb20ac7223 */ /* 0x000fe20000010060 */
[----:B------:R-:W-:-:S02]  /*19020*/  IADD3 R192, P2, R192, UR12, RZ ;  /* 0x0000000cc0c07c10 */ /* 0x000fc4000ff5e0ff */
[----:B------:R-:W-:Y:S02]  /*19030*/  F2FP.F16.F32.PACK_AB R166, R166, R217 ;  /* 0x000000d9a6a6723e */ /* 0x000fe400000000ff */
[----:B------:R-:W-:Y:S02]  /*19040*/  F2FP.F16.F32.PACK_AB R164, R210, R209 ;  /* 0x000000d1d2a4723e */ /* 0x000fe400000000ff */
[----:B------:R-:W-:Y:S02]  /*19050*/  F2FP.F16.F32.PACK_AB R174, R177, R174 ;  /* 0x000000aeb1ae723e */ /* 0x000fe400000000ff */
[C---:B------:R-:W-:Y:S01]  /*19060*/  IADD3.X R177, R193.reuse, UR11, RZ, P1, !PT ;  /* 0x0000000bc1b17c10 */ /* 0x040fe20008ffe4ff */
[----:B------:R1:W-:Y:S01]  /*19070*/  STG.E.128 desc[UR4][R194.64], R164 ;  /* 0x000000a4c2007986 */ /* 0x0003e2000c101d04 */
[----:B------:R-:W-:Y:S02]  /*19080*/  F2FP.F16.F32.PACK_AB R175, R220, R175 ;  /* 0x000000afdcaf723e */ /* 0x000fe400000000ff */
[----:B------:R-:W-:Y:S01]  /*19090*/  F2FP.F16.F32.PACK_AB R173, R212, R173 ;  /* 0x000000add4ad723e */ /* 0x000fe200000000ff */
[----:B------:R1:W-:Y:S01]  /*190a0*/  STG.E.128 desc[UR4][R176.64], R168 ;  /* 0x000000a8b0007986 */ /* 0x0003e2000c101d04 */
[----:B------:R-:W-:-:S02]  /*190b0*/  IADD3.X R193, R193, UR13, RZ, P2, !PT ;  /* 0x0000000dc1c17c10 */ /* 0x000fc400097fe4ff */
[----:B------:R-:W-:Y:S02]  /*190c0*/  F2FP.F16.F32.PACK_AB R172, R197, R172 ;  /* 0x000000acc5ac723e */ /* 0x000fe400000000ff */
[----:B0-----:R-:W-:-:S03]  /*190d0*/  LEA R186, R178, R186, 0x2 ;  /* 0x000000bab2ba7211 */ /* 0x001fc600078e10ff */
[----:B------:R1:W-:Y:S01]  /*190e0*/  STG.E.128 desc[UR4][R192.64], R172 ;  /* 0x000000acc0007986 */ /* 0x0003e2000c101d04 */
[----:B------:R-:W-:-:S13]  /*190f0*/  ISETP.GE.AND P1, PT, R186, R179, PT ;  /* 0x000000b3ba00720c */ /* 0x000fda0003f26270 */
[----:B------:R-:W-:Y:S05]  /*19100*/  @!P1 BRA `(.L_x_15156) ;  /* 0xfffffe7800bc9947 */ /* 0x000fea000383ffff */
[----:B------:R-:W-:Y:S05]  /*19110*/  BSYNC B0 ;  /* 0x0000000000007941 */ /* 0x000fea0003800000 */
.L_x_14638:
[----:B------:R-:W-:Y:S05]  /*19120*/  EXIT ;  /* 0x000000000000794d */ /* 0x000fea0003800000 */
.L_x_15155:
[----:B------:R-:W-:Y:S01]  /*19130*/  HFMA2.MMA R200, -RZ, RZ, 0, 1.847743988037109375e-06 ;  /* 0x0000001fffc87435 */ /* 0x000fe200000001ff */
[----:B------:R-:W-:Y:S01]  /*19140*/  BSSY B1, `(.L_x_15157) ;  /* 0x0000006000017945 */ /* 0x000fe20003800000 */
[----:B------:R-:W-:Y:S02]  /*19150*/  IMAD.MOV.U32 R199, RZ, RZ, 0x1 ;  /* 0x00000001ffc77424 */ /* 0x000fe400078e00ff */
[----:B0-----:R-:W-:-:S07]  /*19160*/  IMAD.MOV.U32 R174, RZ, RZ, -0x1 ;  /* 0xffffffffffae7424 */ /* 0x001fce00078e00ff */
[----:B-1----:R-:W-:Y:S05]  /*19170*/  WARPSYNC.COLLECTIVE R174, `(.L_x_15158) ;  /* 0x00000000ae087348 */ /* 0x002fea0003c00000 */
[----:B------:R0:W2:Y:S02]  /*19180*/  SHFL.BFLY P2, R175, R197, R199, R200 ;  /* 0x0c0000c7c5af7389 */ /* 0x0000a400000400c8 */
[----:B012---:R-:W-:Y:S01]  /*19190*/  ENDCOLLECTIVE ;  /* 0x000000000000791b */ /* 0x007fe20003800000 */
.L_x_15158:
[----:B------:R-:W-:Y:S05]  /*191a0*/  BSYNC B1 ;  /* 0x0000000000017941 */ /* 0x000fea0003800000 */
.L_x_15157:
        /* <DEDUP_REMOVED lines=9> */
.L_x_15159:
[----:B------:R-:W-:Y:S02]  /*19240*/  IMAD.MOV.U32 R199, RZ, RZ, 0x4 ;  /* 0x00000004ffc77424 */ /* 0x000fe400078e00ff */
[----:B------:R-:W-:-:S04]  /*19250*/  IMAD.MOV.U32 R165, RZ, RZ, R175 ;  /* 0x000000ffffa57224 */ /* 0x000fc800078e00af */
[----:B------:R-:W-:-:S05]  /*19260*/  FADD.FTZ R167, R166, R165 ;  /* 0x000000a5a6a77221 */ /* 0x000fca0000010000 */
[----:B------:R-:W-:-:S07]  /*19270*/  MOV R197, R167 ;  /* 0x000000a700c57202 */ /* 0x000fce0000000f00 */
[----:B------:R-:W-:Y:S05]  /*19280*/  WARPSYNC.COLLECTIVE R174, `(.L_x_15160) ;  /* 0x00000000ae087348 */ /* 0x000fea0003c00000 */
[----:B------:R0:W1:Y:S02]  /*19290*/  SHFL.BFLY P2, R175, R197, R199, R200 ;  /* 0x0c0000c7c5af7389 */ /* 0x00006400000400c8 */
[----:B01----:R-:W-:Y:S01]  /*192a0*/  ENDCOLLECTIVE ;  /* 0x000000000000791b */ /* 0x003fe20003800000 */
.L_x_15160:
[----:B------:R-:W-:Y:S01]  /*192b0*/  HFMA2.MMA R199, -RZ, RZ, 0, 4.76837158203125e-07 ;  /* 0x00000008ffc77435 */ /* 0x000fe200000001ff */
[----:B------:R-:W-:-:S05]  /*192c0*/  MOV R164, R175 ;  /* 0x000000af00a47202 */ /* 0x000fca0000000f00 */
[----:B------:R-:W-:-:S04]  /*192d0*/  FADD.FTZ R168, R167, R164 ;  /* 0x000000a4a7a87221 */ /* 0x000fc80000010000 */
[----:B------:R-:W-:-:S07]  /*192e0*/  IMAD.MOV.U32 R197, RZ, RZ, R168 ;  /* 0x000000ffffc57224 */ /* 0x000fce00078e00a8 */
[----:B------:R-:W-:Y:S05]  /*192f0*/  WARPSYNC.COLLECTIVE R174, `(.L_x_15161) ;  /* 0x00000000ae087348 */ /* 0x000fea0003c00000 */
[----:B------:R0:W1:Y:S02]  /*19300*/  SHFL.BFLY P2, R175, R197, R199, R200 ;  /* 0x0c0000c7c5af7389 */ /* 0x00006400000400c8 */
[----:B01----:R-:W-:Y:S01]  /*19310*/  ENDCOLLECTIVE ;  /* 0x000000000000791b */ /* 0x003fe20003800000 */
.L_x_15161:
        /* <DEDUP_REMOVED lines=8> */
.L_x_15162:
        /* <DEDUP_REMOVED lines=72> */
.L_x_15163:
[----:B------:R-:W-:Y:S02]  /*19820*/  IMAD.MOV.U32 R199, RZ, RZ, 0x2 ;  /* 0x00000002ffc77424 */ /* 0x000fe400078e00ff */
[----:B------:R-:W-:-:S04]  /*19830*/  IMAD.MOV.U32 R167, RZ, RZ, R175 ;  /* 0x000000ffffa77224 */ /* 0x000fc800078e00af */
[----:B------:R-:W-:-:S05]  /*19840*/  FADD.FTZ R167, R164, R167 ;  /* 0x000000a7a4a77221 */ /* 0x000fca0000010000 */
[----:B------:R-:W-:-:S07]  /*19850*/  MOV R197, R167 ;  /* 0x000000a700c57202 */ /* 0x000fce0000000f00 */
[----:B------:R-:W-:Y:S05]  /*19860*/  WARPSYNC.COLLECTIVE R174, `(.L_x_15164) ;  /* 0x00000000ae087348 */ /* 0x000fea0003c00000 */
[----:B------:R0:W1:Y:S02]  /*19870*/  SHFL.BFLY P2, R175, R197, R199, R200 ;  /* 0x0c0000c7c5af7389 */ /* 0x00006400000400c8 */
[----:B01----:R-:W-:Y:S01]  /*19880*/  ENDCOLLECTIVE ;  /* 0x000000000000791b */ /* 0x003fe20003800000 */
.L_x_15164:
[----:B------:R-:W-:Y:S01]  /*19890*/  HFMA2.MMA R199, -RZ, RZ, 0, 2.384185791015625e-07 ;  /* 0x00000004ffc77435 */ /* 0x000fe200000001ff */
[----:B------:R-:W-:-:S05]  /*198a0*/  MOV R166, R175 ;  /* 0x000000af00a67202 */ /* 0x000fca0000000f00 */
[----:B------:R-:W-:-:S04]  /*198b0*/  FADD.FTZ R166, R167, R166 ;  /* 0x000000a6a7a67221 */ /* 0x000fc80000010000 */
[----:B------:R-:W-:-:S07]  /*198c0*/  IMAD.MOV.U32 R197, RZ, RZ, R166 ;  /* 0x000000ffffc57224 */ /* 0x000fce00078e00a6 */
[----:B------:R-:W-:Y:S05]  /*198d0*/  WARPSYNC.COLLECTIVE R174, `(.L_x_15165) ;  /* 0x00000000ae087348 */ /* 0x000fea0003c00000 */
[----:B------:R0:W1:Y:S02]  /*198e0*/  SHFL.BFLY P2, R175, R197, R199, R200 ;  /* 0x0c0000c7c5af7389 */ /* 0x00006400000400c8 */
[----:B01----:R-:W-:Y:S01]  /*198f0*/  ENDCOLLECTIVE ;  /* 0x000000000000791b */ /* 0x003fe20003800000 */
.L_x_15165:
[----:B------:R-:W-:Y:S02]  /*19900*/  IMAD.MOV.U32 R199, RZ, RZ, 0x8 ;  /* 0x00000008ffc77424 */ /* 0x000fe400078e00ff */
[----:B------:R-:W-:-:S04]  /*19910*/  IMAD.MOV.U32 R173, RZ, RZ, R175 ;  /* 0x000000ffffad7224 */ /* 0x000fc800078e00af */
[----:B------:R-:W-:-:S05]  /*19920*/  FADD.FTZ R173, R166, R173 ;  /* 0x000000ada6ad7221 */ /* 0x000fca0000010000 */
[----:B------:R-:W-:-:S07]  /*19930*/  MOV R197, R173 ;  /* 0x000000ad00c57202 */ /* 0x000fce0000000f00 */
[----:B------:R-:W-:Y:S05]  /*19940*/  WARPSYNC.COLLECTIVE R174, `(.L_x_15166) ;  /* 0x00000000ae087348 */ /* 0x000fea0003c00000 */
[----:B------:R0:W1:Y:S02]  /*19950*/  SHFL.BFLY P2, R175, R197, R199, R200 ;  /* 0x0c0000c7c5af7389 */ /* 0x00006400000400c8 */
[----:B01----:R-:W-:Y:S01]  /*19960*/  ENDCOLLECTIVE ;  /* 0x000000000000791b */ /* 0x003fe20003800000 */
.L_x_15166:
[----:B------:R-:W-:Y:S01]  /*19970*/  HFMA2.MMA R199, -RZ, RZ, 0, 9.5367431640625e-07 ;  /* 0x00000010ffc77435 */ /* 0x000fe200000001ff */
[----:B------:R-:W-:-:S05]  /*19980*/  MOV R168, R175 ;  /* 0x000000af00a87202 */ /* 0x000fca0000000f00 */
[----:B------:R-:W-:-:S04]  /*19990*/  FADD.FTZ R168, R173, R168 ;  /* 0x000000a8ada87221 */ /* 0x000fc80000010000 */
[----:B------:R-:W-:-:S07]  /*199a0*/  IMAD.MOV.U32 R197, RZ, RZ, R168 ;  /* 0x000000ffffc57224 */ /* 0x000fce00078e00a8 */
[----:B------:R-:W-:Y:S05]  /*199b0*/  WARPSYNC.COLLECTIVE R174, `(.L_x_15167) ;  /* 0x00000000ae087348 */ /* 0x000fea0003c00000 */
[----:B------:R0:W1:Y:S02]  /*199c0*/  SHFL.BFLY P2, R175, R197, R199, R200 ;  /* 0x0c0000c7c5af7389 */ /* 0x00006400000400c8 */
[----:B01----:R-:W-:Y:S01]  /*199d0*/  ENDCOLLECTIVE ;  /* 0x000000000000791b */ /* 0x003fe20003800000 */
.L_x_15167:
[----:B------:R-:W-:Y:S05]  /*199e0*/  BRA `(.L_x_15168) ;  /* 0xffffffe800987947 */ /* 0x000fea000383ffff */
.L_x_15169:
        /* <DEDUP_REMOVED lines=9> */
.L_x_27195:


//--------------------- .text._ZN10layer_norm31ln_parallel_residual_fwd_kernelINS_13Kernel_traitsIf6__halfS2_S2_fjLj1024ELj1ELj4ELj1ELj16ENS_18Kernel_traits_baseILj1024EfS2_S2_S2_fjLj128EEEEELb1ELb1ELb0EEEvNS_9FwdParamsE --------------------------
	.section	.text._ZN10layer_norm31ln_parallel_residual_fwd_kernelINS_13Kernel_traitsIf6__halfS2_S2_fjLj1024ELj1ELj4ELj1ELj16ENS_18Kernel_traits_baseILj1024EfS2_S2_S2_fjLj128EEEEELb1ELb1ELb0EEEvNS_9FwdParamsE,"ax",@progbits
	.align	128
        .global         _ZN10layer_norm31ln_parallel_residual_fwd_kernelINS_13Kernel_traitsIf6__halfS2_S2_fjLj1024ELj1ELj4ELj1ELj16ENS_18Kernel_traits_baseILj1024EfS2_S2_S2_fjLj128EEEEELb1ELb1ELb0EEEvNS_9FwdParamsE
        .type           _ZN10layer_norm31ln_parallel_residual_fwd_kernelINS_13Kernel_traitsIf6__halfS2_S2_fjLj1024ELj1ELj4ELj1ELj16ENS_18Kernel_traits_baseILj1024EfS2_S2_S2_fjLj128EEEEELb1ELb1ELb0EEEvNS_9FwdParamsE,@function
        .size           _ZN10layer_norm31ln_parallel_residual_fwd_kernelINS_13Kernel_traitsIf6__halfS2_S2_fjLj1024ELj1ELj4ELj1ELj16ENS_18Kernel_traits_baseILj1024EfS2_S2_S2_fjLj128EEEEELb1ELb1ELb0EEEvNS_9FwdParamsE,(.L_x_27196 - _ZN10layer_norm31ln_parallel_residual_fwd_kernelINS_13Kernel_traitsIf6__halfS2_S2_fjLj1024ELj1ELj4ELj1ELj16ENS_18Kernel_traits_baseILj1024EfS2_S2_S2_fjLj128EEEEELb1ELb1ELb0EEEvNS_9FwdParamsE)
        .other          _ZN10layer_norm31ln_parallel_residual_fwd_kernelINS_13Kernel_traitsIf6__halfS2_S2_fjLj1024ELj1ELj4ELj1ELj16ENS_18Kernel_traits_baseILj1024EfS2_S2_S2_fjLj128EEEEELb1ELb1ELb0EEEvNS_9FwdParamsE,@"STO_CUDA_ENTRY STV_DEFAULT"
_ZN10layer_norm31ln_parallel_residual_fwd_kernelINS_13Kernel_traitsIf6__halfS2_S2_fjLj1024ELj1ELj4ELj1ELj16ENS_18Kernel_traits_baseILj1024EfS2_S2_S2_fjLj128EEEEELb1ELb1ELb0EEEvNS_9FwdParamsE:
.text._ZN10layer_norm31ln_parallel_residual_fwd_kernelINS_13Kernel_traitsIf6__halfS2_S2_fjLj1024ELj1ELj4ELj1ELj16ENS_18Kernel_traits_baseILj1024EfS2_S2_S2_fjLj128EEEEELb1ELb1ELb0EEEvNS_9FwdParamsE:
        /* <DEDUP_REMOVED lines=12> */
[----:B-1----:R-:W-:-:S06]  /*00c0*/  @P0 IMAD.MOV.U32 R5, RZ, RZ, R9 ;  /* 0x000000ffff050224 */ /* 0x002fcc00078e0009 */
[----:B------:R-:W3:Y:S01]  /*00d0*/  @P0 LDG.E.64 R4, desc[UR4][R4.64] ;  /* 0x0000000404040981 */ /* 0x000ee2000c1e1b00 */
[----:B------:R-:W0:Y:S01]  /*00e0*/  S2R R12, SR_TID.X ;  /* 0x00000000000c7919 */ /* 0x000e220000002100 */
[----:B------:R-:W0:Y:S01]  /*00f0*/  S2R R19, SR_CTAID.X ;  /* 0x0000000000137919 */ /* 0x000e220000002500 */
[----:B------:R-:W-:Y:S01]  /*0100*/  ULDC UR8, c[0x0][0x0] ;  /* 0x0000000000087ab9 */ /* 0x000fe20000000800 */
[----:B------:R-:W-:Y:S01]  /*0110*/  LOP3.LUT R13, R13, 0xffffffdf, RZ, 0xc0, !PT ;  /* 0xffffffdf0d0d7812 */ /* 0x000fe200078ec0ff */
[----:B------:R-:W-:Y:S01]  /*0120*/  BSSY B0, `(.L_x_15170) ;  /* 0x0000062000007945 */ /* 0x000fe20003800000 */
[----:B--2---:R-:W-:Y:S02]  /*0130*/  @P0 R2UR UR6, R2 ;  /* 0x00000000020602ca */ /* 0x004fe400000e0000 */
[----:B------:R-:W-:Y:S01]  /*0140*/  @P0 R2UR UR7, R3 ;  /* 0x00000000030702ca */ /* 0x000fe200000e0000 */
[----:B0-----:R-:W-:Y:S01]  /*0150*/  IMAD R2, R19, UR8, R12 ;  /* 0x0000000813027c24 */ /* 0x001fe2000f8e020c */
[----:B---3--:R-:W-:-:S05]  /*0160*/  @P0 IADD3 R8, P1, R4, R11, RZ ;  /* 0x0000000b04080210 */ /* 0x008fca0007f3e0ff */
[----:B------:R-:W-:Y:S02]  /*0170*/  @P0 IMAD.X R9, RZ, RZ, R5, P1 ;  /* 0x000000ffff090224 */ /* 0x000fe400008e0605 */
[----:B------:R-:W-:-:S03]  /*0180*/  IMAD.WIDE.U32 R10, R2, -0x326172a9, RZ ;  /* 0xcd9e8d57020a7825 */ /* 0x000fc600078e00ff */
[--C-:B------:R-:W-:Y:S02]  /*0190*/  SHF.R.U64 R3, R8, 0x2, R9.reuse ;  /* 0x0000000208037819 */ /* 0x100fe40000001209 */
[----:B------:R-:W-:Y:S01]  /*01a0*/  SHF.R.U32.HI R4, RZ, 0x2, R9 ;  /* 0x00000002ff047819 */ /* 0x000fe20000011609 */
[----:B------:R-:W-:Y:S01]  /*01b0*/  UIADD3 UR19, UR7, -0x4498517b, URZ ;  /* 0xbb67ae8507137890 */ /* 0x000fe2000fffe03f */
[----:B------:R-:W0:Y:S01]  /*01c0*/  LDC R9, c[0x0][0x218] ;  /* 0x00008600ff097b82 */ /* 0x000e220000000800 */
[----:B------:R-:W-:Y:S01]  /*01d0*/  IMAD.WIDE.U32 R6, R3, -0x2daee0ad, RZ ;  /* 0xd2511f5303067825 */ /* 0x000fe200078e00ff */
[----:B------:R-:W-:-:S04]  /*01e0*/  LOP3.LUT R14, R11, UR6, R4, 0x96, !PT ;  /* 0x000000060b0e7c12 */ /* 0x000fc8000f8e9604 */
        /* <DEDUP_REMOVED lines=32> */
[----:B------:R-:W-:Y:S01]  /*03f0*/  UIADD3 UR29, UR7, 0x646e171e, URZ ;  /* 0x646e171e071d7890 */ /* 0x000fe2000fffe03f */
[----:B------:R-:W-:Y:S02]  /*0400*/  LOP3.LUT R5, R12, 0x1f, RZ, 0xc0, !PT ;  /* 0x0000001f0c057812 */ /* 0x000fe400078ec0ff */
[----:B------:R-:W-:Y:S01]  /*0410*/  IMAD.WIDE.U32 R6, R6, -0x2daee0ad, RZ ;  /* 0xd2511f5306067825 */ /* 0x000fe200078e00ff */
[----:B------:R-:W-:Y:S02]  /*0420*/  LOP3.LUT R16, R11, UR28, R16, 0x96, !PT ;  /* 0x0000001c0b107c12 */ /* 0x000fe4000f8e9610 */
[----:B0-----:R-:W-:Y:S02]  /*0430*/  SHF.R.S32.HI R0, RZ, 0x1f, R9 ;  /* 0x0000001fff007819 */ /* 0x001fe40000011409 */
[----:B------:R-:W-:Y:S01]  /*0440*/  LOP3.LUT R14, R7, UR29, R14, 0x96, !PT ;  /* 0x0000001d070e7c12 */ /* 0x000fe2000f8e960e */
[----:B------:R-:W-:Y:S01]  /*0450*/  UIADD3 UR31, UR7, 0x1fd5c5a3, URZ ;  /* 0x1fd5c5a3071f7890 */ /* 0x000fe2000fffe03f */
[----:B------:R-:W-:Y:S01]  /*0460*/  MOV R7, R5 ;  /* 0x0000000500077202 */ /* 0x000fe20000000f00 */
[----:B------:R-:W-:Y:S01]  /*0470*/  IMAD.WIDE.U32 R16, R16, -0x2daee0ad, RZ ;  /* 0xd2511f5310107825 */ /* 0x000fe200078e00ff */
[----:B------:R-:W-:-:S02]  /*0480*/  LEA.HI R0, R0, R9, RZ, 0x3 ;  /* 0x0000000900007211 */ /* 0x000fc400078f18ff */
[----:B------:R-:W-:Y:S02]  /*0490*/  LOP3.LUT R9, R7, 0x1f, RZ, 0x3c, !PT ;  /* 0x0000001f07097812 */ /* 0x000fe400078e3cff */
[----:B------:R-:W-:Y:S02]  /*04a0*/  LOP3.LUT R20, R17, UR31, R6, 0x96, !PT ;  /* 0x0000001f11147c12 */ /* 0x000fe4000f8e9606 */
[----:B------:R-:W-:-:S04]  /*04b0*/  LEA.HI.SX32 R6, R0, R9, 0x1d ;  /* 0x0000000900067211 */ /* 0x000fc800078feaff */
[C---:B------:R-:W-:Y:S02]  /*04c0*/  LOP3.LUT P5, RZ, R6.reuse, 0xffffffe0, RZ, 0xc0, !PT ;  /* 0xffffffe006ff7812 */ /* 0x040fe400078ac0ff */
[C---:B------:R-:W-:Y:S02]  /*04d0*/  ISETP.GE.U32.AND P4, PT, R6.reuse, 0x40, PT ;  /* 0x000000400600780c */ /* 0x040fe40003f86070 */
[----:B------:R-:W-:-:S09]  /*04e0*/  ISETP.GE.U32.AND P3, PT, R6, 0x60, PT ;  /* 0x000000600600780c */ /* 0x000fd20003f66070 */
[----:B------:R-:W-:-:S04]  /*04f0*/  @P5 LOP3.LUT R13, R13, 0x20, RZ, 0xfc, !PT ;  /* 0x000000200d0d5812 */ /* 0x000fc800078efcff */
[----:B------:R-:W-:-:S04]  /*0500*/  LOP3.LUT R13, R13, 0xfffffeff, RZ, 0xc0, !PT ;  /* 0xfffffeff0d0d7812 */ /* 0x000fc800078ec0ff */
[----:B------:R-:W-:Y:S02]  /*0510*/  @P4 LOP3.LUT R13, R13, 0x100, RZ, 0xfc, !PT ;  /* 0x000001000d0d4812 */ /* 0x000fe400078efcff */
[----:B------:R-:W-:Y:S01]  /*0520*/  ISETP.GE.U32.AND P2, PT, R6, 0x80, PT ;  /* 0x000000800600780c */ /* 0x000fe20003f46070 */
[----:B------:R-:W-:Y:S01]  /*0530*/  UIADD3 UR30, UR6, 0x5384540f, URZ ;  /* 0x5384540f061e7890 */ /* 0x000fe2000fffe03f */
[----:B------:R-:W-:Y:S01]  /*0540*/  LOP3.LUT R13, R13, 0xffffff7f, RZ, 0xc0, !PT ;  /* 0xffffff7f0d0d7812 */ /* 0x000fe200078ec0ff */
[----:B------:R-:W-:Y:S01]  /*0550*/  IMAD.WIDE.U32 R14, R14, -0x326172a9, RZ ;  /* 0xcd9e8d570e0e7825 */ /* 0x000fe200078e00ff */
[----:B------:R-:W-:Y:S01]  /*0560*/  UIADD3 UR32, UR6, -0xe443238, URZ ;  /* 0xf1bbcdc806207890 */ /* 0x000fe2000fffe03f */
[----:B------:R-:W-:Y:S02]  /*0570*/  SHF.R.U32.HI R0, RZ, 0x5, R12 ;  /* 0x00000005ff007819 */ /* 0x000fe4000001160c */
[----:B------:R-:W-:Y:S01]  /*0580*/  @P3 LOP3.LUT R13, R13, 0x80, RZ, 0xfc, !PT ;  /* 0x000000800d0d3812 */ /* 0x000fe200078efcff */
[----:B------:R-:W-:Y:S01]  /*0590*/  IMAD.HI.U32 R9, R20, -0x326172a9, RZ ;  /* 0xcd9e8d5714097827 */ /* 0x000fe200078e00ff */
[----:B------:R-:W-:Y:S01]  /*05a0*/  LOP3.LUT R18, R15, UR30, R10, 0x96, !PT ;  /* 0x0000001e0f127c12 */ /* 0x000fe2000f8e960a */
[----:B------:R-:W-:Y:S01]  /*05b0*/  UIADD3 UR33, UR7, -0x24c28bd8, URZ ;  /* 0xdb3d742807217890 */ /* 0x000fe2000fffe03f */
[----:B------:R-:W-:Y:S01]  /*05c0*/  LOP3.LUT R13, R13, 0xffffffbf, RZ, 0xc0, !PT ;  /* 0xffffffbf0d0d7812 */ /* 0x000fe200078ec0ff */
[----:B------:R-:W-:Y:S01]  /*05d0*/  UIADD3 UR34, UR6, -0x700cb87f, URZ ;  /* 0x8ff3478106227890 */ /* 0x000fe2000fffe03f */
[----:B------:R-:W-:Y:S01]  /*05e0*/  IMAD R0, R19, 0x4, R0 ;  /* 0x0000000413007824 */ /* 0x000fe200078e0200 */
[----:B------:R-:W-:Y:S01]  /*05f0*/  UIADD3 UR35, UR7, -0x695add53, URZ ;  /* 0x96a522ad07237890 */ /* 0x000fe2000fffe03f */
[----:B------:R-:W-:Y:S01]  /*0600*/  LOP3.LUT R19, R9, UR32, R14, 0x96, !PT ;  /* 0x0000002009137c12 */ /* 0x000fe2000f8e960e */
[----:B------:R-:W-:Y:S01]  /*0610*/  IMAD.HI.U32 R9, R18, -0x2daee0ad, RZ ;  /* 0xd2511f5312097827 */ /* 0x000fe200078e00ff */
[----:B------:R-:W-:Y:S01]  /*0620*/  @P2 LOP3.LUT R13, R13, 0x40, RZ, 0xfc, !PT ;  /* 0x000000400d0d2812 */ /* 0x000fe200078efcff */
        /* <DEDUP_REMOVED lines=17> */
.L_x_15171:
[----:B------:R-:W-:Y:S05]  /*0740*/  BSYNC B0 ;  /* 0x0000000000007941 */ /* 0x000fea0003800000 */
.L_x_15170:
        /* <DEDUP_REMOVED lines=18> */
.L_x_15173:
[----:B------:R-:W-:Y:S05]  /*0870*/  BSYNC B0 ;  /* 0x0000000000007941 */ /* 0x000fea0003800000 */
.L_x_15172:
        /* <DEDUP_REMOVED lines=18> */
.L_x_15175:
[----:B------:R-:W-:Y:S05]  /*09a0*/  BSYNC B0 ;  /* 0x0000000000007941 */ /* 0x000fea0003800000 */
.L_x_15174:
        /* <DEDUP_REMOVED lines=17> */
.L_x_15177:
[----:B------:R-:W-:Y:S05]  /*0ac0*/  BSYNC B0 ;  /* 0x0000000000007941 */ /* 0x000fea0003800000 */
.L_x_15176:
        /* <DEDUP_REMOVED lines=23> */
.L_x_15711:
        /* <DEDUP_REMOVED lines=34> */
.L_x_15182:
[----:B------:R-:W-:-:S07]  /*0e60*/  IMAD.MOV.U32 R14, RZ, RZ, R10 ;  /* 0x000000ffff0e7224 */ /* 0x000fce00078e000a */
.L_x_15183:
[----:B------:R-:W-:Y:S05]  /*0e70*/  BSYNC B2 ;  /* 0x0000000000027941 */ /* 0x000fea0003800000 */
.L_x_15181:
        /* <DEDUP_REMOVED lines=16> */
.L_x_15187:
[----:B------:R-:W-:Y:S05]  /*0f80*/  BSYNC B3 ;  /* 0x0000000000037941 */ /* 0x000fea0003800000 */
.L_x_15186:
        /* <DEDUP_REMOVED lines=44> */
.L_x_15185:
[----:B------:R-:W-:Y:S05]  /*1250*/  BSYNC B2 ;  /* 0x0000000000027941 */ /* 0x000fea0003800000 */
.L_x_15184:
        /* <DEDUP_REMOVED lines=20> */
.L_x_15188:
        /* <DEDUP_REMOVED lines=12> */
.L_x_15191:
[----:B------:R-:W-:-:S07]  /*1460*/  IMAD.MOV.U32 R15, RZ, RZ, R10 ;  /* 0x000000ffff0f7224 */ /* 0x000fce00078e000a */
.L_x_15192:
[----:B------:R-:W-:Y:S05]  /*1470*/  BSYNC B2 ;  /* 0x0000000000027941 */ /* 0x000fea0003800000 */
.L_x_15190:
        /* <DEDUP_REMOVED lines=16> */
.L_x_15196:
[----:B------:R-:W-:Y:S05]  /*1580*/  BSYNC B3 ;  /* 0x0000000000037941 */ /* 0x000fea0003800000 */
.L_x_15195:
        /* <DEDUP_REMOVED lines=44> */
.L_x_15194:
[----:B------:R-:W-:Y:S05]  /*1850*/  BSYNC B2 ;  /* 0x0000000000027941 */ /* 0x000fea0003800000 */
.L_x_15193:
        /* <DEDUP_REMOVED lines=10> */
.L_x_15189:
        /* <DEDUP_REMOVED lines=12> */
.L_x_15198:
[----:B------:R-:W-:-:S07]  /*19c0*/  IMAD.MOV.U32 R119, RZ, RZ, R10 ;  /* 0x000000ffff777224 */ /* 0x000fce00078e000a */
.L_x_15199:
[----:B------:R-:W-:Y:S05]  /*19d0*/  BSYNC B2 ;  /* 0x0000000000027941 */ /* 0x000fea0003800000 */
.L_x_15197:
        /* <DEDUP_REMOVED lines=16> */
.L_x_15203:
[----:B------:R-:W-:Y:S05]  /*1ae0*/  BSYNC B3 ;  /* 0x0000000000037941 */ /* 0x000fea0003800000 */
.L_x_15202:
        /* <DEDUP_REMOVED lines=44> */
.L_x_15201:
[----:B------:R-:W-:Y:S05]  /*1db0*/  BSYNC B2 ;  /* 0x0000000000027941 */ /* 0x000fea0003800000 */
.L_x_15200:
        /* <DEDUP_REMOVED lines=15> */
.L_x_15204:
        /* <DEDUP_REMOVED lines=12> */
.L_x_15207:
[----:B------:R-:W-:-:S07]  /*1f70*/  MOV R16, R10 ;  /* 0x0000000a00107202 */ /* 0x000fce0000000f00 */
.L_x_15208:
[----:B------:R-:W-:Y:S05]  /*1f80*/  BSYNC B2 ;  /* 0x0000000000027941 */ /* 0x000fea0003800000 */
.L_x_15206:
        /* <DEDUP_REMOVED lines=16> */
.L_x_15212:
[----:B------:R-:W-:Y:S05]  /*2090*/  BSYNC B3 ;  /* 0x0000000000037941 */ /* 0x000fea0003800000 */
.L_x_15211:
        /* <DEDUP_REMOVED lines=44> */
.L_x_15210:
[----:B------:R-:W-:Y:S05]  /*2360*/  BSYNC B2 ;  /* 0x0000000000027941 */ /* 0x000fea0003800000 */
.L_x_15209:
        /* <DEDUP_REMOVED lines=10> */
.L_x_15205:
        /* <DEDUP_REMOVED lines=12> */
.L_x_15214:
[----:B------:R-:W-:-:S07]  /*24d0*/  MOV R96, R10 ;  /* 0x0000000a00607202 */ /* 0x000fce0000000f00 */
.L_x_15215:
[----:B------:R-:W-:Y:S05]  /*24e0*/  BSYNC B2 ;  /* 0x0000000000027941 */ /* 0x000fea0003800000 */
.L_x_15213:
        /* <DEDUP_REMOVED lines=16> */
.L_x_15219:
[----:B------:R-:W-:Y:S05]  /*25f0*/  BSYNC B3 ;  /* 0x0000000000037941 */ /* 0x000fea0003800000 */
.L_x_15218:
        /* <DEDUP_REMOVED lines=44> */
.L_x_15217:
[----:B------:R-:W-:Y:S05]  /*28c0*/  BSYNC B2 ;  /* 0x0000000000027941 */ /* 0x000fea0003800000 */
.L_x_15216:
        /* <DEDUP_REMOVED lines=15> */
.L_x_15220:
        /* <DEDUP_REMOVED lines=12> */
.L_x_15223:
[----:B------:R-:W-:-:S07]  /*2a80*/  IMAD.MOV.U32 R17, RZ, RZ, R10 ;  /* 0x000000ffff117224 */ /* 0x000fce00078e000a */
.L_x_15224:
[----:B------:R-:W-:Y:S05]  /*2a90*/  BSYNC B2 ;  /* 0x0000000000027941 */ /* 0x000fea0003800000 */
.L_x_15222:
        /* <DEDUP_REMOVED lines=16> */
.L_x_15228:
[----:B------:R-:W-:Y:S05]  /*2ba0*/  BSYNC B3 ;  /* 0x0000000000037941 */ /* 0x000fea0003800000 */
.L_x_15227:
        /* <DEDUP_REMOVED lines=44> */
.L_x_15226:
[----:B------:R-:W-:Y:S05]  /*2e70*/  BSYNC B2 ;  /* 0x0000000000027941 */ /* 0x000fea0003800000 */
.L_x_15225:
        /* <DEDUP_REMOVED lines=10> */
.L_x_15221:
        /* <DEDUP_REMOVED lines=12> */
.L_x_15230:
[----:B------:R-:W-:-:S07]  /*2fe0*/  IMAD.MOV.U32 R96, RZ, RZ, R10 ;  /* 0x000000ffff607224 */ /* 0x000fce00078e000a */
.L_x_15231:
[----:B------:R-:W-:Y:S05]  /*2ff0*/  BSYNC B2 ;  /* 0x0000000000027941 */ /* 0x000fea0003800000 */
.L_x_15229:
        /* <DEDUP_REMOVED lines=16> */
.L_x_15235:
[----:B------:R-:W-:Y:S05]  /*3100*/  BSYNC B3 ;  /* 0x0000000000037941 */ /* 0x000fea0003800000 */
.L_x_15234:
        /* <DEDUP_REMOVED lines=44> */
.L_x_15233:
[----:B------:R-:W-:Y:S05]  /*33d0*/  BSYNC B2 ;  /* 0x0000000000027941 */ /* 0x000fea0003800000 */
.L_x_15232:
        /* <DEDUP_REMOVED lines=15> */
.L_x_15236:
        /* <DEDUP_REMOVED lines=12> */
.L_x_15239:
[----:B------:R-:W-:-:S07]  /*3590*/  IMAD.MOV.U32 R18, RZ, RZ, R10 ;  /* 0x000000ffff127224 */ /* 0x000fce00078e000a */
.L_x_15240:
[----:B------:R-:W-:Y:S05]  /*35a0*/  BSYNC B2 ;  /* 0x0000000000027941 */ /* 0x000fea0003800000 */
.L_x_15238:
        /* <DEDUP_REMOVED lines=16> */
.L_x_15244:
[----:B------:R-:W-:Y:S05]  /*36b0*/  BSYNC B3 ;  /* 0x0000000000037941 */ /* 0x000fea0003800000 */
.L_x_15243:
        /* <DEDUP_REMOVED lines=44> */
.L_x_15242:
[----:B------:R-:W-:Y:S05]  /*3980*/  BSYNC B2 ;  /* 0x0000000000027941 */ /* 0x000fea0003800000 */
.L_x_15241:
        /* <DEDUP_REMOVED lines=10> */
.L_x_15237:
        /* <DEDUP_REMOVED lines=12> */
.L_x_15246:
[----:B------:R-:W-:-:S07]  /*3af0*/  IMAD.MOV.U32 R110, RZ, RZ, R10 ;  /* 0x000000ffff6e7224 */ /* 0x000fce00078e000a */
.L_x_15247:
[----:B------:R-:W-:Y:S05]  /*3b00*/  BSYNC B2 ;  /* 0x0000000000027941 */ /* 0x000fea0003800000 */
.L_x_15245:
        /* <DEDUP_REMOVED lines=16> */
.L_x_15251:
[----:B------:R-:W-:Y:S05]  /*3c10*/  BSYNC B3 ;  /* 0x0000000000037941 */ /* 0x000fea0003800000 */
.L_x_15250:
        /* <DEDUP_REMOVED lines=44> */
.L_x_15249:
[----:B------:R-:W-:Y:S05]  /*3ee0*/  BSYNC B2 ;  /* 0x0000000000027941 */ /* 0x000fea0003800000 */
.L_x_15248:
        /* <DEDUP_REMOVED lines=15> */
.L_x_15252:
        /* <DEDUP_REMOVED lines=12> */
.L_x_15255:
[----:B------:R-:W-:-:S07]  /*40a0*/  MOV R19, R10 ;  /* 0x0000000a00137202 */ /* 0x000fce0000000f00 */
.L_x_15256:
[----:B------:R-:W-:Y:S05]  /*40b0*/  BSYNC B2 ;  /* 0x0000000000027941 */ /* 0x000fea0003800000 */
.L_x_15254:
        /* <DEDUP_REMOVED lines=16> */
.L_x_15260:
[----:B------:R-:W-:Y:S05]  /*41c0*/  BSYNC B3 ;  /* 0x0000000000037941 */ /* 0x000fea0003800000 */
.L_x_15259:
        /* <DEDUP_REMOVED lines=44> */
.L_x_15258:
[----:B------:R-:W-:Y:S05]  /*4490*/  BSYNC B2 ;  /* 0x0000000000027941 */ /* 0x000fea0003800000 */
.L_x_15257:
        /* <DEDUP_REMOVED lines=10> */
.L_x_15253:
        /* <DEDUP_REMOVED lines=12> */
.L_x_15262:
[----:B------:R-:W-:-:S07]  /*4600*/  MOV R119, R10 ;  /* 0x0000000a00777202 */ /* 0x000fce0000000f00 */
.L_x_15263:
[----:B------:R-:W-:Y:S05]  /*4610*/  BSYNC B2 ;  /* 0x0000000000027941 */ /* 0x000fea0003800000 */
.L_x_15261:
        /* <DEDUP_REMOVED lines=16> */
.L_x_15267:
[----:B------:R-:W-:Y:S05]  /*4720*/  BSYNC B3 ;  /* 0x0000000000037941 */ /* 0x000fea0003800000 */
.L_x_15266:
        /* <DEDUP_REMOVED lines=44> */
.L_x_15265:
[----:B------:R-:W-:Y:S05]  /*49f0*/  BSYNC B2 ;  /* 0x0000000000027941 */ /* 0x000fea0003800000 */
.L_x_15264:
        /* <DEDUP_REMOVED lines=13> */
.L_x_15268:
        /* <DEDUP_REMOVED lines=12> */
.L_x_15271:
[----:B------:R-:W-:-:S07]  /*4b90*/  IMAD.MOV.U32 R20, RZ, RZ, R10 ;  /* 0x000000ffff147224 */ /* 0x000fce00078e000a */
.L_x_15272:
[----:B------:R-:W-:Y:S05]  /*4ba0*/  BSYNC B2 ;  /* 0x0000000000027941 */ /* 0x000fea0003800000 */
.L_x_15270:
        /* <DEDUP_REMOVED lines=16> */
.L_x_15276:
[----:B------:R-:W-:Y:S05]  /*4cb0*/  BSYNC B3 ;  /* 0x0000000000037941 */ /* 0x000fea0003800000 */
.L_x_15275:
        /* <DEDUP_REMOVED lines=44> */
.L_x_15274:
[----:B------:R-:W-:Y:S05]  /*4f80*/  BSYNC B2 ;  /* 0x0000000000027941 */ /* 0x000fea0003800000 */
.L_x_15273:
        /* <DEDUP_REMOVED lines=10> */
.L_x_15269:
        /* <DEDUP_REMOVED lines=12> */
.L_x_15278:
[----:B------:R-:W-:-:S07]  /*50f0*/  IMAD.MOV.U32 R98, RZ, RZ, R10 ;  /* 0x000000ffff627224 */ /* 0x000fce00078e000a */
.L_x_15279:
[----:B------:R-:W-:Y:S05]  /*5100*/  BSYNC B2 ;  /* 0x0000000000027941 */ /* 0x000fea0003800000 */
.L_x_15277:
        /* <DEDUP_REMOVED lines=16> */
.L_x_15283:
[----:B------:R-:W-:Y:S05]  /*5210*/  BSYNC B3 ;  /* 0x0000000000037941 */ /* 0x000fea0003800000 */
.L_x_15282:
        /* <DEDUP_REMOVED lines=44> */
.L_x_15281:
[----:B------:R-:W-:Y:S05]  /*54e0*/  BSYNC B2 ;  /* 0x0000000000027941 */ /* 0x000fea0003800000 */
.L_x_15280:
        /* <DEDUP_REMOVED lines=13> */
.L_x_15284:
        /* <DEDUP_REMOVED lines=12> */
.L_x_15287:
[----:B------:R-:W-:-:S07]  /*5680*/  IMAD.MOV.U32 R21, RZ, RZ, R10 ;  /* 0x000000ffff157224 */ /* 0x000fce00078e000a */
.L_x_15288:
[----:B------:R-:W-:Y:S05]  /*5690*/  BSYNC B2 ;  /* 0x0000000000027941 */ /* 0x000fea0003800000 */
.L_x_15286:
        /* <DEDUP_REMOVED lines=16> */
.L_x_15292:
[----:B------:R-:W-:Y:S05]  /*57a0*/  BSYNC B3 ;  /* 0x0000000000037941 */ /* 0x000fea0003800000 */
.L_x_15291:
        /* <DEDUP_REMOVED lines=44> */
.L_x_15290:
[----:B------:R-:W-:Y:S05]  /*5a70*/  BSYNC B2 ;  /* 0x0000000000027941 */ /* 0x000fea0003800000 */
.L_x_15289:
        /* <DEDUP_REMOVED lines=10> */
.L_x_15285:
        /* <DEDUP_REMOVED lines=12> */
.L_x_15294:
[----:B------:R-:W-:-:S07]  /*5be0*/  IMAD.MOV.U32 R98, RZ, RZ, R10 ;  /* 0x000000ffff627224 */ /* 0x000fce00078e000a */
.L_x_15295:
[----:B------:R-:W-:Y:S05]  /*5bf0*/  BSYNC B2 ;  /* 0x0000000000027941 */ /* 0x000fea0003800000 */
.L_x_15293:
        /* <DEDUP_REMOVED lines=16> */
.L_x_15299:
[----:B------:R-:W-:Y:S05]  /*5d00*/  BSYNC B3 ;  /* 0x0000000000037941 */ /* 0x000fea0003800000 */
.L_x_15298:
        /* <DEDUP_REMOVED lines=44> */
.L_x_15297:
[----:B------:R-:W-:Y:S05]  /*5fd0*/  BSYNC B2 ;  /* 0x0000000000027941 */ /* 0x000fea0003800000 */
.L_x_15296:
        /* <DEDUP_REMOVED lines=13> */
.L_x_15300:
        /* <DEDUP_REMOVED lines=12> */
.L_x_15303:
[----:B------:R-:W-:-:S07]  /*6170*/  MOV R22, R10 ;  /* 0x0000000a00167202 */ /* 0x000fce0000000f00 */
.L_x_15304:
[----:B------:R-:W-:Y:S05]  /*6180*/  BSYNC B2 ;  /* 0x0000000000027941 */ /* 0x000fea0003800000 */
.L_x_15302:
        /* <DEDUP_REMOVED lines=16> */
.L_x_15308:
[----:B------:R-:W-:Y:S05]  /*6290*/  BSYNC B3 ;  /* 0x0000000000037941 */ /* 0x000fea0003800000 */
.L_x_15307:
        /* <DEDUP_REMOVED lines=44> */
.L_x_15306:
[----:B------:R-:W-:Y:S05]  /*6560*/  BSYNC B2 ;  /* 0x0000000000027941 */ /* 0x000fea0003800000 */
.L_x_15305:
        /* <DEDUP_REMOVED lines=10> */
.L_x_15301:
        /* <DEDUP_REMOVED lines=45> */
[----:B------:R-:W-:Y:S02]  /*68e0*/  LOP3.LUT R97, R96, 0xff, R19, 0xf8, !PT ;  /* 0x000000ff60617812 */ /* 0x000fe400078ef813 */
[----:B------:R-:W-:Y:S01]  /*68f0*/  IADD3 R96, P0, R138, UR16, RZ ;  /* 0x000000108a607c10 */ /* 0x000fe2000ff1e0ff */
[----:B------:R-:W-:Y:S01]  /*6900*/  IMAD.WIDE.U32 R98, R98, 0x100, RZ ;  /* 0x0000010062627825 */ /* 0x000fe200078e00ff */
[----:B------:R-:W-:Y:S02]  /*6910*/  LOP3.LUT R133, R133, R97, R135, 0xfe, !PT ;  /* 0x0000006185857212 */ /* 0x000fe400078efe87 */
[----:B------:R-:W-:Y:S02]  /*6920*/  IADD3.X R97, R139, UR17, RZ, P0, !PT ;  /* 0x000000118b617c10 */ /* 0x000fe400087fe4ff */
[----:B------:R-:W-:Y:S02]  /*6930*/  LOP3.LUT R98, R98, R134, R132, 0xfe, !PT ;  /* 0x0000008662627212 */ /* 0x000fe400078efe84 */
[----:B------:R-:W-:-:S02]  /*6940*/  LOP3.LUT R99, R133, R99, RZ, 0xfc, !PT ;  /* 0x0000006385637212 */ /* 0x000fc400078efcff */
[----:B------:R-:W-:-:S05]  /*6950*/  LOP3.LUT R98, R98, 0xff, R15, 0xf8, !PT ;  /* 0x000000ff62627812 */ /* 0x000fca00078ef80f */
[----:B------:R1:W-:Y:S02]  /*6960*/  STG.E.64 desc[UR4][R96.64], R98 ;  /* 0x0000006260007986 */ /* 0x0003e4000c101b04 */
.L_x_15309:
[----:B------:R-:W-:-:S07]  /*6970*/  VIADD R131, R130, 0x20 ;  /* 0x0000002082837836 */ /* 0x000fce0000000000 */
.L_x_15180:
[----:B------:R-:W-:Y:S05]  /*6980*/  BSYNC B1 ;  /* 0x0000000000017941 */ /* 0x000fea0003800000 */
.L_x_15179:
        /* <DEDUP_REMOVED lines=29> */
.L_x_15313:
[----:B------:R-:W-:-:S07]  /*6b60*/  MOV R23, R10 ;  /* 0x0000000a00177202 */ /* 0x000fce0000000f00 */
.L_x_15314:
[----:B------:R-:W-:Y:S05]  /*6b70*/  BSYNC B2 ;  /* 0x0000000000027941 */ /* 0x000fea0003800000 */
.L_x_15312:
        /* <DEDUP_REMOVED lines=16> */
.L_x_15318:
[----:B------:R-:W-:Y:S05]  /*6c80*/  BSYNC B3 ;  /* 0x0000000000037941 */ /* 0x000fea0003800000 */
.L_x_15317:
        /* <DEDUP_REMOVED lines=44> */
.L_x_15316:
[----:B------:R-:W-:Y:S05]  /*6f50*/  BSYNC B2 ;  /* 0x0000000000027941 */ /* 0x000fea0003800000 */
.L_x_15315:
        /* <DEDUP_REMOVED lines=20> */
.L_x_15319:
        /* <DEDUP_REMOVED lines=12> */
.L_x_15322:
[----:B------:R-:W-:-:S07]  /*7160*/  MOV R15, R10 ;  /* 0x0000000a000f7202 */ /* 0x000fce0000000f00 */
.L_x_15323:
[----:B------:R-:W-:Y:S05]  /*7170*/  BSYNC B2 ;  /* 0x0000000000027941 */ /* 0x000fea0003800000 */
.L_x_15321:
        /* <DEDUP_REMOVED lines=16> */
.L_x_15327:
[----:B------:R-:W-:Y:S05]  /*7280*/  BSYNC B3 ;  /* 0x0000000000037941 */ /* 0x000fea0003800000 */
.L_x_15326:
        /* <DEDUP_REMOVED lines=44> */
.L_x_15325:
[----:B------:R-:W-:Y:S05]  /*7550*/  BSYNC B2 ;  /* 0x0000000000027941 */ /* 0x000fea0003800000 */
.L_x_15324:
        /* <DEDUP_REMOVED lines=10> */
.L_x_15320:
        /* <DEDUP_REMOVED lines=12> */
.L_x_15329:
[----:B------:R-:W-:-:S07]  /*76c0*/  MOV R118, R10 ;  /* 0x0000000a00767202 */ /* 0x000fce0000000f00 */
.L_x_15330:
[----:B------:R-:W-:Y:S05]  /*76d0*/  BSYNC B2 ;  /* 0x0000000000027941 */ /* 0x000fea0003800000 */
.L_x_15328:
        /* <DEDUP_REMOVED lines=16> */
.L_x_15334:
[----:B------:R-:W-:Y:S05]  /*77e0*/  BSYNC B3 ;  /* 0x0000000000037941 */ /* 0x000fea0003800000 */
.L_x_15333:
        /* <DEDUP_REMOVED lines=42> */
[----:B------:R-:W-:Y:S02]  /*7a90*/  LOP3.LUT R9, R9, UR35, R104, 0x96, !PT ;  /* 0x0000002309097c12 */ /* 0x000fe4000f8e9668 */
[----:B------:R-:W-:-:S07]  /*7aa0*/  MOV R12, R8 ;  /* 0x00000008000c7202 */ /* 0x000fce0000000f00 */
.L_x_15332:
[----:B------:R-:W-:Y:S05]  /*7ab0*/  BSYNC B2 ;  /* 0x0000000000027941 */ /* 0x000fea0003800000 */
.L_x_15331:
        /* <DEDUP_REMOVED lines=15> */
.L_x_15335:
        /* <DEDUP_REMOVED lines=12> */
.L_x_15338:
[----:B------:R-:W-:-:S07]  /*7c70*/  IMAD.MOV.U32 R16, RZ, RZ, R10 ;  /* 0x000000ffff107224 */ /* 0x000fce00078e000a */
.L_x_15339:
[----:B------:R-:W-:Y:S05]  /*7c80*/  BSYNC B2 ;  /* 0x0000000000027941 */ /* 0x000fea0003800000 */
.L_x_15337:
        /* <DEDUP_REMOVED lines=16> */
.L_x_15343:
[----:B------:R-:W-:Y:S05]  /*7d90*/  BSYNC B3 ;  /* 0x0000000000037941 */ /* 0x000fea0003800000 */
.L_x_15342:
        /* <DEDUP_REMOVED lines=44> */
.L_x_15341:
[----:B------:R-:W-:Y:S05]  /*8060*/  BSYNC B2 ;  /* 0x0000000000027941 */ /* 0x000fea0003800000 */
.L_x_15340:
        /* <DEDUP_REMOVED lines=10> */
.L_x_15336:
        /* <DEDUP_REMOVED lines=12> */
.L_x_15345:
[----:B------:R-:W-:-:S07]  /*81d0*/  IMAD.MOV.U32 R96, RZ, RZ, R10 ;  /* 0x000000ffff607224 */ /* 0x000fce00078e000a */
.L_x_15346:
[----:B------:R-:W-:Y:S05]  /*81e0*/  BSYNC B2 ;  /* 0x0000000000027941 */ /* 0x000fea0003800000 */
.L_x_15344:
        /* <DEDUP_REMOVED lines=16> */
.L_x_15350:
[----:B------:R-:W-:Y:S05]  /*82f0*/  BSYNC B3 ;  /* 0x0000000000037941 */ /* 0x000fea0003800000 */
.L_x_15349:
        /* <DEDUP_REMOVED lines=44> */
.L_x_15348:
[----:B------:R-:W-:Y:S05]  /*85c0*/  BSYNC B2 ;  /* 0x0000000000027941 */ /* 0x000fea0003800000 */
.L_x_15347:
        /* <DEDUP_REMOVED lines=15> */
.L_x_15351:
        /* <DEDUP_REMOVED lines=12> */
.L_x_15354:
[----:B------:R-:W-:-:S07]  /*8780*/  IMAD.MOV.U32 R17, RZ, RZ, R10 ;  /* 0x000000ffff117224 */ /* 0x000fce00078e000a */
.L_x_15355:
[----:B------:R-:W-:Y:S05]  /*8790*/  BSYNC B2 ;  /* 0x0000000000027941 */ /* 0x000fea0003800000 */
.L_x_15353:
        /* <DEDUP_REMOVED lines=16> */
.L_x_15359:
[----:B------:R-:W-:Y:S05]  /*88a0*/  BSYNC B3 ;  /* 0x0000000000037941 */ /* 0x000fea0003800000 */
.L_x_15358:
        /* <DEDUP_REMOVED lines=44> */
.L_x_15357:
[----:B------:R-:W-:Y:S05]  /*8b70*/  BSYNC B2 ;  /* 0x0000000000027941 */ /* 0x000fea0003800000 */
.L_x_15356:
        /* <DEDUP_REMOVED lines=10> */
.L_x_15352:
        /* <DEDUP_REMOVED lines=12> */
.L_x_15361:
[----:B------:R-:W-:-:S07]  /*8ce0*/  IMAD.MOV.U32 R96, RZ, RZ, R10 ;  /* 0x000000ffff607224 */ /* 0x000fce00078e000a */
.L_x_15362:
[----:B------:R-:W-:Y:S05]  /*8cf0*/  BSYNC B2 ;  /* 0x0000000000027941 */ /* 0x000fea0003800000 */
.L_x_15360:
        /* <DEDUP_REMOVED lines=16> */
.L_x_15366:
[----:B------:R-:W-:Y:S05]  /*8e00*/  BSYNC B3 ;  /* 0x0000000000037941 */ /* 0x000fea0003800000 */
.L_x_15365:
        /* <DEDUP_REMOVED lines=41> */
[----:B------:R-:W-:Y:S01]  /*90a0*/  MOV R10, R132 ;  /* 0x00000084000a7202 */ /* 0x000fe20000000f00 */
[----:B------:R-:W-:Y:S01]  /*90b0*/  IMAD.MOV.U32 R12, RZ, RZ, R8 ;  /* 0x000000ffff0c7224 */ /* 0x000fe200078e0008 */
[----:B------:R-:W-:-:S07]  /*90c0*/  LOP3.LUT R9, R9, UR35, R112, 0x96, !PT ;  /* 0x0000002309097c12 */ /* 0x000fce000f8e9670 */
.L_x_15364:
[----:B------:R-:W-:Y:S05]  /*90d0*/  BSYNC B2 ;  /* 0x0000000000027941 */ /* 0x000fea0003800000 */
.L_x_15363:
        /* <DEDUP_REMOVED lines=15> */
.L_x_15367:
        /* <DEDUP_REMOVED lines=12> */
.L_x_15370:
[----:B------:R-:W-:-:S07]  /*9290*/  MOV R18, R10 ;  /* 0x0000000a00127202 */ /* 0x000fce0000000f00 */
.L_x_15371:
[----:B------:R-:W-:Y:S05]  /*92a0*/  BSYNC B2 ;  /* 0x0000000000027941 */ /* 0x000fea0003800000 */
.L_x_15369:
        /* <DEDUP_REMOVED lines=16> */
.L_x_15375:
[----:B------:R-:W-:Y:S05]  /*93b0*/  BSYNC B3 ;  /* 0x0000000000037941 */ /* 0x000fea0003800000 */
.L_x_15374:
        /* <DEDUP_REMOVED lines=44> */
.L_x_15373:
[----:B------:R-:W-:Y:S05]  /*9680*/  BSYNC B2 ;  /* 0x0000000000027941 */ /* 0x000fea0003800000 */
.L_x_15372:
        /* <DEDUP_REMOVED lines=10> */
.L_x_15368:
        /* <DEDUP_REMOVED lines=12> */
.L_x_15377:
[----:B------:R-:W-:-:S07]  /*97f0*/  MOV R113, R10 ;  /* 0x0000000a00717202 */ /* 0x000fce0000000f00 */
.L_x_15378:
[----:B------:R-:W-:Y:S05]  /*9800*/  BSYNC B2 ;  /* 0x0000000000027941 */ /* 0x000fea0003800000 */
.L_x_15376:
        /* <DEDUP_REMOVED lines=16> */
.L_x_15382:
[----:B------:R-:W-:Y:S05]  /*9910*/  BSYNC B3 ;  /* 0x0000000000037941 */ /* 0x000fea0003800000 */
.L_x_15381:
        /* <DEDUP_REMOVED lines=44> */
.L_x_15380:
[----:B------:R-:W-:Y:S05]  /*9be0*/  BSYNC B2 ;  /* 0x0000000000027941 */ /* 0x000fea0003800000 */
.L_x_15379:
        /* <DEDUP_REMOVED lines=15> */
.L_x_15383:
        /* <DEDUP_REMOVED lines=12> */
.L_x_15386:
[----:B------:R-:W-:-:S07]  /*9da0*/  IMAD.MOV.U32 R19, RZ, RZ, R10 ;  /* 0x000000ffff137224 */ /* 0x000fce00078e000a */
.L_x_15387:
[----:B------:R-:W-:Y:S05]  /*9db0*/  BSYNC B2 ;  /* 0x0000000000027941 */ /* 0x000fea0003800000 */
.L_x_15385:
        /* <DEDUP_REMOVED lines=16> */
.L_x_15391:
[----:B------:R-:W-:Y:S05]  /*9ec0*/  BSYNC B3 ;  /* 0x0000000000037941 */ /* 0x000fea0003800000 */
.L_x_15390:
        /* <DEDUP_REMOVED lines=44> */
.L_x_15389:
[----:B------:R-:W-:Y:S05]  /*a190*/  BSYNC B2 ;  /* 0x0000000000027941 */ /* 0x000fea0003800000 */
.L_x_15388:
        /* <DEDUP_REMOVED lines=10> */
.L_x_15384:
        /* <DEDUP_REMOVED lines=12> */
.L_x_15393:
[----:B------:R-:W-:-:S07]  /*a300*/  IMAD.MOV.U32 R118, RZ, RZ, R10 ;  /* 0x000000ffff767224 */ /* 0x000fce00078e000a */
.L_x_15394:
[----:B------:R-:W-:Y:S05]  /*a310*/  BSYNC B2 ;  /* 0x0000000000027941 */ /* 0x000fea0003800000 */
.L_x_15392:
        /* <DEDUP_REMOVED lines=16> */
.L_x_15398:
[----:B------:R-:W-:Y:S05]  /*a420*/  BSYNC B3 ;  /* 0x0000000000037941 */ /* 0x000fea0003800000 */
.L_x_15397:
        /* <DEDUP_REMOVED lines=44> */
.L_x_15396:
[----:B------:R-:W-:Y:S05]  /*a6f0*/  BSYNC B2 ;  /* 0x0000000000027941 */ /* 0x000fea0003800000 */
.L_x_15395:
        /* <DEDUP_REMOVED lines=13> */
.L_x_15399:
        /* <DEDUP_REMOVED lines=12> */
.L_x_15402:
[----:B------:R-:W-:-:S07]  /*a890*/  IMAD.MOV.U32 R20, RZ, RZ, R10 ;  /* 0x000000ffff147224 */ /* 0x000fce00078e000a */
.L_x_15403:
[----:B------:R-:W-:Y:S05]  /*a8a0*/  BSYNC B2 ;  /* 0x0000000000027941 */ /* 0x000fea0003800000 */
.L_x_15401:
        /* <DEDUP_REMOVED lines=16> */
.L_x_15407:
[----:B------:R-:W-:Y:S05]  /*a9b0*/  BSYNC B3 ;  /* 0x0000000000037941 */ /* 0x000fea0003800000 */
.L_x_15406:
        /* <DEDUP_REMOVED lines=44> */
.L_x_15405:
[----:B------:R-:W-:Y:S05]  /*ac80*/  BSYNC B2 ;  /* 0x0000000000027941 */ /* 0x000fea0003800000 */
.L_x_15404:
        /* <DEDUP_REMOVED lines=10> */
.L_x_15400:
        /* <DEDUP_REMOVED lines=12> */
.L_x_15409:
[----:B------:R-:W-:-:S07]  /*adf0*/  IMAD.MOV.U32 R98, RZ, RZ, R10 ;  /* 0x000000ffff627224 */ /* 0x000fce00078e000a */
.L_x_15410:
[----:B------:R-:W-:Y:S05]  /*ae00*/  BSYNC B2 ;  /* 0x0000000000027941 */ /* 0x000fea0003800000 */
.L_x_15408:
        /* <DEDUP_REMOVED lines=16> */
.L_x_15414:
[----:B------:R-:W-:Y:S05]  /*af10*/  BSYNC B3 ;  /* 0x0000000000037941 */ /* 0x000fea0003800000 */
.L_x_15413:
        /* <DEDUP_REMOVED lines=44> */
.L_x_15412:
[----:B------:R-:W-:Y:S05]  /*b1e0*/  BSYNC B2 ;  /* 0x0000000000027941 */ /* 0x000fea0003800000 */
.L_x_15411:
        /* <DEDUP_REMOVED lines=13> */
.L_x_15415:
        /* <DEDUP_REMOVED lines=12> */
.L_x_15418:
[----:B------:R-:W-:-:S07]  /*b380*/  MOV R21, R10 ;  /* 0x0000000a00157202 */ /* 0x000fce0000000f00 */
.L_x_15419:
[----:B------:R-:W-:Y:S05]  /*b390*/  BSYNC B2 ;  /* 0x0000000000027941 */ /* 0x000fea0003800000 */
.L_x_15417:
        /* <DEDUP_REMOVED lines=16> */
.L_x_15423:
[----:B------:R-:W-:Y:S05]  /*b4a0*/  BSYNC B3 ;  /* 0x0000000000037941 */ /* 0x000fea0003800000 */
.L_x_15422:
        /* <DEDUP_REMOVED lines=44> */
.L_x_15421:
[----:B------:R-:W-:Y:S05]  /*b770*/  BSYNC B2 ;  /* 0x0000000000027941 */ /* 0x000fea0003800000 */
.L_x_15420:
        /* <DEDUP_REMOVED lines=10> */
.L_x_15416:
        /* <DEDUP_REMOVED lines=12> */
.L_x_15425:
[----:B------:R-:W-:-:S07]  /*b8e0*/  MOV R98, R10 ;  /* 0x0000000a00627202 */ /* 0x000fce0000000f00 */
.L_x_15426:
[----:B------:R-:W-:Y:S05]  /*b8f0*/  BSYNC B2 ;  /* 0x0000000000027941 */ /* 0x000fea0003800000 */
.L_x_15424:
        /* <DEDUP_REMOVED lines=16> */
.L_x_15430:
[----:B------:R-:W-:Y:S05]  /*ba00*/  BSYNC B3 ;  /* 0x0000000000037941 */ /* 0x000fea0003800000 */
.L_x_15429:
        /* <DEDUP_REMOVED lines=44> */
.L_x_15428:
[----:B------:R-:W-:Y:S05]  /*bcd0*/  BSYNC B2 ;  /* 0x0000000000027941 */ /* 0x000fea0003800000 */
.L_x_15427:
        /* <DEDUP_REMOVED lines=13> */
.L_x_15431:
        /* <DEDUP_REMOVED lines=12> */
.L_x_15434:
[----:B------:R-:W-:-:S07]  /*be70*/  IMAD.MOV.U32 R22, RZ, RZ, R10 ;  /* 0x000000ffff167224 */ /* 0x000fce00078e000a */
.L_x_15435:
[----:B------:R-:W-:Y:S05]  /*be80*/  BSYNC B2 ;  /* 0x0000000000027941 */ /* 0x000fea0003800000 */
.L_x_15433:
        /* <DEDUP_REMOVED lines=16> */
.L_x_15439:
[----:B------:R-:W-:Y:S05]  /*bf90*/  BSYNC B3 ;  /* 0x0000000000037941 */ /* 0x000fea0003800000 */
.L_x_15438:
        /* <DEDUP_REMOVED lines=44> */
.L_x_15437:
[----:B------:R-:W-:Y:S05]  /*c260*/  BSYNC B2 ;  /* 0x0000000000027941 */ /* 0x000fea0003800000 */
.L_x_15436:
        /* <DEDUP_REMOVED lines=10> */
.L_x_15432:
        /* <DEDUP_REMOVED lines=54> */
.L_x_15440:
[----:B------:R-:W-:-:S07]  /*c670*/  IADD3 R131, R131, 0x20, RZ ;  /* 0x0000002083837810 */ /* 0x000fce0007ffe0ff */
.L_x_15311:
[----:B------:R-:W-:Y:S05]  /*c680*/  BSYNC B1 ;  /* 0x0000000000017941 */ /* 0x000fea0003800000 */
.L_x_15310:
        /* <DEDUP_REMOVED lines=29> */
.L_x_15444:
[----:B------:R-:W-:-:S07]  /*c860*/  IMAD.MOV.U32 R100, RZ, RZ, R10 ;  /* 0x000000ffff647224 */ /* 0x000fce00078e000a */
.L_x_15445:
[----:B------:R-:W-:Y:S05]  /*c870*/  BSYNC B2 ;  /* 0x0000000000027941 */ /* 0x000fea0003800000 */
.L_x_15443:
        /* <DEDUP_REMOVED lines=16> */
.L_x_15449:
[----:B------:R-:W-:Y:S05]  /*c980*/  BSYNC B3 ;  /* 0x0000000000037941 */ /* 0x000fea0003800000 */
.L_x_15448:
        /* <DEDUP_REMOVED lines=44> */
.L_x_15447:
[----:B------:R-:W-:Y:S05]  /*cc50*/  BSYNC B2 ;  /* 0x0000000000027941 */ /* 0x000fea0003800000 */
.L_x_15446:
        /* <DEDUP_REMOVED lines=20> */
.L_x_15450:
        /* <DEDUP_REMOVED lines=12> */
.L_x_15453:
[----:B------:R-:W-:-:S07]  /*ce60*/  IMAD.MOV.U32 R15, RZ, RZ, R10 ;  /* 0x000000ffff0f7224 */ /* 0x000fce00078e000a */
.L_x_15454:
[----:B------:R-:W-:Y:S05]  /*ce70*/  BSYNC B2 ;  /* 0x0000000000027941 */ /* 0x000fea0003800000 */
.L_x_15452:
        /* <DEDUP_REMOVED lines=16> */
.L_x_15458:
[----:B------:R-:W-:Y:S05]  /*cf80*/  BSYNC B3 ;  /* 0x0000000000037941 */ /* 0x000fea0003800000 */
.L_x_15457:
        /* <DEDUP_REMOVED lines=44> */
.L_x_15456:
[----:B------:R-:W-:Y:S05]  /*d250*/  BSYNC B2 ;  /* 0x0000000000027941 */ /* 0x000fea0003800000 */
.L_x_15455:
        /* <DEDUP_REMOVED lines=10> */
.L_x_15451:
        /* <DEDUP_REMOVED lines=12> */
.L_x_15460:
[----:B------:R-:W-:-:S07]  /*d3c0*/  IMAD.MOV.U32 R129, RZ, RZ, R10 ;  /* 0x000000ffff817224 */ /* 0x000fce00078e000a */
.L_x_15461:
[----:B------:R-:W-:Y:S05]  /*d3d0*/  BSYNC B2 ;  /* 0x0000000000027941 */ /* 0x000fea0003800000 */
.L_x_15459:
        /* <DEDUP_REMOVED lines=16> */
.L_x_15465:
[----:B------:R-:W-:Y:S05]  /*d4e0*/  BSYNC B3 ;  /* 0x0000000000037941 */ /* 0x000fea0003800000 */
.L_x_15464:
        /* <DEDUP_REMOVED lines=44> */
.L_x_15463:
[----:B------:R-:W-:Y:S05]  /*d7b0*/  BSYNC B2 ;  /* 0x0000000000027941 */ /* 0x000fea0003800000 */
.L_x_15462:
        /* <DEDUP_REMOVED lines=15> */
.L_x_15466:
        /* <DEDUP_REMOVED lines=12> */
.L_x_15469:
[----:B------:R-:W-:-:S07]  /*d970*/  IMAD.MOV.U32 R16, RZ, RZ, R10 ;  /* 0x000000ffff107224 */ /* 0x000fce00078e000a */
.L_x_15470:
[----:B------:R-:W-:Y:S05]  /*d980*/  BSYNC B2 ;  /* 0x0000000000027941 */ /* 0x000fea0003800000 */
.L_x_15468:
        /* <DEDUP_REMOVED lines=16> */
.L_x_15474:
[----:B------:R-:W-:Y:S05]  /*da90*/  BSYNC B3 ;  /* 0x0000000000037941 */ /* 0x000fea0003800000 */
.L_x_15473:
        /* <DEDUP_REMOVED lines=44> */
.L_x_15472:
[----:B------:R-:W-:Y:S05]  /*dd60*/  BSYNC B2 ;  /* 0x0000000000027941 */ /* 0x000fea0003800000 */
.L_x_15471:
        /* <DEDUP_REMOVED lines=10> */
.L_x_15467:
        /* <DEDUP_REMOVED lines=12> */
.L_x_15476:
[----:B------:R-:W-:-:S07]  /*ded0*/  IMAD.MOV.U32 R96, RZ, RZ, R10 ;  /* 0x000000ffff607224 */ /* 0x000fce00078e000a */
.L_x_15477:
[----:B------:R-:W-:Y:S05]  /*dee0*/  BSYNC B2 ;  /* 0x0000000000027941 */ /* 0x000fea0003800000 */
.L_x_15475:
        /* <DEDUP_REMOVED lines=16> */
.L_x_15481:
[----:B------:R-:W-:Y:S05]  /*dff0*/  BSYNC B3 ;  /* 0x0000000000037941 */ /* 0x000fea0003800000 */
.L_x_15480:
        /* <DEDUP_REMOVED lines=44> */
.L_x_15479:
[----:B------:R-:W-:Y:S05]  /*e2c0*/  BSYNC B2 ;  /* 0x0000000000027941 */ /* 0x000fea0003800000 */
.L_x_15478:
        /* <DEDUP_REMOVED lines=15> */
.L_x_15482:
        /* <DEDUP_REMOVED lines=12> */
.L_x_15485:
[----:B------:R-:W-:-:S07]  /*e480*/  MOV R17, R10 ;  /* 0x0000000a00117202 */ /* 0x000fce0000000f00 */
.L_x_15486:
[----:B------:R-:W-:Y:S05]  /*e490*/  BSYNC B2 ;  /* 0x0000000000027941 */ /* 0x000fea0003800000 */
.L_x_15484:
        /* <DEDUP_REMOVED lines=16> */
.L_x_15490:
[----:B------:R-:W-:Y:S05]  /*e5a0*/  BSYNC B3 ;  /* 0x0000000000037941 */ /* 0x000fea0003800000 */
.L_x_15489:
        /* <DEDUP_REMOVED lines=44> */
.L_x_15488:
[----:B------:R-:W-:Y:S05]  /*e870*/  BSYNC B2 ;  /* 0x0000000000027941 */ /* 0x000fea0003800000 */
.L_x_15487:
        /* <DEDUP_REMOVED lines=10> */
.L_x_15483:
        /* <DEDUP_REMOVED lines=12> */
.L_x_15492:
[----:B------:R-:W-:-:S07]  /*e9e0*/  MOV R96, R10 ;  /* 0x0000000a00607202 */ /* 0x000fce0000000f00 */
.L_x_15493:
[----:B------:R-:W-:Y:S05]  /*e9f0*/  BSYNC B2 ;  /* 0x0000000000027941 */ /* 0x000fea0003800000 */
.L_x_15491:
        /* <DEDUP_REMOVED lines=16> */
.L_x_15497:
[----:B------:R-:W-:Y:S05]  /*eb00*/  BSYNC B3 ;  /* 0x0000000000037941 */ /* 0x000fea0003800000 */
.L_x_15496:
        /* <DEDUP_REMOVED lines=44> */
.L_x_15495:
[----:B------:R-:W-:Y:S05]  /*edd0*/  BSYNC B2 ;  /* 0x0000000000027941 */ /* 0x000fea0003800000 */
.L_x_15494:
        /* <DEDUP_REMOVED lines=15> */
.L_x_15498:
        /* <DEDUP_REMOVED lines=12> */
.L_x_15501:
[----:B------:R-:W-:-:S07]  /*ef90*/  MOV R18, R10 ;  /* 0x0000000a00127202 */ /* 0x000fce0000000f00 */
.L_x_15502:
[----:B------:R-:W-:Y:S05]  /*efa0*/  BSYNC B2 ;  /* 0x0000000000027941 */ /* 0x000fea0003800000 */
.L_x_15500:
        /* <DEDUP_REMOVED lines=16> */
.L_x_15506:
[----:B------:R-:W-:Y:S05]  /*f0b0*/  BSYNC B3 ;  /* 0x0000000000037941 */ /* 0x000fea0003800000 */
.L_x_15505:
        /* <DEDUP_REMOVED lines=44> */
.L_x_15504:
[----:B------:R-:W-:Y:S05]  /*f380*/  BSYNC B2 ;  /* 0x0000000000027941 */ /* 0x000fea0003800000 */
.L_x_15503:
        /* <DEDUP_REMOVED lines=10> */
.L_x_15499:
        /* <DEDUP_REMOVED lines=12> */
.L_x_15508:
[----:B------:R-:W-:-:S07]  /*f4f0*/  IMAD.MOV.U32 R114, RZ, RZ, R10 ;  /* 0x000000ffff727224 */ /* 0x000fce00078e000a */
.L_x_15509:
[----:B------:R-:W-:Y:S05]  /*f500*/  BSYNC B2 ;  /* 0x0000000000027941 */ /* 0x000fea0003800000 */
.L_x_15507:
        /* <DEDUP_REMOVED lines=16> */
.L_x_15513:
[----:B------:R-:W-:Y:S05]  /*f610*/  BSYNC B3 ;  /* 0x0000000000037941 */ /* 0x000fea0003800000 */
.L_x_15512:
        /* <DEDUP_REMOVED lines=44> */
.L_x_15511:
[----:B------:R-:W-:Y:S05]  /*f8e0*/  BSYNC B2 ;  /* 0x0000000000027941 */ /* 0x000fea0003800000 */
.L_x_15510:
        /* <DEDUP_REMOVED lines=15> */
.L_x_15514:
        /* <DEDUP_REMOVED lines=12> */
.L_x_15517:
[----:B------:R-:W-:-:S07]  /*faa0*/  MOV R19, R10 ;  /* 0x0000000a00137202 */ /* 0x000fce0000000f00 */
.L_x_15518:
[----:B------:R-:W-:Y:S05]  /*fab0*/  BSYNC B2 ;  /* 0x0000000000027941 */ /* 0x000fea0003800000 */
.L_x_15516:
        /* <DEDUP_REMOVED lines=16> */
.L_x_15522:
[----:B------:R-:W-:Y:S05]  /*fbc0*/  BSYNC B3 ;  /* 0x0000000000037941 */ /* 0x000fea0003800000 */
.L_x_15521:
        /* <DEDUP_REMOVED lines=44> */
.L_x_15520:
[----:B------:R-:W-:Y:S05]  /*fe90*/  BSYNC B2 ;  /* 0x0000000000027941 */ /* 0x000fea0003800000 */
.L_x_15519:
        /* <DEDUP_REMOVED lines=10> */
.L_x_15515:
        /* <DEDUP_REMOVED lines=12> */
.L_x_15524:
[----:B------:R-:W-:-:S07]  /*10000*/  IMAD.MOV.U32 R129, RZ, RZ, R10 ;  /* 0x000000ffff817224 */ /* 0x000fce00078e000a */
.L_x_15525:
[----:B------:R-:W-:Y:S05]  /*10010*/  BSYNC B2 ;  /* 0x0000000000027941 */ /* 0x000fea0003800000 */
.L_x_15523:
        /* <DEDUP_REMOVED lines=16> */
.L_x_15529:
[----:B------:R-:W-:Y:S05]  /*10120*/  BSYNC B3 ;  /* 0x0000000000037941 */ /* 0x000fea0003800000 */
.L_x_15528:
        /* <DEDUP_REMOVED lines=44> */
.L_x_15527:
[----:B------:R-:W-:Y:S05]  /*103f0*/  BSYNC B2 ;  /* 0x0000000000027941 */ /* 0x000fea0003800000 */
.L_x_15526:
        /* <DEDUP_REMOVED lines=13> */
.L_x_15530:
        /* <DEDUP_REMOVED lines=12> */
.L_x_15533:
[----:B------:R-:W-:-:S07]  /*10590*/  MOV R20, R10 ;  /* 0x0000000a00147202 */ /* 0x000fce0000000f00 */
.L_x_15534:
[----:B------:R-:W-:Y:S05]  /*105a0*/  BSYNC B2 ;  /* 0x0000000000027941 */ /* 0x000fea0003800000 */
.L_x_15532:
        /* <DEDUP_REMOVED lines=16> */
.L_x_15538:
[----:B------:R-:W-:Y:S05]  /*106b0*/  BSYNC B3 ;  /* 0x0000000000037941 */ /* 0x000fea0003800000 */
.L_x_15537:
        /* <DEDUP_REMOVED lines=44> */
.L_x_15536:
[----:B------:R-:W-:Y:S05]  /*10980*/  BSYNC B2 ;  /* 0x0000000000027941 */ /* 0x000fea0003800000 */
.L_x_15535:
        /* <DEDUP_REMOVED lines=10> */
.L_x_15531:
        /* <DEDUP_REMOVED lines=12> */
.L_x_15540:
[----:B------:R-:W-:-:S07]  /*10af0*/  IMAD.MOV.U32 R98, RZ, RZ, R10 ;  /* 0x000000ffff627224 */ /* 0x000fce00078e000a */
.L_x_15541:
[----:B------:R-:W-:Y:S05]  /*10b00*/  BSYNC B2 ;  /* 0x0000000000027941 */ /* 0x000fea0003800000 */
.L_x_15539:
        /* <DEDUP_REMOVED lines=16> */
.L_x_15545:
[----:B------:R-:W-:Y:S05]  /*10c10*/  BSYNC B3 ;  /* 0x0000000000037941 */ /* 0x000fea0003800000 */
.L_x_15544:
        /* <DEDUP_REMOVED lines=44> */
.L_x_15543:
[----:B------:R-:W-:Y:S05]  /*10ee0*/  BSYNC B2 ;  /* 0x0000000000027941 */ /* 0x000fea0003800000 */
.L_x_15542:
        /* <DEDUP_REMOVED lines=13> */
.L_x_15546:
        /* <DEDUP_REMOVED lines=12> */
.L_x_15549:
[----:B------:R-:W-:-:S07]  /*11080*/  MOV R21, R10 ;  /* 0x0000000a00157202 */ /* 0x000fce0000000f00 */
.L_x_15550:
[----:B------:R-:W-:Y:S05]  /*11090*/  BSYNC B2 ;  /* 0x0000000000027941 */ /* 0x000fea0003800000 */
.L_x_15548:
        /* <DEDUP_REMOVED lines=16> */
.L_x_15554:
[----:B------:R-:W-:Y:S05]  /*111a0*/  BSYNC B3 ;  /* 0x0000000000037941 */ /* 0x000fea0003800000 */
.L_x_15553:
        /* <DEDUP_REMOVED lines=44> */
.L_x_15552:
[----:B------:R-:W-:Y:S05]  /*11470*/  BSYNC B2 ;  /* 0x0000000000027941 */ /* 0x000fea0003800000 */
.L_x_15551:
        /* <DEDUP_REMOVED lines=10> */
.L_x_15547:
        /* <DEDUP_REMOVED lines=12> */
.L_x_15556:
[----:B------:R-:W-:-:S07]  /*115e0*/  IMAD.MOV.U32 R98, RZ, RZ, R10 ;  /* 0x000000ffff627224 */ /* 0x000fce00078e000a */
.L_x_15557:
[----:B------:R-:W-:Y:S05]  /*115f0*/  BSYNC B2 ;  /* 0x0000000000027941 */ /* 0x000fea0003800000 */
.L_x_15555:
        /* <DEDUP_REMOVED lines=16> */
.L_x_15561:
[----:B------:R-:W-:Y:S05]  /*11700*/  BSYNC B3 ;  /* 0x0000000000037941 */ /* 0x000fea0003800000 */
.L_x_15560:
        /* <DEDUP_REMOVED lines=44> */
.L_x_15559:
[----:B------:R-:W-:Y:S05]  /*119d0*/  BSYNC B2 ;  /* 0x0000000000027941 */ /* 0x000fea0003800000 */
.L_x_15558:
        /* <DEDUP_REMOVED lines=13> */
.L_x_15562:
        /* <DEDUP_REMOVED lines=12> */
.L_x_15565:
[----:B------:R-:W-:-:S07]  /*11b70*/  MOV R22, R10 ;  /* 0x0000000a00167202 */ /* 0x000fce0000000f00 */
.L_x_15566:
[----:B------:R-:W-:Y:S05]  /*11b80*/  BSYNC B2 ;  /* 0x0000000000027941 */ /* 0x000fea0003800000 */
.L_x_15564:
        /* <DEDUP_REMOVED lines=16> */
.L_x_15570:
[----:B------:R-:W-:Y:S05]  /*11c90*/  BSYNC B3 ;  /* 0x0000000000037941 */ /* 0x000fea0003800000 */
.L_x_15569:
        /* <DEDUP_REMOVED lines=44> */
.L_x_15568:
[----:B------:R-:W-:Y:S05]  /*11f60*/  BSYNC B2 ;  /* 0x0000000000027941 */ /* 0x000fea0003800000 */
.L_x_15567:
        /* <DEDUP_REMOVED lines=10> */
.L_x_15563:
        /* <DEDUP_REMOVED lines=54> */
.L_x_15571:
[----:B------:R-:W-:-:S07]  /*12370*/  VIADD R131, R131, 0x20 ;  /* 0x0000002083837836 */ /* 0x000fce0000000000 */
.L_x_15442:
[----:B------:R-:W-:Y:S05]  /*12380*/  BSYNC B1 ;  /* 0x0000000000017941 */ /* 0x000fea0003800000 */
.L_x_15441:
        /* <DEDUP_REMOVED lines=29> */
.L_x_15575:
[----:B------:R-:W-:-:S07]  /*12560*/  MOV R101, R10 ;  /* 0x0000000a00657202 */ /* 0x000fce0000000f00 */
.L_x_15576:
[----:B------:R-:W-:Y:S05]  /*12570*/  BSYNC B2 ;  /* 0x0000000000027941 */ /* 0x000fea0003800000 */
.L_x_15574:
        /* <DEDUP_REMOVED lines=16> */
.L_x_15580:
[----:B------:R-:W-:Y:S05]  /*12680*/  BSYNC B3 ;  /* 0x0000000000037941 */ /* 0x000fea0003800000 */
.L_x_15579:
        /* <DEDUP_REMOVED lines=44> */
.L_x_15578:
[----:B------:R-:W-:Y:S05]  /*12950*/  BSYNC B2 ;  /* 0x0000000000027941 */ /* 0x000fea0003800000 */
.L_x_15577:
        /* <DEDUP_REMOVED lines=20> */
.L_x_15581:
        /* <DEDUP_REMOVED lines=12> */
.L_x_15584:
[----:B------:R-:W-:-:S07]  /*12b60*/  MOV R15, R10 ;  /* 0x0000000a000f7202 */ /* 0x000fce0000000f00 */
.L_x_15585:
[----:B------:R-:W-:Y:S05]  /*12b70*/  BSYNC B2 ;  /* 0x0000000000027941 */ /* 0x000fea0003800000 */
.L_x_15583:
        /* <DEDUP_REMOVED lines=16> */
.L_x_15589:
[----:B------:R-:W-:Y:S05]  /*12c80*/  BSYNC B3 ;  /* 0x0000000000037941 */ /* 0x000fea0003800000 */
.L_x_15588:
        /* <DEDUP_REMOVED lines=44> */
.L_x_15587:
[----:B------:R-:W-:Y:S05]  /*12f50*/  BSYNC B2 ;  /* 0x0000000000027941 */ /* 0x000fea0003800000 */
.L_x_15586:
        /* <DEDUP_REMOVED lines=10> */
.L_x_15582:
        /* <DEDUP_REMOVED lines=12> */
.L_x_15591:
[----:B------:R-:W-:-:S07]  /*130c0*/  IMAD.MOV.U32 R128, RZ, RZ, R10 ;  /* 0x000000ffff807224 */ /* 0x000fce00078e000a */
.L_x_15592:
[----:B------:R-:W-:Y:S05]  /*130d0*/  BSYNC B2 ;  /* 0x0000000000027941 */ /* 0x000fea0003800000 */
.L_x_15590:
        /* <DEDUP_REMOVED lines=16> */
.L_x_15596:
[----:B------:R-:W-:Y:S05]  /*131e0*/  BSYNC B3 ;  /* 0x0000000000037941 */ /* 0x000fea0003800000 */
.L_x_15595:
        /* <DEDUP_REMOVED lines=44> */
.L_x_15594:
[----:B------:R-:W-:Y:S05]  /*134b0*/  BSYNC B2 ;  /* 0x0000000000027941 */ /* 0x000fea0003800000 */
.L_x_15593:
        /* <DEDUP_REMOVED lines=15> */
.L_x_15597:
        /* <DEDUP_REMOVED lines=12> */
.L_x_15600:
[----:B------:R-:W-:-:S07]  /*13670*/  MOV R16, R10 ;  /* 0x0000000a00107202 */ /* 0x000fce0000000f00 */
.L_x_15601:
[----:B------:R-:W-:Y:S05]  /*13680*/  BSYNC B2 ;  /* 0x0000000000027941 */ /* 0x000fea0003800000 */
.L_x_15599:
        /* <DEDUP_REMOVED lines=16> */
.L_x_15605:
[----:B------:R-:W-:Y:S05]  /*13790*/  BSYNC B3 ;  /* 0x0000000000037941 */ /* 0x000fea0003800000 */
.L_x_15604:
        /* <DEDUP_REMOVED lines=44> */
.L_x_15603:
[----:B------:R-:W-:Y:S05]  /*13a60*/  BSYNC B2 ;  /* 0x0000000000027941 */ /* 0x000fea0003800000 */
.L_x_15602:
        /* <DEDUP_REMOVED lines=10> */
.L_x_15598:
        /* <DEDUP_REMOVED lines=12> */
.L_x_15607:
[----:B------:R-:W-:-:S07]  /*13bd0*/  IMAD.MOV.U32 R96, RZ, RZ, R10 ;  /* 0x000000ffff607224 */ /* 0x000fce00078e000a */
.L_x_15608:
[----:B------:R-:W-:Y:S05]  /*13be0*/  BSYNC B2 ;  /* 0x0000000000027941 */ /* 0x000fea0003800000 */
.L_x_15606:
        /* <DEDUP_REMOVED lines=16> */
.L_x_15612:
[----:B------:R-:W-:Y:S05]  /*13cf0*/  BSYNC B3 ;  /* 0x0000000000037941 */ /* 0x000fea0003800000 */
.L_x_15611:
        /* <DEDUP_REMOVED lines=44> */
.L_x_15610:
[----:B------:R-:W-:Y:S05]  /*13fc0*/  BSYNC B2 ;  /* 0x0000000000027941 */ /* 0x000fea0003800000 */
.L_x_15609:
        /* <DEDUP_REMOVED lines=15> */
.L_x_15613:
        /* <DEDUP_REMOVED lines=12> */
.L_x_15616:
[----:B------:R-:W-:-:S07]  /*14180*/  MOV R17, R10 ;  /* 0x0000000a00117202 */ /* 0x000fce0000000f00 */
.L_x_15617:
[----:B------:R-:W-:Y:S05]  /*14190*/  BSYNC B2 ;  /* 0x0000000000027941 */ /* 0x000fea0003800000 */
.L_x_15615:
        /* <DEDUP_REMOVED lines=16> */
.L_x_15621:
[----:B------:R-:W-:Y:S05]  /*142a0*/  BSYNC B3 ;  /* 0x0000000000037941 */ /* 0x000fea0003800000 */
.L_x_15620:
        /* <DEDUP_REMOVED lines=44> */
.L_x_15619:
[----:B------:R-:W-:Y:S05]  /*14570*/  BSYNC B2 ;  /* 0x0000000000027941 */ /* 0x000fea0003800000 */
.L_x_15618:
        /* <DEDUP_REMOVED lines=10> */
.L_x_15614:
        /* <DEDUP_REMOVED lines=12> */
.L_x_15623:
[----:B------:R-:W-:-:S07]  /*146e0*/  IMAD.MOV.U32 R96, RZ, RZ, R10 ;  /* 0x000000ffff607224 */ /* 0x000fce00078e000a */
.L_x_15624:
[----:B------:R-:W-:Y:S05]  /*146f0*/  BSYNC B2 ;  /* 0x0000000000027941 */ /* 0x000fea0003800000 */
.L_x_15622:
        /* <DEDUP_REMOVED lines=16> */
.L_x_15628:
[----:B------:R-:W-:Y:S05]  /*14800*/  BSYNC B3 ;  /* 0x0000000000037941 */ /* 0x000fea0003800000 */
.L_x_15627:
        /* <DEDUP_REMOVED lines=44> */
.L_x_15626:
[----:B------:R-:W-:Y:S05]  /*14ad0*/  BSYNC B2 ;  /* 0x0000000000027941 */ /* 0x000fea0003800000 */
.L_x_15625:
        /* <DEDUP_REMOVED lines=15> */
.L_x_15629:
        /* <DEDUP_REMOVED lines=12> */
.L_x_15632:
[----:B------:R-:W-:-:S07]  /*14c90*/  MOV R18, R10 ;  /* 0x0000000a00127202 */ /* 0x000fce0000000f00 */
.L_x_15633:
[----:B------:R-:W-:Y:S05]  /*14ca0*/  BSYNC B2 ;  /* 0x0000000000027941 */ /* 0x000fea0003800000 */
.L_x_15631:
        /* <DEDUP_REMOVED lines=16> */
.L_x_15637:
[----:B------:R-:W-:Y:S05]  /*14db0*/  BSYNC B3 ;  /* 0x0000000000037941 */ /* 0x000fea0003800000 */
.L_x_15636:
        /* <DEDUP_REMOVED lines=44> */
.L_x_15635:
[----:B------:R-:W-:Y:S05]  /*15080*/  BSYNC B2 ;  /* 0x0000000000027941 */ /* 0x000fea0003800000 */
.L_x_15634:
        /* <DEDUP_REMOVED lines=10> */
.L_x_15630:
        /* <DEDUP_REMOVED lines=12> */
.L_x_15639:
[----:B------:R-:W-:-:S07]  /*151f0*/  IMAD.MOV.U32 R125, RZ, RZ, R10 ;  /* 0x000000ffff7d7224 */ /* 0x000fce00078e000a */
.L_x_15640:
[----:B------:R-:W-:Y:S05]  /*15200*/  BSYNC B2 ;  /* 0x0000000000027941 */ /* 0x000fea0003800000 */
.L_x_15638:
        /* <DEDUP_REMOVED lines=16> */
.L_x_15644:
[----:B------:R-:W-:Y:S05]  /*15310*/  BSYNC B3 ;  /* 0x0000000000037941 */ /* 0x000fea0003800000 */
.L_x_15643:
        /* <DEDUP_REMOVED lines=44> */
.L_x_15642:
[----:B------:R-:W-:Y:S05]  /*155e0*/  BSYNC B2 ;  /* 0x0000000000027941 */ /* 0x000fea0003800000 */
.L_x_15641:
        /* <DEDUP_REMOVED lines=15> */
.L_x_15645:
        /* <DEDUP_REMOVED lines=12> */
.L_x_15648:
[----:B------:R-:W-:-:S07]  /*157a0*/  MOV R19, R10 ;  /* 0x0000000a00137202 */ /* 0x000fce0000000f00 */
.L_x_15649:
[----:B------:R-:W-:Y:S05]  /*157b0*/  BSYNC B2 ;  /* 0x0000000000027941 */ /* 0x000fea0003800000 */
.L_x_15647:
        /* <DEDUP_REMOVED lines=16> */
.L_x_15653:
[----:B------:R-:W-:Y:S05]  /*158c0*/  BSYNC B3 ;  /* 0x0000000000037941 */ /* 0x000fea0003800000 */
.L_x_15652:
        /* <DEDUP_REMOVED lines=44> */
.L_x_15651:
[----:B------:R-:W-:Y:S05]  /*15b90*/  BSYNC B2 ;  /* 0x0000000000027941 */ /* 0x000fea0003800000 */
.L_x_15650:
        /* <DEDUP_REMOVED lines=10> */
.L_x_15646:
        /* <DEDUP_REMOVED lines=12> */
.L_x_15655:
[----:B------:R-:W-:-:S07]  /*15d00*/  IMAD.MOV.U32 R128, RZ, RZ, R10 ;  /* 0x000000ffff807224 */ /* 0x000fce00078e000a */
.L_x_15656:
[----:B------:R-:W-:Y:S05]  /*15d10*/  BSYNC B2 ;  /* 0x0000000000027941 */ /* 0x000fea0003800000 */
.L_x_15654:
        /* <DEDUP_REMOVED lines=16> */
.L_x_15660:
[----:B------:R-:W-:Y:S05]  /*15e20*/  BSYNC B3 ;  /* 0x0000000000037941 */ /* 0x000fea0003800000 */
.L_x_15659:
        /* <DEDUP_REMOVED lines=44> */
.L_x_15658:
[----:B------:R-:W-:Y:S05]  /*160f0*/  BSYNC B2 ;  /* 0x0000000000027941 */ /* 0x000fea0003800000 */
.L_x_15657:
        /* <DEDUP_REMOVED lines=13> */
.L_x_15661:
        /* <DEDUP_REMOVED lines=12> */
.L_x_15664:
[----:B------:R-:W-:-:S07]  /*16290*/  MOV R20, R10 ;  /* 0x0000000a00147202 */ /* 0x000fce0000000f00 */
.L_x_15665:
[----:B------:R-:W-:Y:S05]  /*162a0*/  BSYNC B2 ;  /* 0x0000000000027941 */ /* 0x000fea0003800000 */
.L_x_15663:
        /* <DEDUP_REMOVED lines=16> */
.L_x_15669:
[----:B------:R-:W-:Y:S05]  /*163b0*/  BSYNC B3 ;  /* 0x0000000000037941 */ /* 0x000fea0003800000 */
.L_x_15668:
        /* <DEDUP_REMOVED lines=44> */
.L_x_15667:
[----:B------:R-:W-:Y:S05]  /*16680*/  BSYNC B2 ;  /* 0x0000000000027941 */ /* 0x000fea0003800000 */
.L_x_15666:
        /* <DEDUP_REMOVED lines=10> */
.L_x_15662:
        /* <DEDUP_REMOVED lines=12> */
.L_x_15671:
[----:B------:R-:W-:-:S07]  /*167f0*/  IMAD.MOV.U32 R98, RZ, RZ, R10 ;  /* 0x000000ffff627224 */ /* 0x000fce00078e000a */
.L_x_15672:
[----:B------:R-:W-:Y:S05]  /*16800*/  BSYNC B2 ;  /* 0x0000000000027941 */ /* 0x000fea0003800000 */
.L_x_15670:
        /* <DEDUP_REMOVED lines=16> */
.L_x_15676:
[----:B------:R-:W-:Y:S05]  /*16910*/  BSYNC B3 ;  /* 0x0000000000037941 */ /* 0x000fea0003800000 */
.L_x_15675:
        /* <DEDUP_REMOVED lines=44> */
.L_x_15674:
[----:B------:R-:W-:Y:S05]  /*16be0*/  BSYNC B2 ;  /* 0x0000000000027941 */ /* 0x000fea0003800000 */
.L_x_15673:
        /* <DEDUP_REMOVED lines=13> */
.L_x_15677:
        /* <DEDUP_REMOVED lines=12> */
.L_x_15680:
[----:B------:R-:W-:-:S07]  /*16d80*/  MOV R21, R10 ;  /* 0x0000000a00157202 */ /* 0x000fce0000000f00 */
.L_x_15681:
[----:B------:R-:W-:Y:S05]  /*16d90*/  BSYNC B2 ;  /* 0x0000000000027941 */ /* 0x000fea0003800000 */
.L_x_15679:
        /* <DEDUP_REMOVED lines=16> */
.L_x_15685:
[----:B------:R-:W-:Y:S05]  /*16ea0*/  BSYNC B3 ;  /* 0x0000000000037941 */ /* 0x000fea0003800000 */
.L_x_15684:
        /* <DEDUP_REMOVED lines=44> */
.L_x_15683:
[----:B------:R-:W-:Y:S05]  /*17170*/  BSYNC B2 ;  /* 0x0000000000027941 */ /* 0x000fea0003800000 */
.L_x_15682:
        /* <DEDUP_REMOVED lines=10> */
.L_x_15678:
        /* <DEDUP_REMOVED lines=12> */
.L_x_15687:
[----:B------:R-:W-:-:S07]  /*172e0*/  IMAD.MOV.U32 R98, RZ, RZ, R10 ;  /* 0x000000ffff627224 */ /* 0x000fce00078e000a */
.L_x_15688:
[----:B------:R-:W-:Y:S05]  /*172f0*/  BSYNC B2 ;  /* 0x0000000000027941 */ /* 0x000fea0003800000 */
.L_x_15686:
        /* <DEDUP_REMOVED lines=16> */
.L_x_15692:
[----:B------:R-:W-:Y:S05]  /*17400*/  BSYNC B3 ;  /* 0x0000000000037941 */ /* 0x000fea0003800000 */
.L_x_15691:
        /* <DEDUP_REMOVED lines=44> */
.L_x_15690:
[----:B------:R-:W-:Y:S05]  /*176d0*/  BSYNC B2 ;  /* 0x0000000000027941 */ /* 0x000fea0003800000 */
.L_x_15689:
        /* <DEDUP_REMOVED lines=13> */
.L_x_15693:
        /* <DEDUP_REMOVED lines=12> */
.L_x_15696:
[----:B------:R-:W-:-:S07]  /*17870*/  MOV R22, R10 ;  /* 0x0000000a00167202 */ /* 0x000fce0000000f00 */
.L_x_15697:
[----:B------:R-:W-:Y:S05]  /*17880*/  BSYNC B2 ;  /* 0x0000000000027941 */ /* 0x000fea0003800000 */
.L_x_15695:
        /* <DEDUP_REMOVED lines=16> */
.L_x_15701:
[----:B------:R-:W-:Y:S05]  /*17990*/  BSYNC B3 ;  /* 0x0000000000037941 */ /* 0x000fea0003800000 */
.L_x_15700:
        /* <DEDUP_REMOVED lines=44> */
.L_x_15699:
[----:B------:R-:W-:Y:S05]  /*17c60*/  BSYNC B2 ;  /* 0x0000000000027941 */ /* 0x000fea0003800000 */
.L_x_15698:
        /* <DEDUP_REMOVED lines=10> */
.L_x_15694:
        /* <DEDUP_REMOVED lines=54> */
.L_x_15573:
[----:B------:R-:W-:Y:S05]  /*18070*/  BSYNC B1 ;  /* 0x0000000000017941 */ /* 0x000fea0003800000 */
.L_x_15572:
        /* <DEDUP_REMOVED lines=126> */
.L_x_15723:
        /* <DEDUP_REMOVED lines=49> */
.L_x_15704:
[----:B------:R-:W-:Y:S05]  /*18b70*/  BSYNC B1 ;  /* 0x0000000000017941 */ /* 0x000fea0003800000 */
.L_x_15703:
        /* <DEDUP_REMOVED lines=35> */
.L_x_15706:
[----:B------:R-:W-:Y:S05]  /*18db0*/  BSYNC B1 ;  /* 0x0000000000017941 */ /* 0x000fea0003800000 */
.L_x_15705:
        /* <DEDUP_REMOVED lines=35> */
.L_x_15708:
[----:B------:R-:W-:Y:S05]  /*18ff0*/  BSYNC B1 ;  /* 0x0000000000017941 */ /* 0x000fea0003800000 */
.L_x_15707:
        /* <DEDUP_REMOVED lines=34> */
.L_x_15710:
[----:B------:R-:W-:Y:S05]  /*19220*/  BSYNC B1 ;  /* 0x0000000000017941 */ /* 0x000fea0003800000 */
.L_x_15709:
[----:B01234-:R-:W0:Y:S02]  /*19230*/  LDC.64 R96, c[0x0][0x210] ;  /* 0x00008400ff607b82 */ /* 0x01fe240000000a00 */
[----:B0-----:R-:W-:-:S04]  /*19240*/  LEA R0, R96, R0, 0x2 ;  /* 0x0000000060007211 */ /* 0x001fc800078e10ff */
[----:B------:R-:W-:-:S13]  /*19250*/  ISETP.GE.AND P0, PT, R0, R97, PT ;  /* 0x000000610000720c */ /* 0x000fda0003f06270 */
[----:B------:R-:W-:Y:S05]  /*19260*/  @!P0 BRA `(.L_x_15711) ;  /* 0xfffffe7800748947 */ /* 0x000fea000383ffff */
[----:B------:R-:W-:Y:S05]  /*19270*/  BSYNC B0 ;  /* 0x0000000000007941 */ /* 0x000fea0003800000 */
.L_x_15178:
[----:B------:R-:W-:Y:S05]  /*19280*/  EXIT ;  /* 0x000000000000794d */ /* 0x000fea0003800000 */
.L_x_15702:
        /* <DEDUP_REMOVED lines=8> */
.L_x_15713:
[----:B------:R-:W-:Y:S05]  /*19310*/  BSYNC B1 ;  /* 0x0000000000017941 */ /* 0x000fea0003800000 */
.L_x_15712:
        /* <DEDUP_REMOVED lines=9> */
.L_x_15714:
[----:B------:R-:W-:Y:S01]  /*193b0*/  HFMA2.MMA R137, -RZ, RZ, 0, 2.384185791015625e-07 ;  /* 0x00000004ff897435 */ /* 0x000fe200000001ff */
[----:B------:R-:W-:-:S05]  /*193c0*/  MOV R98, R136 ;  /* 0x0000008800627202 */ /* 0x000fca0000000f00 */
[----:B------:R-:W-:-:S04]  /*193d0*/  FADD.FTZ R98, R97, R98 ;  /* 0x0000006261627221 */ /* 0x000fc80000010000 */
[----:B------:R-:W-:-:S07]  /*193e0*/  IMAD.MOV.U32 R138, RZ, RZ, R98 ;  /* 0x000000ffff8a7224 */ /* 0x000fce00078e0062 */
[----:B------:R-:W-:Y:S05]  /*193f0*/  WARPSYNC.COLLECTIVE R135, `(.L_x_15715) ;  /* 0x0000000087087348 */ /* 0x000fea0003c00000 */
[----:B------:R0:W1:Y:S02]  /*19400*/  SHFL.BFLY P4, R136, R138, R137, R140 ;  /* 0x0c0000898a887389 */ /* 0x000064000008008c */
[----:B01----:R-:W-:Y:S01]  /*19410*/  ENDCOLLECTIVE ;  /* 0x000000000000791b */ /* 0x003fe20003800000 */
.L_x_15715:
[----:B------:R-:W-:Y:S02]  /*19420*/  IMAD.MOV.U32 R137, RZ, RZ, 0x8 ;  /* 0x00000008ff897424 */ /* 0x000fe400078e00ff */
[----:B------:R-:W-:-:S04]  /*19430*/  IMAD.MOV.U32 R99, RZ, RZ, R136 ;  /* 0x000000ffff637224 */ /* 0x000fc800078e0088 */
[----:B------:R-:W-:-:S05]  /*19440*/  FADD.FTZ R99, R98, R99 ;  /* 0x0000006362637221 */ /* 0x000fca0000010000 */
[----:B------:R-:W-:-:S07]  /*19450*/  MOV R138, R99 ;  /* 0x00000063008a7202 */ /* 0x000fce0000000f00 */
[----:B------:R-:W-:Y:S05]  /*19460*/  WARPSYNC.COLLECTIVE R135, `(.L_x_15716) ;  /* 0x0000000087087348 */ /* 0x000fea0003c00000 */
[----:B------:R0:W1:Y:S02]  /*19470*/  SHFL.BFLY P4, R136, R138, R137, R140 ;  /* 0x0c0000898a887389 */ /* 0x000064000008008c */
[----:B01----:R-:W-:Y:S01]  /*19480*/  ENDCOLLECTIVE ;  /* 0x000000000000791b */ /* 0x003fe20003800000 */
.L_x_15716:
        /* <DEDUP_REMOVED lines=8> */
.L_x_15717:
        /* <DEDUP_REMOVED lines=73> */
.L_x_15718:
[----:B------:R-:W-:Y:S01]  /*199a0*/  HFMA2.MMA R137, -RZ, RZ, 0, 1.1920928955078125e-07 ;  /* 0x00000002ff897435 */ /* 0x000fe200000001ff */
[----:B------:R-:W-:-:S05]  /*199b0*/  MOV R97, R136 ;  /* 0x0000008800617202 */ /* 0x000fca0000000f00 */
[----:B------:R-:W-:-:S04]  /*199c0*/  FADD.FTZ R97, R96, R97 ;  /* 0x0000006160617221 */ /* 0x000fc80000010000 */
[----:B------:R-:W-:-:S07]  /*199d0*/  IMAD.MOV.U32 R138, RZ, RZ, R97 ;  /* 0x000000ffff8a7224 */ /* 0x000fce00078e0061 */
[----:B------:R-:W-:Y:S05]  /*199e0*/  WARPSYNC.COLLECTIVE R135, `(.L_x_15719) ;  /* 0x0000000087087348 */ /* 0x000fea0003c00000 */
[----:B------:R0:W1:Y:S02]  /*199f0*/  SHFL.BFLY P4, R136, R138, R137, R140 ;  /* 0x0c0000898a887389 */ /* 0x000064000008008c */
[----:B01----:R-:W-:Y:S01]  /*19a00*/  ENDCOLLECTIVE ;  /* 0x000000000000791b */ /* 0x003fe20003800000 */
.L_x_15719:
[----:B------:R-:W-:Y:S02]  /*19a10*/  IMAD.MOV.U32 R137, RZ, RZ, 0x4 ;  /* 0x00000004ff897424 */ /* 0x000fe400078e00ff */
[----:B------:R-:W-:-:S04]  /*19a20*/  IMAD.MOV.U32 R98, RZ, RZ, R136 ;  /* 0x000000ffff627224 */ /* 0x000fc800078e0088 */
[----:B------:R-:W-:-:S05]  /*19a30*/  FADD.FTZ R98, R97, R98 ;  /* 0x0000006261627221 */ /* 0x000fca0000010000 */
[----:B------:R-:W-:-:S07]  /*19a40*/  MOV R138, R98 ;  /* 0x00000062008a7202 */ /* 0x000fce0000000f00 */
[----:B------:R-:W-:Y:S05]  /*19a50*/  WARPSYNC.COLLECTIVE R135, `(.L_x_15720) ;  /* 0x0000000087087348 */ /* 0x000fea0003c00000 */
[----:B------:R0:W1:Y:S02]  /*19a60*/  SHFL.BFLY P4, R136, R138, R137, R140 ;  /* 0x0c0000898a887389 */ /* 0x000064000008008c */
[----:B01----:R-:W-:Y:S01]  /*19a70*/  ENDCOLLECTIVE ;  /* 0x000000000000791b */ /* 0x003fe20003800000 */
.L_x_15720:
[----:B------:R-:W-:Y:S01]  /*19a80*/  HFMA2.MMA R137, -RZ, RZ, 0, 4.76837158203125e-07 ;  /* 0x00000008ff897435 */ /* 0x000fe200000001ff */
[----:B------:R-:W-:-:S05]  /*19a90*/  MOV R99, R136 ;  /* 0x0000008800637202 */ /* 0x000fca0000000f00 */
[----:B------:R-:W-:-:S04]  /*19aa0*/  FADD.FTZ R99, R98, R99 ;  /* 0x0000006362637221 */ /* 0x000fc80000010000 */
[----:B------:R-:W-:-:S07]  /*19ab0*/  IMAD.MOV.U32 R138, RZ, RZ, R99 ;  /* 0x000000ffff8a7224 */ /* 0x000fce00078e0063 */
[----:B------:R-:W-:Y:S05]  /*19ac0*/  WARPSYNC.COLLECTIVE R135, `(.L_x_15721) ;  /* 0x0000000087087348 */ /* 0x000fea0003c00000 */
[----:B------:R0:W1:Y:S02]  /*19ad0*/  SHFL.BFLY P4, R136, R138, R137, R140 ;  /* 0x0c0000898a887389 */ /* 0x000064000008008c */
[----:B01----:R-:W-:Y:S01]  /*19ae0*/  ENDCOLLECTIVE ;  /* 0x000000000000791b */ /* 0x003fe20003800000 */
.L_x_15721:
[----:B------:R-:W-:Y:S02]  /*19af0*/  IMAD.MOV.U32 R137, RZ, RZ, 0x10 ;  /* 0x00000010ff897424 */ /* 0x000fe400078e00ff */
[----:B------:R-:W-:-:S04]  /*19b00*/  IMAD.MOV.U32 R134, RZ, RZ, R136 ;  /* 0x000000ffff867224 */ /* 0x000fc800078e0088 */
[----:B------:R-:W-:-:S05]  /*19b10*/  FADD.FTZ R134, R99, R134 ;  /* 0x0000008663867221 */ /* 0x000fca0000010000 */
[----:B------:R-:W-:-:S07]  /*19b20*/  MOV R138, R134 ;  /* 0x00000086008a7202 */ /* 0x000fce0000000f00 */
[----:B------:R-:W-:Y:S05]  /*19b30*/  WARPSYNC.COLLECTIVE R135, `(.L_x_15722) ;  /* 0x0000000087087348 */ /* 0x000fea0003c00000 */
[----:B------:R0:W1:Y:S02]  /*19b40*/  SHFL.BFLY P4, R136, R138, R137, R140 ;  /* 0x0c0000898a887389 */ /* 0x000064000008008c */
[----:B01----:R-:W-:Y:S01]  /*19b50*/  ENDCOLLECTIVE ;  /* 0x000000000000791b */ /* 0x003fe20003800000 */
.L_x_15722:
[----:B------:R-:W-:Y:S01]  /*19b60*/  MOV R133, R136 ;  /* 0x0000008800857202 */ /* 0x000fe20000000f00 */
[----:B------:R-:W-:Y:S06]  /*19b70*/  BRA `(.L_x_15723) ;  /* 0xffffffec00387947 */ /* 0x000fec000383ffff */
.L_x_15724:
        /* <DEDUP_REMOVED lines=16> */
.L_x_27196:


//--------------------- .text._ZN10layer_norm31ln_parallel_residual_fwd_kernelINS_13Kernel_traitsIf6__halfS2_S2_fjLj1024ELj1ELj4ELj1ELj16ENS_18Kernel_traits_baseILj1024EfS2_S2_S2_fjLj128EEEEELb1ELb1ELb1EEEvNS_9FwdParamsE --------------------------
	.section	.text._ZN10layer_norm31ln_parallel_residual_fwd_kernelINS_13Kernel_traitsIf6__halfS2_S2_fjLj1024ELj1ELj4ELj1ELj16ENS_18Kernel_traits_baseILj1024EfS2_S2_S2_fjLj128EEEEELb1ELb1ELb1EEEvNS_9FwdParamsE,"ax",@progbits
	.align	128
        .global         _ZN10layer_norm31ln_parallel_residual_fwd_kernelINS_13Kernel_traitsIf6__halfS2_S2_fjLj1024ELj1ELj4ELj1ELj16ENS_18Kernel_traits_baseILj1024EfS2_S2_S2_fjLj128EEEEELb1ELb1ELb1EEEvNS_9FwdParamsE
        .type           _ZN10layer_norm31ln_parallel_residual_fwd_kernelINS_13Kernel_traitsIf6__halfS2_S2_fjLj1024ELj1ELj4ELj1ELj16ENS_18Kernel_traits_baseILj1024EfS2_S2_S2_fjLj128EEEEELb1ELb1ELb1EEEvNS_9FwdParamsE,@function
        .size           _ZN10layer_norm31ln_parallel_residual_fwd_kernelINS_13Kernel_traitsIf6__halfS2_S2_fjLj1024ELj1ELj4ELj1ELj16ENS_18Kernel_traits_baseILj1024EfS2_S2_S2_fjLj128EEEEELb1ELb1ELb1EEEvNS_9FwdParamsE,(.L_x_27197 - _ZN10layer_norm31ln_parallel_residual_fwd_kernelINS_13Kernel_traitsIf6__halfS2_S2_fjLj1024ELj1ELj4ELj1ELj16ENS_18Kernel_traits_baseILj1024EfS2_S2_S2_fjLj128EEEEELb1ELb1ELb1EEEvNS_9FwdParamsE)
        .other          _ZN10layer_norm31ln_parallel_residual_fwd_kernelINS_13Kernel_traitsIf6__halfS2_S2_fjLj1024ELj1ELj4ELj1ELj16ENS_18Kernel_traits_baseILj1024EfS2_S2_S2_fjLj128EEEEELb1ELb1ELb1EEEvNS_9FwdParamsE,@"STO_CUDA_ENTRY STV_DEFAULT"
_ZN10layer_norm31ln_parallel_residual_fwd_kernelINS_13Kernel_traitsIf6__halfS2_S2_fjLj1024ELj1ELj4ELj1ELj16ENS_18Kernel_traits_baseILj1024EfS2_S2_S2_fjLj128EEEEELb1ELb1ELb1EEEvNS_9FwdParamsE:
.text._ZN10layer_norm31ln_parallel_residual_fwd_kernelINS_13Kernel_traitsIf6__halfS2_S2_fjLj1024ELj1ELj4ELj1ELj16ENS_18Kernel_traits_baseILj1024EfS2_S2_S2_fjLj128EEEEELb1ELb1ELb1EEEvNS_9FwdParamsE:
        /* <DEDUP_REMOVED lines=147> */
.L_x_16243:
        /* <DEDUP_REMOVED lines=30> */
.L_x_15727:
[----:B------:R-:W-:-:S07]  /*0b10*/  IMAD.MOV.U32 R102, RZ, RZ, R12 ;  /* 0x000000ffff667224 */ /* 0x000fce00078e000c */
.L_x_15728:
[----:B------:R-:W-:Y:S05]  /*0b20*/  BSYNC B1 ;  /* 0x0000000000017941 */ /* 0x000fea0003800000 */
.L_x_15726:
        /* <DEDUP_REMOVED lines=16> */
.L_x_15732:
[----:B------:R-:W-:Y:S05]  /*0c30*/  BSYNC B2 ;  /* 0x0000000000027941 */ /* 0x000fea0003800000 */
.L_x_15731:
        /* <DEDUP_REMOVED lines=44> */
.L_x_15730:
[----:B------:R-:W-:Y:S05]  /*0f00*/  BSYNC B1 ;  /* 0x0000000000017941 */ /* 0x000fea0003800000 */
.L_x_15729:
[----:B------:R-:W0:Y:S01]  /*0f10*/  LDC R104, c[0x0][0x298] ;  /* 0x0000a600ff687b82 */ /* 0x000e220000000800 */
[----:B------:R-:W-:Y:S01]  /*0f20*/  HFMA2.MMA R105, -RZ, RZ, 0.1171875, 0 ;  /* 0x2f800000ff697435 */ /* 0x000fe200000001ff */
[----:B------:R-:W-:Y:S01]  /*0f30*/  ISETP.NE.U32.AND P1, PT, RZ, UR8, PT ;  /* 0x00000008ff007c0c */ /* 0x000fe2000bf25070 */
[----:B-----5:R-:W-:Y:S01]  /*0f40*/  HADD2.F32 R93, -RZ, R96.H0_H0 ;  /* 0x20000060ff5d7230 */ /* 0x020fe20000004100 */
[----:B------:R-:W-:Y:S02]  /*0f50*/  I2FP.F32.U32 R92, R102 ;  /* 0x00000066005c7245 */ /* 0x000fe40000201000 */
[----:B------:R-:W-:Y:S02]  /*0f60*/  ISETP.NE.AND.EX P1, PT, RZ, UR9, PT, P1 ;  /* 0x00000009ff007c0c */ /* 0x000fe4000bf25310 */
[----:B------:R-:W1:Y:S03]  /*0f70*/  LDC R103, c[0x0][0x294] ;  /* 0x0000a500ff677b82 */ /* 0x000e660000000800 */
        /* <DEDUP_REMOVED lines=12> */
.L_x_15733:
        /* <DEDUP_REMOVED lines=12> */
.L_x_15736:
[----:B------:R-:W-:-:S07]  /*1100*/  IMAD.MOV.U32 R8, RZ, RZ, R12 ;  /* 0x000000ffff087224 */ /* 0x000fce00078e000c */
.L_x_15737:
[----:B------:R-:W-:Y:S05]  /*1110*/  BSYNC B1 ;  /* 0x0000000000017941 */ /* 0x000fea0003800000 */
.L_x_15735:
        /* <DEDUP_REMOVED lines=16> */
.L_x_15741:
[----:B------:R-:W-:Y:S05]  /*1220*/  BSYNC B2 ;  /* 0x0000000000027941 */ /* 0x000fea0003800000 */
.L_x_15740:
        /* <DEDUP_REMOVED lines=44> */
.L_x_15739:
[----:B------:R-:W-:Y:S05]  /*14f0*/  BSYNC B1 ;  /* 0x0000000000017941 */ /* 0x000fea0003800000 */
.L_x_15738:
        /* <DEDUP_REMOVED lines=10> */
.L_x_15734:
        /* <DEDUP_REMOVED lines=12> */
.L_x_15743:
[----:B------:R-:W-:-:S07]  /*1660*/  IMAD.MOV.U32 R102, RZ, RZ, R12 ;  /* 0x000000ffff667224 */ /* 0x000fce00078e000c */
.L_x_15744:
[----:B------:R-:W-:Y:S05]  /*1670*/  BSYNC B1 ;  /* 0x0000000000017941 */ /* 0x000fea0003800000 */
.L_x_15742:
        /* <DEDUP_REMOVED lines=16> */
.L_x_15748:
[----:B------:R-:W-:Y:S05]  /*1780*/  BSYNC B2 ;  /* 0x0000000000027941 */ /* 0x000fea0003800000 */
.L_x_15747:
        /* <DEDUP_REMOVED lines=44> */
.L_x_15746:
[----:B------:R-:W-:Y:S05]  /*1a50*/  BSYNC B1 ;  /* 0x0000000000017941 */ /* 0x000fea0003800000 */
.L_x_15745:
        /* <DEDUP_REMOVED lines=14> */
.L_x_15749:
        /* <DEDUP_REMOVED lines=12> */
.L_x_15752:
[----:B------:R-:W-:-:S07]  /*1c00*/  MOV R7, R12 ;  /* 0x0000000c00077202 */ /* 0x000fce0000000f00 */
.L_x_15753:
[----:B------:R-:W-:Y:S05]  /*1c10*/  BSYNC B1 ;  /* 0x0000000000017941 */ /* 0x000fea0003800000 */
.L_x_15751:
        /* <DEDUP_REMOVED lines=16> */
.L_x_15757:
[----:B------:R-:W-:Y:S05]  /*1d20*/  BSYNC B2 ;  /* 0x0000000000027941 */ /* 0x000fea0003800000 */
.L_x_15756:
        /* <DEDUP_REMOVED lines=44> */
.L_x_15755:
[----:B------:R-:W-:Y:S05]  /*1ff0*/  BSYNC B1 ;  /* 0x0000000000017941 */ /* 0x000fea0003800000 */
.L_x_15754:
        /* <DEDUP_REMOVED lines=10> */
.L_x_15750:
        /* <DEDUP_REMOVED lines=12> */
.L_x_15759:
[----:B------:R-:W-:-:S07]  /*2160*/  MOV R102, R12 ;  /* 0x0000000c00667202 */ /* 0x000fce0000000f00 */
.L_x_15760:
[----:B------:R-:W-:Y:S05]  /*2170*/  BSYNC B1 ;  /* 0x0000000000017941 */ /* 0x000fea0003800000 */
.L_x_15758:
        /* <DEDUP_REMOVED lines=16> */
.L_x_15764:
[----:B------:R-:W-:Y:S05]  /*2280*/  BSYNC B2 ;  /* 0x0000000000027941 */ /* 0x000fea0003800000 */
.L_x_15763:
        /* <DEDUP_REMOVED lines=44> */
.L_x_15762:
[----:B------:R-:W-:Y:S05]  /*2550*/  BSYNC B1 ;  /* 0x0000000000017941 */ /* 0x000fea0003800000 */
.L_x_15761:
        /* <DEDUP_REMOVED lines=14> */
.L_x_15765:
        /* <DEDUP_REMOVED lines=12> */
.L_x_15768:
[----:B------:R-:W-:-:S07]  /*2700*/  IMAD.MOV.U32 R6, RZ, RZ, R12 ;  /* 0x000000ffff067224 */ /* 0x000fce00078e000c */
.L_x_15769:
[----:B------:R-:W-:Y:S05]  /*2710*/  BSYNC B1 ;  /* 0x0000000000017941 */ /* 0x000fea0003800000 */
.L_x_15767:
        /* <DEDUP_REMOVED lines=16> */
.L_x_15773:
[----:B------:R-:W-:Y:S05]  /*2820*/  BSYNC B2 ;  /* 0x0000000000027941 */ /* 0x000fea0003800000 */
.L_x_15772:
        /* <DEDUP_REMOVED lines=44> */
.L_x_15771:
[----:B------:R-:W-:Y:S05]  /*2af0*/  BSYNC B1 ;  /* 0x0000000000017941 */ /* 0x000fea0003800000 */
.L_x_15770:
        /* <DEDUP_REMOVED lines=10> */
.L_x_15766:
        /* <DEDUP_REMOVED lines=12> */
.L_x_15775:
[----:B------:R-:W-:-:S07]  /*2c60*/  IMAD.MOV.U32 R95, RZ, RZ, R12 ;  /* 0x000000ffff5f7224 */ /* 0x000fce00078e000c */
.L_x_15776:
[----:B------:R-:W-:Y:S05]  /*2c70*/  BSYNC B1 ;  /* 0x0000000000017941 */ /* 0x000fea0003800000 */
.L_x_15774:
        /* <DEDUP_REMOVED lines=16> */
.L_x_15780:
[----:B------:R-:W-:Y:S05]  /*2d80*/  BSYNC B2 ;  /* 0x0000000000027941 */ /* 0x000fea0003800000 */
.L_x_15779:
        /* <DEDUP_REMOVED lines=44> */
.L_x_15778:
[----:B------:R-:W-:Y:S05]  /*3050*/  BSYNC B1 ;  /* 0x0000000000017941 */ /* 0x000fea0003800000 */
.L_x_15777:
        /* <DEDUP_REMOVED lines=10> */
[----:B------:R-:W-:Y:S02]  /*3100*/  HADD2.F32 R100, -RZ, R89.H1_H1 ;  /* 0x30000059ff647230 */ /* 0x000fe40000004100 */
[----:B------:R-:W-:-:S03]  /*3110*/  IMAD.MOV.U32 R97, RZ, RZ, R96 ;  /* 0x000000ffff617224 */ /* 0x000fc600078e0060 */
[----:B------:R-:W-:Y:S01]  /*3120*/  FADD.FTZ R95, R95, R100 ;  /* 0x000000645f5f7221 */ /* 0x000fe20000010000 */
[----:B------:R-:W-:Y:S06]  /*3130*/  BRA `(.L_x_15782) ;  /* 0x0000000400587947 */ /* 0x000fec0003800000 */
.L_x_15781:
        /* <DEDUP_REMOVED lines=12> */
.L_x_15784:
[----:B------:R-:W-:-:S07]  /*3200*/  IMAD.MOV.U32 R5, RZ, RZ, R12 ;  /* 0x000000ffff057224 */ /* 0x000fce00078e000c */
.L_x_15785:
[----:B------:R-:W-:Y:S05]  /*3210*/  BSYNC B1 ;  /* 0x0000000000017941 */ /* 0x000fea0003800000 */
.L_x_15783:
        /* <DEDUP_REMOVED lines=16> */
.L_x_15789:
[----:B------:R-:W-:Y:S05]  /*3320*/  BSYNC B2 ;  /* 0x0000000000027941 */ /* 0x000fea0003800000 */
.L_x_15788:
        /* <DEDUP_REMOVED lines=44> */
.L_x_15787:
[----:B------:R-:W-:Y:S05]  /*35f0*/  BSYNC B1 ;  /* 0x0000000000017941 */ /* 0x000fea0003800000 */
.L_x_15786:
        /* <DEDUP_REMOVED lines=10> */
.L_x_15782:
        /* <DEDUP_REMOVED lines=12> */
.L_x_15791:
[----:B------:R-:W-:-:S07]  /*3760*/  IMAD.MOV.U32 R96, RZ, RZ, R12 ;  /* 0x000000ffff607224 */ /* 0x000fce00078e000c */
.L_x_15792:
[----:B------:R-:W-:Y:S05]  /*3770*/  BSYNC B1 ;  /* 0x0000000000017941 */ /* 0x000fea0003800000 */
.L_x_15790:
        /* <DEDUP_REMOVED lines=16> */
.L_x_15796:
[----:B------:R-:W-:Y:S05]  /*3880*/  BSYNC B2 ;  /* 0x0000000000027941 */ /* 0x000fea0003800000 */
.L_x_15795:
        /* <DEDUP_REMOVED lines=44> */
.L_x_15794:
[----:B------:R-:W-:Y:S05]  /*3b50*/  BSYNC B1 ;  /* 0x0000000000017941 */ /* 0x000fea0003800000 */
.L_x_15793:
        /* <DEDUP_REMOVED lines=13> */
.L_x_15797:
        /* <DEDUP_REMOVED lines=12> */
.L_x_15800:
[----:B------:R-:W-:-:S07]  /*3cf0*/  MOV R4, R12 ;  /* 0x0000000c00047202 */ /* 0x000fce0000000f00 */
.L_x_15801:
[----:B------:R-:W-:Y:S05]  /*3d00*/  BSYNC B1 ;  /* 0x0000000000017941 */ /* 0x000fea0003800000 */
.L_x_15799:
        /* <DEDUP_REMOVED lines=16> */
.L_x_15805:
[----:B------:R-:W-:Y:S05]  /*3e10*/  BSYNC B2 ;  /* 0x0000000000027941 */ /* 0x000fea0003800000 */
.L_x_15804:
        /* <DEDUP_REMOVED lines=44> */
.L_x_15803:
[----:B------:R-:W-:Y:S05]  /*40e0*/  BSYNC B1 ;  /* 0x0000000000017941 */ /* 0x000fea0003800000 */
.L_x_15802:
        /* <DEDUP_REMOVED lines=10> */
.L_x_15798:
        /* <DEDUP_REMOVED lines=12> */
.L_x_15807:
[----:B------:R-:W-:-:S07]  /*4250*/  MOV R96, R12 ;  /* 0x0000000c00607202 */ /* 0x000fce0000000f00 */
.L_x_15808:
[----:B------:R-:W-:Y:S05]  /*4260*/  BSYNC B1 ;  /* 0x0000000000017941 */ /* 0x000fea0003800000 */
.L_x_15806:
        /* <DEDUP_REMOVED lines=16> */
.L_x_15812:
[----:B------:R-:W-:Y:S05]  /*4370*/  BSYNC B2 ;  /* 0x0000000000027941 */ /* 0x000fea0003800000 */
.L_x_15811:
        /* <DEDUP_REMOVED lines=44> */
.L_x_15810:
[----:B------:R-:W-:Y:S05]  /*4640*/  BSYNC B1 ;  /* 0x0000000000017941 */ /* 0x000fea0003800000 */
.L_x_15809:
        /* <DEDUP_REMOVED lines=13> */
.L_x_15813:
        /* <DEDUP_REMOVED lines=12> */
.L_x_15816:
[----:B------:R-:W-:-:S07]  /*47e0*/  IMAD.MOV.U32 R3, RZ, RZ, R12 ;  /* 0x000000ffff037224 */ /* 0x000fce00078e000c */
.L_x_15817:
[----:B------:R-:W-:Y:S05]  /*47f0*/  BSYNC B1 ;  /* 0x0000000000017941 */ /* 0x000fea0003800000 */
.L_x_15815:
        /* <DEDUP_REMOVED lines=16> */
.L_x_15821:
[----:B------:R-:W-:Y:S05]  /*4900*/  BSYNC B2 ;  /* 0x0000000000027941 */ /* 0x000fea0003800000 */
.L_x_15820:
        /* <DEDUP_REMOVED lines=44> */
.L_x_15819:
[----:B------:R-:W-:Y:S05]  /*4bd0*/  BSYNC B1 ;  /* 0x0000000000017941 */ /* 0x000fea0003800000 */
.L_x_15818:
        /* <DEDUP_REMOVED lines=10> */
.L_x_15814:
        /* <DEDUP_REMOVED lines=12> */
.L_x_15823:
[----:B------:R-:W-:-:S07]  /*4d40*/  IMAD.MOV.U32 R96, RZ, RZ, R12 ;  /* 0x000000ffff607224 */ /* 0x000fce00078e000c */
.L_x_15824:
[----:B------:R-:W-:Y:S05]  /*4d50*/  BSYNC B1 ;  /* 0x0000000000017941 */ /* 0x000fea0003800000 */
.L_x_15822:
        /* <DEDUP_REMOVED lines=16> */
.L_x_15828:
[----:B------:R-:W-:Y:S05]  /*4e60*/  BSYNC B2 ;  /* 0x0000000000027941 */ /* 0x000fea0003800000 */
.L_x_15827:
        /* <DEDUP_REMOVED lines=44> */
.L_x_15826:
[----:B------:R-:W-:Y:S05]  /*5130*/  BSYNC B1 ;  /* 0x0000000000017941 */ /* 0x000fea0003800000 */
.L_x_15825:
        /* <DEDUP_REMOVED lines=13> */
.L_x_15829:
        /* <DEDUP_REMOVED lines=12> */
.L_x_15832:
[----:B------:R-:W-:-:S07]  /*52d0*/  IMAD.MOV.U32 R2, RZ, RZ, R12 ;  /* 0x000000ffff027224 */ /* 0x000fce00078e000c */
.L_x_15833:
[----:B------:R-:W-:Y:S05]  /*52e0*/  BSYNC B1 ;  /* 0x0000000000017941 */ /* 0x000fea0003800000 */
.L_x_15831:
        /* <DEDUP_REMOVED lines=16> */
.L_x_15837:
[----:B------:R-:W-:Y:S05]  /*53f0*/  BSYNC B2 ;  /* 0x0000000000027941 */ /* 0x000fea0003800000 */
.L_x_15836:
        /* <DEDUP_REMOVED lines=44> */
.L_x_15835:
[----:B------:R-:W-:Y:S05]  /*56c0*/  BSYNC B1 ;  /* 0x0000000000017941 */ /* 0x000fea0003800000 */
.L_x_15834:
        /* <DEDUP_REMOVED lines=10> */
.L_x_15830:
        /* <DEDUP_REMOVED lines=12> */
.L_x_15839:
[----:B------:R-:W-:-:S07]  /*5830*/  IMAD.MOV.U32 R96, RZ, RZ, R12 ;  /* 0x000000ffff607224 */ /* 0x000fce00078e000c */
.L_x_15840:
[----:B------:R-:W-:Y:S05]  /*5840*/  BSYNC B1 ;  /* 0x0000000000017941 */ /* 0x000fea0003800000 */
.L_x_15838:
        /* <DEDUP_REMOVED lines=16> */
.L_x_15844:
[----:B------:R-:W-:Y:S05]  /*5950*/  BSYNC B2 ;  /* 0x0000000000027941 */ /* 0x000fea0003800000 */
.L_x_15843:
        /* <DEDUP_REMOVED lines=44> */
.L_x_15842:
[----:B------:R-:W-:Y:S05]  /*5c20*/  BSYNC B1 ;  /* 0x0000000000017941 */ /* 0x000fea0003800000 */
.L_x_15841:
        /* <DEDUP_REMOVED lines=13> */
.L_x_15845:
        /* <DEDUP_REMOVED lines=12> */
.L_x_15848:
[----:B------:R-:W-:-:S07]  /*5dc0*/  MOV R0, R12 ;  /* 0x0000000c00007202 */ /* 0x000fce0000000f00 */
.L_x_15849:
[----:B------:R-:W-:Y:S05]  /*5dd0*/  BSYNC B1 ;  /* 0x0000000000017941 */ /* 0x000fea0003800000 */
.L_x_15847:
        /* <DEDUP_REMOVED lines=18> */
.L_x_15853:
[----:B------:R-:W-:Y:S05]  /*5f00*/  BSYNC B2 ;  /* 0x0000000000027941 */ /* 0x000fea0003800000 */
.L_x_15852:
        /* <DEDUP_REMOVED lines=44> */
.L_x_15851:
[----:B------:R-:W-:Y:S05]  /*61d0*/  BSYNC B1 ;  /* 0x0000000000017941 */ /* 0x000fea0003800000 */
.L_x_15850:
        /* <DEDUP_REMOVED lines=10> */
.L_x_15846:
[----:B------:R-:W-:Y:S01]  /*6280*/  SEL R97, RZ, 0x10000, P4 ;  /* 0x00010000ff617807 */ /* 0x000fe20002000000 */
[----:B------:R-:W0:Y:S01]  /*6290*/  @P0 LDC.64 R118, c[0x0][0x230] ;  /* 0x00008c00ff760b82 */ /* 0x000e220000000a00 */
[----:B------:R-:W-:Y:S01]  /*62a0*/  SEL R98, RZ, 0x100, P3 ;  /* 0x00000100ff627807 */ /* 0x000fe20001800000 */
[----:B------:R-:W-:Y:S01]  /*62b0*/  @UP0 ULDC.64 UR16, c[0x0][0x228] ;  /* 0x00008a0000100ab9 */ /* 0x000fe20000000a00 */
[----:B------:R-:W-:Y:S02]  /*62c0*/  SEL R99, RZ, 0x1000000, P5 ;  /* 0x01000000ff637807 */ /* 0x000fe40002800000 */
[----:B------:R-:W-:Y:S02]  /*62d0*/  ISETP.NE.AND P4, PT, R112, RZ, PT ;  /* 0x000000ff7000720c */ /* 0x000fe40003f85270 */
[----:B------:R-:W-:Y:S02]  /*62e0*/  ISETP.NE.AND P3, PT, R113, RZ, PT ;  /* 0x000000ff7100720c */ /* 0x000fe40003f65270 */
[----:B------:R-:W-:Y:S01]  /*62f0*/  ISETP.NE.AND P6, PT, R108, RZ, PT ;  /* 0x000000ff6c00720c */ /* 0x000fe20003fc5270 */
[----:B------:R-:W1:Y:S01]  /*6300*/  LDC.64 R112, c[0x0][0x238] ;  /* 0x00008e00ff707b82 */ /* 0x000e620000000a00 */
[----:B------:R-:W-:-:S02]  /*6310*/  ISETP.NE.AND P5, PT, R109, RZ, PT ;  /* 0x000000ff6d00720c */ /* 0x000fc40003fa5270 */
[----:B------:R-:W-:Y:S02]  /*6320*/  SEL R96, RZ, 0x1, P3 ;  /* 0x00000001ff607807 */ /* 0x000fe40001800000 */
[----:B------:R-:W-:Y:S02]  /*6330*/  SEL R110, RZ, 0x1, P4 ;  /* 0x00000001ff6e7807 */ /* 0x000fe40002000000 */
[----:B------:R-:W-:Y:S01]  /*6340*/  SEL R120, RZ, 0x1, P5 ;  /* 0x00000001ff787807 */ /* 0x000fe20002800000 */
[----:B------:R-:W2:Y:S01]  /*6350*/  LDC.64 R108, c[0x0][0x240] ;  /* 0x00009000ff6c7b82 */ /* 0x000ea20000000a00 */
[----:B------:R-:W-:Y:S01]  /*6360*/  LOP3.LUT R98, R98, R99, R97, 0xfe, !PT ;  /* 0x0000006362627212 */ /* 0x000fe200078efe61 */
[----:B------:R-:W-:Y:S01]  /*6370*/  IMAD.WIDE.U32 R96, R96, 0x1000000, RZ ;  /* 0x0100000060607825 */ /* 0x000fe200078e00ff */
[----:B------:R-:W-:Y:S02]  /*6380*/  SEL R117, RZ, 0x1, P2 ;  /* 0x00000001ff757807 */ /* 0x000fe40001000000 */
[----:B------:R-:W-:Y:S01]  /*6390*/  SEL R115, RZ, 0x1, P6 ;  /* 0x00000001ff737807 */ /* 0x000fe20003000000 */
[----:B------:R-:W-:Y:S01]  /*63a0*/  IMAD.WIDE.U32 R110, R110, 0x10000, RZ ;  /* 0x000100006e6e7825 */ /* 0x000fe200078e00ff */
[----:B------:R-:W-:-:S02]  /*63b0*/  LOP3.LUT R117, R97, R98, R117, 0xfe, !PT ;  /* 0x0000006261757212 */ /* 0x000fc400078efe75 */
[----:B------:R-:W-:Y:S01]  /*63c0*/  F2FP.F16.F32.PACK_AB R99, R107, R102 ;  /* 0x000000666b63723e */ /* 0x000fe200000000ff */
[----:B------:R-:W-:Y:S01]  /*63d0*/  IMAD.WIDE.U32 R120, R120, 0x100, RZ ;  /* 0x0000010078787825 */ /* 0x000fe200078e00ff */
[----:B------:R-:W-:Y:S02]  /*63e0*/  F2FP.F16.F32.PACK_AB R98, R101, R100 ;  /* 0x000000646562723e */ /* 0x000fe400000000ff */
[----:B------:R-:W-:Y:S02]  /*63f0*/  F2FP.F16.F32.PACK_AB R97, R95, R94 ;  /* 0x0000005e5f61723e */ /* 0x000fe400000000ff */
[----:B------:R-:W-:Y:S01]  /*6400*/  LOP3.LUT R106, R120, R96, R110, 0xfe, !PT ;  /* 0x00000060786a7212 */ /* 0x000fe200078efe6e */
[----:B-1----:R-:W-:Y:S01]  /*6410*/  IMAD.WIDE.U32 R122, R19, 0x10, R112 ;  /* 0x00000010137a7825 */ /* 0x002fe200078e0070 */
[----:B------:R-:W-:Y:S02]  /*6420*/  F2FP.F16.F32.PACK_AB R96, R93, R92 ;  /* 0x0000005c5d60723e */ /* 0x000fe400000000ff */
[----:B------:R-:W-:-:S02]  /*6430*/  LOP3.LUT R121, R121, R117, R111, 0xfe, !PT ;  /* 0x0000007579797212 */ /* 0x000fc400078efe6f */
[----:B------:R-:W-:Y:S01]  /*6440*/  LOP3.LUT R120, R106, R115, RZ, 0xfc, !PT ;  /* 0x000000736a787212 */ /* 0x000fe200078efcff */
[----:B------:R1:W-:Y:S01]  /*6450*/  STG.E.128 desc[UR4][R122.64], R96 ;  /* 0x000000607a007986 */ /* 0x0003e2000c101d04 */
[----:B------:R-:W-:Y:S01]  /*6460*/  PLOP3.LUT P3, PT, PT, PT, UP0, 0x80, 0x0 ;  /* 0x000000000000781c */ /* 0x000fe20003f6f008 */
[C---:B--2---:R-:W-:Y:S01]  /*6470*/  IMAD.WIDE.U32 R126, R19.reuse, 0x8, R108 ;  /* 0x00000008137e7825 */ /* 0x044fe200078e006c */
[----:B------:R-:W-:Y:S02]  /*6480*/  PLOP3.LUT P2, PT, PT, PT, UP0, 0x40, 0x0 ;  /* 0x000000000000781c */ /* 0x000fe40003f4e808 */
[----:B------:R-:W-:Y:S01]  /*6490*/  MOV R111, 0x10 ;  /* 0x00000010006f7802 */ /* 0x000fe20000000f00 */
[----:B------:R-:W-:Y:S01]  /*64a0*/  VIADD R106, R19, 0x20 ;  /* 0x00000020136a7836 */ /* 0x000fe20000000000 */
[----:B------:R1:W-:Y:S01]  /*64b0*/  STG.E.64 desc[UR4][R126.64], R120 ;  /* 0x000000787e007986 */ /* 0x0003e2000c101b04 */
[----:B------:R-:W-:Y:S02]  /*64c0*/  PLOP3.LUT P4, PT, PT, PT, UP0, 0x80, 0x0 ;  /* 0x000000000000781c */ /* 0x000fe40003f8f008 */
[----:B------:R-:W-:-:S04]  /*64d0*/  IMAD.WIDE.U32 R114, R106, 0x10, R124 ;  /* 0x000000106a727825 */ /* 0x000fc800078e007c */
[----:B------:R-:W-:-:S04]  /*64e0*/  @P3 IMAD.WIDE.U32 R110, R106, R111, UR16 ;  /* 0x000000106a6e3e25 */ /* 0x000fc8000f8e006f */
[----:B0-----:R-:W-:Y:S01]  /*64f0*/  @P0 IMAD.WIDE.U32 R118, R106, 0x10, R118 ;  /* 0x000000106a760825 */ /* 0x001fe200078e0076 */
[----:B------:R-:W-:Y:S06]  /*6500*/  @P2 BRA `(.L_x_15854) ;  /* 0x0000000000502947 */ /* 0x000fec0003800000 */
[----:B-1----:R-:W-:Y:S01]  /*6510*/  IMAD.U32 R99, R2, 0x10000, RZ ;  /* 0x0001000002637824 */ /* 0x002fe200078e00ff */
        /* <DEDUP_REMOVED lines=19> */
.L_x_15854:
        /* <DEDUP_REMOVED lines=15> */
.L_x_15856:
[----:B------:R-:W-:-:S07]  /*6740*/  MOV R110, R12 ;  /* 0x0000000c006e7202 */ /* 0x000fce0000000f00 */
.L_x_15857:
[----:B------:R-:W-:Y:S05]  /*6750*/  BSYNC B1 ;  /* 0x0000000000017941 */ /* 0x000fea0003800000 */
.L_x_15855:
        /* <DEDUP_REMOVED lines=16> */
.L_x_15861:
[----:B------:R-:W-:Y:S05]  /*6860*/  BSYNC B2 ;  /* 0x0000000000027941 */ /* 0x000fea0003800000 */
.L_x_15860:
        /* <DEDUP_REMOVED lines=40> */
[----:B------:R-:W-:Y:S02]  /*6af0*/  MOV R12, R16 ;  /* 0x00000010000c7202 */ /* 0x000fe40000000f00 */
[----:B------:R-:W-:Y:S01]  /*6b00*/  LOP3.LUT R17, R17, UR34, R118, 0x96, !PT ;  /* 0x0000002211117c12 */ /* 0x000fe2000f8e9676 */
[----:B------:R-:W-:Y:S01]  /*6b10*/  IMAD.MOV.U32 R10, RZ, RZ, R114 ;  /* 0x000000ffff0a7224 */ /* 0x000fe200078e0072 */
[----:B------:R-:W-:-:S07]  /*6b20*/  LOP3.LUT R16, R115, UR35, R116, 0x96, !PT ;  /* 0x0000002373107c12 */ /* 0x000fce000f8e9674 */
.L_x_15859:
[----:B------:R-:W-:Y:S05]  /*6b30*/  BSYNC B1 ;  /* 0x0000000000017941 */ /* 0x000fea0003800000 */
.L_x_15858:
[----:B------:R-:W-:Y:S01]  /*6b40*/  I2FP.F32.U32 R110, R110 ;  /* 0x0000006e006e7245 */ /* 0x000fe20000201000 */
[----:B-----5:R-:W-:-:S04]  /*6b50*/  HADD2.F32 R111, -RZ, R96.H0_H0 ;  /* 0x20000060ff6f7230 */ /* 0x020fc80000004100 */
[----:B------:R-:W-:-:S05]  /*6b60*/  FFMA.FTZ R110, R110, R105, 1.1641532182693481445e-10 ;  /* 0x2f0000006e6e7423 */ /* 0x000fca0000010069 */
[----:B------:R-:W-:Y:S01]  /*6b70*/  FSETP.GTU.FTZ.AND P2, PT, R110, R103, PT ;  /* 0x000000676e00720b */ /* 0x000fe20003f5c000 */
[----:B------:R-:W-:-:S03]  /*6b80*/  FMUL.FTZ R110, R111, R104 ;  /* 0x000000686f6e7220 */ /* 0x000fc60000410000 */
        /* <DEDUP_REMOVED lines=9> */
.L_x_15862:
        /* <DEDUP_REMOVED lines=12> */
.L_x_15865:
[----:B------:R-:W-:-:S07]  /*6ce0*/  IMAD.MOV.U32 R8, RZ, RZ, R12 ;  /* 0x000000ffff087224 */ /* 0x000fce00078e000c */
.L_x_15866:
[----:B------:R-:W-:Y:S05]  /*6cf0*/  BSYNC B1 ;  /* 0x0000000000017941 */ /* 0x000fea0003800000 */
.L_x_15864:
        /* <DEDUP_REMOVED lines=16> */
.L_x_15870:
[----:B------:R-:W-:Y:S05]  /*6e00*/  BSYNC B2 ;  /* 0x0000000000027941 */ /* 0x000fea0003800000 */
.L_x_15869:
        /* <DEDUP_REMOVED lines=44> */
.L_x_15868:
[----:B------:R-:W-:Y:S05]  /*70d0*/  BSYNC B1 ;  /* 0x0000000000017941 */ /* 0x000fea0003800000 */
.L_x_15867:
        /* <DEDUP_REMOVED lines=10> */
.L_x_15863:
        /* <DEDUP_REMOVED lines=12> */
.L_x_15872:
[----:B------:R-:W-:-:S07]  /*7240*/  MOV R114, R12 ;  /* 0x0000000c00727202 */ /* 0x000fce0000000f00 */
.L_x_15873:
[----:B------:R-:W-:Y:S05]  /*7250*/  BSYNC B1 ;  /* 0x0000000000017941 */ /* 0x000fea0003800000 */
.L_x_15871:
        /* <DEDUP_REMOVED lines=16> */
.L_x_15877:
[----:B------:R-:W-:Y:S05]  /*7360*/  BSYNC B2 ;  /* 0x0000000000027941 */ /* 0x000fea0003800000 */
.L_x_15876:
        /* <DEDUP_REMOVED lines=42> */
[----:B------:R-:W-:Y:S01]  /*7610*/  HFMA2.MMA R116, -RZ, RZ, 0, 0 ;  /* 0x00000000ff747435 */ /* 0x000fe200000001ff */
[----:B------:R-:W-:-:S10]  /*7620*/  LOP3.LUT R16, R117, UR35, R118, 0x96, !PT ;  /* 0x0000002375107c12 */ /* 0x000fd4000f8e9676 */
.L_x_15875:
[----:B------:R-:W-:Y:S05]  /*7630*/  BSYNC B1 ;  /* 0x0000000000017941 */ /* 0x000fea0003800000 */
.L_x_15874:
        /* <DEDUP_REMOVED lines=14> */
.L_x_15878:
        /* <DEDUP_REMOVED lines=12> */
.L_x_15881:
[----:B------:R-:W-:-:S07]  /*77e0*/  IMAD.MOV.U32 R7, RZ, RZ, R12 ;  /* 0x000000ffff077224 */ /* 0x000fce00078e000c */
.L_x_15882:
[----:B------:R-:W-:Y:S05]  /*77f0*/  BSYNC B1 ;  /* 0x0000000000017941 */ /* 0x000fea0003800000 */
.L_x_15880:
        /* <DEDUP_REMOVED lines=16> */
.L_x_15886:
[----:B------:R-:W-:Y:S05]  /*7900*/  BSYNC B2 ;  /* 0x0000000000027941 */ /* 0x000fea0003800000 */
.L_x_15885:
        /* <DEDUP_REMOVED lines=44> */
.L_x_15884:
[----:B------:R-:W-:Y:S05]  /*7bd0*/  BSYNC B1 ;  /* 0x0000000000017941 */ /* 0x000fea0003800000 */
.L_x_15883:
        /* <DEDUP_REMOVED lines=10> */
.L_x_15879:
        /* <DEDUP_REMOVED lines=12> */
.L_x_15888:
[----:B------:R-:W-:-:S07]  /*7d40*/  MOV R96, R12 ;  /* 0x0000000c00607202 */ /* 0x000fce0000000f00 */
.L_x_15889:
[----:B------:R-:W-:Y:S05]  /*7d50*/  BSYNC B1 ;  /* 0x0000000000017941 */ /* 0x000fea0003800000 */
.L_x_15887:
        /* <DEDUP_REMOVED lines=16> */
.L_x_15893:
[----:B------:R-:W-:Y:S05]  /*7e60*/  BSYNC B2 ;  /* 0x0000000000027941 */ /* 0x000fea0003800000 */
.L_x_15892:
        /* <DEDUP_REMOVED lines=40> */
[----:B------:R-:W-:Y:S01]  /*80f0*/  HFMA2.MMA R116, -RZ, RZ, 0, 0 ;  /* 0x00000000ff747435 */ /* 0x000fe200000001ff */
[----:B------:R-:W-:Y:S01]  /*8100*/  MOV R12, R120 ;  /* 0x00000078000c7202 */ /* 0x000fe20000000f00 */
[----:B------:R-:W-:Y:S01]  /*8110*/  IMAD.MOV.U32 R10, RZ, RZ, R118 ;  /* 0x000000ffff0a7224 */ /* 0x000fe200078e0076 */
[----:B------:R-:W-:-:S08]  /*8120*/  LOP3.LUT R16, R119, UR35, R16, 0x96, !PT ;  /* 0x0000002377107c12 */ /* 0x000fd0000f8e9610 */
.L_x_15891:
[----:B------:R-:W-:Y:S05]  /*8130*/  BSYNC B1 ;  /* 0x0000000000017941 */ /* 0x000fea0003800000 */
.L_x_15890:
        /* <DEDUP_REMOVED lines=14> */
.L_x_15894:
        /* <DEDUP_REMOVED lines=12> */
.L_x_15897:
[----:B------:R-:W-:-:S07]  /*82e0*/  IMAD.MOV.U32 R6, RZ, RZ, R12 ;  /* 0x000000ffff067224 */ /* 0x000fce00078e000c */
.L_x_15898:
[----:B------:R-:W-:Y:S05]  /*82f0*/  BSYNC B1 ;  /* 0x0000000000017941 */ /* 0x000fea0003800000 */
.L_x_15896:
        /* <DEDUP_REMOVED lines=16> */
.L_x_15902:
[----:B------:R-:W-:Y:S05]  /*8400*/  BSYNC B2 ;  /* 0x0000000000027941 */ /* 0x000fea0003800000 */
.L_x_15901:
        /* <DEDUP_REMOVED lines=44> */
.L_x_15900:
[----:B------:R-:W-:Y:S05]  /*86d0*/  BSYNC B1 ;  /* 0x0000000000017941 */ /* 0x000fea0003800000 */
.L_x_15899:
        /* <DEDUP_REMOVED lines=10> */
.L_x_15895:
        /* <DEDUP_REMOVED lines=12> */
.L_x_15904:
[----:B------:R-:W-:-:S07]  /*8840*/  MOV R96, R12 ;  /* 0x0000000c00607202 */ /* 0x000fce0000000f00 */
.L_x_15905:
[----:B------:R-:W-:Y:S05]  /*8850*/  BSYNC B1 ;  /* 0x0000000000017941 */ /* 0x000fea0003800000 */
.L_x_15903:
        /* <DEDUP_REMOVED lines=16> */
.L_x_15909:
[----:B------:R-:W-:Y:S05]  /*8960*/  BSYNC B2 ;  /* 0x0000000000027941 */ /* 0x000fea0003800000 */
.L_x_15908:
        /* <DEDUP_REMOVED lines=44> */
.L_x_15907:
[----:B------:R-:W-:Y:S05]  /*8c30*/  BSYNC B1 ;  /* 0x0000000000017941 */ /* 0x000fea0003800000 */
.L_x_15906:
        /* <DEDUP_REMOVED lines=14> */
.L_x_15910:
        /* <DEDUP_REMOVED lines=12> */
.L_x_15913:
[----:B------:R-:W-:-:S07]  /*8de0*/  IMAD.MOV.U32 R5, RZ, RZ, R12 ;  /* 0x000000ffff057224 */ /* 0x000fce00078e000c */
.L_x_15914:
[----:B------:R-:W-:Y:S05]  /*8df0*/  BSYNC B1 ;  /* 0x0000000000017941 */ /* 0x000fea0003800000 */
.L_x_15912:
        /* <DEDUP_REMOVED lines=16> */
.L_x_15918:
[----:B------:R-:W-:Y:S05]  /*8f00*/  BSYNC B2 ;  /* 0x0000000000027941 */ /* 0x000fea0003800000 */
.L_x_15917:
        /* <DEDUP_REMOVED lines=44> */
.L_x_15916:
[----:B------:R-:W-:Y:S05]  /*91d0*/  BSYNC B1 ;  /* 0x0000000000017941 */ /* 0x000fea0003800000 */
.L_x_15915:
        /* <DEDUP_REMOVED lines=10> */
.L_x_15911:
        /* <DEDUP_REMOVED lines=12> */
.L_x_15920:
[----:B------:R-:W-:-:S07]  /*9340*/  MOV R116, R12 ;  /* 0x0000000c00747202 */ /* 0x000fce0000000f00 */
.L_x_15921:
[----:B------:R-:W-:Y:S05]  /*9350*/  BSYNC B1 ;  /* 0x0000000000017941 */ /* 0x000fea0003800000 */
.L_x_15919:
        /* <DEDUP_REMOVED lines=16> */
.L_x_15925:
[----:B------:R-:W-:Y:S05]  /*9460*/  BSYNC B2 ;  /* 0x0000000000027941 */ /* 0x000fea0003800000 */
.L_x_15924:
        /* <DEDUP_REMOVED lines=44> */
.L_x_15923:
[----:B------:R-:W-:Y:S05]  /*9730*/  BSYNC B1 ;  /* 0x0000000000017941 */ /* 0x000fea0003800000 */
.L_x_15922:
        /* <DEDUP_REMOVED lines=13> */
.L_x_15926:
        /* <DEDUP_REMOVED lines=12> */
.L_x_15929:
[----:B------:R-:W-:-:S07]  /*98d0*/  IMAD.MOV.U32 R4, RZ, RZ, R12 ;  /* 0x000000ffff047224 */ /* 0x000fce00078e000c */
.L_x_15930:
[----:B------:R-:W-:Y:S05]  /*98e0*/  BSYNC B1 ;  /* 0x0000000000017941 */ /* 0x000fea0003800000 */
.L_x_15928:
        /* <DEDUP_REMOVED lines=16> */
.L_x_15934:
[----:B------:R-:W-:Y:S05]  /*99f0*/  BSYNC B2 ;  /* 0x0000000000027941 */ /* 0x000fea0003800000 */
.L_x_15933:
        /* <DEDUP_REMOVED lines=44> */
.L_x_15932:
[----:B------:R-:W-:Y:S05]  /*9cc0*/  BSYNC B1 ;  /* 0x0000000000017941 */ /* 0x000fea0003800000 */
.L_x_15931:
        /* <DEDUP_REMOVED lines=10> */
.L_x_15927:
        /* <DEDUP_REMOVED lines=12> */
.L_x_15936:
[----:B------:R-:W-:-:S07]  /*9e30*/  MOV R126, R12 ;  /* 0x0000000c007e7202 */ /* 0x000fce0000000f00 */
.L_x_15937:
[----:B------:R-:W-:Y:S05]  /*9e40*/  BSYNC B1 ;  /* 0x0000000000017941 */ /* 0x000fea0003800000 */
.L_x_15935:
        /* <DEDUP_REMOVED lines=16> */
.L_x_15941:
[----:B------:R-:W-:Y:S05]  /*9f50*/  BSYNC B2 ;  /* 0x0000000000027941 */ /* 0x000fea0003800000 */
.L_x_15940:
        /* <DEDUP_REMOVED lines=44> */
.L_x_15939:
[----:B------:R-:W-:Y:S05]  /*a220*/  BSYNC B1 ;  /* 0x0000000000017941 */ /* 0x000fea0003800000 */
.L_x_15938:
        /* <DEDUP_REMOVED lines=13> */
.L_x_15942:
        /* <DEDUP_REMOVED lines=12> */
.L_x_15945:
[----:B------:R-:W-:-:S07]  /*a3c0*/  IMAD.MOV.U32 R3, RZ, RZ, R12 ;  /* 0x000000ffff037224 */ /* 0x000fce00078e000c */
.L_x_15946:
[----:B------:R-:W-:Y:S05]  /*a3d0*/  BSYNC B1 ;  /* 0x0000000000017941 */ /* 0x000fea0003800000 */
.L_x_15944:
        /* <DEDUP_REMOVED lines=16> */
.L_x_15950:
[----:B------:R-:W-:Y:S05]  /*a4e0*/  BSYNC B2 ;  /* 0x0000000000027941 */ /* 0x000fea0003800000 */
.L_x_15949:
        /* <DEDUP_REMOVED lines=44> */
.L_x_15948:
[----:B------:R-:W-:Y:S05]  /*a7b0*/  BSYNC B1 ;  /* 0x0000000000017941 */ /* 0x000fea0003800000 */
.L_x_15947:
        /* <DEDUP_REMOVED lines=10> */
.L_x_15943:
        /* <DEDUP_REMOVED lines=12> */
.L_x_15952:
[----:B------:R-:W-:-:S07]  /*a920*/  MOV R98, R12 ;  /* 0x0000000c00627202 */ /* 0x000fce0000000f00 */
.L_x_15953:
[----:B------:R-:W-:Y:S05]  /*a930*/  BSYNC B1 ;  /* 0x0000000000017941 */ /* 0x000fea0003800000 */
.L_x_15951:
        /* <DEDUP_REMOVED lines=16> */
.L_x_15957:
[----:B------:R-:W-:Y:S05]  /*aa40*/  BSYNC B2 ;  /* 0x0000000000027941 */ /* 0x000fea0003800000 */
.L_x_15956:
        /* <DEDUP_REMOVED lines=44> */
.L_x_15955:
[----:B------:R-:W-:Y:S05]  /*ad10*/  BSYNC B1 ;  /* 0x0000000000017941 */ /* 0x000fea0003800000 */
.L_x_15954:
        /* <DEDUP_REMOVED lines=13> */
.L_x_15958:
        /* <DEDUP_REMOVED lines=12> */
.L_x_15961:
[----:B------:R-:W-:-:S07]  /*aeb0*/  IMAD.MOV.U32 R2, RZ, RZ, R12 ;  /* 0x000000ffff027224 */ /* 0x000fce00078e000c */
.L_x_15962:
[----:B------:R-:W-:Y:S05]  /*aec0*/  BSYNC B1 ;  /* 0x0000000000017941 */ /* 0x000fea0003800000 */
.L_x_15960:
        /* <DEDUP_REMOVED lines=16> */
.L_x_15966:
[----:B------:R-:W-:Y:S05]  /*afd0*/  BSYNC B2 ;  /* 0x0000000000027941 */ /* 0x000fea0003800000 */
.L_x_15965:
        /* <DEDUP_REMOVED lines=44> */
.L_x_15964:
[----:B------:R-:W-:Y:S05]  /*b2a0*/  BSYNC B1 ;  /* 0x0000000000017941 */ /* 0x000fea0003800000 */
.L_x_15963:
        /* <DEDUP_REMOVED lines=10> */
.L_x_15959:
        /* <DEDUP_REMOVED lines=12> */
.L_x_15968:
[----:B------:R-:W-:-:S07]  /*b410*/  MOV R98, R12 ;  /* 0x0000000c00627202 */ /* 0x000fce0000000f00 */
.L_x_15969:
[----:B------:R-:W-:Y:S05]  /*b420*/  BSYNC B1 ;  /* 0x0000000000017941 */ /* 0x000fea0003800000 */
.L_x_15967:
        /* <DEDUP_REMOVED lines=16> */
.L_x_15973:
[----:B------:R-:W-:Y:S05]  /*b530*/  BSYNC B2 ;  /* 0x0000000000027941 */ /* 0x000fea0003800000 */
.L_x_15972:
        /* <DEDUP_REMOVED lines=44> */
.L_x_15971:
[----:B------:R-:W-:Y:S05]  /*b800*/  BSYNC B1 ;  /* 0x0000000000017941 */ /* 0x000fea0003800000 */
.L_x_15970:
        /* <DEDUP_REMOVED lines=13> */
.L_x_15974:
        /* <DEDUP_REMOVED lines=12> */
.L_x_15977:
[----:B------:R-:W-:-:S07]  /*b9a0*/  IMAD.MOV.U32 R0, RZ, RZ, R12 ;  /* 0x000000ffff007224 */ /* 0x000fce00078e000c */
.L_x_15978:
[----:B------:R-:W-:Y:S05]  /*b9b0*/  BSYNC B1 ;  /* 0x0000000000017941 */ /* 0x000fea0003800000 */
.L_x_15976:
        /* <DEDUP_REMOVED lines=18> */
.L_x_15982:
[----:B------:R-:W-:Y:S05]  /*bae0*/  BSYNC B2 ;  /* 0x0000000000027941 */ /* 0x000fea0003800000 */
.L_x_15981:
        /* <DEDUP_REMOVED lines=44> */
.L_x_15980:
[----:B------:R-:W-:Y:S05]  /*bdb0*/  BSYNC B1 ;  /* 0x0000000000017941 */ /* 0x000fea0003800000 */
.L_x_15979:
        /* <DEDUP_REMOVED lines=10> */
.L_x_15975:
[----:B------:R-:W-:Y:S01]  /*be60*/  SEL R98, RZ, 0x1000000, P5 ;  /* 0x01000000ff627807 */ /* 0x000fe20002800000 */
[----:B------:R-:W-:Y:S01]  /*be70*/  IMAD.WIDE.U32 R136, R106, 0x10, R112 ;  /* 0x000000106a887825 */ /* 0x000fe200078e0070 */
[----:B------:R-:W-:Y:S01]  /*be80*/  SEL R99, RZ, 0x10000, P4 ;  /* 0x00010000ff637807 */ /* 0x000fe20002000000 */
[----:B------:R-:W-:Y:S01]  /*be90*/  @UP0 ULDC.64 UR16, c[0x0][0x228] ;  /* 0x00008a0000100ab9 */ /* 0x000fe20000000a00 */
[----:B------:R-:W-:Y:S01]  /*bea0*/  SEL R96, RZ, 0x100, P3 ;  /* 0x00000100ff607807 */ /* 0x000fe20001800000 */
[----:B------:R-:W-:Y:S01]  /*beb0*/  IMAD.MOV.U32 R132, RZ, RZ, 0x10 ;  /* 0x00000010ff847424 */ /* 0x000fe200078e00ff */
        /* <DEDUP_REMOVED lines=16> */
[----:B------:R-:W-:Y:S02]  /*bfc0*/  LOP3.LUT R128, R126, R128, R122, 0xfe, !PT ;  /* 0x000000807e807212 */ /* 0x000fe400078efe7a */
[----:B------:R-:W-:Y:S02]  /*bfd0*/  F2FP.F16.F32.PACK_AB R98, R119, R116 ;  /* 0x000000747762723e */ /* 0x000fe400000000ff */
[----:B------:R-:W-:-:S02]  /*bfe0*/  F2FP.F16.F32.PACK_AB R97, R117, R114 ;  /* 0x000000727561723e */ /* 0x000fc400000000ff */
[----:B------:R-:W-:Y:S02]  /*bff0*/  F2FP.F16.F32.PACK_AB R96, R115, R110 ;  /* 0x0000006e7360723e */ /* 0x000fe400000000ff */
[----:B------:R-:W-:Y:S02]  /*c000*/  LOP3.LUT R127, R127, R129, R123, 0xfe, !PT ;  /* 0x000000817f7f7212 */ /* 0x000fe400078efe7b */
[----:B------:R-:W-:Y:S01]  /*c010*/  LOP3.LUT R126, R128, R111, RZ, 0xfc, !PT ;  /* 0x0000006f807e7212 */ /* 0x000fe200078efcff */
[----:B------:R-:W-:Y:S01]  /*c020*/  IMAD.WIDE.U32 R128, R106, 0x8, R108 ;  /* 0x000000086a807825 */ /* 0x000fe200078e006c */
        /* <DEDUP_REMOVED lines=30> */
.L_x_15983:
        /* <DEDUP_REMOVED lines=15> */
.L_x_15985:
[----:B------:R-:W-:-:S07]  /*c300*/  IMAD.MOV.U32 R111, RZ, RZ, R12 ;  /* 0x000000ffff6f7224 */ /* 0x000fce00078e000c */
.L_x_15986:
[----:B------:R-:W-:Y:S05]  /*c310*/  BSYNC B1 ;  /* 0x0000000000017941 */ /* 0x000fea0003800000 */
.L_x_15984:
        /* <DEDUP_REMOVED lines=16> */
.L_x_15990:
[----:B------:R-:W-:Y:S05]  /*c420*/  BSYNC B2 ;  /* 0x0000000000027941 */ /* 0x000fea0003800000 */
.L_x_15989:
        /* <DEDUP_REMOVED lines=44> */
.L_x_15988:
[----:B------:R-:W-:Y:S05]  /*c6f0*/  BSYNC B1 ;  /* 0x0000000000017941 */ /* 0x000fea0003800000 */
.L_x_15987:
        /* <DEDUP_REMOVED lines=14> */
.L_x_15991:
        /* <DEDUP_REMOVED lines=12> */
.L_x_15994:
[----:B------:R-:W-:-:S07]  /*c8a0*/  MOV R8, R12 ;  /* 0x0000000c00087202 */ /* 0x000fce0000000f00 */
.L_x_15995:
[----:B------:R-:W-:Y:S05]  /*c8b0*/  BSYNC B1 ;  /* 0x0000000000017941 */ /* 0x000fea0003800000 */
.L_x_15993:
        /* <DEDUP_REMOVED lines=16> */
.L_x_15999:
[----:B------:R-:W-:Y:S05]  /*c9c0*/  BSYNC B2 ;  /* 0x0000000000027941 */ /* 0x000fea0003800000 */
.L_x_15998:
        /* <DEDUP_REMOVED lines=44> */
.L_x_15997:
[----:B------:R-:W-:Y:S05]  /*cc90*/  BSYNC B1 ;  /* 0x0000000000017941 */ /* 0x000fea0003800000 */
.L_x_15996:
        /* <DEDUP_REMOVED lines=10> */
.L_x_15992:
        /* <DEDUP_REMOVED lines=12> */
.L_x_16001:
[----:B------:R-:W-:-:S07]  /*ce00*/  IMAD.MOV.U32 R122, RZ, RZ, R12 ;  /* 0x000000ffff7a7224 */ /* 0x000fce00078e000c */
.L_x_16002:
[----:B------:R-:W-:Y:S05]  /*ce10*/  BSYNC B1 ;  /* 0x0000000000017941 */ /* 0x000fea0003800000 */
.L_x_16000:
        /* <DEDUP_REMOVED lines=16> */
.L_x_16006:
[----:B------:R-:W-:Y:S05]  /*cf20*/  BSYNC B2 ;  /* 0x0000000000027941 */ /* 0x000fea0003800000 */
.L_x_16005:
        /* <DEDUP_REMOVED lines=44> */
.L_x_16004:
[----:B------:R-:W-:Y:S05]  /*d1f0*/  BSYNC B1 ;  /* 0x0000000000017941 */ /* 0x000fea0003800000 */
.L_x_16003:
        /* <DEDUP_REMOVED lines=14> */
.L_x_16007:
        /* <DEDUP_REMOVED lines=12> */
.L_x_16010:
[----:B------:R-:W-:-:S07]  /*d3a0*/  MOV R7, R12 ;  /* 0x0000000c00077202 */ /* 0x000fce0000000f00 */
.L_x_16011:
[----:B------:R-:W-:Y:S05]  /*d3b0*/  BSYNC B1 ;  /* 0x0000000000017941 */ /* 0x000fea0003800000 */
.L_x_16009:
        /* <DEDUP_REMOVED lines=16> */
.L_x_16015:
[----:B------:R-:W-:Y:S05]  /*d4c0*/  BSYNC B2 ;  /* 0x0000000000027941 */ /* 0x000fea0003800000 */
.L_x_16014:
        /* <DEDUP_REMOVED lines=44> */
.L_x_16013:
[----:B------:R-:W-:Y:S05]  /*d790*/  BSYNC B1 ;  /* 0x0000000000017941 */ /* 0x000fea0003800000 */
.L_x_16012:
        /* <DEDUP_REMOVED lines=10> */
.L_x_16008:
        /* <DEDUP_REMOVED lines=12> */
.L_x_16017:
[----:B------:R-:W-:-:S07]  /*d900*/  IMAD.MOV.U32 R96, RZ, RZ, R12 ;  /* 0x000000ffff607224 */ /* 0x000fce00078e000c */
.L_x_16018:
[----:B------:R-:W-:Y:S05]  /*d910*/  BSYNC B1 ;  /* 0x0000000000017941 */ /* 0x000fea0003800000 */
.L_x_16016:
        /* <DEDUP_REMOVED lines=16> */
.L_x_16022:
[----:B------:R-:W-:Y:S05]  /*da20*/  BSYNC B2 ;  /* 0x0000000000027941 */ /* 0x000fea0003800000 */
.L_x_16021:
        /* <DEDUP_REMOVED lines=44> */
.L_x_16020:
[----:B------:R-:W-:Y:S05]  /*dcf0*/  BSYNC B1 ;  /* 0x0000000000017941 */ /* 0x000fea0003800000 */
.L_x_16019:
        /* <DEDUP_REMOVED lines=14> */
.L_x_16023:
        /* <DEDUP_REMOVED lines=12> */
.L_x_16026:
[----:B------:R-:W-:-:S07]  /*dea0*/  MOV R6, R12 ;  /* 0x0000000c00067202 */ /* 0x000fce0000000f00 */
.L_x_16027:
[----:B------:R-:W-:Y:S05]  /*deb0*/  BSYNC B1 ;  /* 0x0000000000017941 */ /* 0x000fea0003800000 */
.L_x_16025:
        /* <DEDUP_REMOVED lines=16> */
.L_x_16031:
[----:B------:R-:W-:Y:S05]  /*dfc0*/  BSYNC B2 ;  /* 0x0000000000027941 */ /* 0x000fea0003800000 */
.L_x_16030:
        /* <DEDUP_REMOVED lines=44> */
.L_x_16029:
[----:B------:R-:W-:Y:S05]  /*e290*/  BSYNC B1 ;  /* 0x0000000000017941 */ /* 0x000fea0003800000 */
.L_x_16028:
        /* <DEDUP_REMOVED lines=10> */
.L_x_16024:
        /* <DEDUP_REMOVED lines=12> */
.L_x_16033:
[----:B------:R-:W-:-:S07]  /*e400*/  IMAD.MOV.U32 R96, RZ, RZ, R12 ;  /* 0x000000ffff607224 */ /* 0x000fce00078e000c */
.L_x_16034:
[----:B------:R-:W-:Y:S05]  /*e410*/  BSYNC B1 ;  /* 0x0000000000017941 */ /* 0x000fea0003800000 */
.L_x_16032:
        /* <DEDUP_REMOVED lines=16> */
.L_x_16038:
[----:B------:R-:W-:Y:S05]  /*e520*/  BSYNC B2 ;  /* 0x0000000000027941 */ /* 0x000fea0003800000 */
.L_x_16037:
        /* <DEDUP_REMOVED lines=44> */
.L_x_16036:
[----:B------:R-:W-:Y:S05]  /*e7f0*/  BSYNC B1 ;  /* 0x0000000000017941 */ /* 0x000fea0003800000 */
.L_x_16035:
        /* <DEDUP_REMOVED lines=14> */
.L_x_16039:
        /* <DEDUP_REMOVED lines=12> */
.L_x_16042:
[----:B------:R-:W-:-:S07]  /*e9a0*/  MOV R5, R12 ;  /* 0x0000000c00057202 */ /* 0x000fce0000000f00 */
.L_x_16043:
[----:B------:R-:W-:Y:S05]  /*e9b0*/  BSYNC B1 ;  /* 0x0000000000017941 */ /* 0x000fea0003800000 */
.L_x_16041:
        /* <DEDUP_REMOVED lines=16> */
.L_x_16047:
[----:B------:R-:W-:Y:S05]  /*eac0*/  BSYNC B2 ;  /* 0x0000000000027941 */ /* 0x000fea0003800000 */
.L_x_16046:
        /* <DEDUP_REMOVED lines=44> */
.L_x_16045:
[----:B------:R-:W-:Y:S05]  /*ed90*/  BSYNC B1 ;  /* 0x0000000000017941 */ /* 0x000fea0003800000 */
.L_x_16044:
        /* <DEDUP_REMOVED lines=10> */
.L_x_16040:
        /* <DEDUP_REMOVED lines=12> */
.L_x_16049:
[----:B------:R-:W-:-:S07]  /*ef00*/  IMAD.MOV.U32 R128, RZ, RZ, R12 ;  /* 0x000000ffff807224 */ /* 0x000fce00078e000c */
.L_x_16050:
[----:B------:R-:W-:Y:S05]  /*ef10*/  BSYNC B1 ;  /* 0x0000000000017941 */ /* 0x000fea0003800000 */
.L_x_16048:
        /* <DEDUP_REMOVED lines=16> */
.L_x_16054:
[----:B------:R-:W-:Y:S05]  /*f020*/  BSYNC B2 ;  /* 0x0000000000027941 */ /* 0x000fea0003800000 */
.L_x_16053:
        /* <DEDUP_REMOVED lines=44> */
.L_x_16052:
[----:B------:R-:W-:Y:S05]  /*f2f0*/  BSYNC B1 ;  /* 0x0000000000017941 */ /* 0x000fea0003800000 */
.L_x_16051:
        /* <DEDUP_REMOVED lines=13> */
.L_x_16055:
        /* <DEDUP_REMOVED lines=12> */
.L_x_16058:
[----:B------:R-:W-:-:S07]  /*f490*/  MOV R4, R12 ;  /* 0x0000000c00047202 */ /* 0x000fce0000000f00 */
.L_x_16059:
[----:B------:R-:W-:Y:S05]  /*f4a0*/  BSYNC B1 ;  /* 0x0000000000017941 */ /* 0x000fea0003800000 */
.L_x_16057:
        /* <DEDUP_REMOVED lines=16> */
.L_x_16063:
[----:B------:R-:W-:Y:S05]  /*f5b0*/  BSYNC B2 ;  /* 0x0000000000027941 */ /* 0x000fea0003800000 */
.L_x_16062:
        /* <DEDUP_REMOVED lines=44> */
.L_x_16061:
[----:B------:R-:W-:Y:S05]  /*f880*/  BSYNC B1 ;  /* 0x0000000000017941 */ /* 0x000fea0003800000 */
.L_x_16060:
        /* <DEDUP_REMOVED lines=10> */
.L_x_16056:
        /* <DEDUP_REMOVED lines=12> */
.L_x_16065:
[----:B------:R-:W-:-:S07]  /*f9f0*/  IMAD.MOV.U32 R130, RZ, RZ, R12 ;  /* 0x000000ffff827224 */ /* 0x000fce00078e000c */
.L_x_16066:
[----:B------:R-:W-:Y:S05]  /*fa00*/  BSYNC B1 ;  /* 0x0000000000017941 */ /* 0x000fea0003800000 */
.L_x_16064:
        /* <DEDUP_REMOVED lines=16> */
.L_x_16070:
[----:B------:R-:W-:Y:S05]  /*fb10*/  BSYNC B2 ;  /* 0x0000000000027941 */ /* 0x000fea0003800000 */
.L_x_16069:
        /* <DEDUP_REMOVED lines=44> */
.L_x_16068:
[----:B------:R-:W-:Y:S05]  /*fde0*/  BSYNC B1 ;  /* 0x0000000000017941 */ /* 0x000fea0003800000 */
.L_x_16067:
        /* <DEDUP_REMOVED lines=13> */
.L_x_16071:
        /* <DEDUP_REMOVED lines=12> */
.L_x_16074:
[----:B------:R-:W-:-:S07]  /*ff80*/  MOV R3, R12 ;  /* 0x0000000c00037202 */ /* 0x000fce0000000f00 */
.L_x_16075:
[----:B------:R-:W-:Y:S05]  /*ff90*/  BSYNC B1 ;  /* 0x0000000000017941 */ /* 0x000fea0003800000 */
.L_x_16073:
        /* <DEDUP_REMOVED lines=16> */
.L_x_16079:
[----:B------:R-:W-:Y:S05]  /*100a0*/  BSYNC B2 ;  /* 0x0000000000027941 */ /* 0x000fea0003800000 */
.L_x_16078:
        /* <DEDUP_REMOVED lines=44> */
.L_x_16077:
[----:B------:R-:W-:Y:S05]  /*10370*/  BSYNC B1 ;  /* 0x0000000000017941 */ /* 0x000fea0003800000 */
.L_x_16076:
        /* <DEDUP_REMOVED lines=10> */
.L_x_16072:
        /* <DEDUP_REMOVED lines=12> */
.L_x_16081:
[----:B------:R-:W-:-:S07]  /*104e0*/  IMAD.MOV.U32 R98, RZ, RZ, R12 ;  /* 0x000000ffff627224 */ /* 0x000fce00078e000c */
.L_x_16082:
[----:B------:R-:W-:Y:S05]  /*104f0*/  BSYNC B1 ;  /* 0x0000000000017941 */ /* 0x000fea0003800000 */
.L_x_16080:
        /* <DEDUP_REMOVED lines=16> */
.L_x_16086:
[----:B------:R-:W-:Y:S05]  /*10600*/  BSYNC B2 ;  /* 0x0000000000027941 */ /* 0x000fea0003800000 */
.L_x_16085:
        /* <DEDUP_REMOVED lines=44> */
.L_x_16084:
[----:B------:R-:W-:Y:S05]  /*108d0*/  BSYNC B1 ;  /* 0x0000000000017941 */ /* 0x000fea0003800000 */
.L_x_16083:
        /* <DEDUP_REMOVED lines=13> */
.L_x_16087:
        /* <DEDUP_REMOVED lines=12> */
.L_x_16090:
[----:B------:R-:W-:-:S07]  /*10a70*/  MOV R2, R12 ;  /* 0x0000000c00027202 */ /* 0x000fce0000000f00 */
.L_x_16091:
[----:B------:R-:W-:Y:S05]  /*10a80*/  BSYNC B1 ;  /* 0x0000000000017941 */ /* 0x000fea0003800000 */
.L_x_16089:
        /* <DEDUP_REMOVED lines=16> */
.L_x_16095:
[----:B------:R-:W-:Y:S05]  /*10b90*/  BSYNC B2 ;  /* 0x0000000000027941 */ /* 0x000fea0003800000 */
.L_x_16094:
        /* <DEDUP_REMOVED lines=44> */
.L_x_16093:
[----:B------:R-:W-:Y:S05]  /*10e60*/  BSYNC B1 ;  /* 0x0000000000017941 */ /* 0x000fea0003800000 */
.L_x_16092:
        /* <DEDUP_REMOVED lines=10> */
.L_x_16088:
        /* <DEDUP_REMOVED lines=12> */
.L_x_16097:
[----:B------:R-:W-:-:S07]  /*10fd0*/  IMAD.MOV.U32 R98, RZ, RZ, R12 ;  /* 0x000000ffff627224 */ /* 0x000fce00078e000c */
.L_x_16098:
[----:B------:R-:W-:Y:S05]  /*10fe0*/  BSYNC B1 ;  /* 0x0000000000017941 */ /* 0x000fea0003800000 */
.L_x_16096:
        /* <DEDUP_REMOVED lines=16> */
.L_x_16102:
[----:B------:R-:W-:Y:S05]  /*110f0*/  BSYNC B2 ;  /* 0x0000000000027941 */ /* 0x000fea0003800000 */
.L_x_16101:
        /* <DEDUP_REMOVED lines=44> */
.L_x_16100:
[----:B------:R-:W-:Y:S05]  /*113c0*/  BSYNC B1 ;  /* 0x0000000000017941 */ /* 0x000fea0003800000 */
.L_x_16099:
        /* <DEDUP_REMOVED lines=13> */
.L_x_16103:
        /* <DEDUP_REMOVED lines=12> */
.L_x_16106:
[----:B------:R-:W-:-:S07]  /*11560*/  MOV R0, R12 ;  /* 0x0000000c00007202 */ /* 0x000fce0000000f00 */
.L_x_16107:
[----:B------:R-:W-:Y:S05]  /*11570*/  BSYNC B1 ;  /* 0x0000000000017941 */ /* 0x000fea0003800000 */
.L_x_16105:
        /* <DEDUP_REMOVED lines=18> */
.L_x_16111:
[----:B------:R-:W-:Y:S05]  /*116a0*/  BSYNC B2 ;  /* 0x0000000000027941 */ /* 0x000fea0003800000 */
.L_x_16110:
        /* <DEDUP_REMOVED lines=44> */
.L_x_16109:
[----:B------:R-:W-:Y:S05]  /*11970*/  BSYNC B1 ;  /* 0x0000000000017941 */ /* 0x000fea0003800000 */
.L_x_16108:
        /* <DEDUP_REMOVED lines=10> */
.L_x_16104:
        /* <DEDUP_REMOVED lines=8> */
[----:B------:R-:W-:Y:S01]  /*11aa0*/  ISETP.NE.AND P3, PT, R138, RZ, PT ;  /* 0x000000ff8a00720c */ /* 0x000fe20003f65270 */
[----:B------:R-:W0:Y:S01]  /*11ab0*/  @P0 LDC.64 R136, c[0x0][0x230] ;  /* 0x00008c00ff880b82 */ /* 0x000e220000000a00 */
[----:B------:R-:W-:-:S02]  /*11ac0*/  SEL R138, RZ, 0x1, P4 ;  /* 0x00000001ff8a7807 */ /* 0x000fc40002000000 */
[----:B------:R-:W-:Y:S02]  /*11ad0*/  SEL R140, RZ, 0x1, P3 ;  /* 0x00000001ff8c7807 */ /* 0x000fe40001800000 */
[----:B------:R-:W-:Y:S01]  /*11ae0*/  SEL R126, RZ, 0x1, P5 ;  /* 0x00000001ff7e7807 */ /* 0x000fe20002800000 */
[----:B------:R-:W-:Y:S01]  /*11af0*/  IMAD.WIDE.U32 R138, R138, 0x10000, RZ ;  /* 0x000100008a8a7825 */ /* 0x000fe200078e00ff */
[----:B------:R-:W-:Y:S02]  /*11b00*/  ISETP.NE.AND P6, PT, R111, RZ, PT ;  /* 0x000000ff6f00720c */ /* 0x000fe40003fc5270 */
[----:B------:R-:W-:Y:S01]  /*11b10*/  SEL R97, RZ, 0x1, P2 ;  /* 0x00000001ff617807 */ /* 0x000fe20001000000 */
[----:B------:R-:W-:Y:S01]  /*11b20*/  IMAD.WIDE.U32 R140, R140, 0x1000000, RZ ;  /* 0x010000008c8c7825 */ /* 0x000fe200078e00ff */
[----:B------:R-:W-:Y:S02]  /*11b30*/  LOP3.LUT R96, R96, R98, R99, 0xfe, !PT ;  /* 0x0000006260607212 */ /* 0x000fe400078efe63 */
[----:B------:R-:W-:Y:S01]  /*11b40*/  SEL R111, RZ, 0x1, P6 ;  /* 0x00000001ff6f7807 */ /* 0x000fe20003000000 */
[----:B------:R-:W-:Y:S01]  /*11b50*/  IMAD.WIDE.U32 R126, R126, 0x100, RZ ;  /* 0x000001007e7e7825 */ /* 0x000fe200078e00ff */
[----:B------:R-:W-:-:S02]  /*11b60*/  LOP3.LUT R141, R141, R96, R97, 0xfe, !PT ;  /* 0x000000608d8d7212 */ /* 0x000fc400078efe61 */
[----:B------:R-:W-:Y:S02]  /*11b70*/  F2FP.F16.F32.PACK_AB R99, R135, R130 ;  /* 0x000000828763723e */ /* 0x000fe400000000ff */
[----:B------:R-:W-:Y:S02]  /*11b80*/  LOP3.LUT R140, R126, R140, R138, 0xfe, !PT ;  /* 0x0000008c7e8c7212 */ /* 0x000fe400078efe8a */
[----:B------:R-:W-:Y:S02]  /*11b90*/  F2FP.F16.F32.PACK_AB R98, R133, R128 ;  /* 0x000000808562723e */ /* 0x000fe400000000ff */
[----:B------:R-:W-:Y:S02]  /*11ba0*/  F2FP.F16.F32.PACK_AB R97, R131, R122 ;  /* 0x0000007a8361723e */ /* 0x000fe400000000ff */
[----:B------:R-:W-:Y:S02]  /*11bb0*/  F2FP.F16.F32.PACK_AB R96, R129, R120 ;  /* 0x000000788160723e */ /* 0x000fe400000000ff */
[----:B------:R-:W-:-:S02]  /*11bc0*/  LOP3.LUT R127, R127, R141, R139, 0xfe, !PT ;  /* 0x0000008d7f7f7212 */ /* 0x000fc400078efe8b */
        /* <DEDUP_REMOVED lines=32> */
.L_x_16112:
        /* <DEDUP_REMOVED lines=15> */
.L_x_16114:
[----:B------:R-:W-:-:S07]  /*11ec0*/  MOV R134, R12 ;  /* 0x0000000c00867202 */ /* 0x000fce0000000f00 */
.L_x_16115:
[----:B------:R-:W-:Y:S05]  /*11ed0*/  BSYNC B1 ;  /* 0x0000000000017941 */ /* 0x000fea0003800000 */
.L_x_16113:
        /* <DEDUP_REMOVED lines=16> */
.L_x_16119:
[----:B------:R-:W-:Y:S05]  /*11fe0*/  BSYNC B2 ;  /* 0x0000000000027941 */ /* 0x000fea0003800000 */
.L_x_16118:
        /* <DEDUP_REMOVED lines=44> */
.L_x_16117:
[----:B------:R-:W-:Y:S05]  /*122b0*/  BSYNC B1 ;  /* 0x0000000000017941 */ /* 0x000fea0003800000 */
.L_x_16116:
        /* <DEDUP_REMOVED lines=14> */
.L_x_16120:
        /* <DEDUP_REMOVED lines=12> */
.L_x_16123:
[----:B------:R-:W-:-:S07]  /*12460*/  IMAD.MOV.U32 R8, RZ, RZ, R12 ;  /* 0x000000ffff087224 */ /* 0x000fce00078e000c */
.L_x_16124:
[----:B------:R-:W-:Y:S05]  /*12470*/  BSYNC B1 ;  /* 0x0000000000017941 */ /* 0x000fea0003800000 */
.L_x_16122:
        /* <DEDUP_REMOVED lines=16> */
.L_x_16128:
[----:B------:R-:W-:Y:S05]  /*12580*/  BSYNC B2 ;  /* 0x0000000000027941 */ /* 0x000fea0003800000 */
.L_x_16127:
        /* <DEDUP_REMOVED lines=44> */
.L_x_16126:
[----:B------:R-:W-:Y:S05]  /*12850*/  BSYNC B1 ;  /* 0x0000000000017941 */ /* 0x000fea0003800000 */
.L_x_16125:
        /* <DEDUP_REMOVED lines=10> */
.L_x_16121:
        /* <DEDUP_REMOVED lines=12> */
.L_x_16130:
[----:B------:R-:W-:-:S07]  /*129c0*/  MOV R134, R12 ;  /* 0x0000000c00867202 */ /* 0x000fce0000000f00 */
.L_x_16131:
[----:B------:R-:W-:Y:S05]  /*129d0*/  BSYNC B1 ;  /* 0x0000000000017941 */ /* 0x000fea0003800000 */
.L_x_16129:
        /* <DEDUP_REMOVED lines=16> */
.L_x_16135:
[----:B------:R-:W-:Y:S05]  /*12ae0*/  BSYNC B2 ;  /* 0x0000000000027941 */ /* 0x000fea0003800000 */
.L_x_16134:
        /* <DEDUP_REMOVED lines=44> */
.L_x_16133:
[----:B------:R-:W-:Y:S05]  /*12db0*/  BSYNC B1 ;  /* 0x0000000000017941 */ /* 0x000fea0003800000 */
.L_x_16132:
        /* <DEDUP_REMOVED lines=14> */
.L_x_16136:
        /* <DEDUP_REMOVED lines=12> */
.L_x_16139:
[----:B------:R-:W-:-:S07]  /*12f60*/  IMAD.MOV.U32 R7, RZ, RZ, R12 ;  /* 0x000000ffff077224 */ /* 0x000fce00078e000c */
.L_x_16140:
[----:B------:R-:W-:Y:S05]  /*12f70*/  BSYNC B1 ;  /* 0x0000000000017941 */ /* 0x000fea0003800000 */
.L_x_16138:
        /* <DEDUP_REMOVED lines=16> */
.L_x_16144:
[----:B------:R-:W-:Y:S05]  /*13080*/  BSYNC B2 ;  /* 0x0000000000027941 */ /* 0x000fea0003800000 */
.L_x_16143:
        /* <DEDUP_REMOVED lines=44> */
.L_x_16142:
[----:B------:R-:W-:Y:S05]  /*13350*/  BSYNC B1 ;  /* 0x0000000000017941 */ /* 0x000fea0003800000 */
.L_x_16141:
        /* <DEDUP_REMOVED lines=10> */
.L_x_16137:
        /* <DEDUP_REMOVED lines=12> */
.L_x_16146:
[----:B------:R-:W-:-:S07]  /*134c0*/  MOV R96, R12 ;  /* 0x0000000c00607202 */ /* 0x000fce0000000f00 */
.L_x_16147:
[----:B------:R-:W-:Y:S05]  /*134d0*/  BSYNC B1 ;  /* 0x0000000000017941 */ /* 0x000fea0003800000 */
.L_x_16145:
        /* <DEDUP_REMOVED lines=16> */
.L_x_16151:
[----:B------:R-:W-:Y:S05]  /*135e0*/  BSYNC B2 ;  /* 0x0000000000027941 */ /* 0x000fea0003800000 */
.L_x_16150:
        /* <DEDUP_REMOVED lines=44> */
.L_x_16149:
[----:B------:R-:W-:Y:S05]  /*138b0*/  BSYNC B1 ;  /* 0x0000000000017941 */ /* 0x000fea0003800000 */
.L_x_16148:
        /* <DEDUP_REMOVED lines=14> */
.L_x_16152:
        /* <DEDUP_REMOVED lines=12> */
.L_x_16155:
[----:B------:R-:W-:-:S07]  /*13a60*/  IMAD.MOV.U32 R6, RZ, RZ, R12 ;  /* 0x000000ffff067224 */ /* 0x000fce00078e000c */
.L_x_16156:
[----:B------:R-:W-:Y:S05]  /*13a70*/  BSYNC B1 ;  /* 0x0000000000017941 */ /* 0x000fea0003800000 */
.L_x_16154:
        /* <DEDUP_REMOVED lines=16> */
.L_x_16160:
[----:B------:R-:W-:Y:S05]  /*13b80*/  BSYNC B2 ;  /* 0x0000000000027941 */ /* 0x000fea0003800000 */
.L_x_16159:
        /* <DEDUP_REMOVED lines=44> */
.L_x_16158:
[----:B------:R-:W-:Y:S05]  /*13e50*/  BSYNC B1 ;  /* 0x0000000000017941 */ /* 0x000fea0003800000 */
.L_x_16157:
        /* <DEDUP_REMOVED lines=10> */
.L_x_16153:
        /* <DEDUP_REMOVED lines=12> */
.L_x_16162:
[----:B------:R-:W-:-:S07]  /*13fc0*/  MOV R96, R12 ;  /* 0x0000000c00607202 */ /* 0x000fce0000000f00 */
.L_x_16163:
[----:B------:R-:W-:Y:S05]  /*13fd0*/  BSYNC B1 ;  /* 0x0000000000017941 */ /* 0x000fea0003800000 */
.L_x_16161:
        /* <DEDUP_REMOVED lines=16> */
.L_x_16167:
[----:B------:R-:W-:Y:S05]  /*140e0*/  BSYNC B2 ;  /* 0x0000000000027941 */ /* 0x000fea0003800000 */
.L_x_16166:
        /* <DEDUP_REMOVED lines=44> */
.L_x_16165:
[----:B------:R-:W-:Y:S05]  /*143b0*/  BSYNC B1 ;  /* 0x0000000000017941 */ /* 0x000fea0003800000 */
.L_x_16164:
        /* <DEDUP_REMOVED lines=14> */
.L_x_16168:
        /* <DEDUP_REMOVED lines=12> */
.L_x_16171:
[----:B------:R-:W-:-:S07]  /*14560*/  IMAD.MOV.U32 R5, RZ, RZ, R12 ;  /* 0x000000ffff057224 */ /* 0x000fce00078e000c */
.L_x_16172:
[----:B------:R-:W-:Y:S05]  /*14570*/  BSYNC B1 ;  /* 0x0000000000017941 */ /* 0x000fea0003800000 */
.L_x_16170:
        /* <DEDUP_REMOVED lines=16> */
.L_x_16176:
[----:B------:R-:W-:Y:S05]  /*14680*/  BSYNC B2 ;  /* 0x0000000000027941 */ /* 0x000fea0003800000 */
.L_x_16175:
        /* <DEDUP_REMOVED lines=44> */
.L_x_16174:
[----:B------:R-:W-:Y:S05]  /*14950*/  BSYNC B1 ;  /* 0x0000000000017941 */ /* 0x000fea0003800000 */
.L_x_16173:
        /* <DEDUP_REMOVED lines=10> */
.L_x_16169:
        /* <DEDUP_REMOVED lines=12> */
.L_x_16178:
[----:B------:R-:W-:-:S07]  /*14ac0*/  MOV R136, R12 ;  /* 0x0000000c00887202 */ /* 0x000fce0000000f00 */
.L_x_16179:
[----:B------:R-:W-:Y:S05]  /*14ad0*/  BSYNC B1 ;  /* 0x0000000000017941 */ /* 0x000fea0003800000 */
.L_x_16177:
        /* <DEDUP_REMOVED lines=16> */
.L_x_16183:
[----:B------:R-:W-:Y:S05]  /*14be0*/  BSYNC B2 ;  /* 0x0000000000027941 */ /* 0x000fea0003800000 */
.L_x_16182:
        /* <DEDUP_REMOVED lines=44> */
.L_x_16181:
[----:B------:R-:W-:Y:S05]  /*14eb0*/  BSYNC B1 ;  /* 0x0000000000017941 */ /* 0x000fea0003800000 */
.L_x_16180:
        /* <DEDUP_REMOVED lines=13> */
.L_x_16184:
        /* <DEDUP_REMOVED lines=12> */
.L_x_16187:
[----:B------:R-:W-:-:S07]  /*15050*/  IMAD.MOV.U32 R4, RZ, RZ, R12 ;  /* 0x000000ffff047224 */ /* 0x000fce00078e000c */
.L_x_16188:
[----:B------:R-:W-:Y:S05]  /*15060*/  BSYNC B1 ;  /* 0x0000000000017941 */ /* 0x000fea0003800000 */
.L_x_16186:
        /* <DEDUP_REMOVED lines=16> */
.L_x_16192:
[----:B------:R-:W-:Y:S05]  /*15170*/  BSYNC B2 ;  /* 0x0000000000027941 */ /* 0x000fea0003800000 */
.L_x_16191:
        /* <DEDUP_REMOVED lines=44> */
.L_x_16190:
[----:B------:R-:W-:Y:S05]  /*15440*/  BSYNC B1 ;  /* 0x0000000000017941 */ /* 0x000fea0003800000 */
.L_x_16189:
        /* <DEDUP_REMOVED lines=10> */
.L_x_16185:
        /* <DEDUP_REMOVED lines=12> */
.L_x_16194:
[----:B------:R-:W-:-:S07]  /*155b0*/  MOV R138, R12 ;  /* 0x0000000c008a7202 */ /* 0x000fce0000000f00 */
.L_x_16195:
[----:B------:R-:W-:Y:S05]  /*155c0*/  BSYNC B1 ;  /* 0x0000000000017941 */ /* 0x000fea0003800000 */
.L_x_16193:
        /* <DEDUP_REMOVED lines=16> */
.L_x_16199:
[----:B------:R-:W-:Y:S05]  /*156d0*/  BSYNC B2 ;  /* 0x0000000000027941 */ /* 0x000fea0003800000 */
.L_x_16198:
        /* <DEDUP_REMOVED lines=44> */
.L_x_16197:
[----:B------:R-:W-:Y:S05]  /*159a0*/  BSYNC B1 ;  /* 0x0000000000017941 */ /* 0x000fea0003800000 */
.L_x_16196:
        /* <DEDUP_REMOVED lines=13> */
.L_x_16200:
        /* <DEDUP_REMOVED lines=12> */
.L_x_16203:
[----:B------:R-:W-:-:S07]  /*15b40*/  IMAD.MOV.U32 R3, RZ, RZ, R12 ;  /* 0x000000ffff037224 */ /* 0x000fce00078e000c */
.L_x_16204:
[----:B------:R-:W-:Y:S05]  /*15b50*/  BSYNC B1 ;  /* 0x0000000000017941 */ /* 0x000fea0003800000 */
.L_x_16202:
        /* <DEDUP_REMOVED lines=16> */
.L_x_16208:
[----:B------:R-:W-:Y:S05]  /*15c60*/  BSYNC B2 ;  /* 0x0000000000027941 */ /* 0x000fea0003800000 */
.L_x_16207:
        /* <DEDUP_REMOVED lines=44> */
.L_x_16206:
[----:B------:R-:W-:Y:S05]  /*15f30*/  BSYNC B1 ;  /* 0x0000000000017941 */ /* 0x000fea0003800000 */
.L_x_16205:
        /* <DEDUP_REMOVED lines=10> */
.L_x_16201:
        /* <DEDUP_REMOVED lines=12> */
.L_x_16210:
[----:B------:R-:W-:-:S07]  /*160a0*/  MOV R98, R12 ;  /* 0x0000000c00627202 */ /* 0x000fce0000000f00 */
.L_x_16211:
[----:B------:R-:W-:Y:S05]  /*160b0*/  BSYNC B1 ;  /* 0x0000000000017941 */ /* 0x000fea0003800000 */
.L_x_16209:
        /* <DEDUP_REMOVED lines=16> */
.L_x_16215:
[----:B------:R-:W-:Y:S05]  /*161c0*/  BSYNC B2 ;  /* 0x0000000000027941 */ /* 0x000fea0003800000 */
.L_x_16214:
        /* <DEDUP_REMOVED lines=44> */
.L_x_16213:
[----:B------:R-:W-:Y:S05]  /*16490*/  BSYNC B1 ;  /* 0x0000000000017941 */ /* 0x000fea0003800000 */
.L_x_16212:
        /* <DEDUP_REMOVED lines=13> */
.L_x_16216:
        /* <DEDUP_REMOVED lines=12> */
.L_x_16219:
[----:B------:R-:W-:-:S07]  /*16630*/  IMAD.MOV.U32 R2, RZ, RZ, R12 ;  /* 0x000000ffff027224 */ /* 0x000fce00078e000c */
.L_x_16220:
[----:B------:R-:W-:Y:S05]  /*16640*/  BSYNC B1 ;  /* 0x0000000000017941 */ /* 0x000fea0003800000 */
.L_x_16218:
        /* <DEDUP_REMOVED lines=16> */
.L_x_16224:
[----:B------:R-:W-:Y:S05]  /*16750*/  BSYNC B2 ;  /* 0x0000000000027941 */ /* 0x000fea0003800000 */
.L_x_16223:
        /* <DEDUP_REMOVED lines=44> */
.L_x_16222:
[----:B------:R-:W-:Y:S05]  /*16a20*/  BSYNC B1 ;  /* 0x0000000000017941 */ /* 0x000fea0003800000 */
.L_x_16221:
        /* <DEDUP_REMOVED lines=10> */
.L_x_16217:
        /* <DEDUP_REMOVED lines=12> */
.L_x_16226:
[----:B------:R-:W-:-:S07]  /*16b90*/  MOV R98, R12 ;  /* 0x0000000c00627202 */ /* 0x000fce0000000f00 */
.L_x_16227:
[----:B------:R-:W-:Y:S05]  /*16ba0*/  BSYNC B1 ;  /* 0x0000000000017941 */ /* 0x000fea0003800000 */
.L_x_16225:
        /* <DEDUP_REMOVED lines=16> */
.L_x_16231:
[----:B------:R-:W-:Y:S05]  /*16cb0*/  BSYNC B2 ;  /* 0x0000000000027941 */ /* 0x000fea0003800000 */
.L_x_16230:
        /* <DEDUP_REMOVED lines=44> */
.L_x_16229:
[----:B------:R-:W-:Y:S05]  /*16f80*/  BSYNC B1 ;  /* 0x0000000000017941 */ /* 0x000fea0003800000 */
.L_x_16228:
        /* <DEDUP_REMOVED lines=13> */
.L_x_16232:
        /* <DEDUP_REMOVED lines=12> */
.L_x_16235:
[----:B------:R-:W-:-:S07]  /*17120*/  IMAD.MOV.U32 R0, RZ, RZ, R12 ;  /* 0x000000ffff007224 */ /* 0x000fce00078e000c */
.L_x_16236:
[----:B------:R-:W-:Y:S05]  /*17130*/  BSYNC B1 ;  /* 0x0000000000017941 */ /* 0x000fea0003800000 */
.L_x_16234:
        /* <DEDUP_REMOVED lines=16> */
.L_x_16240:
[----:B------:R-:W-:Y:S05]  /*17240*/  BSYNC B2 ;  /* 0x0000000000027941 */ /* 0x000fea0003800000 */
.L_x_16239:
        /* <DEDUP_REMOVED lines=44> */
.L_x_16238:
[----:B------:R-:W-:Y:S05]  /*17510*/  BSYNC B1 ;  /* 0x0000000000017941 */ /* 0x000fea0003800000 */
.L_x_16237:
        /* <DEDUP_REMOVED lines=10> */
.L_x_16233:
[----:B------:R-:W-:Y:S01]  /*175c0*/  FADD.FTZ R96, RZ, R92 ;  /* 0x0000005cff607221 */ /* 0x000fe20000010000 */
[----:B------:R-:W-:Y:S01]  /*175d0*/  SEL R103, RZ, 0x1000000, P5 ;  /* 0x01000000ff677807 */ /* 0x000fe20002800000 */
[----:B------:R-:W-:Y:S01]  /*175e0*/  IMAD.WIDE.U32 R112, R111, 0x10, R112 ;  /* 0x000000106f707825 */ /* 0x000fe200078e0070 */
[----:B------:R-:W-:-:S03]  /*175f0*/  ISETP.NE.AND P5, PT, R144, RZ, PT ;  /* 0x000000ff9000720c */ /* 0x000fc60003fa5270 */
[----:B------:R-:W-:Y:S01]  /*17600*/  FADD.FTZ R97, R96, R93 ;  /* 0x0000005d60617221 */ /* 0x000fe20000010000 */
[----:B------:R-:W-:Y:S01]  /*17610*/  ISETP.NE.AND P0, PT, R140, RZ, PT ;  /* 0x000000ff8c00720c */ /* 0x000fe20003f05270 */
[----:B------:R-:W-:Y:S01]  /*17620*/  IMAD.WIDE.U32 R108, R111, 0x8, R108 ;  /* 0x000000086f6c7825 */ /* 0x000fe200078e006c */
[----:B------:R-:W-:-:S03]  /*17630*/  SEL R99, RZ, 0x10000, P4 ;  /* 0x00010000ff637807 */ /* 0x000fc60002000000 */
[----:B------:R-:W-:Y:S01]  /*17640*/  FADD.FTZ R96, R97, R94 ;  /* 0x0000005e61607221 */ /* 0x000fe20000010000 */
[----:B------:R-:W-:Y:S02]  /*17650*/  SEL R140, RZ, 0x100, P3 ;  /* 0x00000100ff8c7807 */ /* 0x000fe40001800000 */
[----:B------:R-:W-:Y:S01]  /*17660*/  ISETP.NE.AND P6, PT, R142, RZ, PT ;  /* 0x000000ff8e00720c */ /* 0x000fe20003fc5270 */
[----:B------:R-:W-:Y:S01]  /*17670*/  FADD.FTZ R97, R96, R95 ;  /* 0x0000005f60617221 */ /* 0x000fe20000010000 */
[----:B------:R-:W-:Y:S02]  /*17680*/  ISETP.NE.AND P1, PT, R143, RZ, PT ;  /* 0x000000ff8f00720c */ /* 0x000fe40003f25270 */
        /* <DEDUP_REMOVED lines=33> */
[----:B------:R-:W-:Y:S01]  /*178a0*/  F2FP.F16.F32.PACK_AB R98, R141, R136 ;  /* 0x000000888d62723e */ /* 0x000fe200000000ff */
[----:B------:R-:W-:Y:S01]  /*178b0*/  FADD.FTZ R96, R99, R132 ;  /* 0x0000008463607221 */ /* 0x000fe20000010000 */
[----:B------:R-:W-:Y:S02]  /*178c0*/  F2FP.F16.F32.PACK_AB R99, R127, R138 ;  /* 0x0000008a7f63723e */ /* 0x000fe400000000ff */
[----:B------:R-:W-:Y:S01]  /*178d0*/  F2FP.F16.F32.PACK_AB R97, R139, R134 ;  /* 0x000000868b61723e */ /* 0x000fe200000000ff */
[----:B------:R-:W-:Y:S01]  /*178e0*/  FADD.FTZ R103, R96, R137 ;  /* 0x0000008960677221 */ /* 0x000fe20000010000 */
[----:B------:R-:W-:-:S02]  /*178f0*/  F2FP.F16.F32.PACK_AB R96, R137, R132 ;  /* 0x000000848960723e */ /* 0x000fc400000000ff */
[----:B------:R-:W-:Y:S01]  /*17900*/  LOP3.LUT R104, R104, R125, RZ, 0xfc, !PT ;  /* 0x0000007d68687212 */ /* 0x000fe200078efcff */
[----:B------:R-:W-:Y:S01]  /*17910*/  FADD.FTZ R124, R103, R134 ;  /* 0x00000086677c7221 */ /* 0x000fe20000010000 */
[----:B------:R-:W-:Y:S01]  /*17920*/  ISETP.NE.AND P0, PT, R11, RZ, PT ;  /* 0x000000ff0b00720c */ /* 0x000fe20003f05270 */
        /* <DEDUP_REMOVED lines=27> */
.L_x_16241:
        /* <DEDUP_REMOVED lines=88> */
.L_x_16255:
        /* <DEDUP_REMOVED lines=12> */
[----:B------:R-:W2:Y:S01]  /*18120*/  MUFU.RSQ R107, R109 ;  /* 0x0000006d006b7308 */ /* 0x000ea20000001400 */
        /* <DEDUP_REMOVED lines=16> */
[C---:B--2---:R-:W-:Y:S01]  /*18230*/  FMUL.FTZ R109, R107.reuse, R94 ;  /* 0x0000005e6b6d7220 */ /* 0x044fe20000410000 */
        /* <DEDUP_REMOVED lines=20> */
[----:B-1----:R-:W-:-:S04]  /*18380*/  @!P0 IMAD.WIDE R96, R18, 0x4, R96 ;  /* 0x0000000412608825 */ /* 0x002fc800078e0260 */
[C---:B------:R-:W-:Y:S01]  /*18390*/  FMUL.FTZ R113, R107.reuse, R102 ;  /* 0x000000666b717220 */ /* 0x040fe20000410000 */
[----:B------:R-:W-:Y:S01]  /*183a0*/  FMUL.FTZ R112, R107, R112 ;  /* 0x000000706b707220 */ /* 0x000fe20000410000 */
        /* <DEDUP_REMOVED lines=8> */
[----:B0-----:R-:W-:Y:S01]  /*18430*/  FFMA.FTZ R98, R50, R109, R82 ;  /* 0x0000006d32627223 */ /* 0x001fe20000010052 */
[C---:B------:R-:W-:Y:S01]  /*18440*/  FMUL.FTZ R142, R107.reuse, R142 ;  /* 0x0000008e6b8e7220 */ /* 0x040fe20000410000 */
[----:B------:R-:W-:Y:S01]  /*18450*/  FMUL.FTZ R100, R107, R108 ;  /* 0x0000006c6b647220 */ /* 0x000fe20000410000 */
[----:B------:R-:W-:Y:S01]  /*18460*/  FFMA.FTZ R95, R46, R113, R78 ;  /* 0x000000712e5f7223 */ /* 0x000fe2000001004e */
[----:B------:R-:W-:Y:S01]  /*18470*/  FFMA.FTZ R114, R47, R112, R79 ;  /* 0x000000702f727223 */ /* 0x000fe2000001004f */
[----:B------:R-:W-:Y:S01]  /*18480*/  FMUL.FTZ R119, R107, R122 ;  /* 0x0000007a6b777220 */ /* 0x000fe20000410000 */
[----:B------:R0:W-:Y:S01]  /*18490*/  @!P0 STG.E desc[UR4][R96.64], R107 ;  /* 0x0000006b60008986 */ /* 0x0001e2000c101904 */
[----:B---3--:R-:W-:-:S04]  /*184a0*/  IMAD.WIDE.U32 R108, R106, 0x10, R92 ;  /* 0x000000106a6c7825 */ /* 0x008fc800078e005c */
[C---:B------:R-:W-:Y:S01]  /*184b0*/  FMUL.FTZ R99, R107.reuse, R146 ;  /* 0x000000926b637220 */ /* 0x040fe20000410000 */
[C---:B------:R-:W-:Y:S01]  /*184c0*/  FMUL.FTZ R124, R107.reuse, R124 ;  /* 0x0000007c6b7c7220 */ /* 0x040fe20000410000 */
[----:B------:R-:W-:Y:S01]  /*184d0*/  FMUL.FTZ R127, R107, R118 ;  /* 0x000000766b7f7220 */ /* 0x000fe20000410000 */
[----:B------:R-:W-:-:S04]  /*184e0*/  IMAD.WIDE.U32 R112, R123, 0x10, R92 ;  /* 0x000000107b707825 */ /* 0x000fc800078e005c */
        /* <DEDUP_REMOVED lines=17> */
[----:B------:R-:W-:Y:S01]  /*18600*/  F2FP.F16.F32.PACK_AB R93, R135, R98 ;  /* 0x00000062875d723e */ /* 0x000fe200000000ff */
[----:B0-----:R-:W-:Y:S01]  /*18610*/  FFMA.FTZ R97, R49, R104, R81 ;  /* 0x0000006831617223 */ /* 0x001fe20000010051 */
[----:B------:R-:W0:Y:S01]  /*18620*/  LDC.64 R122, c[0x0][0x210] ;  /* 0x00008400ff7a7b82 */ /* 0x000e220000000a00 */
[----:B------:R-:W-:Y:S01]  /*18630*/  FFMA.FTZ R102, R42, R101, R74 ;  /* 0x000000652a667223 */ /* 0x000fe2000001004a */
[----:B------:R-:W-:Y:S01]  /*18640*/  FFMA.FTZ R98, R36, R117, R68 ;  /* 0x0000007524627223 */ /* 0x000fe20000010044 */
[----:B------:R-:W-:Y:S01]  /*18650*/  FFMA.FTZ R107, R37, R142, R69 ;  /* 0x0000008e256b7223 */ /* 0x000fe20000010045 */
[----:B------:R-:W-:Y:S01]  /*18660*/  FFMA.FTZ R105, R43, R140, R75 ;  /* 0x0000008c2b697223 */ /* 0x000fe2000001004b */
[----:B------:R-:W-:Y:S01]  /*18670*/  F2FP.F16.F32.PACK_AB R92, R97, R92 ;  /* 0x0000005c615c723e */ /* 0x000fe200000000ff */
        /* <DEDUP_REMOVED lines=31> */
[----:B------:R-:W-:Y:S02]  /*18870*/  F2FP.F16.F32.PACK_AB R99, R144, R99 ;  /* 0x000000639063723e */ /* 0x000fe400000000ff */
[----:B------:R-:W-:Y:S01]  /*18880*/  F2FP.F16.F32.PACK_AB R103, R156, R103 ;  /* 0x000000679c67723e */ /* 0x000fe200000000ff */
[----:B------:R0:W-:Y:S01]  /*18890*/  STG.E.128 desc[UR4][R114.64], R92 ;  /* 0x0000005c72007986 */ /* 0x0001e2000c101d04 */
[----:B------:R-:W-:Y:S02]  /*188a0*/  F2FP.F16.F32.PACK_AB R101, R150, R101 ;  /* 0x000000659665723e */ /* 0x000fe400000000ff */
[----:B------:R-:W-:Y:S01]  /*188b0*/  F2FP.F16.F32.PACK_AB R106, R119, R106 ;  /* 0x0000006a776a723e */ /* 0x000fe200000000ff */
[----:B------:R0:W-:Y:S01]  /*188c0*/  STG.E.128 desc[UR4][R108.64], R96 ;  /* 0x000000606c007986 */ /* 0x0001e2000c101d04 */
[----:B------:R-:W-:Y:S02]  /*188d0*/  F2FP.F16.F32.PACK_AB R105, R130, R105 ;  /* 0x000000698269723e */ /* 0x000fe400000000ff */
[----:B------:R-:W-:Y:S01]  /*188e0*/  F2FP.F16.F32.PACK_AB R104, R117, R104 ;  /* 0x000000687568723e */ /* 0x000fe200000000ff */
[----:B------:R0:W-:Y:S01]  /*188f0*/  STG.E.128 desc[UR4][R112.64], R100 ;  /* 0x0000006470007986 */ /* 0x0001e2000c101d04 */
[----:B------:R-:W-:-:S02]  /*18900*/  LEA.HI.X R111, R111, UR13, RZ, 0x4, P1 ;  /* 0x0000000d6f6f7c11 */ /* 0x000fc400088f24ff */
[----:B------:R-:W-:-:S03]  /*18910*/  ISETP.GE.AND P0, PT, R18, R123, PT ;  /* 0x0000007b1200720c */ /* 0x000fc60003f06270 */
[----:B------:R0:W-:Y:S10]  /*18920*/  STG.E.128 desc[UR4][R110.64], R104 ;  /* 0x000000686e007986 */ /* 0x0001f4000c101d04 */
[----:B------:R-:W-:Y:S05]  /*18930*/  @!P0 BRA `(.L_x_16243) ;  /* 0xfffffe7c00fc8947 */ /* 0x000fea000383ffff */
[----:B------:R-:W-:Y:S05]  /*18940*/  BSYNC B0 ;  /* 0x0000000000007941 */ /* 0x000fea0003800000 */
.L_x_15725:
[----:B------:R-:W-:Y:S05]  /*18950*/  EXIT ;  /* 0x000000000000794d */ /* 0x000fea0003800000 */
.L_x_16242:
[----:B------:R-:W-:Y:S01]  /*18960*/  HFMA2.MMA R125, -RZ, RZ, 0, 1.847743988037109375e-06 ;  /* 0x0000001fff7d7435 */ /* 0x000fe200000001ff */
[----:B------:R-:W-:Y:S01]  /*18970*/  BSSY B1, `(.L_x_16244) ;  /* 0x0000007000017945 */ /* 0x000fe20003800000 */
[----:B0-----:R-:W-:Y:S01]  /*18980*/  MOV R113, R124 ;  /* 0x0000007c00717202 */ /* 0x001fe20000000f00 */
[----:B------:R-:W-:Y:S02]  /*18990*/  IMAD.MOV.U32 R112, RZ, RZ, 0x1 ;  /* 0x00000001ff707424 */ /* 0x000fe400078e00ff */
[----:B------:R-:W-:-:S07]  /*189a0*/  IMAD.MOV.U32 R108, RZ, RZ, -0x1 ;  /* 0xffffffffff6c7424 */ /* 0x000fce00078e00ff */
[----:B-1----:R-:W-:Y:S05]  /*189b0*/  WARPSYNC.COLLECTIVE R108, `(.L_x_16245) ;  /* 0x000000006c087348 */ /* 0x002fea0003c00000 */
[----:B------:R0:W2:Y:S02]  /*189c0*/  SHFL.BFLY P1, R109, R113, R112, R125 ;  /* 0x0c000070716d7389 */ /* 0x0000a4000002007d */
[----:B012---:R-:W-:Y:S01]  /*189d0*/  ENDCOLLECTIVE ;  /* 0x000000000000791b */ /* 0x007fe20003800000 */
.L_x_16245:
[----:B------:R-:W-:Y:S05]  /*189e0*/  BSYNC B1 ;  /* 0x0000000000017941 */ /* 0x000fea0003800000 */
.L_x_16244:
        /* <DEDUP_REMOVED lines=9> */
.L_x_16246:
[----:B------:R-:W-:Y:S02]  /*18a80*/  IMAD.MOV.U32 R112, RZ, RZ, 0x4 ;  /* 0x00000004ff707424 */ /* 0x000fe400078e00ff */
[----:B------:R-:W-:-:S04]  /*18a90*/  IMAD.MOV.U32 R97, RZ, RZ, R109 ;  /* 0x000000ffff617224 */ /* 0x000fc800078e006d */
[----:B------:R-:W-:-:S05]  /*18aa0*/  FADD.FTZ R99, R98, R97 ;  /* 0x0000006162637221 */ /* 0x000fca0000010000 */
[----:B------:R-:W-:-:S07]  /*18ab0*/  MOV R113, R99 ;  /* 0x0000006300717202 */ /* 0x000fce0000000f00 */
[----:B------:R-:W-:Y:S05]  /*18ac0*/  WARPSYNC.COLLECTIVE R108, `(.L_x_16247) ;  /* 0x000000006c087348 */ /* 0x000fea0003c00000 */
[----:B------:R0:W1:Y:S02]  /*18ad0*/  SHFL.BFLY P1, R109, R113, R112, R125 ;  /* 0x0c000070716d7389 */ /* 0x000064000002007d */
[----:B01----:R-:W-:Y:S01]  /*18ae0*/  ENDCOLLECTIVE ;  /* 0x000000000000791b */ /* 0x003fe20003800000 */
.L_x_16247:
[----:B------:R-:W-:Y:S01]  /*18af0*/  HFMA2.MMA R112, -RZ, RZ, 0, 4.76837158203125e-07 ;  /* 0x00000008ff707435 */ /* 0x000fe200000001ff */
[----:B------:R-:W-:-:S05]  /*18b00*/  MOV R96, R109 ;  /* 0x0000006d00607202 */ /* 0x000fca0000000f00 */
[----:B------:R-:W-:-:S04]  /*18b10*/  FADD.FTZ R104, R99, R96 ;  /* 0x0000006063687221 */ /* 0x000fc80000010000 */
[----:B------:R-:W-:-:S07]  /*18b20*/  IMAD.MOV.U32 R113, RZ, RZ, R104 ;  /* 0x000000ffff717224 */ /* 0x000fce00078e0068 */
[----:B------:R-:W-:Y:S05]  /*18b30*/  WARPSYNC.COLLECTIVE R108, `(.L_x_16248) ;  /* 0x000000006c087348 */ /* 0x000fea0003c00000 */
[----:B------:R0:W1:Y:S02]  /*18b40*/  SHFL.BFLY P1, R109, R113, R112, R125 ;  /* 0x0c000070716d7389 */ /* 0x000064000002007d */
[----:B01----:R-:W-:Y:S01]  /*18b50*/  ENDCOLLECTIVE ;  /* 0x000000000000791b */ /* 0x003fe20003800000 */
.L_x_16248:
        /* <DEDUP_REMOVED lines=8> */
.L_x_16249:
        /* <DEDUP_REMOVED lines=72> */
.L_x_16250:
[----:B------:R-:W-:Y:S02]  /*19060*/  IMAD.MOV.U32 R112, RZ, RZ, 0x2 ;  /* 0x00000002ff707424 */ /* 0x000fe400078e00ff */
[----:B------:R-:W-:-:S04]  /*19070*/  IMAD.MOV.U32 R99, RZ, RZ, R109 ;  /* 0x000000ffff637224 */ /* 0x000fc800078e006d */
[----:B------:R-:W-:-:S05]  /*19080*/  FADD.FTZ R99, R96, R99 ;  /* 0x0000006360637221 */ /* 0x000fca0000010000 */
[----:B------:R-:W-:-:S07]  /*19090*/  MOV R113, R99 ;  /* 0x0000006300717202 */ /* 0x000fce0000000f00 */
[----:B------:R-:W-:Y:S05]  /*190a0*/  WARPSYNC.COLLECTIVE R108, `(.L_x_16251) ;  /* 0x000000006c087348 */ /* 0x000fea0003c00000 */
[----:B------:R0:W1:Y:S02]  /*190b0*/  SHFL.BFLY P1, R109, R113, R112, R125 ;  /* 0x0c000070716d7389 */ /* 0x000064000002007d */
[----:B01----:R-:W-:Y:S01]  /*190c0*/  ENDCOLLECTIVE ;  /* 0x000000000000791b */ /* 0x003fe20003800000 */
.L_x_16251:
[----:B------:R-:W-:Y:S01]  /*190d0*/  HFMA2.MMA R112, -RZ, RZ, 0, 2.384185791015625e-07 ;  /* 0x00000004ff707435 */ /* 0x000fe200000001ff */
[----:B------:R-:W-:-:S05]  /*190e0*/  MOV R98, R109 ;  /* 0x0000006d00627202 */ /* 0x000fca0000000f00 */
[----:B------:R-:W-:-:S04]  /*190f0*/  FADD.FTZ R98, R99, R98 ;  /* 0x0000006263627221 */ /* 0x000fc80000010000 */
[----:B------:R-:W-:-:S07]  /*19100*/  IMAD.MOV.U32 R113, RZ, RZ, R98 ;  /* 0x000000ffff717224 */ /* 0x000fce00078e0062 */
[----:B------:R-:W-:Y:S05]  /*19110*/  WARPSYNC.COLLECTIVE R108, `(.L_x_16252) ;  /* 0x000000006c087348 */ /* 0x000fea0003c00000 */
[----:B------:R0:W1:Y:S02]  /*19120*/  SHFL.BFLY P1, R109, R113, R112, R125 ;  /* 0x0c000070716d7389 */ /* 0x000064000002007d */
[----:B01----:R-:W-:Y:S01]  /*19130*/  ENDCOLLECTIVE ;  /* 0x000000000000791b */ /* 0x003fe20003800000 */
.L_x_16252:
[----:B------:R-:W-:Y:S02]  /*19140*/  IMAD.MOV.U32 R112, RZ, RZ, 0x8 ;  /* 0x00000008ff707424 */ /* 0x000fe400078e00ff */
[----:B------:R-:W-:-:S04]  /*19150*/  IMAD.MOV.U32 R105, RZ, RZ, R109 ;  /* 0x000000ffff697224 */ /* 0x000fc800078e006d */
[----:B------:R-:W-:-:S05]  /*19160*/  FADD.FTZ R105, R98, R105 ;  /* 0x0000006962697221 */ /* 0x000fca0000010000 */
[----:B------:R-:W-:-:S07]  /*19170*/  MOV R113, R105 ;  /* 0x0000006900717202 */ /* 0x000fce0000000f00 */
[----:B------:R-:W-:Y:S05]  /*19180*/  WARPSYNC.COLLECTIVE R108, `(.L_x_16253) ;  /* 0x000000006c087348 */ /* 0x000fea0003c00000 */
[----:B------:R0:W1:Y:S02]  /*19190*/  SHFL.BFLY P1, R109, R113, R112, R125 ;  /* 0x0c000070716d7389 */ /* 0x000064000002007d */
[----:B01----:R-:W-:Y:S01]  /*191a0*/  ENDCOLLECTIVE ;  /* 0x000000000000791b */ /* 0x003fe20003800000 */
.L_x_16253:
[----:B------:R-:W-:Y:S01]  /*191b0*/  HFMA2.MMA R112, -RZ, RZ, 0, 9.5367431640625e-07 ;  /* 0x00000010ff707435 */ /* 0x000fe200000001ff */
[----:B------:R-:W-:-:S05]  /*191c0*/  MOV R104, R109 ;  /* 0x0000006d00687202 */ /* 0x000fca0000000f00 */
[----:B------:R-:W-:-:S04]  /*191d0*/  FADD.FTZ R104, R105, R104 ;  /* 0x0000006869687221 */ /* 0x000fc80000010000 */
[----:B------:R-:W-:-:S07]  /*191e0*/  IMAD.MOV.U32 R113, RZ, RZ, R104 ;  /* 0x000000ffff717224 */ /* 0x000fce00078e0068 */
[----:B------:R-:W-:Y:S05]  /*191f0*/  WARPSYNC.COLLECTIVE R108, `(.L_x_16254) ;  /* 0x000000006c087348 */ /* 0x000fea0003c00000 */
[----:B------:R0:W1:Y:S02]  /*19200*/  SHFL.BFLY P1, R109, R113, R112, R125 ;  /* 0x0c000070716d7389 */ /* 0x000064000002007d */
[----:B01----:R-:W-:Y:S01]  /*19210*/  ENDCOLLECTIVE ;  /* 0x000000000000791b */ /* 0x003fe20003800000 */
.L_x_16254:
[----:B------:R-:W-:Y:S05]  /*19220*/  BRA `(.L_x_16255) ;  /* 0xffffffec008c7947 */ /* 0x000fea000383ffff */
.L_x_16256:
        /* <DEDUP_REMOVED lines=13> */
.L_x_27197:


//--------------------- .text._ZN10layer_norm31ln_parallel_residual_fwd_kernelINS_13Kernel_traitsI6__halfS2_fS2_fjLj1024ELj1ELj4ELj1ELj16ENS_18Kernel_traits_baseILj1024ES2_S2_fS2_fjLj128EEEEELb0ELb0ELb0EEEvNS_9FwdParamsE --------------------------
	.section	.text._ZN10layer_norm31ln_parallel_residual_fwd_kernelINS_13Kernel_traitsI6__halfS2_fS2_fjLj1024ELj1ELj4ELj1ELj16ENS_18Kernel_traits_baseILj1024ES2_S2_fS2_fjLj128EEEEELb0ELb0ELb0EEEvNS_9FwdParamsE,"ax",@progbits
	.align	128
        .global         _ZN10layer_norm31ln_parallel_residual_fwd_kernelINS_13Kernel_traitsI6__halfS2_fS2_fjLj1024ELj1ELj4ELj1ELj16ENS_18Kernel_traits_baseILj1024ES2_S2_fS2_fjLj128EEEEELb0ELb0ELb0EEEvNS_9FwdParamsE
        .type           _ZN10layer_norm31ln_parallel_residual_fwd_kernelINS_13Kernel_traitsI6__halfS2_fS2_fjLj1024ELj1ELj4ELj1ELj16ENS_18Kernel_traits_baseILj1024ES2_S2_fS2_fjLj128EEEEELb0ELb0ELb0EEEvNS_9FwdParamsE,@function
        .size           _ZN10layer_norm31ln_parallel_residual_fwd_kernelINS_13Kernel_traitsI6__halfS2_fS2_fjLj1024ELj1ELj4ELj1ELj16ENS_18Kernel_traits_baseILj1024ES2_S2_fS2_fjLj128EEEEELb0ELb0ELb0EEEvNS_9FwdParamsE,(.L_x_27198 - _ZN10layer_norm31ln_parallel_residual_fwd_kernelINS_13Kernel_traitsI6__halfS2_fS2_fjLj1024ELj1ELj4ELj1ELj16ENS_18Kernel_traits_baseILj1024ES2_S2_fS2_fjLj128EEEEELb0ELb0ELb0EEEvNS_9FwdParamsE)
        .other          _ZN10layer_norm31ln_parallel_residual_fwd_kernelINS_13Kernel_traitsI6__halfS2_fS2_fjLj1024ELj1ELj4ELj1ELj16ENS_18Kernel_traits_baseILj1024ES2_S2_fS2_fjLj128EEEEELb0ELb0ELb0EEEvNS_9FwdParamsE,@"STO_CUDA_ENTRY STV_DEFAULT"
_ZN10layer_norm31ln_parallel_residual_fwd_kernelINS_13Kernel_traitsI6__halfS2_fS2_fjLj1024ELj1ELj4ELj1ELj16ENS_18Kernel_traits_baseILj1024ES2_S2_fS2_fjLj128EEEEELb0ELb0ELb0EEEvNS_9FwdParamsE:
.text._ZN10layer_norm31ln_parallel_residual_fwd_kernelINS_13Kernel_traitsI6__halfS2_fS2_fjLj1024ELj1ELj4ELj1ELj16ENS_18Kernel_traits_baseILj1024ES2_S2_fS2_fjLj128EEEEELb0ELb0ELb0EEEvNS_9FwdParamsE:
        /* <DEDUP_REMOVED lines=16> */
[----:B--2---:R-:W-:Y:S02]  /*0100*/  LEA R187, R4, R3, 0x2 ;  /* 0x0000000304bb7211 */ /* 0x004fe400078e10ff */
[----:B------:R-:W-:Y:S02]  /*0110*/  ISETP.GE.U32.AND P1, PT, R0, 0x80, PT ;  /* 0x000000800000780c */ /* 0x000fe40003f26070 */
[----:B------:R-:W-:Y:S02]  /*0120*/  P2R R5, PR, RZ, 0x20 ;  /* 0x00000020ff057803 */ /* 0x000fe40000000000 */
[----:B------:R-:W-:Y:S01]  /*0130*/  MOV R3, R2 ;  /* 0x0000000200037202 */ /* 0x000fe20000000f00 */
[----:B------:R-:W-:Y:S08]  /*0140*/  @!P0 BRA `(.L_x_16258) ;  /* 0x0000000000688947 */ /* 0x000ff00003800000 */
        /* <DEDUP_REMOVED lines=13> */
[----:B0-----:R-:W-:Y:S02]  /*0220*/  IMAD.WIDE.U32 R4, R3, 0x10, R4 ;  /* 0x0000001003047825 */ /* 0x001fe400078e0004 */
[----:B------:R0:W5:Y:S01]  /*0230*/  @P2 LDG.E.128 R16, desc[UR4][R6.64] ;  /* 0x0000000406102981 */ /* 0x000162000c1e1d00 */
[----:B------:R-:W-:Y:S02]  /*0240*/  @P3 IADD3.X R35, R8, UR9, RZ, P4, !PT ;  /* 0x0000000908233c10 */ /* 0x000fe4000a7fe4ff */
[----:B------:R-:W-:-:S04]  /*0250*/  IADD3 R24, P4, R24, UR6, RZ ;  /* 0x0000000618187c10 */ /* 0x000fc8000ff9e0ff */
[----:B------:R-:W-:Y:S01]  /*0260*/  IADD3.X R25, R8, UR7, RZ, P4, !PT ;  /* 0x0000000708197c10 */ /* 0x000fe2000a7fe4ff */
[----:B------:R-:W5:Y:S04]  /*0270*/  @P3 LDG.E.128 R32, desc[UR4][R34.64] ;  /* 0x0000000422203981 */ /* 0x000f68000c1e1d00 */
[----:B------:R0:W5:Y:S04]  /*0280*/  LDG.E.128 R8, desc[UR4][R4.64] ;  /* 0x0000000404087981 */ /* 0x000168000c1e1d00 */
[----:B------:R-:W5:Y:S01]  /*0290*/  LDG.E.128 R24, desc[UR4][R24.64] ;  /* 0x0000000418187981 */ /* 0x000f62000c1e1d00 */
[----:B------:R-:W-:-:S02]  /*02a0*/  LOP3.LUT R3, R3, 0x20, RZ, 0xfc, !PT ;  /* 0x0000002003037812 */ /* 0x000fc400078efcff */
[----:B------:R-:W-:Y:S02]  /*02b0*/  @!P2 CS2R R16, SRZ ;  /* 0x000000000010a805 */ /* 0x000fe4000001ff00 */
[----:B------:R-:W-:Y:S02]  /*02c0*/  @!P2 CS2R R18, SRZ ;  /* 0x000000000012a805 */ /* 0x000fe4000001ff00 */
[----:B------:R-:W-:Y:S02]  /*02d0*/  @!P3 CS2R R32, SRZ ;  /* 0x000000000020b805 */ /* 0x000fe4000001ff00 */
[----:B0-----:R-:W-:-:S07]  /*02e0*/  @!P3 CS2R R34, SRZ ;  /* 0x000000000022b805 */ /* 0x001fce000001ff00 */
.L_x_16258:
[----:B------:R-:W-:Y:S05]  /*02f0*/  BSYNC B0 ;  /* 0x0000000000007941 */ /* 0x000fea0003800000 */
.L_x_16257:
        /* <DEDUP_REMOVED lines=28> */
.L_x_16260:
[----:B------:R-:W-:Y:S05]  /*04c0*/  BSYNC B0 ;  /* 0x0000000000007941 */ /* 0x000fea0003800000 */
.L_x_16259:
        /* <DEDUP_REMOVED lines=28> */
.L_x_16262:
[----:B------:R-:W-:Y:S05]  /*0690*/  BSYNC B0 ;  /* 0x0000000000007941 */ /* 0x000fea0003800000 */
.L_x_16261:
        /* <DEDUP_REMOVED lines=27> */
.L_x_16264:
[----:B------:R-:W-:Y:S05]  /*0850*/  BSYNC B0 ;  /* 0x0000000000007941 */ /* 0x000fea0003800000 */
.L_x_16263:
[----:B------:R-:W-:Y:S02]  /*0860*/  ULDC UR6, c[0x0][0x214] ;  /* 0x0000850000067ab9 */ /* 0x000fe40000000800 */
[----:B------:R-:W-:-:S13]  /*0870*/  ISETP.GE.AND P2, PT, R187, UR6, PT ;  /* 0x00000006bb007c0c */ /* 0x000fda000bf46270 */
[----:B------:R-:W-:Y:S05]  /*0880*/  @P2 EXIT ;  /* 0x000000000000294d */ /* 0x000fea0003800000 */
        /* <DEDUP_REMOVED lines=59> */
[----:B------:R-:W-:Y:S02]  /*0c40*/  HADD2.F32 R108, -RZ, R105.H0_H0 ;  /* 0x20000069ff6c7230 */ /* 0x000fe40000004100 */
[----:B------:R-:W-:Y:S02]  /*0c50*/  HADD2.F32 R106, -RZ, R107.H0_H0 ;  /* 0x2000006bff6a7230 */ /* 0x000fe40000004100 */
[----:B------:R-:W-:Y:S02]  /*0c60*/  HADD2.F32 R104, -RZ, R104.H1_H1 ;  /* 0x30000068ff687230 */ /* 0x000fe40000004100 */
[----:B------:R-:W-:Y:S02]  /*0c70*/  HADD2.F32 R105, -RZ, R105.H1_H1 ;  /* 0x30000069ff697230 */ /* 0x000fe40000004100 */
        /* <DEDUP_REMOVED lines=73> */
.L_x_16346:
        /* <DEDUP_REMOVED lines=22> */
[----:B------:R-:W-:Y:S01]  /*1270*/  ISETP.NE.AND.EX P3, PT, RZ, UR7, PT, P3 ;  /* 0x00000007ff007c0c */ /* 0x000fe2000bf65330 */
[----:B--2---:R-:W-:-:S12]  /*1280*/  HADD2.F32 R64, -RZ, R68.H0_H0 ;  /* 0x20000044ff407230 */ /* 0x004fd80000004100 */
[----:B0-----:R-:W-:Y:S05]  /*1290*/  @P3 BRA `(.L_x_16267) ;  /* 0x00000000000c3947 */ /* 0x001fea0003800000 */
[----:B------:R-:W-:Y:S05]  /*12a0*/  @!P2 BRA `(.L_x_16268) ;  /* 0x000000000014a947 */ /* 0x000fea0003800000 */
[----:B-----5:R-:W-:Y:S01]  /*12b0*/  FADD.FTZ R64, R56, R64 ;  /* 0x0000004038407221 */ /* 0x020fe20000010000 */
[----:B------:R-:W-:Y:S06]  /*12c0*/  BRA `(.L_x_16268) ;  /* 0x00000000000c7947 */ /* 0x000fec0003800000 */
.L_x_16267:
[----:B-----5:R-:W-:-:S05]  /*12d0*/  HADD2.F32 R65, -RZ, R52.H0_H0 ;  /* 0x20000034ff417230 */ /* 0x020fca0000004100 */
[----:B------:R-:W-:-:S04]  /*12e0*/  FADD.FTZ R64, R65, R64 ;  /* 0x0000004041407221 */ /* 0x000fc80000010000 */
[----:B------:R-:W-:-:S07]  /*12f0*/  @P2 FADD.FTZ R64, R56, R64 ;  /* 0x0000004038402221 */ /* 0x000fce0000010000 */
.L_x_16268:
[----:B------:R-:W-:Y:S01]  /*1300*/  HADD2.F32 R65, -RZ, R68.H1_H1 ;  /* 0x30000044ff417230 */ /* 0x000fe20000004100 */
[----:B------:R-:W-:Y:S06]  /*1310*/  @P3 BRA `(.L_x_16269) ;  /* 0x00000000000c3947 */ /* 0x000fec0003800000 */
[----:B------:R-:W-:Y:S05]  /*1320*/  @!P2 BRA `(.L_x_16270) ;  /* 0x000000000014a947 */ /* 0x000fea0003800000 */
[----:B-----5:R-:W-:Y:S01]  /*1330*/  FADD.FTZ R65, R57, R65 ;  /* 0x0000004139417221 */ /* 0x020fe20000010000 */
[----:B------:R-:W-:Y:S06]  /*1340*/  BRA `(.L_x_16270) ;  /* 0x00000000000c7947 */ /* 0x000fec0003800000 */
.L_x_16269:
[----:B-----5:R-:W-:-:S05]  /*1350*/  HADD2.F32 R66, -RZ, R52.H1_H1 ;  /* 0x30000034ff427230 */ /* 0x020fca0000004100 */
[----:B------:R-:W-:-:S04]  /*1360*/  FADD.FTZ R65, R66, R65 ;  /* 0x0000004142417221 */ /* 0x000fc80000010000 */
[----:B------:R-:W-:-:S07]  /*1370*/  @P2 FADD.FTZ R65, R57, R65 ;  /* 0x0000004139412221 */ /* 0x000fce0000010000 */
.L_x_16270:
[----:B------:R-:W-:Y:S01]  /*1380*/  HADD2.F32 R66, -RZ, R69.H0_H0 ;  /* 0x20000045ff427230 */ /* 0x000fe20000004100 */
[----:B------:R-:W-:Y:S06]  /*1390*/  @P3 BRA `(.L_x_16271) ;  /* 0x00000000000c3947 */ /* 0x000fec0003800000 */
[----:B------:R-:W-:Y:S05]  /*13a0*/  @!P2 BRA `(.L_x_16272) ;  /* 0x000000000014a947 */ /* 0x000fea0003800000 */
[----:B-----5:R-:W-:Y:S01]  /*13b0*/  FADD.FTZ R66, R58, R66 ;  /* 0x000000423a427221 */ /* 0x020fe20000010000 */
[----:B------:R-:W-:Y:S06]  /*13c0*/  BRA `(.L_x_16272) ;  /* 0x00000000000c7947 */ /* 0x000fec0003800000 */
.L_x_16271:
[----:B-----5:R-:W-:-:S05]  /*13d0*/  HADD2.F32 R67, -RZ, R53.H0_H0 ;  /* 0x20000035ff437230 */ /* 0x020fca0000004100 */
[----:B------:R-:W-:-:S04]  /*13e0*/  FADD.FTZ R66, R67, R66 ;  /* 0x0000004243427221 */ /* 0x000fc80000010000 */
[----:B------:R-:W-:-:S07]  /*13f0*/  @P2 FADD.FTZ R66, R58, R66 ;  /* 0x000000423a422221 */ /* 0x000fce0000010000 */
.L_x_16272:
[----:B------:R-:W-:Y:S01]  /*1400*/  HADD2.F32 R67, -RZ, R69.H1_H1 ;  /* 0x30000045ff437230 */ /* 0x000fe20000004100 */
[----:B------:R-:W-:Y:S06]  /*1410*/  @P3 BRA `(.L_x_16273) ;  /* 0x00000000000c3947 */ /* 0x000fec0003800000 */
[----:B------:R-:W-:Y:S05]  /*1420*/  @!P2 BRA `(.L_x_16274) ;  /* 0x000000000014a947 */ /* 0x000fea0003800000 */
[----:B-----5:R-:W-:Y:S01]  /*1430*/  FADD.FTZ R67, R59, R67 ;  /* 0x000000433b437221 */ /* 0x020fe20000010000 */
[----:B------:R-:W-:Y:S06]  /*1440*/  BRA `(.L_x_16274) ;  /* 0x00000000000c7947 */ /* 0x000fec0003800000 */
.L_x_16273:
[----:B-----5:R-:W-:-:S05]  /*1450*/  HADD2.F32 R68, -RZ, R53.H1_H1 ;  /* 0x30000035ff447230 */ /* 0x020fca0000004100 */
[----:B------:R-:W-:-:S04]  /*1460*/  FADD.FTZ R67, R68, R67 ;  /* 0x0000004344437221 */ /* 0x000fc80000010000 */
[----:B------:R-:W-:-:S07]  /*1470*/  @P2 FADD.FTZ R67, R59, R67 ;  /* 0x000000433b432221 */ /* 0x000fce0000010000 */
.L_x_16274:
[----:B------:R-:W-:Y:S01]  /*1480*/  HADD2.F32 R68, -RZ, R70.H0_H0 ;  /* 0x20000046ff447230 */ /* 0x000fe20000004100 */
[----:B------:R-:W-:Y:S06]  /*1490*/  @P3 BRA `(.L_x_16275) ;  /* 0x00000000000c3947 */ /* 0x000fec0003800000 */
[----:B------:R-:W-:Y:S05]  /*14a0*/  @!P2 BRA `(.L_x_16276) ;  /* 0x000000000014a947 */ /* 0x000fea0003800000 */
[----:B-----5:R-:W-:Y:S01]  /*14b0*/  FADD.FTZ R68, R60, R68 ;  /* 0x000000443c447221 */ /* 0x020fe20000010000 */
[----:B------:R-:W-:Y:S06]  /*14c0*/  BRA `(.L_x_16276) ;  /* 0x00000000000c7947 */ /* 0x000fec0003800000 */
.L_x_16275:
[----:B-----5:R-:W-:-:S05]  /*14d0*/  HADD2.F32 R69, -RZ, R54.H0_H0 ;  /* 0x20000036ff457230 */ /* 0x020fca0000004100 */
[----:B------:R-:W-:-:S04]  /*14e0*/  FADD.FTZ R68, R69, R68 ;  /* 0x0000004445447221 */ /* 0x000fc80000010000 */
[----:B------:R-:W-:-:S07]  /*14f0*/  @P2 FADD.FTZ R68, R60, R68 ;  /* 0x000000443c442221 */ /* 0x000fce0000010000 */
.L_x_16276:
[----:B------:R-:W-:Y:S01]  /*1500*/  HADD2.F32 R69, -RZ, R70.H1_H1 ;  /* 0x30000046ff457230 */ /* 0x000fe20000004100 */
[----:B------:R-:W-:Y:S06]  /*1510*/  @P3 BRA `(.L_x_16277) ;  /* 0x00000000000c3947 */ /* 0x000fec0003800000 */
[----:B------:R-:W-:Y:S05]  /*1520*/  @!P2 BRA `(.L_x_16278) ;  /* 0x000000000014a947 */ /* 0x000fea0003800000 */
[----:B-----5:R-:W-:Y:S01]  /*1530*/  FADD.FTZ R69, R61, R69 ;  /* 0x000000453d457221 */ /* 0x020fe20000010000 */
[----:B------:R-:W-:Y:S06]  /*1540*/  BRA `(.L_x_16278) ;  /* 0x00000000000c7947 */ /* 0x000fec0003800000 */
.L_x_16277:
[----:B-----5:R-:W-:-:S05]  /*1550*/  HADD2.F32 R70, -RZ, R54.H1_H1 ;  /* 0x30000036ff467230 */ /* 0x020fca0000004100 */
[----:B------:R-:W-:-:S04]  /*1560*/  FADD.FTZ R69, R70, R69 ;  /* 0x0000004546457221 */ /* 0x000fc80000010000 */
[----:B------:R-:W-:-:S07]  /*1570*/  @P2 FADD.FTZ R69, R61, R69 ;  /* 0x000000453d452221 */ /* 0x000fce0000010000 */
.L_x_16278:
[----:B------:R-:W-:Y:S01]  /*1580*/  HADD2.F32 R70, -RZ, R71.H0_H0 ;  /* 0x20000047ff467230 */ /* 0x000fe20000004100 */
[----:B------:R-:W-:Y:S06]  /*1590*/  @P3 BRA `(.L_x_16279) ;  /* 0x00000000000c3947 */ /* 0x000fec0003800000 */
[----:B------:R-:W-:Y:S05]  /*15a0*/  @!P2 BRA `(.L_x_16280) ;  /* 0x000000000014a947 */ /* 0x000fea0003800000 */
[----:B-----5:R-:W-:Y:S01]  /*15b0*/  FADD.FTZ R70, R62, R70 ;  /* 0x000000463e467221 */ /* 0x020fe20000010000 */
[----:B------:R-:W-:Y:S06]  /*15c0*/  BRA `(.L_x_16280) ;  /* 0x00000000000c7947 */ /* 0x000fec0003800000 */
.L_x_16279:
[----:B-----5:R-:W-:-:S05]  /*15d0*/  HADD2.F32 R97, -RZ, R55.H0_H0 ;  /* 0x20000037ff617230 */ /* 0x020fca0000004100 */
[----:B------:R-:W-:-:S04]  /*15e0*/  FADD.FTZ R70, R97, R70 ;  /* 0x0000004661467221 */ /* 0x000fc80000010000 */
[----:B------:R-:W-:-:S07]  /*15f0*/  @P2 FADD.FTZ R70, R62, R70 ;  /* 0x000000463e462221 */ /* 0x000fce0000010000 */
.L_x_16280:
[----:B------:R-:W-:Y:S01]  /*1600*/  HADD2.F32 R71, -RZ, R71.H1_H1 ;  /* 0x30000047ff477230 */ /* 0x000fe20000004100 */
[----:B------:R-:W-:Y:S06]  /*1610*/  @P3 BRA `(.L_x_16281) ;  /* 0x00000000000c3947 */ /* 0x000fec0003800000 */
[----:B------:R-:W-:Y:S05]  /*1620*/  @!P2 BRA `(.L_x_16282) ;  /* 0x000000000014a947 */ /* 0x000fea0003800000 */
[----:B-----5:R-:W-:Y:S01]  /*1630*/  FADD.FTZ R71, R63, R71 ;  /* 0x000000473f477221 */ /* 0x020fe20000010000 */
[----:B------:R-:W-:Y:S06]  /*1640*/  BRA `(.L_x_16282) ;  /* 0x00000000000c7947 */ /* 0x000fec0003800000 */
.L_x_16281:
[----:B-----5:R-:W-:-:S05]  /*1650*/  HADD2.F32 R96, -RZ, R55.H1_H1 ;  /* 0x30000037ff607230 */ /* 0x020fca0000004100 */
[----:B------:R-:W-:-:S04]  /*1660*/  FADD.FTZ R71, R96, R71 ;  /* 0x0000004760477221 */ /* 0x000fc80000010000 */
[----:B------:R-:W-:-:S07]  /*1670*/  @P2 FADD.FTZ R71, R63, R71 ;  /* 0x000000473f472221 */ /* 0x000fce0000010000 */
.L_x_16282:
[C---:B------:R-:W-:Y:S02]  /*1680*/  LEA R96, P2, R189.reuse, UR10, 0x5 ;  /* 0x0000000abd607c11 */ /* 0x040fe4000f8428ff */
[C---:B------:R-:W-:Y:S02]  /*1690*/  IADD3 R99, R189.reuse, 0x20, RZ ;  /* 0x00000020bd637810 */ /* 0x040fe40007ffe0ff */
[----:B------:R-:W-:-:S05]  /*16a0*/  LEA.HI.X R97, R189, UR11, RZ, 0x5, P2 ;  /* 0x0000000bbd617c11 */ /* 0x000fca00090f2cff */
[----:B------:R0:W-:Y:S04]  /*16b0*/  STG.E.128 desc[UR4][R96.64], R64 ;  /* 0x0000004060007986 */ /* 0x0001e8000c101d04 */
[----:B------:R0:W-:Y:S02]  /*16c0*/  STG.E.128 desc[UR4][R96.64+0x10], R68 ;  /* 0x0000104460007986 */ /* 0x0001e4000c101d04 */
.L_x_16266:
[----:B------:R-:W-:Y:S05]  /*16d0*/  BSYNC B0 ;  /* 0x0000000000007941 */ /* 0x000fea0003800000 */
.L_x_16265:
        /* <DEDUP_REMOVED lines=18> */
[----:B------:R-:W-:Y:S01]  /*1800*/  ISETP.NE.AND.EX P3, PT, RZ, UR7, PT, P3 ;  /* 0x00000007ff007c0c */ /* 0x000fe2000bf65330 */
[----:B--2---:R-:W-:-:S12]  /*1810*/  HADD2.F32 R72, -RZ, R76.H0_H0 ;  /* 0x2000004cff487230 */ /* 0x004fd80000004100 */
[----:B-1----:R-:W-:Y:S05]  /*1820*/  @P3 BRA `(.L_x_16285) ;  /* 0x00000000000c3947 */ /* 0x002fea0003800000 */
[----:B------:R-:W-:Y:S05]  /*1830*/  @!P2 BRA `(.L_x_16286) ;  /* 0x000000000014a947 */ /* 0x000fea0003800000 */
[----:B-----5:R-:W-:Y:S01]  /*1840*/  FADD.FTZ R72, R56, R72 ;  /* 0x0000004838487221 */ /* 0x020fe20000010000 */
[----:B------:R-:W-:Y:S06]  /*1850*/  BRA `(.L_x_16286) ;  /* 0x00000000000c7947 */ /* 0x000fec0003800000 */
.L_x_16285:
[----:B-----5:R-:W-:-:S05]  /*1860*/  HADD2.F32 R73, -RZ, R52.H0_H0 ;  /* 0x20000034ff497230 */ /* 0x020fca0000004100 */
[----:B------:R-:W-:-:S04]  /*1870*/  FADD.FTZ R72, R73, R72 ;  /* 0x0000004849487221 */ /* 0x000fc80000010000 */
[----:B------:R-:W-:-:S07]  /*1880*/  @P2 FADD.FTZ R72, R56, R72 ;  /* 0x0000004838482221 */ /* 0x000fce0000010000 */
.L_x_16286:
[----:B------:R-:W-:Y:S01]  /*1890*/  HADD2.F32 R73, -RZ, R76.H1_H1 ;  /* 0x3000004cff497230 */ /* 0x000fe20000004100 */
[----:B------:R-:W-:Y:S06]  /*18a0*/  @P3 BRA `(.L_x_16287) ;  /* 0x00000000000c3947 */ /* 0x000fec0003800000 */
[----:B------:R-:W-:Y:S05]  /*18b0*/  @!P2 BRA `(.L_x_16288) ;  /* 0x000000000014a947 */ /* 0x000fea0003800000 */
[----:B-----5:R-:W-:Y:S01]  /*18c0*/  FADD.FTZ R73, R57, R73 ;  /* 0x0000004939497221 */ /* 0x020fe20000010000 */
[----:B------:R-:W-:Y:S06]  /*18d0*/  BRA `(.L_x_16288) ;  /* 0x00000000000c7947 */ /* 0x000fec0003800000 */
.L_x_16287:
[----:B-----5:R-:W-:-:S05]  /*18e0*/  HADD2.F32 R74, -RZ, R52.H1_H1 ;  /* 0x30000034ff4a7230 */ /* 0x020fca0000004100 */
[----:B------:R-:W-:-:S04]  /*18f0*/  FADD.FTZ R73, R74, R73 ;  /* 0x000000494a497221 */ /* 0x000fc80000010000 */
[----:B------:R-:W-:-:S07]  /*1900*/  @P2 FADD.FTZ R73, R57, R73 ;  /* 0x0000004939492221 */ /* 0x000fce0000010000 */
.L_x_16288:
[----:B------:R-:W-:Y:S01]  /*1910*/  HADD2.F32 R74, -RZ, R77.H0_H0 ;  /* 0x2000004dff4a7230 */ /* 0x000fe20000004100 */
[----:B------:R-:W-:Y:S06]  /*1920*/  @P3 BRA `(.L_x_16289) ;  /* 0x00000000000c3947 */ /* 0x000fec0003800000 */
[----:B------:R-:W-:Y:S05]  /*1930*/  @!P2 BRA `(.L_x_16290) ;  /* 0x000000000014a947 */ /* 0x000fea0003800000 */
[----:B-----5:R-:W-:Y:S01]  /*1940*/  FADD.FTZ R74, R58, R74 ;  /* 0x0000004a3a4a7221 */ /* 0x020fe20000010000 */
[----:B------:R-:W-:Y:S06]  /*1950*/  BRA `(.L_x_16290) ;  /* 0x00000000000c7947 */ /* 0x000fec0003800000 */
.L_x_16289:
[----:B-----5:R-:W-:-:S05]  /*1960*/  HADD2.F32 R75, -RZ, R53.H0_H0 ;  /* 0x20000035ff4b7230 */ /* 0x020fca0000004100 */
[----:B------:R-:W-:-:S04]  /*1970*/  FADD.FTZ R74, R75, R74 ;  /* 0x0000004a4b4a7221 */ /* 0x000fc80000010000 */
[----:B------:R-:W-:-:S07]  /*1980*/  @P2 FADD.FTZ R74, R58, R74 ;  /* 0x0000004a3a4a2221 */ /* 0x000fce0000010000 */
.L_x_16290:
[----:B------:R-:W-:Y:S01]  /*1990*/  HADD2.F32 R75, -RZ, R77.H1_H1 ;  /* 0x3000004dff4b7230 */ /* 0x000fe20000004100 */
[----:B------:R-:W-:Y:S06]  /*19a0*/  @P3 BRA `(.L_x_16291) ;  /* 0x00000000000c3947 */ /* 0x000fec0003800000 */
[----:B------:R-:W-:Y:S05]  /*19b0*/  @!P2 BRA `(.L_x_16292) ;  /* 0x000000000014a947 */ /* 0x000fea0003800000 */
[----:B-----5:R-:W-:Y:S01]  /*19c0*/  FADD.FTZ R75, R59, R75 ;  /* 0x0000004b3b4b7221 */ /* 0x020fe20000010000 */
[----:B------:R-:W-:Y:S06]  /*19d0*/  BRA `(.L_x_16292) ;  /* 0x00000000000c7947 */ /* 0x000fec0003800000 */
.L_x_16291:
[----:B-----5:R-:W-:-:S05]  /*19e0*/  HADD2.F32 R76, -RZ, R53.H1_H1 ;  /* 0x30000035ff4c7230 */ /* 0x020fca0000004100 */
[----:B------:R-:W-:-:S04]  /*19f0*/  FADD.FTZ R75, R76, R75 ;  /* 0x0000004b4c4b7221 */ /* 0x000fc80000010000 */
[----:B------:R-:W-:-:S07]  /*1a00*/  @P2 FADD.FTZ R75, R59, R75 ;  /* 0x0000004b3b4b2221 */ /* 0x000fce0000010000 */
.L_x_16292:
[----:B------:R-:W-:Y:S01]  /*1a10*/  HADD2.F32 R76, -RZ, R78.H0_H0 ;  /* 0x2000004eff4c7230 */ /* 0x000fe20000004100 */
[----:B------:R-:W-:Y:S06]  /*1a20*/  @P3 BRA `(.L_x_16293) ;  /* 0x00000000000c3947 */ /* 0x000fec0003800000 */
[----:B------:R-:W-:Y:S05]  /*1a30*/  @!P2 BRA `(.L_x_16294) ;  /* 0x000000000014a947 */ /* 0x000fea0003800000 */
[----:B-----5:R-:W-:Y:S01]  /*1a40*/  FADD.FTZ R76, R60, R76 ;  /* 0x0000004c3c4c7221 */ /* 0x020fe20000010000 */
[----:B------:R-:W-:Y:S06]  /*1a50*/  BRA `(.L_x_16294) ;  /* 0x00000000000c7947 */ /* 0x000fec0003800000 */
.L_x_16293:
[----:B-----5:R-:W-:-:S05]  /*1a60*/  HADD2.F32 R77, -RZ, R54.H0_H0 ;  /* 0x20000036ff4d7230 */ /* 0x020fca0000004100 */
[----:B------:R-:W-:-:S04]  /*1a70*/  FADD.FTZ R76, R77, R76 ;  /* 0x0000004c4d4c7221 */ /* 0x000fc80000010000 */
[----:B------:R-:W-:-:S07]  /*1a80*/  @P2 FADD.FTZ R76, R60, R76 ;  /* 0x0000004c3c4c2221 */ /* 0x000fce0000010000 */
.L_x_16294:
[----:B------:R-:W-:Y:S01]  /*1a90*/  HADD2.F32 R77, -RZ, R78.H1_H1 ;  /* 0x3000004eff4d7230 */ /* 0x000fe20000004100 */
[----:B------:R-:W-:Y:S06]  /*1aa0*/  @P3 BRA `(.L_x_16295) ;  /* 0x00000000000c3947 */ /* 0x000fec0003800000 */
[----:B------:R-:W-:Y:S05]  /*1ab0*/  @!P2 BRA `(.L_x_16296) ;  /* 0x000000000014a947 */ /* 0x000fea0003800000 */
[----:B-----5:R-:W-:Y:S01]  /*1ac0*/  FADD.FTZ R77, R61, R77 ;  /* 0x0000004d3d4d7221 */ /* 0x020fe20000010000 */
[----:B------:R-:W-:Y:S06]  /*1ad0*/  BRA `(.L_x_16296) ;  /* 0x00000000000c7947 */ /* 0x000fec0003800000 */
.L_x_16295:
[----:B-----5:R-:W-:-:S05]  /*1ae0*/  HADD2.F32 R78, -RZ, R54.H1_H1 ;  /* 0x30000036ff4e7230 */ /* 0x020fca0000004100 */
[----:B------:R-:W-:-:S04]  /*1af0*/  FADD.FTZ R77, R78, R77 ;  /* 0x0000004d4e4d7221 */ /* 0x000fc80000010000 */
[----:B------:R-:W-:-:S07]  /*1b00*/  @P2 FADD.FTZ R77, R61, R77 ;  /* 0x0000004d3d4d2221 */ /* 0x000fce0000010000 */
.L_x_16296:
[----:B------:R-:W-:Y:S01]  /*1b10*/  HADD2.F32 R78, -RZ, R79.H0_H0 ;  /* 0x2000004fff4e7230 */ /* 0x000fe20000004100 */
[----:B------:R-:W-:Y:S06]  /*1b20*/  @P3 BRA `(.L_x_16297) ;  /* 0x00000000000c3947 */ /* 0x000fec0003800000 */
[----:B------:R-:W-:Y:S05]  /*1b30*/  @!P2 BRA `(.L_x_16298) ;  /* 0x000000000014a947 */ /* 0x000fea0003800000 */
[----:B-----5:R-:W-:Y:S01]  /*1b40*/  FADD.FTZ R78, R62, R78 ;  /* 0x0000004e3e4e7221 */ /* 0x020fe20000010000 */
[----:B------:R-:W-:Y:S06]  /*1b50*/  BRA `(.L_x_16298) ;  /* 0x00000000000c7947 */ /* 0x000fec0003800000 */
.L_x_16297:
[----:B-----5:R-:W-:-:S05]  /*1b60*/  HADD2.F32 R97, -RZ, R55.H0_H0 ;  /* 0x20000037ff617230 */ /* 0x020fca0000004100 */
[----:B------:R-:W-:-:S04]  /*1b70*/  FADD.FTZ R78, R97, R78 ;  /* 0x0000004e614e7221 */ /* 0x000fc80000010000 */
[----:B------:R-:W-:-:S07]  /*1b80*/  @P2 FADD.FTZ R78, R62, R78 ;  /* 0x0000004e3e4e2221 */ /* 0x000fce0000010000 */
.L_x_16298:
[----:B------:R-:W-:Y:S01]  /*1b90*/  HADD2.F32 R79, -RZ, R79.H1_H1 ;  /* 0x3000004fff4f7230 */ /* 0x000fe20000004100 */
[----:B------:R-:W-:Y:S06]  /*1ba0*/  @P3 BRA `(.L_x_16299) ;  /* 0x00000000000c3947 */ /* 0x000fec0003800000 */
[----:B------:R-:W-:Y:S05]  /*1bb0*/  @!P2 BRA `(.L_x_16300) ;  /* 0x000000000014a947 */ /* 0x000fea0003800000 */
[----:B-----5:R-:W-:Y:S01]  /*1bc0*/  FADD.FTZ R79, R63, R79 ;  /* 0x0000004f3f4f7221 */ /* 0x020fe20000010000 */
[----:B------:R-:W-:Y:S06]  /*1bd0*/  BRA `(.L_x_16300) ;  /* 0x00000000000c7947 */ /* 0x000fec0003800000 */
.L_x_16299:
[----:B-----5:R-:W-:-:S05]  /*1be0*/  HADD2.F32 R96, -RZ, R55.H1_H1 ;  /* 0x30000037ff607230 */ /* 0x020fca0000004100 */
[----:B------:R-:W-:-:S04]  /*1bf0*/  FADD.FTZ R79, R96, R79 ;  /* 0x0000004f604f7221 */ /* 0x000fc80000010000 */
[----:B------:R-:W-:-:S07]  /*1c00*/  @P2 FADD.FTZ R79, R63, R79 ;  /* 0x0000004f3f4f2221 */ /* 0x000fce0000010000 */
.L_x_16300:
[----:B------:R-:W-:-:S04]  /*1c10*/  LEA R96, P2, R99, UR10, 0x5 ;  /* 0x0000000a63607c11 */ /* 0x000fc8000f8428ff */
[C---:B------:R-:W-:Y:S02]  /*1c20*/  LEA.HI.X R97, R99.reuse, UR11, RZ, 0x5, P2 ;  /* 0x0000000b63617c11 */ /* 0x040fe400090f2cff */
[----:B------:R-:W-:-:S03]  /*1c30*/  IADD3 R99, R99, 0x20, RZ ;  /* 0x0000002063637810 */ /* 0x000fc60007ffe0ff */
[----:B------:R1:W-:Y:S04]  /*1c40*/  STG.E.128 desc[UR4][R96.64], R72 ;  /* 0x0000004860007986 */ /* 0x0003e8000c101d04 */
[----:B------:R1:W-:Y:S02]  /*1c50*/  STG.E.128 desc[UR4][R96.64+0x10], R76 ;  /* 0x0000104c60007986 */ /* 0x0003e4000c101d04 */
.L_x_16284:
[----:B------:R-:W-:Y:S05]  /*1c60*/  BSYNC B0 ;  /* 0x0000000000007941 */ /* 0x000fea0003800000 */
.L_x_16283:
        /* <DEDUP_REMOVED lines=18> */
[----:B------:R-:W-:Y:S01]  /*1d90*/  ISETP.NE.AND.EX P3, PT, RZ, UR7, PT, P3 ;  /* 0x00000007ff007c0c */ /* 0x000fe2000bf65330 */
[----:B---3--:R-:W-:-:S12]  /*1da0*/  HADD2.F32 R80, -RZ, R84.H0_H0 ;  /* 0x20000054ff507230 */ /* 0x008fd80000004100 */
[----:B--2---:R-:W-:Y:S05]  /*1db0*/  @P3 BRA `(.L_x_16303) ;  /* 0x00000000000c3947 */ /* 0x004fea0003800000 */
[----:B------:R-:W-:Y:S05]  /*1dc0*/  @!P2 BRA `(.L_x_16304) ;  /* 0x000000000014a947 */ /* 0x000fea0003800000 */
[----:B-----5:R-:W-:Y:S01]  /*1dd0*/  FADD.FTZ R80, R56, R80 ;  /* 0x0000005038507221 */ /* 0x020fe20000010000 */
[----:B------:R-:W-:Y:S06]  /*1de0*/  BRA `(.L_x_16304) ;  /* 0x00000000000c7947 */ /* 0x000fec0003800000 */
.L_x_16303:
[----:B-----5:R-:W-:-:S05]  /*1df0*/  HADD2.F32 R81, -RZ, R52.H0_H0 ;  /* 0x20000034ff517230 */ /* 0x020fca0000004100 */
[----:B------:R-:W-:-:S04]  /*1e00*/  FADD.FTZ R80, R81, R80 ;  /* 0x0000005051507221 */ /* 0x000fc80000010000 */
[----:B------:R-:W-:-:S07]  /*1e10*/  @P2 FADD.FTZ R80, R56, R80 ;  /* 0x0000005038502221 */ /* 0x000fce0000010000 */
.L_x_16304:
[----:B------:R-:W-:Y:S01]  /*1e20*/  HADD2.F32 R81, -RZ, R84.H1_H1 ;  /* 0x30000054ff517230 */ /* 0x000fe20000004100 */
[----:B------:R-:W-:Y:S06]  /*1e30*/  @P3 BRA `(.L_x_16305) ;  /* 0x00000000000c3947 */ /* 0x000fec0003800000 */
[----:B------:R-:W-:Y:S05]  /*1e40*/  @!P2 BRA `(.L_x_16306) ;  /* 0x000000000014a947 */ /* 0x000fea0003800000 */
[----:B-----5:R-:W-:Y:S01]  /*1e50*/  FADD.FTZ R81, R57, R81 ;  /* 0x0000005139517221 */ /* 0x020fe20000010000 */
[----:B------:R-:W-:Y:S06]  /*1e60*/  BRA `(.L_x_16306) ;  /* 0x00000000000c7947 */ /* 0x000fec0003800000 */
.L_x_16305:
[----:B-----5:R-:W-:-:S05]  /*1e70*/  HADD2.F32 R82, -RZ, R52.H1_H1 ;  /* 0x30000034ff527230 */ /* 0x020fca0000004100 */
[----:B------:R-:W-:-:S04]  /*1e80*/  FADD.FTZ R81, R82, R81 ;  /* 0x0000005152517221 */ /* 0x000fc80000010000 */
[----:B------:R-:W-:-:S07]  /*1e90*/  @P2 FADD.FTZ R81, R57, R81 ;  /* 0x0000005139512221 */ /* 0x000fce0000010000 */
.L_x_16306:
[----:B------:R-:W-:Y:S01]  /*1ea0*/  HADD2.F32 R82, -RZ, R85.H0_H0 ;  /* 0x20000055ff527230 */ /* 0x000fe20000004100 */
[----:B------:R-:W-:Y:S06]  /*1eb0*/  @P3 BRA `(.L_x_16307) ;  /* 0x00000000000c3947 */ /* 0x000fec0003800000 */
[----:B------:R-:W-:Y:S05]  /*1ec0*/  @!P2 BRA `(.L_x_16308) ;  /* 0x000000000014a947 */ /* 0x000fea0003800000 */
[----:B-----5:R-:W-:Y:S01]  /*1ed0*/  FADD.FTZ R82, R58, R82 ;  /* 0x000000523a527221 */ /* 0x020fe20000010000 */
[----:B------:R-:W-:Y:S06]  /*1ee0*/  BRA `(.L_x_16308) ;  /* 0x00000000000c7947 */ /* 0x000fec0003800000 */
.L_x_16307:
[----:B-----5:R-:W-:-:S05]  /*1ef0*/  HADD2.F32 R83, -RZ, R53.H0_H0 ;  /* 0x20000035ff537230 */ /* 0x020fca0000004100 */
[----:B------:R-:W-:-:S04]  /*1f00*/  FADD.FTZ R82, R83, R82 ;  /* 0x0000005253527221 */ /* 0x000fc80000010000 */
[----:B------:R-:W-:-:S07]  /*1f10*/  @P2 FADD.FTZ R82, R58, R82 ;  /* 0x000000523a522221 */ /* 0x000fce0000010000 */
.L_x_16308:
[----:B------:R-:W-:Y:S01]  /*1f20*/  HADD2.F32 R83, -RZ, R85.H1_H1 ;  /* 0x30000055ff537230 */ /* 0x000fe20000004100 */
[----:B------:R-:W-:Y:S06]  /*1f30*/  @P3 BRA `(.L_x_16309) ;  /* 0x00000000000c3947 */ /* 0x000fec0003800000 */
[----:B------:R-:W-:Y:S05]  /*1f40*/  @!P2 BRA `(.L_x_16310) ;  /* 0x000000000014a947 */ /* 0x000fea0003800000 */
[----:B-----5:R-:W-:Y:S01]  /*1f50*/  FADD.FTZ R83, R59, R83 ;  /* 0x000000533b537221 */ /* 0x020fe20000010000 */
[----:B------:R-:W-:Y:S06]  /*1f60*/  BRA `(.L_x_16310) ;  /* 0x00000000000c7947 */ /* 0x000fec0003800000 */
.L_x_16309:
[----:B-----5:R-:W-:-:S05]  /*1f70*/  HADD2.F32 R84, -RZ, R53.H1_H1 ;  /* 0x30000035ff547230 */ /* 0x020fca0000004100 */
[----:B------:R-:W-:-:S04]  /*1f80*/  FADD.FTZ R83, R84, R83 ;  /* 0x0000005354537221 */ /* 0x000fc80000010000 */
[----:B------:R-:W-:-:S07]  /*1f90*/  @P2 FADD.FTZ R83, R59, R83 ;  /* 0x000000533b532221 */ /* 0x000fce0000010000 */
.L_x_16310:
[----:B------:R-:W-:Y:S01]  /*1fa0*/  HADD2.F32 R84, -RZ, R86.H0_H0 ;  /* 0x20000056ff547230 */ /* 0x000fe20000004100 */
[----:B------:R-:W-:Y:S06]  /*1fb0*/  @P3 BRA `(.L_x_16311) ;  /* 0x00000000000c3947 */ /* 0x000fec0003800000 */
[----:B------:R-:W-:Y:S05]  /*1fc0*/  @!P2 BRA `(.L_x_16312) ;  /* 0x000000000014a947 */ /* 0x000fea0003800000 */
[----:B-----5:R-:W-:Y:S01]  /*1fd0*/  FADD.FTZ R84, R60, R84 ;  /* 0x000000543c547221 */ /* 0x020fe20000010000 */
[----:B------:R-:W-:Y:S06]  /*1fe0*/  BRA `(.L_x_16312) ;  /* 0x00000000000c7947 */ /* 0x000fec0003800000 */
.L_x_16311:
[----:B-----5:R-:W-:-:S05]  /*1ff0*/  HADD2.F32 R85, -RZ, R54.H0_H0 ;  /* 0x20000036ff557230 */ /* 0x020fca0000004100 */
[----:B------:R-:W-:-:S04]  /*2000*/  FADD.FTZ R84, R85, R84 ;  /* 0x0000005455547221 */ /* 0x000fc80000010000 */
[----:B------:R-:W-:-:S07]  /*2010*/  @P2 FADD.FTZ R84, R60, R84 ;  /* 0x000000543c542221 */ /* 0x000fce0000010000 */
.L_x_16312:
[----:B------:R-:W-:Y:S01]  /*2020*/  HADD2.F32 R85, -RZ, R86.H1_H1 ;  /* 0x30000056ff557230 */ /* 0x000fe20000004100 */
[----:B------:R-:W-:Y:S06]  /*2030*/  @P3 BRA `(.L_x_16313) ;  /* 0x00000000000c3947 */ /* 0x000fec0003800000 */
[----:B------:R-:W-:Y:S05]  /*2040*/  @!P2 BRA `(.L_x_16314) ;  /* 0x000000000014a947 */ /* 0x000fea0003800000 */
[----:B-----5:R-:W-:Y:S01]  /*2050*/  FADD.FTZ R85, R61, R85 ;  /* 0x000000553d557221 */ /* 0x020fe20000010000 */
[----:B------:R-:W-:Y:S06]  /*2060*/  BRA `(.L_x_16314) ;  /* 0x00000000000c7947 */ /* 0x000fec0003800000 */
.L_x_16313:
[----:B-----5:R-:W-:-:S05]  /*2070*/  HADD2.F32 R86, -RZ, R54.H1_H1 ;  /* 0x30000036ff567230 */ /* 0x020fca0000004100 */
[----:B------:R-:W-:-:S04]  /*2080*/  FADD.FTZ R85, R86, R85 ;  /* 0x0000005556557221 */ /* 0x000fc80000010000 */
[----:B------:R-:W-:-:S07]  /*2090*/  @P2 FADD.FTZ R85, R61, R85 ;  /* 0x000000553d552221 */ /* 0x000fce0000010000 */
.L_x_16314:
[----:B------:R-:W-:Y:S01]  /*20a0*/  HADD2.F32 R86, -RZ, R87.H0_H0 ;  /* 0x20000057ff567230 */ /* 0x000fe20000004100 */
[----:B------:R-:W-:Y:S06]  /*20b0*/  @P3 BRA `(.L_x_16315) ;  /* 0x00000000000c3947 */ /* 0x000fec0003800000 */
[----:B------:R-:W-:Y:S05]  /*20c0*/  @!P2 BRA `(.L_x_16316) ;  /* 0x000000000014a947 */ /* 0x000fea0003800000 */
[----:B-----5:R-:W-:Y:S01]  /*20d0*/  FADD.FTZ R86, R62, R86 ;  /* 0x000000563e567221 */ /* 0x020fe20000010000 */
[----:B------:R-:W-:Y:S06]  /*20e0*/  BRA `(.L_x_16316) ;  /* 0x00000000000c7947 */ /* 0x000fec0003800000 */
.L_x_16315:
[----:B-----5:R-:W-:-:S05]  /*20f0*/  HADD2.F32 R97, -RZ, R55.H0_H0 ;  /* 0x20000037ff617230 */ /* 0x020fca0000004100 */
[----:B------:R-:W-:-:S04]  /*2100*/  FADD.FTZ R86, R97, R86 ;  /* 0x0000005661567221 */ /* 0x000fc80000010000 */
[----:B------:R-:W-:-:S07]  /*2110*/  @P2 FADD.FTZ R86, R62, R86 ;  /* 0x000000563e562221 */ /* 0x000fce0000010000 */
.L_x_16316:
[----:B------:R-:W-:Y:S01]  /*2120*/  HADD2.F32 R87, -RZ, R87.H1_H1 ;  /* 0x30000057ff577230 */ /* 0x000fe20000004100 */
[----:B------:R-:W-:Y:S06]  /*2130*/  @P3 BRA `(.L_x_16317) ;  /* 0x00000000000c3947 */ /* 0x000fec0003800000 */
[----:B------:R-:W-:Y:S05]  /*2140*/  @!P2 BRA `(.L_x_16318) ;  /* 0x000000000014a947 */ /* 0x000fea0003800000 */
[----:B-----5:R-:W-:Y:S01]  /*2150*/  FADD.FTZ R87, R63, R87 ;  /* 0x000000573f577221 */ /* 0x020fe20000010000 */
[----:B------:R-:W-:Y:S06]  /*2160*/  BRA `(.L_x_16318) ;  /* 0x00000000000c7947 */ /* 0x000fec0003800000 */
.L_x_16317:
[----:B-----5:R-:W-:-:S05]  /*2170*/  HADD2.F32 R96, -RZ, R55.H1_H1 ;  /* 0x30000037ff607230 */ /* 0x020fca0000004100 */
[----:B------:R-:W-:-:S04]  /*2180*/  FADD.FTZ R87, R96, R87 ;  /* 0x0000005760577221 */ /* 0x000fc80000010000 */
[----:B------:R-:W-:-:S07]  /*2190*/  @P2 FADD.FTZ R87, R63, R87 ;  /* 0x000000573f572221 */ /* 0x000fce0000010000 */
.L_x_16318:
[----:B------:R-:W-:-:S04]  /*21a0*/  LEA R96, P2, R99, UR10, 0x5 ;  /* 0x0000000a63607c11 */ /* 0x000fc8000f8428ff */
[C---:B------:R-:W-:Y:S02]  /*21b0*/  LEA.HI.X R97, R99.reuse, UR11, RZ, 0x5, P2 ;  /* 0x0000000b63617c11 */ /* 0x040fe400090f2cff */
[----:B------:R-:W-:-:S03]  /*21c0*/  IADD3 R99, R99, 0x20, RZ ;  /* 0x0000002063637810 */ /* 0x000fc60007ffe0ff */
[----:B------:R2:W-:Y:S04]  /*21d0*/  STG.E.128 desc[UR4][R96.64], R80 ;  /* 0x0000005060007986 */ /* 0x0005e8000c101d04 */
[----:B------:R2:W-:Y:S02]  /*21e0*/  STG.E.128 desc[UR4][R96.64+0x10], R84 ;  /* 0x0000105460007986 */ /* 0x0005e4000c101d04 */
.L_x_16302:
[----:B------:R-:W-:Y:S05]  /*21f0*/  BSYNC B0 ;  /* 0x0000000000007941 */ /* 0x000fea0003800000 */
.L_x_16301:
        /* <DEDUP_REMOVED lines=17> */
[----:B------:R-:W-:Y:S01]  /*2310*/  ISETP.NE.AND.EX P3, PT, RZ, UR7, PT, P3 ;  /* 0x00000007ff007c0c */ /* 0x000fe2000bf65330 */
[----:B----4-:R-:W-:-:S12]  /*2320*/  HADD2.F32 R88, -RZ, R92.H0_H0 ;  /* 0x2000005cff587230 */ /* 0x010fd80000004100 */
[----:B---3--:R-:W-:Y:S05]  /*2330*/  @P3 BRA `(.L_x_16321) ;  /* 0x00000000000c3947 */ /* 0x008fea0003800000 */
[----:B------:R-:W-:Y:S05]  /*2340*/  @!P2 BRA `(.L_x_16322) ;  /* 0x000000000014a947 */ /* 0x000fea0003800000 */
[----:B-----5:R-:W-:Y:S01]  /*2350*/  FADD.FTZ R88, R56, R88 ;  /* 0x0000005838587221 */ /* 0x020fe20000010000 */
[----:B------:R-:W-:Y:S06]  /*2360*/  BRA `(.L_x_16322) ;  /* 0x00000000000c7947 */ /* 0x000fec0003800000 */
.L_x_16321:
[----:B-----5:R-:W-:-:S05]  /*2370*/  HADD2.F32 R89, -RZ, R52.H0_H0 ;  /* 0x20000034ff597230 */ /* 0x020fca0000004100 */
[----:B------:R-:W-:-:S04]  /*2380*/  FADD.FTZ R88, R89, R88 ;  /* 0x0000005859587221 */ /* 0x000fc80000010000 */
[----:B------:R-:W-:-:S07]  /*2390*/  @P2 FADD.FTZ R88, R56, R88 ;  /* 0x0000005838582221 */ /* 0x000fce0000010000 */
.L_x_16322:
[----:B------:R-:W-:Y:S01]  /*23a0*/  HADD2.F32 R89, -RZ, R92.H1_H1 ;  /* 0x3000005cff597230 */ /* 0x000fe20000004100 */
[----:B------:R-:W-:Y:S06]  /*23b0*/  @P3 BRA `(.L_x_16323) ;  /* 0x00000000000c3947 */ /* 0x000fec0003800000 */
[----:B------:R-:W-:Y:S05]  /*23c0*/  @!P2 BRA `(.L_x_16324) ;  /* 0x000000000014a947 */ /* 0x000fea0003800000 */
[----:B-----5:R-:W-:Y:S01]  /*23d0*/  FADD.FTZ R89, R57, R89 ;  /* 0x0000005939597221 */ /* 0x020fe20000010000 */
[----:B------:R-:W-:Y:S06]  /*23e0*/  BRA `(.L_x_16324) ;  /* 0x00000000000c7947 */ /* 0x000fec0003800000 */
.L_x_16323:
[----:B-----5:R-:W-:-:S05]  /*23f0*/  HADD2.F32 R90, -RZ, R52.H1_H1 ;  /* 0x30000034ff5a7230 */ /* 0x020fca0000004100 */
[----:B------:R-:W-:-:S04]  /*2400*/  FADD.FTZ R89, R90, R89 ;  /* 0x000000595a597221 */ /* 0x000fc80000010000 */
[----:B------:R-:W-:-:S07]  /*2410*/  @P2 FADD.FTZ R89, R57, R89 ;  /* 0x0000005939592221 */ /* 0x000fce0000010000 */
.L_x_16324:
[----:B------:R-:W-:Y:S01]  /*2420*/  HADD2.F32 R90, -RZ, R93.H0_H0 ;  /* 0x2000005dff5a7230 */ /* 0x000fe20000004100 */
[----:B------:R-:W-:Y:S06]  /*2430*/  @P3 BRA `(.L_x_16325) ;  /* 0x00000000000c3947 */ /* 0x000fec0003800000 */
[----:B------:R-:W-:Y:S05]  /*2440*/  @!P2 BRA `(.L_x_16326) ;  /* 0x000000000014a947 */ /* 0x000fea0003800000 */
[----:B-----5:R-:W-:Y:S01]  /*2450*/  FADD.FTZ R90, R58, R90 ;  /* 0x0000005a3a5a7221 */ /* 0x020fe20000010000 */
[----:B------:R-:W-:Y:S06]  /*2460*/  BRA `(.L_x_16326) ;  /* 0x00000000000c7947 */ /* 0x000fec0003800000 */
.L_x_16325:
[----:B-----5:R-:W-:-:S05]  /*2470*/  HADD2.F32 R91, -RZ, R53.H0_H0 ;  /* 0x20000035ff5b7230 */ /* 0x020fca0000004100 */
[----:B------:R-:W-:-:S04]  /*2480*/  FADD.FTZ R90, R91, R90 ;  /* 0x0000005a5b5a7221 */ /* 0x000fc80000010000 */
[----:B------:R-:W-:-:S07]  /*2490*/  @P2 FADD.FTZ R90, R58, R90 ;  /* 0x0000005a3a5a2221 */ /* 0x000fce0000010000 */
.L_x_16326:
[----:B------:R-:W-:Y:S01]  /*24a0*/  HADD2.F32 R91, -RZ, R93.H1_H1 ;  /* 0x3000005dff5b7230 */ /* 0x000fe20000004100 */
[----:B------:R-:W-:Y:S06]  /*24b0*/  @P3 BRA `(.L_x_16327) ;  /* 0x00000000000c3947 */ /* 0x000fec0003800000 */
[----:B------:R-:W-:Y:S05]  /*24c0*/  @!P2 BRA `(.L_x_16328) ;  /* 0x000000000014a947 */ /* 0x000fea0003800000 */
[----:B-----5:R-:W-:Y:S01]  /*24d0*/  FADD.FTZ R91, R59, R91 ;  /* 0x0000005b3b5b7221 */ /* 0x020fe20000010000 */
[----:B------:R-:W-:Y:S06]  /*24e0*/  BRA `(.L_x_16328) ;  /* 0x00000000000c7947 */ /* 0x000fec0003800000 */
.L_x_16327:
[----:B-----5:R-:W-:-:S05]  /*24f0*/  HADD2.F32 R92, -RZ, R53.H1_H1 ;  /* 0x30000035ff5c7230 */ /* 0x020fca0000004100 */
[----:B------:R-:W-:-:S04]  /*2500*/  FADD.FTZ R91, R92, R91 ;  /* 0x0000005b5c5b7221 */ /* 0x000fc80000010000 */
[----:B------:R-:W-:-:S07]  /*2510*/  @P2 FADD.FTZ R91, R59, R91 ;  /* 0x0000005b3b5b2221 */ /* 0x000fce0000010000 */
.L_x_16328:
[----:B------:R-:W-:Y:S01]  /*2520*/  HADD2.F32 R92, -RZ, R94.H0_H0 ;  /* 0x2000005eff5c7230 */ /* 0x000fe20000004100 */
[----:B------:R-:W-:Y:S06]  /*2530*/  @P3 BRA `(.L_x_16329) ;  /* 0x00000000000c3947 */ /* 0x000fec0003800000 */
[----:B------:R-:W-:Y:S05]  /*2540*/  @!P2 BRA `(.L_x_16330) ;  /* 0x000000000014a947 */ /* 0x000fea0003800000 */
[----:B-----5:R-:W-:Y:S01]  /*2550*/  FADD.FTZ R92, R60, R92 ;  /* 0x0000005c3c5c7221 */ /* 0x020fe20000010000 */
[----:B------:R-:W-:Y:S06]  /*2560*/  BRA `(.L_x_16330) ;  /* 0x00000000000c7947 */ /* 0x000fec0003800000 */
.L_x_16329:
[----:B-----5:R-:W-:-:S05]  /*2570*/  HADD2.F32 R93, -RZ, R54.H0_H0 ;  /* 0x20000036ff5d7230 */ /* 0x020fca0000004100 */
[----:B------:R-:W-:-:S04]  /*2580*/  FADD.FTZ R92, R93, R92 ;  /* 0x0000005c5d5c7221 */ /* 0x000fc80000010000 */
[----:B------:R-:W-:-:S07]  /*2590*/  @P2 FADD.FTZ R92, R60, R92 ;  /* 0x0000005c3c5c2221 */ /* 0x000fce0000010000 */
.L_x_16330:
[----:B------:R-:W-:Y:S01]  /*25a0*/  HADD2.F32 R93, -RZ, R94.H1_H1 ;  /* 0x3000005eff5d7230 */ /* 0x000fe20000004100 */
[----:B------:R-:W-:Y:S06]  /*25b0*/  @P3 BRA `(.L_x_16331) ;  /* 0x00000000000c3947 */ /* 0x000fec0003800000 */
[----:B------:R-:W-:Y:S05]  /*25c0*/  @!P2 BRA `(.L_x_16332) ;  /* 0x000000000014a947 */ /* 0x000fea0003800000 */
[----:B-----5:R-:W-:Y:S01]  /*25d0*/  FADD.FTZ R93, R61, R93 ;  /* 0x0000005d3d5d7221 */ /* 0x020fe20000010000 */
[----:B------:R-:W-:Y:S06]  /*25e0*/  BRA `(.L_x_16332) ;  /* 0x00000000000c7947 */ /* 0x000fec0003800000 */
.L_x_16331:
[----:B-----5:R-:W-:-:S05]  /*25f0*/  HADD2.F32 R94, -RZ, R54.H1_H1 ;  /* 0x30000036ff5e7230 */ /* 0x020fca0000004100 */
[----:B------:R-:W-:-:S04]  /*2600*/  FADD.FTZ R93, R94, R93 ;  /* 0x0000005d5e5d7221 */ /* 0x000fc80000010000 */
[----:B------:R-:W-:-:S07]  /*2610*/  @P2 FADD.FTZ R93, R61, R93 ;  /* 0x0000005d3d5d2221 */ /* 0x000fce0000010000 */
.L_x_16332:
[----:B------:R-:W-:Y:S01]  /*2620*/  HADD2.F32 R94, -RZ, R95.H0_H0 ;  /* 0x2000005fff5e7230 */ /* 0x000fe20000004100 */
[----:B------:R-:W-:Y:S06]  /*2630*/  @P3 BRA `(.L_x_16333) ;  /* 0x00000000000c3947 */ /* 0x000fec0003800000 */
[----:B------:R-:W-:Y:S05]  /*2640*/  @!P2 BRA `(.L_x_16334) ;  /* 0x000000000014a947 */ /* 0x000fea0003800000 */
[----:B-----5:R-:W-:Y:S01]  /*2650*/  FADD.FTZ R94, R62, R94 ;  /* 0x0000005e3e5e7221 */ /* 0x020fe20000010000 */
[----:B------:R-:W-:Y:S06]  /*2660*/  BRA `(.L_x_16334) ;  /* 0x00000000000c7947 */ /* 0x000fec0003800000 */
.L_x_16333:
[----:B-----5:R-:W-:-:S05]  /*2670*/  HADD2.F32 R97, -RZ, R55.H0_H0 ;  /* 0x20000037ff617230 */ /* 0x020fca0000004100 */
[----:B------:R-:W-:-:S04]  /*2680*/  FADD.FTZ R94, R97, R94 ;  /* 0x0000005e615e7221 */ /* 0x000fc80000010000 */
[----:B------:R-:W-:-:S07]  /*2690*/  @P2 FADD.FTZ R94, R62, R94 ;  /* 0x0000005e3e5e2221 */ /* 0x000fce0000010000 */
.L_x_16334:
[----:B------:R-:W-:Y:S01]  /*26a0*/  HADD2.F32 R95, -RZ, R95.H1_H1 ;  /* 0x3000005fff5f7230 */ /* 0x000fe20000004100 */
[----:B------:R-:W-:Y:S06]  /*26b0*/  @P3 BRA `(.L_x_16335) ;  /* 0x00000000000c3947 */ /* 0x000fec0003800000 */
[----:B------:R-:W-:Y:S05]  /*26c0*/  @!P2 BRA `(.L_x_16336) ;  /* 0x000000000014a947 */ /* 0x000fea0003800000 */
[----:B-----5:R-:W-:Y:S01]  /*26d0*/  FADD.FTZ R95, R63, R95 ;  /* 0x0000005f3f5f7221 */ /* 0x020fe20000010000 */
[----:B------:R-:W-:Y:S06]  /*26e0*/  BRA `(.L_x_16336) ;  /* 0x00000000000c7947 */ /* 0x000fec0003800000 */
.L_x_16335:
[----:B-----5:R-:W-:-:S05]  /*26f0*/  HADD2.F32 R96, -RZ, R55.H1_H1 ;  /* 0x30000037ff607230 */ /* 0x020fca0000004100 */
[----:B------:R-:W-:-:S04]  /*2700*/  FADD.FTZ R95, R96, R95 ;  /* 0x0000005f605f7221 */ /* 0x000fc80000010000 */
[----:B------:R-:W-:-:S07]  /*2710*/  @P2 FADD.FTZ R95, R63, R95 ;  /* 0x0000005f3f5f2221 */ /* 0x000fce0000010000 */
.L_x_16336:
[----:B------:R-:W-:-:S04]  /*2720*/  LEA R96, P2, R99, UR10, 0x5 ;  /* 0x0000000a63607c11 */ /* 0x000fc8000f8428ff */
[----:B------:R-:W-:-:S05]  /*2730*/  LEA.HI.X R97, R99, UR11, RZ, 0x5, P2 ;  /* 0x0000000b63617c11 */ /* 0x000fca00090f2cff */
[----:B------:R3:W-:Y:S04]  /*2740*/  STG.E.128 desc[UR4][R96.64], R88 ;  /* 0x0000005860007986 */ /* 0x0007e8000c101d04 */
[----:B------:R3:W-:Y:S02]  /*2750*/  STG.E.128 desc[UR4][R96.64+0x10], R92 ;  /* 0x0000105c60007986 */ /* 0x0007e4000c101d04 */
.L_x_16320:
[----:B------:R-:W-:Y:S05]  /*2760*/  BSYNC B0 ;  /* 0x0000000000007941 */ /* 0x000fea0003800000 */
.L_x_16319:
        /* <DEDUP_REMOVED lines=125> */
.L_x_16358:
        /* <DEDUP_REMOVED lines=63> */
.L_x_16339:
[----:B------:R-:W-:Y:S05]  /*3330*/  BSYNC B0 ;  /* 0x0000000000007941 */ /* 0x000fea0003800000 */
.L_x_16338:
        /* <DEDUP_REMOVED lines=50> */
.L_x_16341:
[----:B------:R-:W-:Y:S05]  /*3660*/  BSYNC B0 ;  /* 0x0000000000007941 */ /* 0x000fea0003800000 */
.L_x_16340:
        /* <DEDUP_REMOVED lines=50> */
.L_x_16343:
[----:B------:R-:W-:Y:S05]  /*3990*/  BSYNC B0 ;  /* 0x0000000000007941 */ /* 0x000fea0003800000 */
.L_x_16342:
        /* <DEDUP_REMOVED lines=48> */
.L_x_16345:
[----:B------:R-:W-:Y:S05]  /*3ca0*/  BSYNC B0 ;  /* 0x0000000000007941 */ /* 0x000fea0003800000 */
.L_x_16344:
[----:B01234-:R-:W0:Y:S02]  /*3cb0*/  LDC.64 R96, c[0x0][0x210] ;  /* 0x00008400ff607b82 */ /* 0x01fe240000000a00 */
[----:B0-----:R-:W-:-:S04]  /*3cc0*/  LEA R187, R96, R187, 0x2 ;  /* 0x000000bb60bb7211 */ /* 0x001fc800078e10ff */
[----:B------:R-:W-:-:S13]  /*3cd0*/  ISETP.GE.AND P2, PT, R187, R97, PT ;  /* 0x00000061bb00720c */ /* 0x000fda0003f46270 */
[----:B------:R-:W-:Y:S05]  /*3ce0*/  @!P2 BRA `(.L_x_16346) ;  /* 0xffffffd40008a947 */ /* 0x000fea000383ffff */
[----:B------:R-:W-:Y:S05]  /*3cf0*/  EXIT ;  /* 0x000000000000794d */ /* 0x000fea0003800000 */
.L_x_16337:
        /* <DEDUP_REMOVED lines=8> */
.L_x_16348:
[----:B------:R-:W-:Y:S05]  /*3d80*/  BSYNC B0 ;  /* 0x0000000000007941 */ /* 0x000fea0003800000 */
.L_x_16347:
        /* <DEDUP_REMOVED lines=10> */
.L_x_16349:
[----:B------:R-:W-:Y:S01]  /*3e30*/  HFMA2.MMA R154, -RZ, RZ, 0, 2.384185791015625e-07 ;  /* 0x00000004ff9a7435 */ /* 0x000fe200000001ff */
[----:B------:R-:W-:-:S05]  /*3e40*/  MOV R99, R153 ;  /* 0x0000009900637202 */ /* 0x000fca0000000f00 */
[----:B------:R-:W-:-:S05]  /*3e50*/  FADD.FTZ R99, R98, R99 ;  /* 0x0000006362637221 */ /* 0x000fca0000010000 */
[----:B------:R-:W-:-:S07]  /*3e60*/  MOV R155, R99 ;  /* 0x00000063009b7202 */ /* 0x000fce0000000f00 */
[----:B------:R-:W-:Y:S05]  /*3e70*/  WARPSYNC.COLLECTIVE R152, `(.L_x_16350) ;  /* 0x0000000098087348 */ /* 0x000fea0003c00000 */
[----:B------:R0:W1:Y:S02]  /*3e80*/  SHFL.BFLY P6, R153, R155, R154, R191 ;  /* 0x0c00009a9b997389 */ /* 0x00006400000c00bf */
[----:B01----:R-:W-:Y:S01]  /*3e90*/  ENDCOLLECTIVE ;  /* 0x000000000000791b */ /* 0x003fe20003800000 */
.L_x_16350:
[----:B------:R-:W-:Y:S01]  /*3ea0*/  HFMA2.MMA R154, -RZ, RZ, 0, 4.76837158203125e-07 ;  /* 0x00000008ff9a7435 */ /* 0x000fe200000001ff */
[----:B------:R-:W-:-:S05]  /*3eb0*/  MOV R96, R153 ;  /* 0x0000009900607202 */ /* 0x000fca0000000f00 */
[----:B------:R-:W-:-:S05]  /*3ec0*/  FADD.FTZ R102, R99, R96 ;  /* 0x0000006063667221 */ /* 0x000fca0000010000 */
[----:B------:R-:W-:-:S07]  /*3ed0*/  MOV R155, R102 ;  /* 0x00000066009b7202 */ /* 0x000fce0000000f00 */
[----:B------:R-:W-:Y:S05]  /*3ee0*/  WARPSYNC.COLLECTIVE R152, `(.L_x_16351) ;  /* 0x0000000098087348 */ /* 0x000fea0003c00000 */
[----:B------:R0:W1:Y:S02]  /*3ef0*/  SHFL.BFLY P6, R153, R155, R154, R191 ;  /* 0x0c00009a9b997389 */ /* 0x00006400000c00bf */
[----:B01----:R-:W-:Y:S01]  /*3f00*/  ENDCOLLECTIVE ;  /* 0x000000000000791b */ /* 0x003fe20003800000 */
.L_x_16351:
[----:B------:R-:W-:Y:S01]  /*3f10*/  HFMA2.MMA R154, -RZ, RZ, 0, 9.5367431640625e-07 ;  /* 0x00000010ff9a7435 */ /* 0x000fe200000001ff */
[----:B------:R-:W-:-:S05]  /*3f20*/  MOV R101, R153 ;  /* 0x0000009900657202 */ /* 0x000fca0000000f00 */
[----:B------:R-:W-:-:S05]  /*3f30*/  FADD.FTZ R103, R102, R101 ;  /* 0x0000006566677221 */ /* 0x000fca0000010000 */
[----:B------:R-:W-:-:S07]  /*3f40*/  MOV R155, R103 ;  /* 0x00000067009b7202 */ /* 0x000fce0000000f00 */
[----:B------:R-:W-:Y:S05]  /*3f50*/  WARPSYNC.COLLECTIVE R152, `(.L_x_16352) ;  /* 0x0000000098087348 */ /* 0x000fea0003c00000 */
[----:B------:R0:W1:Y:S02]  /*3f60*/  SHFL.BFLY P6, R153, R155, R154, R191 ;  /* 0x0c00009a9b997389 */ /* 0x00006400000c00bf */
[----:B01----:R-:W-:Y:S01]  /*3f70*/  ENDCOLLECTIVE ;  /* 0x000000000000791b */ /* 0x003fe20003800000 */
.L_x_16352:
        /* <DEDUP_REMOVED lines=73> */
.L_x_16353:
[----:B------:R-:W-:Y:S01]  /*4410*/  HFMA2.MMA R154, -RZ, RZ, 0, 1.1920928955078125e-07 ;  /* 0x00000002ff9a7435 */ /* 0x000fe200000001ff */
[----:B------:R-:W-:-:S05]  /*4420*/  MOV R97, R153 ;  /* 0x0000009900617202 */ /* 0x000fca0000000f00 */
[----:B------:R-:W-:-:S05]  /*4430*/  FADD.FTZ R97, R96, R97 ;  /* 0x0000006160617221 */ /* 0x000fca0000010000 */
[----:B------:R-:W-:-:S07]  /*4440*/  MOV R155, R97 ;  /* 0x00000061009b7202 */ /* 0x000fce0000000f00 */
[----:B------:R-:W-:Y:S05]  /*4450*/  WARPSYNC.COLLECTIVE R152, `(.L_x_16354) ;  /* 0x0000000098087348 */ /* 0x000fea0003c00000 */
[----:B------:R0:W1:Y:S02]  /*4460*/  SHFL.BFLY P6, R153, R155, R154, R191 ;  /* 0x0c00009a9b997389 */ /* 0x00006400000c00bf */
[----:B01----:R-:W-:Y:S01]  /*4470*/  ENDCOLLECTIVE ;  /* 0x000000000000791b */ /* 0x003fe20003800000 */
.L_x_16354:
[----:B------:R-:W-:Y:S01]  /*4480*/  HFMA2.MMA R154, -RZ, RZ, 0, 2.384185791015625e-07 ;  /* 0x00000004ff9a7435 */ /* 0x000fe200000001ff */
[----:B------:R-:W-:-:S05]  /*4490*/  MOV R98, R153 ;  /* 0x0000009900627202 */ /* 0x000fca0000000f00 */
[----:B------:R-:W-:-:S05]  /*44a0*/  FADD.FTZ R98, R97, R98 ;  /* 0x0000006261627221 */ /* 0x000fca0000010000 */
[----:B------:R-:W-:-:S07]  /*44b0*/  MOV R155, R98 ;  /* 0x00000062009b7202 */ /* 0x000fce0000000f00 */
[----:B------:R-:W-:Y:S05]  /*44c0*/  WARPSYNC.COLLECTIVE R152, `(.L_x_16355) ;  /* 0x0000000098087348 */ /* 0x000fea0003c00000 */
[----:B------:R0:W1:Y:S02]  /*44d0*/  SHFL.BFLY P6, R153, R155, R154, R191 ;  /* 0x0c00009a9b997389 */ /* 0x00006400000c00bf */
[----:B01----:R-:W-:Y:S01]  /*44e0*/  ENDCOLLECTIVE ;  /* 0x000000000000791b */ /* 0x003fe20003800000 */
.L_x_16355:
[----:B------:R-:W-:Y:S01]  /*44f0*/  HFMA2.MMA R154, -RZ, RZ, 0, 4.76837158203125e-07 ;  /* 0x00000008ff9a7435 */ /* 0x000fe200000001ff */
[----:B------:R-:W-:-:S05]  /*4500*/  MOV R99, R153 ;  /* 0x0000009900637202 */ /* 0x000fca0000000f00 */
[----:B------:R-:W-:-:S05]  /*4510*/  FADD.FTZ R99, R98, R99 ;  /* 0x0000006362637221 */ /* 0x000fca0000010000 */
[----:B------:R-:W-:-:S07]  /*4520*/  MOV R155, R99 ;  /* 0x00000063009b7202 */ /* 0x000fce0000000f00 */
[----:B------:R-:W-:Y:S05]  /*4530*/  WARPSYNC.COLLECTIVE R152, `(.L_x_16356) ;  /* 0x0000000098087348 */ /* 0x000fea0003c00000 */
[----:B------:R0:W1:Y:S02]  /*4540*/  SHFL.BFLY P6, R153, R155, R154, R191 ;  /* 0x0c00009a9b997389 */ /* 0x00006400000c00bf */
[----:B01----:R-:W-:Y:S01]  /*4550*/  ENDCOLLECTIVE ;  /* 0x000000000000791b */ /* 0x003fe20003800000 */
.L_x_16356:
[----:B------:R-:W-:Y:S01]  /*4560*/  HFMA2.MMA R154, -RZ, RZ, 0, 9.5367431640625e-07 ;  /* 0x00000010ff9a7435 */ /* 0x000fe200000001ff */
[----:B------:R-:W-:-:S05]  /*4570*/  MOV R102, R153 ;  /* 0x0000009900667202 */ /* 0x000fca0000000f00 */
[----:B------:R-:W-:-:S05]  /*4580*/  FADD.FTZ R102, R99, R102 ;  /* 0x0000006663667221 */ /* 0x000fca0000010000 */
[----:B------:R-:W-:-:S07]  /*4590*/  MOV R155, R102 ;  /* 0x00000066009b7202 */ /* 0x000fce0000000f00 */
[----:B------:R-:W-:Y:S05]  /*45a0*/  WARPSYNC.COLLECTIVE R152, `(.L_x_16357) ;  /* 0x0000000098087348 */ /* 0x000fea0003c00000 */
[----:B------:R0:W1:Y:S02]  /*45b0*/  SHFL.BFLY P6, R153, R155, R154, R191 ;  /* 0x0c00009a9b997389 */ /* 0x00006400000c00bf */
[----:B01----:R-:W-:Y:S01]  /*45c0*/  ENDCOLLECTIVE ;  /* 0x000000000000791b */ /* 0x003fe20003800000 */
.L_x_16357:
[----:B------:R-:W-:Y:S01]  /*45d0*/  MOV R103, R153 ;  /* 0x0000009900677202 */ /* 0x000fe20000000f00 */
[----:B------:R-:W-:Y:S06]  /*45e0*/  BRA `(.L_x_16358) ;  /* 0xffffffe800547947 */ /* 0x000fec000383ffff */
.L_x_16359:
        /* <DEDUP_REMOVED lines=9> */
.L_x_27198:


//--------------------- .text._ZN10layer_norm31ln_parallel_residual_fwd_kernelINS_13Kernel_traitsI6__halfS2_fS2_fjLj1024ELj1ELj4ELj1ELj16ENS_18Kernel_traits_baseILj1024ES2_S2_fS2_fjLj128EEEEELb0ELb0ELb1EEEvNS_9FwdParamsE --------------------------
	.section	.text._ZN10layer_norm31ln_parallel_residual_fwd_kernelINS_13Kernel_traitsI6__halfS2_fS2_fjLj1024ELj1ELj4ELj1ELj16ENS_18Kernel_traits_baseILj1024ES2_S2_fS2_fjLj128EEEEELb0ELb0ELb1EEEvNS_9FwdParamsE,"ax",@progbits
	.align	128
        .global         _ZN10layer_norm31ln_parallel_residual_fwd_kernelINS_13Kernel_traitsI6__halfS2_fS2_fjLj1024ELj1ELj4ELj1ELj16ENS_18Kernel_traits_baseILj1024ES2_S2_fS2_fjLj128EEEEELb0ELb0ELb1EEEvNS_9FwdParamsE
        .type           _ZN10layer_norm31ln_parallel_residual_fwd_kernelINS_13Kernel_traitsI6__halfS2_fS2_fjLj1024ELj1ELj4ELj1ELj16ENS_18Kernel_traits_baseILj1024ES2_S2_fS2_fjLj128EEEEELb0ELb0ELb1EEEvNS_9FwdParamsE,@function
        .size           _ZN10layer_norm31ln_parallel_residual_fwd_kernelINS_13Kernel_traitsI6__halfS2_fS2_fjLj1024ELj1ELj4ELj1ELj16ENS_18Kernel_traits_baseILj1024ES2_S2_fS2_fjLj128EEEEELb0ELb0ELb1EEEvNS_9FwdParamsE,(.L_x_27199 - _ZN10layer_norm31ln_parallel_residual_fwd_kernelINS_13Kernel_traitsI6__halfS2_fS2_fjLj1024ELj1ELj4ELj1ELj16ENS_18Kernel_traits_baseILj1024ES2_S2_fS2_fjLj128EEEEELb0ELb0ELb1EEEvNS_9FwdParamsE)
        .other          _ZN10layer_norm31ln_parallel_residual_fwd_kernelINS_13Kernel_traitsI6__halfS2_fS2_fjLj1024ELj1ELj4ELj1ELj16ENS_18Kernel_traits_baseILj1024ES2_S2_fS2_fjLj128EEEEELb0ELb0ELb1EEEvNS_9FwdParamsE,@"STO_CUDA_ENTRY STV_DEFAULT"
_ZN10layer_norm31ln_parallel_residual_fwd_kernelINS_13Kernel_traitsI6__halfS2_fS2_fjLj1024ELj1ELj4ELj1ELj16ENS_18Kernel_traits_baseILj1024ES2_S2_fS2_fjLj128EEEEELb0ELb0ELb1EEEvNS_9FwdParamsE:
.text._ZN10layer_norm31ln_parallel_residual_fwd_kernelINS_13Kernel_traitsI6__halfS2_fS2_fjLj1024ELj1ELj4ELj1ELj16ENS_18Kernel_traits_baseILj1024ES2_S2_fS2_fjLj128EEEEELb0ELb0ELb1EEEvNS_9FwdParamsE:
[----:B------:R-:W-:Y:S01]  /*0000*/  LDC R1, c[0x0][0x28] ;  /* 0x00000a00ff017b82 */ /* 0x000fe20000000800 */
[----:B------:R-:W0:Y:S01]  /*0010*/  S2R R8, SR_TID.X ;  /* 0x0000000000087919 */ /* 0x000e220000002100 */
[----:B------:R-:W-:Y:S01]  /*0020*/  ULDC.64 UR4, c[0x0][0x2c8] ;  /* 0x0000b20000047ab9 */ /* 0x000fe20000000a00 */
[----:B------:R-:W-:Y:S01]  /*0030*/  ULDC.64 UR6, c[0x0][0x2d0] ;  /* 0x0000b40000067ab9 */ /* 0x000fe20000000a00 */
[----:B------:R-:W-:Y:S01]  /*0040*/  ISETP.NE.U32.AND P0, PT, RZ, UR4, PT ;  /* 0x00000004ff007c0c */ /* 0x000fe2000bf05070 */
[----:B------:R-:W1:Y:S01]  /*0050*/  S2R R151, SR_CTAID.X ;  /* 0x0000000000977919 */ /* 0x000e620000002500 */
[----:B------:R-:W-:Y:S02]  /*0060*/  ULDC UR8, c[0x0][0x214] ;  /* 0x0000850000087ab9 */ /* 0x000fe40000000800 */
        /* <DEDUP_REMOVED lines=9> */
[----:B------:R-:W5:Y:S01]  /*0100*/  @P0 LDG.E.128 R12, desc[UR4][R2.64] ;  /* 0x00000004020c0981 */ /* 0x000f62000c1e1d00 */
[----:B------:R-:W-:-:S02]  /*0110*/  ISETP.NE.AND.EX P1, PT, RZ, UR7, PT, P1 ;  /* 0x00000007ff007c0c */ /* 0x000fc4000bf25310 */
[----:B------:R-:W-:Y:S01]  /*0120*/  IADD3 R10, P2, R9, UR6, RZ ;  /* 0x00000006090a7c10 */ /* 0x000fe2000ff5e0ff */
[----:B------:R-:W5:Y:S03]  /*0130*/  @P0 LDG.E.128 R16, desc[UR4][R2.64+0x200] ;  /* 0x0002000402100981 */ /* 0x000f66000c1e1d00 */
[----:B------:R-:W-:Y:S01]  /*0140*/  IADD3.X R11, RZ, UR7, RZ, P2, !PT ;  /* 0x00000007ff0b7c10 */ /* 0x000fe200097fe4ff */
[----:B------:R-:W-:Y:S01]  /*0150*/  ULDC.64 UR6, c[0x0][0x260] ;  /* 0x0000980000067ab9 */ /* 0x000fe20000000a00 */
[----:B------:R-:W-:Y:S01]  /*0160*/  SHF.R.U32.HI R0, RZ, 0x5, R8 ;  /* 0x00000005ff007819 */ /* 0x000fe20000011608 */
[----:B------:R-:W5:Y:S04]  /*0170*/  @P0 LDG.E.128 R20, desc[UR4][R2.64+0x400] ;  /* 0x0004000402140981 */ /* 0x000f68000c1e1d00 */
[----:B------:R-:W5:Y:S04]  /*0180*/  @P1 LDG.E.128 R4, desc[UR4][R10.64] ;  /* 0x000000040a041981 */ /* 0x000f68000c1e1d00 */
[----:B------:R-:W5:Y:S04]  /*0190*/  @P1 LDG.E.128 R84, desc[UR4][R10.64+0x200] ;  /* 0x000200040a541981 */ /* 0x000f68000c1e1d00 */
[----:B------:R-:W5:Y:S04]  /*01a0*/  @P1 LDG.E.128 R120, desc[UR4][R10.64+0x400] ;  /* 0x000400040a781981 */ /* 0x000f68000c1e1d00 */
[----:B------:R-:W5:Y:S01]  /*01b0*/  @P1 LDG.E.128 R72, desc[UR4][R10.64+0x600] ;  /* 0x000600040a481981 */ /* 0x000f62000c1e1d00 */
[----:B-1----:R-:W-:-:S03]  /*01c0*/  LEA R151, R151, R0, 0x2 ;  /* 0x0000000097977211 */ /* 0x002fc600078e10ff */
[----:B------:R0:W5:Y:S01]  /*01d0*/  @P0 LDG.E.128 R88, desc[UR4][R2.64+0x600] ;  /* 0x0006000402580981 */ /* 0x000162000c1e1d00 */
[----:B------:R-:W-:Y:S01]  /*01e0*/  ISETP.GE.AND P2, PT, R151, UR8, PT ;  /* 0x0000000897007c0c */ /* 0x000fe2000bf46270 */
[----:B------:R-:W-:Y:S01]  /*01f0*/  ULDC.64 UR8, c[0x0][0x268] ;  /* 0x00009a0000087ab9 */ /* 0x000fe20000000a00 */
[----:B0-----:R-:W-:-:S04]  /*0200*/  IADD3 R2, P3, R24, UR6, RZ ;  /* 0x0000000618027c10 */ /* 0x001fc8000ff7e0ff */
[----:B------:R-:W-:Y:S02]  /*0210*/  IADD3.X R3, RZ, UR7, RZ, P3, !PT ;  /* 0x00000007ff037c10 */ /* 0x000fe40009ffe4ff */
[----:B------:R-:W-:-:S04]  /*0220*/  IADD3 R8, P3, R9, UR8, RZ ;  /* 0x0000000809087c10 */ /* 0x000fc8000ff7e0ff */
[----:B------:R-:W-:Y:S01]  /*0230*/  IADD3.X R9, RZ, UR9, RZ, P3, !PT ;  /* 0x00000009ff097c10 */ /* 0x000fe20009ffe4ff */
[----:B------:R-:W-:Y:S08]  /*0240*/  @P2 EXIT ;  /* 0x000000000000294d */ /* 0x000ff00003800000 */
[----:B------:R-:W2:Y:S04]  /*0250*/  LDG.E.128 R68, desc[UR4][R2.64] ;  /* 0x0000000402447981 */ /* 0x000ea8000c1e1d00 */
[----:B------:R-:W3:Y:S04]  /*0260*/  LDG.E.128 R64, desc[UR4][R8.64] ;  /* 0x0000000408407981 */ /* 0x000ee8000c1e1d00 */
[----:B------:R-:W4:Y:S04]  /*0270*/  LDG.E.128 R60, desc[UR4][R2.64+0x200] ;  /* 0x00020004023c7981 */ /* 0x000f28000c1e1d00 */
[----:B------:R-:W4:Y:S04]  /*0280*/  LDG.E.128 R56, desc[UR4][R8.64+0x200] ;  /* 0x0002000408387981 */ /* 0x000f28000c1e1d00 */
[----:B------:R-:W4:Y:S04]  /*0290*/  LDG.E.128 R52, desc[UR4][R2.64+0x400] ;  /* 0x0004000402347981 */ /* 0x000f28000c1e1d00 */
[----:B------:R-:W4:Y:S04]  /*02a0*/  LDG.E.128 R76, desc[UR4][R2.64+0x600] ;  /* 0x00060004024c7981 */ /* 0x000f28000c1e1d00 */
        /* <DEDUP_REMOVED lines=17> */
[----:B------:R-:W-:Y:S01]  /*03c0*/  @!P1 CS2R R74, SRZ ;  /* 0x00000000004a9805 */ /* 0x000fe2000001ff00 */
[----:B------:R-:W-:Y:S01]  /*03d0*/  ULDC.64 UR6, c[0x0][0x228] ;  /* 0x00008a0000067ab9 */ /* 0x000fe20000000a00 */
[--C-:B------:R-:W-:Y:S01]  /*03e0*/  HADD2.F32 R117, -RZ, R12.reuse.H0_H0 ;  /* 0x2000000cff757230 */ /* 0x100fe20000004100 */
[----:B------:R-:W-:Y:S01]  /*03f0*/  ISETP.NE.U32.AND P0, PT, RZ, UR6, PT ;  /* 0x00000006ff007c0c */ /* 0x000fe2000bf05070 */
[----:B------:R-:W-:Y:S01]  /*0400*/  HADD2.F32 R116, -RZ, R12.H1_H1 ;  /* 0x3000000cff747230 */ /* 0x000fe20000004100 */
[----:B------:R-:W-:Y:S01]  /*0410*/  ULDC.U8 UR6, c[0x0][0x2a0] ;  /* 0x0000a80000067ab9 */ /* 0x000fe20000000000 */
[--C-:B------:R-:W-:Y:S01]  /*0420*/  HADD2.F32 R47, -RZ, R13.reuse.H0_H0 ;  /* 0x2000000dff2f7230 */ /* 0x100fe20000004100 */
[----:B------:R-:W-:Y:S01]  /*0430*/  BSSY B0, `(.L_x_16360) ;  /* 0x0000310000007945 */ /* 0x000fe20003800000 */
        /* <DEDUP_REMOVED lines=16> */
[----:B------:R-:W-:Y:S01]  /*0540*/  HADD2.F32 R124, -RZ, R121.H1_H1 ;  /* 0x30000079ff7c7230 */ /* 0x000fe20000004100 */
[----:B------:R-:W-:Y:S01]  /*0550*/  ISETP.NE.AND P3, PT, RZ, UR6, PT ;  /* 0x00000006ff007c0c */ /* 0x000fe2000bf65270 */
        /* <DEDUP_REMOVED lines=20> */
[----:B------:R-:W-:Y:S02]  /*06a0*/  HADD2.F32 R0, -RZ, R120.H0_H0 ;  /* 0x20000078ff007230 */ /* 0x000fe40000004100 */
[----:B------:R-:W-:Y:S02]  /*06b0*/  HADD2.F32 R121, -RZ, R122.H0_H0 ;  /* 0x2000007aff797230 */ /* 0x000fe40000004100 */
[----:B------:R-:W-:Y:S02]  /*06c0*/  HADD2.F32 R125, -RZ, R123.H0_H0 ;  /* 0x2000007bff7d7230 */ /* 0x000fe40000004100 */
        /* <DEDUP_REMOVED lines=8> */
[----:B0-----:R-:W-:-:S02]  /*0750*/  HADD2.F32 R9, -RZ, R84.H0_H0 ;  /* 0x20000054ff097230 */ /* 0x001fc40000004100 */
[----:B------:R-:W-:Y:S02]  /*0760*/  HADD2.F32 R8, -RZ, R84.H1_H1 ;  /* 0x30000054ff087230 */ /* 0x000fe40000004100 */
[--C-:B------:R-:W-:Y:S02]  /*0770*/  HADD2.F32 R7, -RZ, R85.reuse.H0_H0 ;  /* 0x20000055ff077230 */ /* 0x100fe40000004100 */
[----:B------:R-:W-:Y:S02]  /*0780*/  HADD2.F32 R6, -RZ, R85.H1_H1 ;  /* 0x30000055ff067230 */ /* 0x000fe40000004100 */
[--C-:B------:R-:W-:Y:S02]  /*0790*/  HADD2.F32 R5, -RZ, R86.reuse.H0_H0 ;  /* 0x20000056ff057230 */ /* 0x100fe40000004100 */
[----:B------:R-:W-:Y:S02]  /*07a0*/  HADD2.F32 R4, -RZ, R86.H1_H1 ;  /* 0x30000056ff047230 */ /* 0x000fe40000004100 */
[----:B------:R-:W-:-:S02]  /*07b0*/  HADD2.F32 R3, -RZ, R87.H0_H0 ;  /* 0x20000057ff037230 */ /* 0x000fc40000004100 */
[----:B------:R-:W-:Y:S02]  /*07c0*/  HADD2.F32 R2, -RZ, R87.H1_H1 ;  /* 0x30000057ff027230 */ /* 0x000fe40000004100 */
[----:B------:R-:W-:Y:S02]  /*07d0*/  HADD2.F32 R120, -RZ, R120.H1_H1 ;  /* 0x30000078ff787230 */ /* 0x000fe40000004100 */
        /* <DEDUP_REMOVED lines=9> */
[----:B------:R-:W-:Y:S01]  /*0870*/  HADD2.F32 R133, -RZ, R75.H1_H1 ;  /* 0x3000004bff857230 */ /* 0x000fe20000004100 */
[----:B------:R-:W-:Y:S01]  /*0880*/  ISETP.NE.AND.EX P0, PT, RZ, UR7, PT, P0 ;  /* 0x00000007ff007c0c */ /* 0x000fe2000bf05300 */
[----:B------:R-:W-:Y:S01]  /*0890*/  ULDC UR7, c[0x0][0x218] ;  /* 0x0000860000077ab9 */ /* 0x000fe20000000800 */
[----:B--2---:R-:W-:-:S02]  /*08a0*/  HADD2.F32 R152, -RZ, R70.H0_H0 ;  /* 0x20000046ff987230 */ /* 0x004fc40000004100 */
[----:B------:R-:W-:Y:S02]  /*08b0*/  HADD2.F32 R155, -RZ, R70.H1_H1 ;  /* 0x30000046ff9b7230 */ /* 0x000fe40000004100 */
[--C-:B---3--:R-:W-:Y:S02]  /*08c0*/  HADD2.F32 R154, -RZ, R66.reuse.H0_H0 ;  /* 0x20000042ff9a7230 */ /* 0x108fe40000004100 */
[----:B------:R-:W-:Y:S02]  /*08d0*/  HADD2.F32 R159, -RZ, R66.H1_H1 ;  /* 0x30000042ff9f7230 */ /* 0x000fe40000004100 */
[--C-:B------:R-:W-:Y:S02]  /*08e0*/  HADD2.F32 R150, -RZ, R68.reuse.H0_H0 ;  /* 0x20000044ff967230 */ /* 0x100fe40000004100 */
[----:B------:R-:W-:Y:S02]  /*08f0*/  HADD2.F32 R153, -RZ, R68.H1_H1 ;  /* 0x30000044ff997230 */ /* 0x000fe40000004100 */
[----:B------:R-:W-:-:S02]  /*0900*/  HADD2.F32 R70, -RZ, R64.H0_H0 ;  /* 0x20000040ff467230 */ /* 0x000fc40000004100 */
[----:B------:R-:W-:Y:S02]  /*0910*/  HADD2.F32 R157, -RZ, R64.H1_H1 ;  /* 0x30000040ff9d7230 */ /* 0x000fe40000004100 */
[--C-:B----4-:R-:W-:Y:S02]  /*0920*/  HADD2.F32 R66, -RZ, R60.reuse.H0_H0 ;  /* 0x2000003cff427230 */ /* 0x110fe40000004100 */
        /* <DEDUP_REMOVED lines=43> */
.L_x_16426:
[----:B0-----:R-:W0:Y:S01]  /*0be0*/  LDC.64 R48, c[0x0][0x220] ;  /* 0x00008800ff307b82 */ /* 0x001e220000000a00 */
        /* <DEDUP_REMOVED lines=22> */
.L_x_16361:
[----:B-----5:R-:W-:-:S05]  /*0d50*/  HADD2.F32 R53, -RZ, R108.H0_H0 ;  /* 0x2000006cff357230 */ /* 0x020fca0000004100 */
[----:B------:R-:W-:-:S04]  /*0d60*/  FADD.FTZ R96, R96, R53 ;  /* 0x0000003560607221 */ /* 0x000fc80000010000 */
[----:B------:R-:W-:-:S07]  /*0d70*/  @P1 FADD.FTZ R96, R104, R96 ;  /* 0x0000006068601221 */ /* 0x000fce0000010000 */
.L_x_16362:
[----:B------:R-:W-:Y:S01]  /*0d80*/  HADD2.F32 R97, -RZ, R92.H1_H1 ;  /* 0x3000005cff617230 */ /* 0x000fe20000004100 */
[----:B------:R-:W-:Y:S06]  /*0d90*/  @P2 BRA `(.L_x_16363) ;  /* 0x00000000000c2947 */ /* 0x000fec0003800000 */
[----:B------:R-:W-:Y:S05]  /*0da0*/  @!P1 BRA `(.L_x_16364) ;  /* 0x0000000000149947 */ /* 0x000fea0003800000 */
[----:B-----5:R-:W-:Y:S01]  /*0db0*/  FADD.FTZ R97, R105, R97 ;  /* 0x0000006169617221 */ /* 0x020fe20000010000 */
[----:B------:R-:W-:Y:S06]  /*0dc0*/  BRA `(.L_x_16364) ;  /* 0x00000000000c7947 */ /* 0x000fec0003800000 */
.L_x_16363:
[----:B-----5:R-:W-:-:S05]  /*0dd0*/  HADD2.F32 R50, -RZ, R108.H1_H1 ;  /* 0x3000006cff327230 */ /* 0x020fca0000004100 */
[----:B------:R-:W-:-:S04]  /*0de0*/  FADD.FTZ R97, R97, R50 ;  /* 0x0000003261617221 */ /* 0x000fc80000010000 */
[----:B------:R-:W-:-:S07]  /*0df0*/  @P1 FADD.FTZ R97, R105, R97 ;  /* 0x0000006169611221 */ /* 0x000fce0000010000 */
.L_x_16364:
[----:B------:R-:W-:Y:S01]  /*0e00*/  HADD2.F32 R98, -RZ, R93.H0_H0 ;  /* 0x2000005dff627230 */ /* 0x000fe20000004100 */
[----:B------:R-:W-:Y:S06]  /*0e10*/  @P2 BRA `(.L_x_16365) ;  /* 0x00000000000c2947 */ /* 0x000fec0003800000 */
[----:B------:R-:W-:Y:S05]  /*0e20*/  @!P1 BRA `(.L_x_16366) ;  /* 0x0000000000149947 */ /* 0x000fea0003800000 */
[----:B-----5:R-:W-:Y:S01]  /*0e30*/  FADD.FTZ R98, R106, R98 ;  /* 0x000000626a627221 */ /* 0x020fe20000010000 */
[----:B------:R-:W-:Y:S06]  /*0e40*/  BRA `(.L_x_16366) ;  /* 0x00000000000c7947 */ /* 0x000fec0003800000 */
.L_x_16365:
[----:B-----5:R-:W-:-:S05]  /*0e50*/  HADD2.F32 R53, -RZ, R109.H0_H0 ;  /* 0x2000006dff357230 */ /* 0x020fca0000004100 */
[----:B------:R-:W-:-:S04]  /*0e60*/  FADD.FTZ R98, R98, R53 ;  /* 0x0000003562627221 */ /* 0x000fc80000010000 */
[----:B------:R-:W-:-:S07]  /*0e70*/  @P1 FADD.FTZ R98, R106, R98 ;  /* 0x000000626a621221 */ /* 0x000fce0000010000 */
.L_x_16366:
[----:B------:R-:W-:Y:S01]  /*0e80*/  HADD2.F32 R99, -RZ, R93.H1_H1 ;  /* 0x3000005dff637230 */ /* 0x000fe20000004100 */
[----:B------:R-:W-:Y:S06]  /*0e90*/  @P2 BRA `(.L_x_16367) ;  /* 0x00000000000c2947 */ /* 0x000fec0003800000 */
[----:B------:R-:W-:Y:S05]  /*0ea0*/  @!P1 BRA `(.L_x_16368) ;  /* 0x0000000000149947 */ /* 0x000fea0003800000 */
[----:B-----5:R-:W-:Y:S01]  /*0eb0*/  FADD.FTZ R99, R107, R99 ;  /* 0x000000636b637221 */ /* 0x020fe20000010000 */
[----:B------:R-:W-:Y:S06]  /*0ec0*/  BRA `(.L_x_16368) ;  /* 0x00000000000c7947 */ /* 0x000fec0003800000 */
.L_x_16367:
[----:B-----5:R-:W-:-:S05]  /*0ed0*/  HADD2.F32 R50, -RZ, R109.H1_H1 ;  /* 0x3000006dff327230 */ /* 0x020fca0000004100 */
[----:B------:R-:W-:-:S04]  /*0ee0*/  FADD.FTZ R99, R99, R50 ;  /* 0x0000003263637221 */ /* 0x000fc80000010000 */
[----:B------:R-:W-:-:S07]  /*0ef0*/  @P1 FADD.FTZ R99, R107, R99 ;  /* 0x000000636b631221 */ /* 0x000fce0000010000 */
.L_x_16368:
[----:B------:R-:W-:Y:S01]  /*0f00*/  HADD2.F32 R92, -RZ, R94.H0_H0 ;  /* 0x2000005eff5c7230 */ /* 0x000fe20000004100 */
[----:B------:R-:W-:Y:S06]  /*0f10*/  @P2 BRA `(.L_x_16369) ;  /* 0x00000000000c2947 */ /* 0x000fec0003800000 */
[----:B------:R-:W-:Y:S05]  /*0f20*/  @!P1 BRA `(.L_x_16370) ;  /* 0x0000000000149947 */ /* 0x000fea0003800000 */
[----:B-----5:R-:W-:Y:S01]  /*0f30*/  FADD.FTZ R92, R100, R92 ;  /* 0x0000005c645c7221 */ /* 0x020fe20000010000 */
[----:B------:R-:W-:Y:S06]  /*0f40*/  BRA `(.L_x_16370) ;  /* 0x00000000000c7947 */ /* 0x000fec0003800000 */
.L_x_16369:
[----:B-----5:R-:W-:-:S05]  /*0f50*/  HADD2.F32 R53, -RZ, R110.H0_H0 ;  /* 0x2000006eff357230 */ /* 0x020fca0000004100 */
[----:B------:R-:W-:-:S04]  /*0f60*/  FADD.FTZ R92, R92, R53 ;  /* 0x000000355c5c7221 */ /* 0x000fc80000010000 */
[----:B------:R-:W-:-:S07]  /*0f70*/  @P1 FADD.FTZ R92, R100, R92 ;  /* 0x0000005c645c1221 */ /* 0x000fce0000010000 */
.L_x_16370:
[----:B------:R-:W-:Y:S01]  /*0f80*/  HADD2.F32 R93, -RZ, R94.H1_H1 ;  /* 0x3000005eff5d7230 */ /* 0x000fe20000004100 */
[----:B------:R-:W-:Y:S06]  /*0f90*/  @P2 BRA `(.L_x_16371) ;  /* 0x00000000000c2947 */ /* 0x000fec0003800000 */
[----:B------:R-:W-:Y:S05]  /*0fa0*/  @!P1 BRA `(.L_x_16372) ;  /* 0x0000000000149947 */ /* 0x000fea0003800000 */
[----:B-----5:R-:W-:Y:S01]  /*0fb0*/  FADD.FTZ R93, R101, R93 ;  /* 0x0000005d655d7221 */ /* 0x020fe20000010000 */
[----:B------:R-:W-:Y:S06]  /*0fc0*/  BRA `(.L_x_16372) ;  /* 0x00000000000c7947 */ /* 0x000fec0003800000 */
.L_x_16371:
[----:B-----5:R-:W-:-:S05]  /*0fd0*/  HADD2.F32 R50, -RZ, R110.H1_H1 ;  /* 0x3000006eff327230 */ /* 0x020fca0000004100 */
[----:B------:R-:W-:-:S04]  /*0fe0*/  FADD.FTZ R93, R93, R50 ;  /* 0x000000325d5d7221 */ /* 0x000fc80000010000 */
[----:B------:R-:W-:-:S07]  /*0ff0*/  @P1 FADD.FTZ R93, R101, R93 ;  /* 0x0000005d655d1221 */ /* 0x000fce0000010000 */
.L_x_16372:
[----:B------:R-:W-:Y:S01]  /*1000*/  HADD2.F32 R94, -RZ, R95.H0_H0 ;  /* 0x2000005fff5e7230 */ /* 0x000fe20000004100 */
[----:B------:R-:W-:Y:S06]  /*1010*/  @P2 BRA `(.L_x_16373) ;  /* 0x00000000000c2947 */ /* 0x000fec0003800000 */
[----:B------:R-:W-:Y:S05]  /*1020*/  @!P1 BRA `(.L_x_16374) ;  /* 0x0000000000149947 */ /* 0x000fea0003800000 */
[----:B-----5:R-:W-:Y:S01]  /*1030*/  FADD.FTZ R94, R102, R94 ;  /* 0x0000005e665e7221 */ /* 0x020fe20000010000 */
[----:B------:R-:W-:Y:S06]  /*1040*/  BRA `(.L_x_16374) ;  /* 0x00000000000c7947 */ /* 0x000fec0003800000 */
.L_x_16373:
[----:B-----5:R-:W-:-:S05]  /*1050*/  HADD2.F32 R53, -RZ, R111.H0_H0 ;  /* 0x2000006fff357230 */ /* 0x020fca0000004100 */
[----:B------:R-:W-:-:S04]  /*1060*/  FADD.FTZ R94, R94, R53 ;  /* 0x000000355e5e7221 */ /* 0x000fc80000010000 */
[----:B------:R-:W-:-:S07]  /*1070*/  @P1 FADD.FTZ R94, R102, R94 ;  /* 0x0000005e665e1221 */ /* 0x000fce0000010000 */
.L_x_16374:
[----:B------:R-:W-:Y:S01]  /*1080*/  HADD2.F32 R95, -RZ, R95.H1_H1 ;  /* 0x3000005fff5f7230 */ /* 0x000fe20000004100 */
[----:B------:R-:W-:Y:S06]  /*1090*/  @P2 BRA `(.L_x_16375) ;  /* 0x00000000000c2947 */ /* 0x000fec0003800000 */
[----:B------:R-:W-:Y:S05]  /*10a0*/  @!P1 BRA `(.L_x_16376) ;  /* 0x0000000000149947 */ /* 0x000fea0003800000 */
[----:B-----5:R-:W-:Y:S01]  /*10b0*/  FADD.FTZ R95, R103, R95 ;  /* 0x0000005f675f7221 */ /* 0x020fe20000010000 */
[----:B------:R-:W-:Y:S06]  /*10c0*/  BRA `(.L_x_16376) ;  /* 0x00000000000c7947 */ /* 0x000fec0003800000 */
.L_x_16375:
[----:B-----5:R-:W-:-:S05]  /*10d0*/  HADD2.F32 R50, -RZ, R111.H1_H1 ;  /* 0x3000006fff327230 */ /* 0x020fca0000004100 */
[----:B------:R-:W-:-:S04]  /*10e0*/  FADD.FTZ R95, R95, R50 ;  /* 0x000000325f5f7221 */ /* 0x000fc80000010000 */
[----:B------:R-:W-:-:S07]  /*10f0*/  @P1 FADD.FTZ R95, R103, R95 ;  /* 0x0000005f675f1221 */ /* 0x000fce0000010000 */
.L_x_16376:
        /* <DEDUP_REMOVED lines=14> */
[----:B--2---:R-:W-:Y:S01]  /*11e0*/  HADD2.F32 R88, -RZ, R84.H0_H0 ;  /* 0x20000054ff587230 */ /* 0x004fe20000004100 */
[----:B0-----:R-:W-:Y:S06]  /*11f0*/  @P2 BRA `(.L_x_16377) ;  /* 0x00000000000c2947 */ /* 0x001fec0003800000 */
[----:B------:R-:W-:Y:S05]  /*1200*/  @!P1 BRA `(.L_x_16378) ;  /* 0x0000000000149947 */ /* 0x000fea0003800000 */
[----:B-----5:R-:W-:Y:S01]  /*1210*/  FADD.FTZ R88, R104, R88 ;  /* 0x0000005868587221 */ /* 0x020fe20000010000 */
[----:B------:R-:W-:Y:S06]  /*1220*/  BRA `(.L_x_16378) ;  /* 0x00000000000c7947 */ /* 0x000fec0003800000 */
.L_x_16377:
[----:B-----5:R-:W-:-:S05]  /*1230*/  HADD2.F32 R53, -RZ, R108.H0_H0 ;  /* 0x2000006cff357230 */ /* 0x020fca0000004100 */
[----:B------:R-:W-:-:S04]  /*1240*/  FADD.FTZ R88, R53, R88 ;  /* 0x0000005835587221 */ /* 0x000fc80000010000 */
[----:B------:R-:W-:-:S07]  /*1250*/  @P1 FADD.FTZ R88, R104, R88 ;  /* 0x0000005868581221 */ /* 0x000fce0000010000 */
.L_x_16378:
[----:B------:R-:W-:Y:S01]  /*1260*/  HADD2.F32 R89, -RZ, R84.H1_H1 ;  /* 0x30000054ff597230 */ /* 0x000fe20000004100 */
[----:B------:R-:W-:Y:S06]  /*1270*/  @P2 BRA `(.L_x_16379) ;  /* 0x00000000000c2947 */ /* 0x000fec0003800000 */
[----:B------:R-:W-:Y:S05]  /*1280*/  @!P1 BRA `(.L_x_16380) ;  /* 0x0000000000149947 */ /* 0x000fea0003800000 */
[----:B-----5:R-:W-:Y:S01]  /*1290*/  FADD.FTZ R89, R105, R89 ;  /* 0x0000005969597221 */ /* 0x020fe20000010000 */
[----:B------:R-:W-:Y:S06]  /*12a0*/  BRA `(.L_x_16380) ;  /* 0x00000000000c7947 */ /* 0x000fec0003800000 */
.L_x_16379:
[----:B-----5:R-:W-:-:S05]  /*12b0*/  HADD2.F32 R50, -RZ, R108.H1_H1 ;  /* 0x3000006cff327230 */ /* 0x020fca0000004100 */
[----:B------:R-:W-:-:S04]  /*12c0*/  FADD.FTZ R89, R50, R89 ;  /* 0x0000005932597221 */ /* 0x000fc80000010000 */
[----:B------:R-:W-:-:S07]  /*12d0*/  @P1 FADD.FTZ R89, R105, R89 ;  /* 0x0000005969591221 */ /* 0x000fce0000010000 */
.L_x_16380:
[----:B------:R-:W-:Y:S01]  /*12e0*/  HADD2.F32 R90, -RZ, R85.H0_H0 ;  /* 0x20000055ff5a7230 */ /* 0x000fe20000004100 */
[----:B------:R-:W-:Y:S06]  /*12f0*/  @P2 BRA `(.L_x_16381) ;  /* 0x00000000000c2947 */ /* 0x000fec0003800000 */
[----:B------:R-:W-:Y:S05]  /*1300*/  @!P1 BRA `(.L_x_16382) ;  /* 0x0000000000149947 */ /* 0x000fea0003800000 */
[----:B-----5:R-:W-:Y:S01]  /*1310*/  FADD.FTZ R90, R106, R90 ;  /* 0x0000005a6a5a7221 */ /* 0x020fe20000010000 */
[----:B------:R-:W-:Y:S06]  /*1320*/  BRA `(.L_x_16382) ;  /* 0x00000000000c7947 */ /* 0x000fec0003800000 */
.L_x_16381:
[----:B-----5:R-:W-:-:S05]  /*1330*/  HADD2.F32 R53, -RZ, R109.H0_H0 ;  /* 0x2000006dff357230 */ /* 0x020fca0000004100 */
[----:B------:R-:W-:-:S04]  /*1340*/  FADD.FTZ R90, R53, R90 ;  /* 0x0000005a355a7221 */ /* 0x000fc80000010000 */
[----:B------:R-:W-:-:S07]  /*1350*/  @P1 FADD.FTZ R90, R106, R90 ;  /* 0x0000005a6a5a1221 */ /* 0x000fce0000010000 */
.L_x_16382:
[----:B------:R-:W-:Y:S01]  /*1360*/  HADD2.F32 R91, -RZ, R85.H1_H1 ;  /* 0x30000055ff5b7230 */ /* 0x000fe20000004100 */
[----:B------:R-:W-:Y:S06]  /*1370*/  @P2 BRA `(.L_x_16383) ;  /* 0x00000000000c2947 */ /* 0x000fec0003800000 */
[----:B------:R-:W-:Y:S05]  /*1380*/  @!P1 BRA `(.L_x_16384) ;  /* 0x0000000000149947 */ /* 0x000fea0003800000 */
[----:B-----5:R-:W-:Y:S01]  /*1390*/  FADD.FTZ R91, R107, R91 ;  /* 0x0000005b6b5b7221 */ /* 0x020fe20000010000 */
[----:B------:R-:W-:Y:S06]  /*13a0*/  BRA `(.L_x_16384) ;  /* 0x00000000000c7947 */ /* 0x000fec0003800000 */
.L_x_16383:
[----:B-----5:R-:W-:-:S05]  /*13b0*/  HADD2.F32 R50, -RZ, R109.H1_H1 ;  /* 0x3000006dff327230 */ /* 0x020fca0000004100 */
[----:B------:R-:W-:-:S04]  /*13c0*/  FADD.FTZ R91, R50, R91 ;  /* 0x0000005b325b7221 */ /* 0x000fc80000010000 */
[----:B------:R-:W-:-:S07]  /*13d0*/  @P1 FADD.FTZ R91, R107, R91 ;  /* 0x0000005b6b5b1221 */ /* 0x000fce0000010000 */
.L_x_16384:
[----:B------:R-:W-:Y:S01]  /*13e0*/  HADD2.F32 R84, -RZ, R86.H0_H0 ;  /* 0x20000056ff547230 */ /* 0x000fe20000004100 */
[----:B------:R-:W-:Y:S06]  /*13f0*/  @P2 BRA `(.L_x_16385) ;  /* 0x00000000000c2947 */ /* 0x000fec0003800000 */
[----:B------:R-:W-:Y:S05]  /*1400*/  @!P1 BRA `(.L_x_16386) ;  /* 0x0000000000149947 */ /* 0x000fea0003800000 */
[----:B-----5:R-:W-:Y:S01]  /*1410*/  FADD.FTZ R84, R100, R84 ;  /* 0x0000005464547221 */ /* 0x020fe20000010000 */
[----:B------:R-:W-:Y:S06]  /*1420*/  BRA `(.L_x_16386) ;  /* 0x00000000000c7947 */ /* 0x000fec0003800000 */
.L_x_16385:
[----:B-----5:R-:W-:-:S05]  /*1430*/  HADD2.F32 R53, -RZ, R110.H0_H0 ;  /* 0x2000006eff357230 */ /* 0x020fca0000004100 */
[----:B------:R-:W-:-:S04]  /*1440*/  FADD.FTZ R84, R53, R84 ;  /* 0x0000005435547221 */ /* 0x000fc80000010000 */
[----:B------:R-:W-:-:S07]  /*1450*/  @P1 FADD.FTZ R84, R100, R84 ;  /* 0x0000005464541221 */ /* 0x000fce0000010000 */
.L_x_16386:
[----:B------:R-:W-:Y:S01]  /*1460*/  HADD2.F32 R85, -RZ, R86.H1_H1 ;  /* 0x30000056ff557230 */ /* 0x000fe20000004100 */
[----:B------:R-:W-:Y:S06]  /*1470*/  @P2 BRA `(.L_x_16387) ;  /* 0x00000000000c2947 */ /* 0x000fec0003800000 */
[----:B------:R-:W-:Y:S05]  /*1480*/  @!P1 BRA `(.L_x_16388) ;  /* 0x0000000000149947 */ /* 0x000fea0003800000 */
[----:B-----5:R-:W-:Y:S01]  /*1490*/  FADD.FTZ R85, R101, R85 ;  /* 0x0000005565557221 */ /* 0x020fe20000010000 */
[----:B------:R-:W-:Y:S06]  /*14a0*/  BRA `(.L_x_16388) ;  /* 0x00000000000c7947 */ /* 0x000fec0003800000 */
.L_x_16387:
[----:B-----5:R-:W-:-:S05]  /*14b0*/  HADD2.F32 R50, -RZ, R110.H1_H1 ;  /* 0x3000006eff327230 */ /* 0x020fca0000004100 */
[----:B------:R-:W-:-:S04]  /*14c0*/  FADD.FTZ R85, R50, R85 ;  /* 0x0000005532557221 */ /* 0x000fc80000010000 */
[----:B------:R-:W-:-:S07]  /*14d0*/  @P1 FADD.FTZ R85, R101, R85 ;  /* 0x0000005565551221 */ /* 0x000fce0000010000 */
.L_x_16388:
[----:B------:R-:W-:Y:S01]  /*14e0*/  HADD2.F32 R86, -RZ, R87.H0_H0 ;  /* 0x20000057ff567230 */ /* 0x000fe20000004100 */
[----:B------:R-:W-:Y:S06]  /*14f0*/  @P2 BRA `(.L_x_16389) ;  /* 0x00000000000c2947 */ /* 0x000fec0003800000 */
[----:B------:R-:W-:Y:S05]  /*1500*/  @!P1 BRA `(.L_x_16390) ;  /* 0x0000000000149947 */ /* 0x000fea0003800000 */
[----:B-----5:R-:W-:Y:S01]  /*1510*/  FADD.FTZ R86, R102, R86 ;  /* 0x0000005666567221 */ /* 0x020fe20000010000 */
[----:B------:R-:W-:Y:S06]  /*1520*/  BRA `(.L_x_16390) ;  /* 0x00000000000c7947 */ /* 0x000fec0003800000 */
.L_x_16389:
[----:B-----5:R-:W-:-:S05]  /*1530*/  HADD2.F32 R53, -RZ, R111.H0_H0 ;  /* 0x2000006fff357230 */ /* 0x020fca0000004100 */
[----:B------:R-:W-:-:S04]  /*1540*/  FADD.FTZ R86, R53, R86 ;  /* 0x0000005635567221 */ /* 0x000fc80000010000 */
[----:B------:R-:W-:-:S07]  /*1550*/  @P1 FADD.FTZ R86, R102, R86 ;  /* 0x0000005666561221 */ /* 0x000fce0000010000 */
.L_x_16390:
[----:B------:R-:W-:Y:S01]  /*1560*/  HADD2.F32 R87, -RZ, R87.H1_H1 ;  /* 0x30000057ff577230 */ /* 0x000fe20000004100 */
[----:B------:R-:W-:Y:S06]  /*1570*/  @P2 BRA `(.L_x_16391) ;  /* 0x00000000000c2947 */ /* 0x000fec0003800000 */
[----:B------:R-:W-:Y:S05]  /*1580*/  @!P1 BRA `(.L_x_16392) ;  /* 0x0000000000149947 */ /* 0x000fea0003800000 */
[----:B-----5:R-:W-:Y:S01]  /*1590*/  FADD.FTZ R87, R103, R87 ;  /* 0x0000005767577221 */ /* 0x020fe20000010000 */
[----:B------:R-:W-:Y:S06]  /*15a0*/  BRA `(.L_x_16392) ;  /* 0x00000000000c7947 */ /* 0x000fec0003800000 */
.L_x_16391:
[----:B-----5:R-:W-:-:S05]  /*15b0*/  HADD2.F32 R50, -RZ, R111.H1_H1 ;  /* 0x3000006fff327230 */ /* 0x020fca0000004100 */
[----:B------:R-:W-:-:S04]  /*15c0*/  FADD.FTZ R87, R50, R87 ;  /* 0x0000005732577221 */ /* 0x000fc80000010000 */
[----:B------:R-:W-:-:S07]  /*15d0*/  @P1 FADD.FTZ R87, R103, R87 ;  /* 0x0000005767571221 */ /* 0x000fce0000010000 */
.L_x_16392:
        /* <DEDUP_REMOVED lines=19> */
.L_x_16393:
[----:B-----5:R-:W-:-:S05]  /*1710*/  HADD2.F32 R53, -RZ, R108.H0_H0 ;  /* 0x2000006cff357230 */ /* 0x020fca0000004100 */
[----:B------:R-:W-:-:S04]  /*1720*/  FADD.FTZ R80, R53, R80 ;  /* 0x0000005035507221 */ /* 0x000fc80000010000 */
[----:B------:R-:W-:-:S07]  /*1730*/  @P1 FADD.FTZ R80, R104, R80 ;  /* 0x0000005068501221 */ /* 0x000fce0000010000 */
.L_x_16394:
[----:B------:R-:W-:Y:S01]  /*1740*/  HADD2.F32 R81, -RZ, R76.H1_H1 ;  /* 0x3000004cff517230 */ /* 0x000fe20000004100 */
[----:B------:R-:W-:Y:S06]  /*1750*/  @P2 BRA `(.L_x_16395) ;  /* 0x00000000000c2947 */ /* 0x000fec0003800000 */
[----:B------:R-:W-:Y:S05]  /*1760*/  @!P1 BRA `(.L_x_16396) ;  /* 0x0000000000149947 */ /* 0x000fea0003800000 */
[----:B-----5:R-:W-:Y:S01]  /*1770*/  FADD.FTZ R81, R105, R81 ;  /* 0x0000005169517221 */ /* 0x020fe20000010000 */
[----:B------:R-:W-:Y:S06]  /*1780*/  BRA `(.L_x_16396) ;  /* 0x00000000000c7947 */ /* 0x000fec0003800000 */
.L_x_16395:
[----:B-----5:R-:W-:-:S05]  /*1790*/  HADD2.F32 R50, -RZ, R108.H1_H1 ;  /* 0x3000006cff327230 */ /* 0x020fca0000004100 */
[----:B------:R-:W-:-:S04]  /*17a0*/  FADD.FTZ R81, R50, R81 ;  /* 0x0000005132517221 */ /* 0x000fc80000010000 */
[----:B------:R-:W-:-:S07]  /*17b0*/  @P1 FADD.FTZ R81, R105, R81 ;  /* 0x0000005169511221 */ /* 0x000fce0000010000 */
.L_x_16396:
[----:B------:R-:W-:Y:S01]  /*17c0*/  HADD2.F32 R82, -RZ, R77.H0_H0 ;  /* 0x2000004dff527230 */ /* 0x000fe20000004100 */
[----:B------:R-:W-:Y:S06]  /*17d0*/  @P2 BRA `(.L_x_16397) ;  /* 0x00000000000c2947 */ /* 0x000fec0003800000 */
[----:B------:R-:W-:Y:S05]  /*17e0*/  @!P1 BRA `(.L_x_16398) ;  /* 0x0000000000149947 */ /* 0x000fea0003800000 */
[----:B-----5:R-:W-:Y:S01]  /*17f0*/  FADD.FTZ R82, R106, R82 ;  /* 0x000000526a527221 */ /* 0x020fe20000010000 */
[----:B------:R-:W-:Y:S06]  /*1800*/  BRA `(.L_x_16398) ;  /* 0x00000000000c7947 */ /* 0x000fec0003800000 */
.L_x_16397:
[----:B-----5:R-:W-:-:S05]  /*1810*/  HADD2.F32 R53, -RZ, R109.H0_H0 ;  /* 0x2000006dff357230 */ /* 0x020fca0000004100 */
[----:B------:R-:W-:-:S04]  /*1820*/  FADD.FTZ R82, R53, R82 ;  /* 0x0000005235527221 */ /* 0x000fc80000010000 */
[----:B------:R-:W-:-:S07]  /*1830*/  @P1 FADD.FTZ R82, R106, R82 ;  /* 0x000000526a521221 */ /* 0x000fce0000010000 */
.L_x_16398:
[----:B------:R-:W-:Y:S01]  /*1840*/  HADD2.F32 R83, -RZ, R77.H1_H1 ;  /* 0x3000004dff537230 */ /* 0x000fe20000004100 */
[----:B------:R-:W-:Y:S06]  /*1850*/  @P2 BRA `(.L_x_16399) ;  /* 0x00000000000c2947 */ /* 0x000fec0003800000 */
[----:B------:R-:W-:Y:S05]  /*1860*/  @!P1 BRA `(.L_x_16400) ;  /* 0x0000000000149947 */ /* 0x000fea0003800000 */
[----:B-----5:R-:W-:Y:S01]  /*1870*/  FADD.FTZ R83, R107, R83 ;  /* 0x000000536b537221 */ /* 0x020fe20000010000 */
[----:B------:R-:W-:Y:S06]  /*1880*/  BRA `(.L_x_16400) ;  /* 0x00000000000c7947 */ /* 0x000fec0003800000 */
.L_x_16399:
[----:B-----5:R-:W-:-:S05]  /*1890*/  HADD2.F32 R50, -RZ, R109.H1_H1 ;  /* 0x3000006dff327230 */ /* 0x020fca0000004100 */
[----:B------:R-:W-:-:S04]  /*18a0*/  FADD.FTZ R83, R50, R83 ;  /* 0x0000005332537221 */ /* 0x000fc80000010000 */
[----:B------:R-:W-:-:S07]  /*18b0*/  @P1 FADD.FTZ R83, R107, R83 ;  /* 0x000000536b531221 */ /* 0x000fce0000010000 */
.L_x_16400:
[----:B------:R-:W-:Y:S01]  /*18c0*/  HADD2.F32 R76, -RZ, R78.H0_H0 ;  /* 0x2000004eff4c7230 */ /* 0x000fe20000004100 */
[----:B------:R-:W-:Y:S06]  /*18d0*/  @P2 BRA `(.L_x_16401) ;  /* 0x00000000000c2947 */ /* 0x000fec0003800000 */
[----:B------:R-:W-:Y:S05]  /*18e0*/  @!P1 BRA `(.L_x_16402) ;  /* 0x0000000000149947 */ /* 0x000fea0003800000 */
[----:B-----5:R-:W-:Y:S01]  /*18f0*/  FADD.FTZ R76, R100, R76 ;  /* 0x0000004c644c7221 */ /* 0x020fe20000010000 */
[----:B------:R-:W-:Y:S06]  /*1900*/  BRA `(.L_x_16402) ;  /* 0x00000000000c7947 */ /* 0x000fec0003800000 */
.L_x_16401:
[----:B-----5:R-:W-:-:S05]  /*1910*/  HADD2.F32 R53, -RZ, R110.H0_H0 ;  /* 0x2000006eff357230 */ /* 0x020fca0000004100 */
[----:B------:R-:W-:-:S04]  /*1920*/  FADD.FTZ R76, R53, R76 ;  /* 0x0000004c354c7221 */ /* 0x000fc80000010000 */
[----:B------:R-:W-:-:S07]  /*1930*/  @P1 FADD.FTZ R76, R100, R76 ;  /* 0x0000004c644c1221 */ /* 0x000fce0000010000 */
.L_x_16402:
[----:B------:R-:W-:Y:S01]  /*1940*/  HADD2.F32 R77, -RZ, R78.H1_H1 ;  /* 0x3000004eff4d7230 */ /* 0x000fe20000004100 */
[----:B------:R-:W-:Y:S06]  /*1950*/  @P2 BRA `(.L_x_16403) ;  /* 0x00000000000c2947 */ /* 0x000fec0003800000 */
[----:B------:R-:W-:Y:S05]  /*1960*/  @!P1 BRA `(.L_x_16404) ;  /* 0x0000000000149947 */ /* 0x000fea0003800000 */
[----:B-----5:R-:W-:Y:S01]  /*1970*/  FADD.FTZ R77, R101, R77 ;  /* 0x0000004d654d7221 */ /* 0x020fe20000010000 */
[----:B------:R-:W-:Y:S06]  /*1980*/  BRA `(.L_x_16404) ;  /* 0x00000000000c7947 */ /* 0x000fec0003800000 */
.L_x_16403:
[----:B-----5:R-:W-:-:S05]  /*1990*/  HADD2.F32 R50, -RZ, R110.H1_H1 ;  /* 0x3000006eff327230 */ /* 0x020fca0000004100 */
[----:B------:R-:W-:-:S04]  /*19a0*/  FADD.FTZ R77, R50, R77 ;  /* 0x0000004d324d7221 */ /* 0x000fc80000010000 */
[----:B------:R-:W-:-:S07]  /*19b0*/  @P1 FADD.FTZ R77, R101, R77 ;  /* 0x0000004d654d1221 */ /* 0x000fce0000010000 */
.L_x_16404:
[----:B------:R-:W-:Y:S01]  /*19c0*/  HADD2.F32 R78, -RZ, R79.H0_H0 ;  /* 0x2000004fff4e7230 */ /* 0x000fe20000004100 */
[----:B------:R-:W-:Y:S06]  /*19d0*/  @P2 BRA `(.L_x_16405) ;  /* 0x00000000000c2947 */ /* 0x000fec0003800000 */
[----:B------:R-:W-:Y:S05]  /*19e0*/  @!P1 BRA `(.L_x_16406) ;  /* 0x0000000000149947 */ /* 0x000fea0003800000 */
[----:B-----5:R-:W-:Y:S01]  /*19f0*/  FADD.FTZ R78, R102, R78 ;  /* 0x0000004e664e7221 */ /* 0x020fe20000010000 */
[----:B------:R-:W-:Y:S06]  /*1a00*/  BRA `(.L_x_16406) ;  /* 0x00000000000c7947 */ /* 0x000fec0003800000 */
.L_x_16405:
[----:B-----5:R-:W-:-:S05]  /*1a10*/  HADD2.F32 R53, -RZ, R111.H0_H0 ;  /* 0x2000006fff357230 */ /* 0x020fca0000004100 */
[----:B------:R-:W-:-:S04]  /*1a20*/  FADD.FTZ R78, R53, R78 ;  /* 0x0000004e354e7221 */ /* 0x000fc80000010000 */
[----:B------:R-:W-:-:S07]  /*1a30*/  @P1 FADD.FTZ R78, R102, R78 ;  /* 0x0000004e664e1221 */ /* 0x000fce0000010000 */
.L_x_16406:
[----:B------:R-:W-:Y:S01]  /*1a40*/  HADD2.F32 R79, -RZ, R79.H1_H1 ;  /* 0x3000004fff4f7230 */ /* 0x000fe20000004100 */
[----:B------:R-:W-:Y:S06]  /*1a50*/  @P2 BRA `(.L_x_16407) ;  /* 0x00000000000c2947 */ /* 0x000fec0003800000 */
[----:B------:R-:W-:Y:S05]  /*1a60*/  @!P1 BRA `(.L_x_16408) ;  /* 0x0000000000149947 */ /* 0x000fea0003800000 */
[----:B-----5:R-:W-:Y:S01]  /*1a70*/  FADD.FTZ R79, R103, R79 ;  /* 0x0000004f674f7221 */ /* 0x020fe20000010000 */
[----:B------:R-:W-:Y:S06]  /*1a80*/  BRA `(.L_x_16408) ;  /* 0x00000000000c7947 */ /* 0x000fec0003800000 */
.L_x_16407:
[----:B-----5:R-:W-:-:S05]  /*1a90*/  HADD2.F32 R50, -RZ, R111.H1_H1 ;  /* 0x3000006fff327230 */ /* 0x020fca0000004100 */
[----:B------:R-:W-:-:S04]  /*1aa0*/  FADD.FTZ R79, R50, R79 ;  /* 0x0000004f324f7221 */ /* 0x000fc80000010000 */
[----:B------:R-:W-:-:S07]  /*1ab0*/  @P1 FADD.FTZ R79, R103, R79 ;  /* 0x0000004f674f1221 */ /* 0x000fce0000010000 */
.L_x_16408:
        /* <DEDUP_REMOVED lines=19> */
.L_x_16409:
[----:B-----5:R-:W-:-:S05]  /*1bf0*/  HADD2.F32 R49, -RZ, R108.H0_H0 ;  /* 0x2000006cff317230 */ /* 0x020fca0000004100 */
[----:B------:R-:W-:-:S04]  /*1c00*/  FADD.FTZ R72, R49, R72 ;  /* 0x0000004831487221 */ /* 0x000fc80000010000 */
[----:B------:R-:W-:-:S07]  /*1c10*/  @P1 FADD.FTZ R72, R104, R72 ;  /* 0x0000004868481221 */ /* 0x000fce0000010000 */
.L_x_16410:
[----:B------:R-:W-:Y:S01]  /*1c20*/  HADD2.F32 R73, -RZ, R112.H1_H1 ;  /* 0x30000070ff497230 */ /* 0x000fe20000004100 */
[----:B------:R-:W-:Y:S06]  /*1c30*/  @P2 BRA `(.L_x_16411) ;  /* 0x00000000000c2947 */ /* 0x000fec0003800000 */
[----:B------:R-:W-:Y:S05]  /*1c40*/  @!P1 BRA `(.L_x_16412) ;  /* 0x0000000000149947 */ /* 0x000fea0003800000 */
[----:B-----5:R-:W-:Y:S01]  /*1c50*/  FADD.FTZ R73, R105, R73 ;  /* 0x0000004969497221 */ /* 0x020fe20000010000 */
[----:B------:R-:W-:Y:S06]  /*1c60*/  BRA `(.L_x_16412) ;  /* 0x00000000000c7947 */ /* 0x000fec0003800000 */
.L_x_16411:
[----:B-----5:R-:W-:-:S05]  /*1c70*/  HADD2.F32 R48, -RZ, R108.H1_H1 ;  /* 0x3000006cff307230 */ /* 0x020fca0000004100 */
[----:B------:R-:W-:-:S04]  /*1c80*/  FADD.FTZ R73, R48, R73 ;  /* 0x0000004930497221 */ /* 0x000fc80000010000 */
[----:B------:R-:W-:-:S07]  /*1c90*/  @P1 FADD.FTZ R73, R105, R73 ;  /* 0x0000004969491221 */ /* 0x000fce0000010000 */
.L_x_16412:
[----:B------:R-:W-:Y:S01]  /*1ca0*/  HADD2.F32 R74, -RZ, R113.H0_H0 ;  /* 0x20000071ff4a7230 */ /* 0x000fe20000004100 */
[----:B------:R-:W-:Y:S06]  /*1cb0*/  @P2 BRA `(.L_x_16413) ;  /* 0x00000000000c2947 */ /* 0x000fec0003800000 */
[----:B------:R-:W-:Y:S05]  /*1cc0*/  @!P1 BRA `(.L_x_16414) ;  /* 0x0000000000149947 */ /* 0x000fea0003800000 */
[----:B-----5:R-:W-:Y:S01]  /*1cd0*/  FADD.FTZ R74, R106, R74 ;  /* 0x0000004a6a4a7221 */ /* 0x020fe20000010000 */
[----:B------:R-:W-:Y:S06]  /*1ce0*/  BRA `(.L_x_16414) ;  /* 0x00000000000c7947 */ /* 0x000fec0003800000 */
.L_x_16413:
[----:B-----5:R-:W-:-:S05]  /*1cf0*/  HADD2.F32 R49, -RZ, R109.H0_H0 ;  /* 0x2000006dff317230 */ /* 0x020fca0000004100 */
[----:B------:R-:W-:-:S04]  /*1d00*/  FADD.FTZ R74, R49, R74 ;  /* 0x0000004a314a7221 */ /* 0x000fc80000010000 */
[----:B------:R-:W-:-:S07]  /*1d10*/  @P1 FADD.FTZ R74, R106, R74 ;  /* 0x0000004a6a4a1221 */ /* 0x000fce0000010000 */
.L_x_16414:
[----:B------:R-:W-:Y:S01]  /*1d20*/  HADD2.F32 R75, -RZ, R113.H1_H1 ;  /* 0x30000071ff4b7230 */ /* 0x000fe20000004100 */
[----:B------:R-:W-:Y:S06]  /*1d30*/  @P2 BRA `(.L_x_16415) ;  /* 0x00000000000c2947 */ /* 0x000fec0003800000 */
[----:B------:R-:W-:Y:S05]  /*1d40*/  @!P1 BRA `(.L_x_16416) ;  /* 0x0000000000149947 */ /* 0x000fea0003800000 */
[----:B-----5:R-:W-:Y:S01]  /*1d50*/  FADD.FTZ R75, R107, R75 ;  /* 0x0000004b6b4b7221 */ /* 0x020fe20000010000 */
[----:B------:R-:W-:Y:S06]  /*1d60*/  BRA `(.L_x_16416) ;  /* 0x00000000000c7947 */ /* 0x000fec0003800000 */
.L_x_16415:
[----:B-----5:R-:W-:-:S05]  /*1d70*/  HADD2.F32 R48, -RZ, R109.H1_H1 ;  /* 0x3000006dff307230 */ /* 0x020fca0000004100 */
[----:B------:R-:W-:-:S04]  /*1d80*/  FADD.FTZ R75, R48, R75 ;  /* 0x0000004b304b7221 */ /* 0x000fc80000010000 */
[----:B------:R-:W-:-:S07]  /*1d90*/  @P1 FADD.FTZ R75, R107, R75 ;  /* 0x0000004b6b4b1221 */ /* 0x000fce0000010000 */
.L_x_16416:
[----:B------:R-:W-:Y:S01]  /*1da0*/  HADD2.F32 R112, -RZ, R114.H0_H0 ;  /* 0x20000072ff707230 */ /* 0x000fe20000004100 */
[----:B------:R-:W-:Y:S06]  /*1db0*/  @P2 BRA `(.L_x_16417) ;  /* 0x00000000000c2947 */ /* 0x000fec0003800000 */
[----:B------:R-:W-:Y:S05]  /*1dc0*/  @!P1 BRA `(.L_x_16418) ;  /* 0x0000000000149947 */ /* 0x000fea0003800000 */
[----:B-----5:R-:W-:Y:S01]  /*1dd0*/  FADD.FTZ R112, R100, R112 ;  /* 0x0000007064707221 */ /* 0x020fe20000010000 */
[----:B------:R-:W-:Y:S06]  /*1de0*/  BRA `(.L_x_16418) ;  /* 0x00000000000c7947 */ /* 0x000fec0003800000 */
.L_x_16417:
[----:B-----5:R-:W-:-:S05]  /*1df0*/  HADD2.F32 R49, -RZ, R110.H0_H0 ;  /* 0x2000006eff317230 */ /* 0x020fca0000004100 */
[----:B------:R-:W-:-:S04]  /*1e00*/  FADD.FTZ R112, R49, R112 ;  /* 0x0000007031707221 */ /* 0x000fc80000010000 */
[----:B------:R-:W-:-:S07]  /*1e10*/  @P1 FADD.FTZ R112, R100, R112 ;  /* 0x0000007064701221 */ /* 0x000fce0000010000 */
.L_x_16418:
[----:B------:R-:W-:Y:S01]  /*1e20*/  HADD2.F32 R113, -RZ, R114.H1_H1 ;  /* 0x30000072ff717230 */ /* 0x000fe20000004100 */
[----:B------:R-:W-:Y:S06]  /*1e30*/  @P2 BRA `(.L_x_16419) ;  /* 0x00000000000c2947 */ /* 0x000fec0003800000 */
[----:B------:R-:W-:Y:S05]  /*1e40*/  @!P1 BRA `(.L_x_16420) ;  /* 0x0000000000149947 */ /* 0x000fea0003800000 */
[----:B-----5:R-:W-:Y:S01]  /*1e50*/  FADD.FTZ R113, R101, R113 ;  /* 0x0000007165717221 */ /* 0x020fe20000010000 */
[----:B------:R-:W-:Y:S06]  /*1e60*/  BRA `(.L_x_16420) ;  /* 0x00000000000c7947 */ /* 0x000fec0003800000 */
.L_x_16419:
[----:B-----5:R-:W-:-:S05]  /*1e70*/  HADD2.F32 R48, -RZ, R110.H1_H1 ;  /* 0x3000006eff307230 */ /* 0x020fca0000004100 */
[----:B------:R-:W-:-:S04]  /*1e80*/  FADD.FTZ R113, R48, R113 ;  /* 0x0000007130717221 */ /* 0x000fc80000010000 */
[----:B------:R-:W-:-:S07]  /*1e90*/  @P1 FADD.FTZ R113, R101, R113 ;  /* 0x0000007165711221 */ /* 0x000fce0000010000 */
.L_x_16420:
[----:B------:R-:W-:Y:S01]  /*1ea0*/  HADD2.F32 R114, -RZ, R115.H0_H0 ;  /* 0x20000073ff727230 */ /* 0x000fe20000004100 */
[----:B------:R-:W-:Y:S06]  /*1eb0*/  @P2 BRA `(.L_x_16421) ;  /* 0x00000000000c2947 */ /* 0x000fec0003800000 */
[----:B------:R-:W-:Y:S05]  /*1ec0*/  @!P1 BRA `(.L_x_16422) ;  /* 0x0000000000149947 */ /* 0x000fea0003800000 */
[----:B-----5:R-:W-:Y:S01]  /*1ed0*/  FADD.FTZ R114, R102, R114 ;  /* 0x0000007266727221 */ /* 0x020fe20000010000 */
[----:B------:R-:W-:Y:S06]  /*1ee0*/  BRA `(.L_x_16422) ;  /* 0x00000000000c7947 */ /* 0x000fec0003800000 */
.L_x_16421:
[----:B-----5:R-:W-:-:S05]  /*1ef0*/  HADD2.F32 R49, -RZ, R111.H0_H0 ;  /* 0x2000006fff317230 */ /* 0x020fca0000004100 */
[----:B------:R-:W-:-:S04]  /*1f00*/  FADD.FTZ R114, R49, R114 ;  /* 0x0000007231727221 */ /* 0x000fc80000010000 */
[----:B------:R-:W-:-:S07]  /*1f10*/  @P1 FADD.FTZ R114, R102, R114 ;  /* 0x0000007266721221 */ /* 0x000fce0000010000 */
.L_x_16422:
[----:B------:R-:W-:Y:S01]  /*1f20*/  HADD2.F32 R115, -RZ, R115.H1_H1 ;  /* 0x30000073ff737230 */ /* 0x000fe20000004100 */
[----:B------:R-:W-:Y:S06]  /*1f30*/  @P2 BRA `(.L_x_16423) ;  /* 0x00000000000c2947 */ /* 0x000fec0003800000 */
[----:B------:R-:W-:Y:S05]  /*1f40*/  @!P1 BRA `(.L_x_16424) ;  /* 0x0000000000149947 */ /* 0x000fea0003800000 */
[----:B-----5:R-:W-:Y:S01]  /*1f50*/  FADD.FTZ R115, R103, R115 ;  /* 0x0000007367737221 */ /* 0x020fe20000010000 */
[----:B------:R-:W-:Y:S06]  /*1f60*/  BRA `(.L_x_16424) ;  /* 0x00000000000c7947 */ /* 0x000fec0003800000 */
.L_x_16423:
[----:B-----5:R-:W-:-:S05]  /*1f70*/  HADD2.F32 R48, -RZ, R111.H1_H1 ;  /* 0x3000006fff307230 */ /* 0x020fca0000004100 */
[----:B------:R-:W-:-:S04]  /*1f80*/  FADD.FTZ R115, R48, R115 ;  /* 0x0000007330737221 */ /* 0x000fc80000010000 */
[----:B------:R-:W-:-:S07]  /*1f90*/  @P1 FADD.FTZ R115, R103, R115 ;  /* 0x0000007367731221 */ /* 0x000fce0000010000 */
.L_x_16424:
        /* <DEDUP_REMOVED lines=124> */
.L_x_16438:
[C---:B------:R-:W-:Y:S01]  /*2760*/  FMUL.FTZ R48, R57.reuse, R57 ;  /* 0x0000003939307220 */ /* 0x040fe20000410000 */
[----:B01----:R-:W-:Y:S01]  /*2770*/  FADD.FTZ R52, R52, R195 ;  /* 0x000000c334347221 */ /* 0x003fe20000010000 */
[----:B------:R-:W-:-:S03]  /*2780*/  FSEL R178, R57, RZ, !P3 ;  /* 0x000000ff39b27208 */ /* 0x000fc60005800000 */
[----:B------:R-:W-:Y:S01]  /*2790*/  FSEL R48, R48, RZ, P3 ;  /* 0x000000ff30307208 */ /* 0x000fe20001800000 */
[----:B------:R-:W-:Y:S01]  /*27a0*/  FFMA.FTZ R49, R52, R49, UR12 ;  /* 0x0000000c34317e23 */ /* 0x000fe20008010031 */
[C---:B------:R-:W-:Y:S01]  /*27b0*/  FADD.FTZ R182, -R178.reuse, R87 ;  /* 0x00000057b2b67221 */ /* 0x040fe20000010100 */
[C---:B------:R-:W-:Y:S01]  /*27c0*/  FADD.FTZ R50, -R178.reuse, R94 ;  /* 0x0000005eb2327221 */ /* 0x040fe20000010100 */
[C---:B------:R-:W-:Y:S01]  /*27d0*/  FADD.FTZ R180, -R178.reuse, R95 ;  /* 0x0000005fb2b47221 */ /* 0x040fe20000010100 */
[----:B------:R-:W-:Y:S01]  /*27e0*/  FADD.FTZ R48, R49, R48 ;  /* 0x0000003031307221 */ /* 0x000fe20000010000 */
[C---:B------:R-:W-:Y:S01]  /*27f0*/  FADD.FTZ R170, -R178.reuse, R77 ;  /* 0x0000004db2aa7221 */ /* 0x040fe20000010100 */
[C---:B------:R-:W-:Y:S01]  /*2800*/  FADD.FTZ R174, -R178.reuse, R72 ;  /* 0x00000048b2ae7221 */ /* 0x040fe20000010100 */
[C---:B------:R-:W-:Y:S01]  /*2810*/  FADD.FTZ R172, -R178.reuse, R75 ;  /* 0x0000004bb2ac7221 */ /* 0x040fe20000010100 */
[----:B------:R0:W1:Y:S01]  /*2820*/  MUFU.RSQ R87, R48 ;  /* 0x0000003000577308 */ /* 0x0000620000001400 */
[----:B------:R-:W2:Y:S01]  /*2830*/  @!P1 LDC.64 R52, c[0x0][0x250] ;  /* 0x00009400ff349b82 */ /* 0x000ea20000000a00 */
[----:B------:R-:W-:Y:S01]  /*2840*/  FADD.FTZ R72, -R178, R73 ;  /* 0x00000049b2487221 */ /* 0x000fe20000010100 */
[----:B------:R-:W-:-:S02]  /*2850*/  HADD2.F32 R49, -RZ, R71.H0_H0 ;  /* 0x20000047ff317230 */ /* 0x000fc40000004100 */
[C---:B------:R-:W-:Y:S01]  /*2860*/  FADD.FTZ R186, -R178.reuse, R98 ;  /* 0x00000062b2ba7221 */ /* 0x040fe20000010100 */
[----:B------:R-:W-:Y:S02]  /*2870*/  HADD2.F32 R75, -RZ, R71.H1_H1 ;  /* 0x30000047ff4b7230 */ /* 0x000fe40000004100 */
[C---:B------:R-:W-:Y:S01]  /*2880*/  FADD.FTZ R86, -R178.reuse, R86 ;  /* 0x00000056b2567221 */ /* 0x040fe20000010100 */
[--C-:B------:R-:W-:Y:S02]  /*2890*/  HADD2.F32 R77, -RZ, R67.reuse.H1_H1 ;  /* 0x30000043ff4d7230 */ /* 0x100fe40000004100 */
[C---:B------:R-:W-:Y:S01]  /*28a0*/  FADD.FTZ R94, -R178.reuse, R81 ;  /* 0x00000051b25e7221 */ /* 0x040fe20000010100 */
[----:B0-----:R-:W-:Y:S02]  /*28b0*/  HADD2.F32 R48, -RZ, R67.H0_H0 ;  /* 0x20000043ff307230 */ /* 0x001fe40000004100 */
        /* <DEDUP_REMOVED lines=9> */
[----:B------:R-:W-:-:S02]  /*2950*/  HADD2.F32 R180, -RZ, R63.H1_H1 ;  /* 0x3000003fffb47230 */ /* 0x000fc40000004100 */
[----:B------:R-:W-:Y:S01]  /*2960*/  FMUL.FTZ R86, R87, R86 ;  /* 0x0000005657567220 */ /* 0x000fe20000410000 */
[C---:B------:R-:W-:Y:S01]  /*2970*/  FFMA.FTZ R81, R50.reuse, R49, R43 ;  /* 0x0000003132517223 */ /* 0x040fe2000001002b */
[----:B------:R-:W-:Y:S01]  /*2980*/  FFMA.FTZ R83, R50, R48, R11 ;  /* 0x0000003032537223 */ /* 0x000fe2000001000b */
[C---:B------:R-:W-:Y:S01]  /*2990*/  FFMA.FTZ R194, R73.reuse, R75, R42 ;  /* 0x0000004b49c27223 */ /* 0x040fe2000001002a */
[----:B------:R-:W-:Y:S01]  /*29a0*/  FFMA.FTZ R196, R73, R77, R10 ;  /* 0x0000004d49c47223 */ /* 0x000fe2000001000a */
[--C-:B------:R-:W-:Y:S02]  /*29b0*/  HADD2.F32 R48, -RZ, R59.reuse.H0_H0 ;  /* 0x2000003bff307230 */ /* 0x100fe40000004100 */
[----:B------:R-:W-:Y:S01]  /*29c0*/  FMUL.FTZ R49, R87, R182 ;  /* 0x000000b657317220 */ /* 0x000fe20000410000 */
[----:B------:R-:W-:Y:S02]  /*29d0*/  HADD2.F32 R73, -RZ, R59.H1_H1 ;  /* 0x3000003bff497230 */ /* 0x000fe40000004100 */
[----:B------:R-:W-:Y:S01]  /*29e0*/  FADD.FTZ R56, -R178, R96 ;  /* 0x00000060b2387221 */ /* 0x000fe20000010100 */
[----:B------:R-:W-:-:S02]  /*29f0*/  HADD2.F32 R75, -RZ, R63.H0_H0 ;  /* 0x2000003fff4b7230 */ /* 0x000fc40000004100 */
[----:B------:R-:W-:Y:S01]  /*2a00*/  FFMA.FTZ R97, R86, R48, R3 ;  /* 0x0000003056617223 */ /* 0x000fe20000010003 */
[C---:B------:R-:W-:Y:S01]  /*2a10*/  FFMA.FTZ R180, R49.reuse, R180, R34 ;  /* 0x000000b431b47223 */ /* 0x040fe20000010022 */
[----:B------:R-:W-:Y:S01]  /*2a20*/  FFMA.FTZ R182, R49, R73, R2 ;  /* 0x0000004931b67223 */ /* 0x000fe20000010002 */
[----:B------:R-:W-:Y:S01]  /*2a30*/  HADD2.F32 R50, -RZ, R55.H0_H0 ;  /* 0x20000037ff327230 */ /* 0x000fe20000004100 */
[----:B------:R-:W0:Y:S01]  /*2a40*/  @!P1 LDC.64 R48, c[0x0][0x258] ;  /* 0x00009600ff309b82 */ /* 0x000e220000000a00 */
[----:B------:R-:W-:Y:S02]  /*2a50*/  HADD2.F32 R76, -RZ, R51.H0_H0 ;  /* 0x20000033ff4c7230 */ /* 0x000fe40000004100 */
[C---:B------:R-:W-:Y:S01]  /*2a60*/  FMUL.FTZ R78, R87.reuse, R78 ;  /* 0x0000004e574e7220 */ /* 0x040fe20000410000 */
[C---:B------:R-:W-:Y:S01]  /*2a70*/  FADD.FTZ R92, -R178.reuse, R80 ;  /* 0x00000050b25c7221 */ /* 0x040fe20000010100 */
[----:B------:R-:W-:Y:S01]  /*2a80*/  FADD.FTZ R80, -R178, R79 ;  /* 0x0000004fb2507221 */ /* 0x000fe20000010100 */
[C---:B------:R-:W-:Y:S01]  /*2a90*/  FMUL.FTZ R186, R87.reuse, R186 ;  /* 0x000000ba57ba7220 */ /* 0x040fe20000410000 */
[C---:B------:R-:W-:Y:S01]  /*2aa0*/  FMUL.FTZ R188, R87.reuse, R188 ;  /* 0x000000bc57bc7220 */ /* 0x040fe20000410000 */
[----:B------:R-:W-:Y:S01]  /*2ab0*/  FFMA.FTZ R75, R86, R75, R35 ;  /* 0x0000004b564b7223 */ /* 0x000fe20000010023 */
[C---:B------:R-:W-:Y:S01]  /*2ac0*/  FMUL.FTZ R190, R87.reuse, R190 ;  /* 0x000000be57be7220 */ /* 0x040fe20000410000 */
[----:B------:R-:W-:Y:S01]  /*2ad0*/  FMUL.FTZ R192, R87, R192 ;  /* 0x000000c057c07220 */ /* 0x000fe20000410000 */
[----:B------:R-:W-:Y:S01]  /*2ae0*/  FFMA.FTZ R86, R78, R50, R27 ;  /* 0x000000324e567223 */ /* 0x000fe2000001001b */
[----:B--2---:R-:W-:-:S04]  /*2af0*/  @!P1 IMAD.WIDE R52, R151, 0x4, R52 ;  /* 0x0000000497349825 */ /* 0x004fc800078e0234 */
[C---:B------:R-:W-:Y:S01]  /*2b00*/  FMUL.FTZ R56, R87.reuse, R56 ;  /* 0x0000003857387220 */ /* 0x040fe20000410000 */
[C---:B------:R-:W-:Y:S01]  /*2b10*/  FMUL.FTZ R184, R87.reuse, R184 ;  /* 0x000000b857b87220 */ /* 0x040fe20000410000 */
[----:B------:R-:W-:Y:S01]  /*2b20*/  FFMA.FTZ R50, R78, R76, R125 ;  /* 0x0000004c4e327223 */ /* 0x000fe2000001007d */
[----:B------:R-:W-:Y:S01]  /*2b30*/  FMUL.FTZ R93, R87, R80 ;  /* 0x00000050575d7220 */ /* 0x000fe20000410000 */
[----:B------:R-:W-:Y:S01]  /*2b40*/  FFMA.FTZ R77, R68, R186, R47 ;  /* 0x000000ba444d7223 */ /* 0x000fe2000001002f */
[----:B------:R-:W-:Y:S01]  /*2b50*/  FFMA.FTZ R78, R69, R188, R46 ;  /* 0x000000bc454e7223 */ /* 0x000fe2000001002e */
[----:B------:R-:W-:Y:S01]  /*2b60*/  FADD.FTZ R96, -R178, R82 ;  /* 0x00000052b2607221 */ /* 0x000fe20000010100 */
[----:B------:R-:W-:Y:S02]  /*2b70*/  HADD2.F32 R95, -RZ, R55.H1_H1 ;  /* 0x30000037ff5f7230 */ /* 0x000fe40000004100 */
[----:B------:R-:W-:Y:S01]  /*2b80*/  FFMA.FTZ R79, R152, R190, R45 ;  /* 0x000000be984f7223 */ /* 0x000fe2000001002d */
[----:B------:R-:W-:Y:S01]  /*2b90*/  FFMA.FTZ R80, R155, R192, R44 ;  /* 0x000000c09b507223 */ /* 0x000fe2000001002c */
[----:B------:R-:W-:-:S02]  /*2ba0*/  HADD2.F32 R82, -RZ, R51.H1_H1 ;  /* 0x30000033ff527230 */ /* 0x000fc40000004100 */
[----:B------:R-:W-:Y:S01]  /*2bb0*/  FFMA.FTZ R76, R150, R56, R117 ;  /* 0x00000038964c7223 */ /* 0x000fe20000010075 */
[----:B------:R-:W-:Y:S01]  /*2bc0*/  FFMA.FTZ R73, R153, R184, R116 ;  /* 0x000000b899497223 */ /* 0x000fe20000010074 */
[----:B------:R1:W-:Y:S01]  /*2bd0*/  @!P1 STG.E desc[UR4][R52.64], R57 ;  /* 0x0000003934009986 */ /* 0x0003e2000c101904 */
[----:B------:R-:W-:Y:S01]  /*2be0*/  F2FP.F16.F32.PACK_AB R77, R78, R77 ;  /* 0x0000004d4e4d723e */ /* 0x000fe200000000ff */
[C---:B------:R-:W-:Y:S01]  /*2bf0*/  FFMA.FTZ R95, R93.reuse, R95, R26 ;  /* 0x0000005f5d5f7223 */ /* 0x040fe2000001001a */
[----:B------:R-:W-:Y:S01]  /*2c00*/  F2FP.F16.F32.PACK_AB R78, R80, R79 ;  /* 0x0000004f504e723e */ /* 0x000fe200000000ff */
[----:B------:R-:W-:Y:S01]  /*2c10*/  FFMA.FTZ R93, R93, R82, R123 ;  /* 0x000000525d5d7223 */ /* 0x000fe2000001007b */
[----:B------:R-:W-:Y:S01]  /*2c20*/  F2FP.F16.F32.PACK_AB R76, R73, R76 ;  /* 0x0000004c494c723e */ /* 0x000fe200000000ff */
[----:B------:R-:W-:Y:S01]  /*2c30*/  FFMA.FTZ R80, R70, R56, R17 ;  /* 0x0000003846507223 */ /* 0x000fe20000010011 */
[----:B------:R-:W-:Y:S01]  /*2c40*/  F2FP.F16.F32.PACK_AB R79, R194, R81 ;  /* 0x00000051c24f723e */ /* 0x000fe200000000ff */
[----:B------:R-:W-:Y:S01]  /*2c50*/  FADD.FTZ R84, -R178, R84 ;  /* 0x00000054b2547221 */ /* 0x000fe20000010100 */
[----:B------:R-:W-:Y:S01]  /*2c60*/  FFMA.FTZ R82, R154, R190, R13 ;  /* 0x000000be9a527223 */ /* 0x000fe2000001000d */
[----:B------:R-:W-:Y:S01]  /*2c70*/  FFMA.FTZ R73, R159, R192, R12 ;  /* 0x000000c09f497223 */ /* 0x000fe2000001000c */
[----:B------:R-:W-:Y:S01]  /*2c80*/  FFMA.FTZ R81, R64, R186, R15 ;  /* 0x000000ba40517223 */ /* 0x000fe2000001000f */
[----:B-1----:R-:W-:Y:S01]  /*2c90*/  SHF.L.U32 R52, R189, 0x4, RZ ;  /* 0x00000004bd347819 */ /* 0x002fe200000006ff */
[----:B------:R-:W-:Y:S01]  /*2ca0*/  FFMA.FTZ R53, R157, R184, R16 ;  /* 0x000000b89d357223 */ /* 0x000fe20000010010 */
[----:B------:R-:W-:Y:S01]  /*2cb0*/  FFMA.FTZ R188, R65, R188, R14 ;  /* 0x000000bc41bc7223 */ /* 0x000fe2000001000e */
[----:B------:R-:W-:Y:S01]  /*2cc0*/  SHF.R.U32.HI R189, RZ, 0x1c, R189 ;  /* 0x0000001cffbd7819 */ /* 0x000fe200000116bd */
[----:B------:R-:W-:Y:S01]  /*2cd0*/  FADD.FTZ R85, -R178, R85 ;  /* 0x00000055b2557221 */ /* 0x000fe20000010100 */
[----:B------:R-:W-:Y:S01]  /*2ce0*/  IADD3 R56, P2, R52, UR14, RZ ;  /* 0x0000000e34387c10 */ /* 0x000fe2000ff5e0ff */
[----:B------:R-:W-:Y:S01]  /*2cf0*/  FADD.FTZ R88, -R178, R88 ;  /* 0x00000058b2587221 */ /* 0x000fe20000010100 */
[----:B------:R-:W-:Y:S01]  /*2d00*/  IADD3 R52, P4, R52, UR16, RZ ;  /* 0x0000001034347c10 */ /* 0x000fe2000ff9e0ff */
        /* <DEDUP_REMOVED lines=8> */
[----:B------:R-:W-:Y:S01]  /*2d90*/  FADD.FTZ R178, -R178, R115 ;  /* 0x00000073b2b27221 */ /* 0x000fe20000010100 */
[----:B------:R-:W-:Y:S01]  /*2da0*/  F2FP.F16.F32.PACK_AB R80, R53, R80 ;  /* 0x000000503550723e */ /* 0x000fe200000000ff */
[----:B------:R-:W-:Y:S01]  /*2db0*/  FMUL.FTZ R113, R87, R84 ;  /* 0x0000005457717220 */ /* 0x000fe20000410000 */
[----:B------:R-:W-:Y:S01]  /*2dc0*/  IADD3.X R57, R189, UR15, RZ, P2, !PT ;  /* 0x0000000fbd397c10 */ /* 0x000fe200097fe4ff */
[C---:B------:R-:W-:Y:S01]  /*2dd0*/  FMUL.FTZ R115, R87.reuse, R85 ;  /* 0x0000005557737220 */ /* 0x040fe20000410000 */
[----:B------:R-:W-:Y:S01]  /*2de0*/  F2FP.F16.F32.PACK_AB R83, R196, R83 ;  /* 0x00000053c453723e */ /* 0x000fe200000000ff */
[----:B------:R-:W-:Y:S01]  /*2df0*/  FMUL.FTZ R184, R87, R92 ;  /* 0x0000005c57b87220 */ /* 0x000fe20000410000 */
[----:B------:R-:W-:Y:S01]  /*2e00*/  F2FP.F16.F32.PACK_AB R82, R73, R82 ;  /* 0x000000524952723e */ /* 0x000fe200000000ff */
[----:B------:R-:W-:Y:S01]  /*2e10*/  FMUL.FTZ R94, R87, R94 ;  /* 0x0000005e575e7220 */ /* 0x000fe20000410000 */
[----:B------:R-:W-:Y:S01]  /*2e20*/  F2FP.F16.F32.PACK_AB R81, R188, R81 ;  /* 0x00000051bc51723e */ /* 0x000fe200000000ff */
[----:B------:R0:W-:Y:S01]  /*2e30*/  @!P1 STG.E desc[UR4][R48.64], R87 ;  /* 0x0000005730009986 */ /* 0x0001e2000c101904 */
[----:B------:R-:W-:Y:S01]  /*2e40*/  IADD3.X R53, R189, UR17, RZ, P4, !PT ;  /* 0x00000011bd357c10 */ /* 0x000fe2000a7fe4ff */
[-C--:B------:R-:W-:Y:S01]  /*2e50*/  FFMA.FTZ R92, R156, R113.reuse, R37 ;  /* 0x000000719c5c7223 */ /* 0x080fe20000010025 */
[----:B------:R-:W-:Y:S01]  /*2e60*/  FFMA.FTZ R113, R160, R113, R5 ;  /* 0x00000071a0717223 */ /* 0x000fe20000010005 */
[----:B------:R1:W-:Y:S01]  /*2e70*/  STG.E.128 desc[UR4][R56.64], R76 ;  /* 0x0000004c38007986 */ /* 0x0003e2000c101d04 */
[C---:B------:R-:W-:Y:S01]  /*2e80*/  FMUL.FTZ R90, R87.reuse, R90 ;  /* 0x0000005a575a7220 */ /* 0x040fe20000410000 */
[C---:B------:R-:W-:Y:S01]  /*2e90*/  FMUL.FTZ R91, R87.reuse, R91 ;  /* 0x0000005b575b7220 */ /* 0x040fe20000410000 */
[C---:B------:R-:W-:Y:S01]  /*2ea0*/  FMUL.FTZ R96, R87.reuse, R96 ;  /* 0x0000006057607220 */ /* 0x040fe20000410000 */
[----:B------:R2:W-:Y:S01]  /*2eb0*/  STG.E.128 desc[UR4][R52.64], R80 ;  /* 0x0000005034007986 */ /* 0x0005e2000c101d04 */
[C---:B------:R-:W-:Y:S01]  /*2ec0*/  FMUL.FTZ R98, R87.reuse, R98 ;  /* 0x0000006257627220 */ /* 0x040fe20000410000 */
[C---:B------:R-:W-:Y:S01]  /*2ed0*/  FMUL.FTZ R88, R87.reuse, R88 ;  /* 0x0000005857587220 */ /* 0x040fe20000410000 */
[----:B------:R-:W-:Y:S01]  /*2ee0*/  FMUL.FTZ R89, R87, R89 ;  /* 0x0000005957597220 */ /* 0x000fe20000410000 */
[----:B0-----:R-:W-:Y:S01]  /*2ef0*/  FFMA.FTZ R48, R169, R115, R4 ;  /* 0x00000073a9307223 */ /* 0x001fe20000010004 */
[----:B------:R-:W-:Y:S01]  /*2f00*/  FFMA.FTZ R49, R171, R94, R32 ;  /* 0x0000005eab317223 */ /* 0x000fe20000010020 */
[C---:B------:R-:W-:Y:S01]  /*2f10*/  FMUL.FTZ R168, R87.reuse, R168 ;  /* 0x000000a857a87220 */ /* 0x040fe20000410000 */
[C---:B------:R-:W-:Y:S01]  /*2f20*/  FMUL.FTZ R170, R87.reuse, R170 ;  /* 0x000000aa57aa7220 */ /* 0x040fe20000410000 */
[C---:B------:R-:W-:Y:S01]  /*2f30*/  FMUL.FTZ R84, R87.reuse, R72 ;  /* 0x0000004857547220 */ /* 0x040fe20000410000 */
[----:B------:R-:W-:Y:S01]  /*2f40*/  FMUL.FTZ R85, R87, R74 ;  /* 0x0000004a57557220 */ /* 0x000fe20000410000 */
[----:B------:R-:W-:Y:S01]  /*2f50*/  FFMA.FTZ R72, R66, R88, R41 ;  /* 0x0000005842487223 */ /* 0x000fe20000010029 */
[----:B------:R-:W-:Y:S01]  /*2f60*/  FFMA.FTZ R73, R161, R89, R40 ;  /* 0x00000059a1497223 */ /* 0x000fe20000010028 */
[-C--:B------:R-:W-:Y:S01]  /*2f70*/  FFMA.FTZ R74, R60, R90.reuse, R39 ;  /* 0x0000005a3c4a7223 */ /* 0x080fe20000010027 */
[----:B------:R-:W-:Y:S01]  /*2f80*/  FFMA.FTZ R99, R61, R91, R38 ;  /* 0x0000005b3d637223 */ /* 0x000fe20000010026 */
[----:B-1----:R-:W-:Y:S01]  /*2f90*/  F2FP.F16.F32.PACK_AB R78, R48, R113 ;  /* 0x00000071304e723e */ /* 0x002fe200000000ff */
[----:B------:R-:W-:Y:S01]  /*2fa0*/  FFMA.FTZ R77, R158, R90, R7 ;  /* 0x0000005a9e4d7223 */ /* 0x000fe20000010007 */
[----:B------:R-:W-:Y:S01]  /*2fb0*/  FFMA.FTZ R48, R167, R91, R6 ;  /* 0x0000005ba7307223 */ /* 0x000fe20000010006 */
[----:B------:R-:W-:Y:S01]  /*2fc0*/  FFMA.FTZ R189, R163, R115, R36 ;  /* 0x00000073a3bd7223 */ /* 0x000fe20000010024 */
[----:B--2---:R-:W-:Y:S01]  /*2fd0*/  FFMA.FTZ R80, R58, R184, R33 ;  /* 0x000000b83a507223 */ /* 0x004fe20000010021 */
[----:B------:R-:W-:Y:S01]  /*2fe0*/  FFMA.FTZ R81, R162, R96, R31 ;  /* 0x00000060a2517223 */ /* 0x000fe2000001001f */
[----:B------:R-:W-:Y:S01]  /*2ff0*/  FFMA.FTZ R52, R173, R98, R30 ;  /* 0x00000062ad347223 */ /* 0x000fe2000001001e */
[----:B------:R-:W-:Y:S01]  /*3000*/  F2FP.F16.F32.PACK_AB R77, R48, R77 ;  /* 0x0000004d304d723e */ /* 0x000fe200000000ff */
[----:B------:R-:W-:Y:S01]  /*3010*/  FFMA.FTZ R82, R164, R168, R29 ;  /* 0x000000a8a4527223 */ /* 0x000fe2000001001d */
[----:B------:R-:W-:Y:S01]  /*3020*/  F2FP.F16.F32.PACK_AB R80, R49, R80 ;  /* 0x000000503150723e */ /* 0x000fe200000000ff */
[----:B------:R-:W-:Y:S01]  /*3030*/  FFMA.FTZ R53, R177, R170, R28 ;  /* 0x000000aab1357223 */ /* 0x000fe2000001001c */
[----:B------:R-:W-:Y:S01]  /*3040*/  SHF.L.U32 R49, R185, 0x4, RZ ;  /* 0x00000004b9317819 */ /* 0x000fe200000006ff */
[----:B------:R-:W-:Y:S01]  /*3050*/  FFMA.FTZ R76, R62, R88, R9 ;  /* 0x000000583e4c7223 */ /* 0x000fe20000010009 */
[----:B------:R-:W-:Y:S01]  /*3060*/  FFMA.FTZ R89, R165, R89, R8 ;  /* 0x00000059a5597223 */ /* 0x000fe20000010008 */
[----:B------:R-:W-:Y:S01]  /*3070*/  F2FP.F16.F32.PACK_AB R81, R52, R81 ;  /* 0x000000513451723e */ /* 0x000fe200000000ff */
[C---:B------:R-:W-:Y:S01]  /*3080*/  FMUL.FTZ R172, R87.reuse, R172 ;  /* 0x000000ac57ac7220 */ /* 0x040fe20000410000 */
[----:B------:R-:W-:Y:S01]  /*3090*/  SHF.R.U32.HI R185, RZ, 0x1c, R185 ;  /* 0x0000001cffb97819 */ /* 0x000fe200000116b9 */
[----:B------:R-:W-:Y:S01]  /*30a0*/  FMUL.FTZ R112, R87, R112 ;  /* 0x0000007057707220 */ /* 0x000fe20000410000 */
[----:B------:R-:W-:Y:S01]  /*30b0*/  IADD3 R48, P1, R49, UR14, RZ ;  /* 0x0000000e31307c10 */ /* 0x000fe2000ff3e0ff */
[----:B------:R-:W-:Y:S01]  /*30c0*/  FMUL.FTZ R176, R87, R176 ;  /* 0x000000b057b07220 */ /* 0x000fe20000410000 */
[----:B------:R-:W-:Y:S01]  /*30d0*/  IADD3 R52, P2, R49, UR16, RZ ;  /* 0x0000001031347c10 */ /* 0x000fe2000ff5e0ff */
[----:B------:R-:W-:Y:S01]  /*30e0*/  FMUL.FTZ R114, R87, R114 ;  /* 0x0000007257727220 */ /* 0x000fe20000410000 */
[----:B------:R-:W-:Y:S01]  /*30f0*/  F2FP.F16.F32.PACK_AB R72, R73, R72 ;  /* 0x000000484948723e */ /* 0x000fe200000000ff */
[----:B------:R-:W-:Y:S01]  /*3100*/  FMUL.FTZ R178, R87, R178 ;  /* 0x000000b257b27220 */ /* 0x000fe20000410000 */
[----:B------:R-:W-:Y:S01]  /*3110*/  F2FP.F16.F32.PACK_AB R73, R99, R74 ;  /* 0x0000004a6349723e */ /* 0x000fe200000000ff */
[----:B------:R-:W-:Y:S01]  /*3120*/  FMUL.FTZ R174, R87, R174 ;  /* 0x000000ae57ae7220 */ /* 0x000fe20000410000 */
        /* <DEDUP_REMOVED lines=9> */
[----:B------:R0:W-:Y:S01]  /*31c0*/  STG.E.128 desc[UR4][R48.64], R72 ;  /* 0x0000004830007986 */ /* 0x0001e2000c101d04 */
[----:B------:R-:W-:Y:S01]  /*31d0*/  F2FP.F16.F32.PACK_AB R76, R89, R76 ;  /* 0x0000004c594c723e */ /* 0x000fe200000000ff */
[----:B------:R-:W-:Y:S01]  /*31e0*/  FFMA.FTZ R91, R183, R170, R122 ;  /* 0x000000aab75b7223 */ /* 0x000fe2000001007a */
[----:B------:R-:W-:Y:S01]  /*31f0*/  IADD3.X R53, R185, UR17, RZ, P2, !PT ;  /* 0x00000011b9357c10 */ /* 0x000fe200097fe4ff */
[----:B------:R-:W-:Y:S01]  /*3200*/  FFMA.FTZ R89, R181, R98, R124 ;  /* 0x00000062b5597223 */ /* 0x000fe2000001007c */
[----:B------:R-:W-:-:S02]  /*3210*/  SHF.L.U32 R88, R191, 0x4, RZ ;  /* 0x00000004bf587819 */ /* 0x000fc400000006ff */
[----:B------:R-:W-:Y:S01]  /*3220*/  SHF.R.U32.HI R191, RZ, 0x1c, R191 ;  /* 0x0000001cffbf7819 */ /* 0x000fe200000116bf */
[----:B------:R1:W-:Y:S01]  /*3230*/  STG.E.128 desc[UR4][R52.64], R76 ;  /* 0x0000004c34007986 */ /* 0x0003e2000c101d04 */
[----:B------:R-:W-:Y:S02]  /*3240*/  IADD3 R56, P4, R88, UR14, RZ ;  /* 0x0000000e58387c10 */ /* 0x000fe4000ff9e0ff */
[----:B------:R-:W-:Y:S01]  /*3250*/  F2FP.F16.F32.PACK_AB R83, R95, R86 ;  /* 0x000000565f53723e */ /* 0x000fe200000000ff */
[----:B------:R-:W-:Y:S01]  /*3260*/  FFMA.FTZ R86, R134, R174, R25 ;  /* 0x000000ae86567223 */ /* 0x000fe20000010019 */
[----:B------:R-:W-:Y:S01]  /*3270*/  IADD3.X R57, R191, UR15, RZ, P4, !PT ;  /* 0x0000000fbf397c10 */ /* 0x000fe2000a7fe4ff */
[----:B------:R-:W-:Y:S01]  /*3280*/  FFMA.FTZ R95, R135, R84, R24 ;  /* 0x00000054875f7223 */ /* 0x000fe20000010018 */
[----:B0-----:R-:W-:Y:S01]  /*3290*/  FFMA.FTZ R48, R137, R172, R22 ;  /* 0x000000ac89307223 */ /* 0x001fe20000010016 */
[----:B------:R-:W-:Y:S01]  /*32a0*/  FFMA.FTZ R49, R139, R176, R20 ;  /* 0x000000b08b317223 */ /* 0x000fe20000010014 */
[----:B------:R-:W-:Y:S01]  /*32b0*/  F2FP.F16.F32.PACK_AB R75, R93, R50 ;  /* 0x000000325d4b723e */ /* 0x000fe200000000ff */
[-C--:B------:R-:W-:Y:S01]  /*32c0*/  FFMA.FTZ R50, R141, R178.reuse, R18 ;  /* 0x000000b28d327223 */ /* 0x080fe20000010012 */
[----:B------:R0:W-:Y:S01]  /*32d0*/  STG.E.128 desc[UR4][R56.64], R80 ;  /* 0x0000005038007986 */ /* 0x0001e2000c101d04 */
[----:B------:R-:W-:Y:S01]  /*32e0*/  FFMA.FTZ R178, R148, R178, R133 ;  /* 0x000000b294b27223 */ /* 0x000fe20000010085 */
[----:B------:R-:W-:Y:S01]  /*32f0*/  FFMA.FTZ R172, R144, R172, R129 ;  /* 0x000000ac90ac7223 */ /* 0x000fe20000010081 */
[----:B------:R-:W-:Y:S01]  /*3300*/  F2FP.F16.F32.PACK_AB R74, R91, R168 ;  /* 0x000000a85b4a723e */ /* 0x000fe200000000ff */
[----:B-1----:R-:W-:Y:S01]  /*3310*/  FFMA.FTZ R78, R138, R112, R21 ;  /* 0x000000708a4e7223 */ /* 0x002fe20000010015 */
[----:B------:R-:W-:Y:S01]  /*3320*/  FFMA.FTZ R77, R136, R85, R23 ;  /* 0x00000055884d7223 */ /* 0x000fe20000010017 */
[----:B------:R-:W-:Y:S01]  /*3330*/  FFMA.FTZ R79, R140, R114, R19 ;  /* 0x000000728c4f7223 */ /* 0x000fe20000010013 */
[----:B------:R-:W-:Y:S01]  /*3340*/  FFMA.FTZ R53, R146, R176, R131 ;  /* 0x000000b092357223 */ /* 0x000fe20000010083 */
[----:B------:R-:W-:-:S02]  /*3350*/  IADD3 R52, P1, R88, UR16, RZ ;  /* 0x0000001058347c10 */ /* 0x000fc4000ff3e0ff */
[----:B------:R-:W-:Y:S02]  /*3360*/  F2FP.F16.F32.PACK_AB R77, R48, R77 ;  /* 0x0000004d304d723e */ /* 0x000fe400000000ff */
[----:B------:R-:W-:Y:S02]  /*3370*/  F2FP.F16.F32.PACK_AB R78, R49, R78 ;  /* 0x0000004e314e723e */ /* 0x000fe400000000ff */
[----:B------:R-:W1:Y:S01]  /*3380*/  LDC.64 R48, c[0x0][0x210] ;  /* 0x00008400ff307b82 */ /* 0x000e620000000a00 */
[----:B------:R-:W-:Y:S02]  /*3390*/  F2FP.F16.F32.PACK_AB R79, R50, R79 ;  /* 0x0000004f324f723e */ /* 0x000fe400000000ff */
[----:B------:R-:W-:Y:S01]  /*33a0*/  SHF.L.U32 R50, R187, 0x4, RZ ;  /* 0x00000004bb327819 */ /* 0x000fe200000006ff */
[----:B0-----:R-:W-:Y:S01]  /*33b0*/  FFMA.FTZ R82, R147, R112, R130 ;  /* 0x0000007093527223 */ /* 0x001fe20000010082 */
[----:B------:R-:W-:Y:S01]  /*33c0*/  FFMA.FTZ R81, R145, R85, R128 ;  /* 0x0000005591517223 */ /* 0x000fe20000010080 */
[----:B------:R-:W-:Y:S01]  /*33d0*/  FFMA.FTZ R80, R143, R174, R126 ;  /* 0x000000ae8f507223 */ /* 0x000fe2000001007e */
[----:B------:R-:W-:Y:S01]  /*33e0*/  FFMA.FTZ R85, R142, R84, R127 ;  /* 0x000000548e557223 */ /* 0x000fe2000001007f */
[----:B------:R-:W-:Y:S01]  /*33f0*/  FFMA.FTZ R83, R149, R114, R132 ;  /* 0x0000007295537223 */ /* 0x000fe20000010084 */
[----:B------:R-:W-:-:S02]  /*3400*/  SHF.R.U32.HI R187, RZ, 0x1c, R187 ;  /* 0x0000001cffbb7819 */ /* 0x000fc400000116bb */
[C---:B------:R-:W-:Y:S02]  /*3410*/  IADD3 R56, P2, R50.reuse, UR14, RZ ;  /* 0x0000000e32387c10 */ /* 0x040fe4000ff5e0ff */
[----:B------:R-:W-:Y:S02]  /*3420*/  IADD3 R84, P4, R50, UR16, RZ ;  /* 0x0000001032547c10 */ /* 0x000fe4000ff9e0ff */
[----:B------:R-:W-:Y:S02]  /*3430*/  F2FP.F16.F32.PACK_AB R82, R53, R82 ;  /* 0x000000523552723e */ /* 0x000fe400000000ff */
[----:B------:R-:W-:Y:S02]  /*3440*/  F2FP.F16.F32.PACK_AB R73, R89, R96 ;  /* 0x000000605949723e */ /* 0x000fe400000000ff */
[----:B------:R-:W-:Y:S02]  /*3450*/  F2FP.F16.F32.PACK_AB R72, R87, R184 ;  /* 0x000000b85748723e */ /* 0x000fe400000000ff */
[----:B------:R-:W-:-:S02]  /*3460*/  IADD3.X R53, R191, UR17, RZ, P1, !PT ;  /* 0x00000011bf357c10 */ /* 0x000fc40008ffe4ff */
[----:B------:R-:W-:Y:S02]  /*3470*/  F2FP.F16.F32.PACK_AB R76, R95, R86 ;  /* 0x000000565f4c723e */ /* 0x000fe400000000ff */
[----:B------:R-:W-:Y:S01]  /*3480*/  IADD3.X R57, R187, UR15, RZ, P2, !PT ;  /* 0x0000000fbb397c10 */ /* 0x000fe200097fe4ff */
[----:B------:R0:W-:Y:S01]  /*3490*/  STG.E.128 desc[UR4][R52.64], R72 ;  /* 0x0000004834007986 */ /* 0x0001e2000c101d04 */
[----:B------:R-:W-:Y:S02]  /*34a0*/  F2FP.F16.F32.PACK_AB R80, R85, R80 ;  /* 0x000000505550723e */ /* 0x000fe400000000ff */
[----:B------:R-:W-:Y:S01]  /*34b0*/  F2FP.F16.F32.PACK_AB R83, R178, R83 ;  /* 0x00000053b253723e */ /* 0x000fe200000000ff */
[----:B------:R0:W-:Y:S01]  /*34c0*/  STG.E.128 desc[UR4][R56.64], R76 ;  /* 0x0000004c38007986 */ /* 0x0001e2000c101d04 */
[----:B------:R-:W-:Y:S02]  /*34d0*/  F2FP.F16.F32.PACK_AB R81, R172, R81 ;  /* 0x00000051ac51723e */ /* 0x000fe400000000ff */
[----:B------:R-:W-:-:S02]  /*34e0*/  IADD3.X R85, R187, UR17, RZ, P4, !PT ;  /* 0x00000011bb557c10 */ /* 0x000fc4000a7fe4ff */
[----:B-1----:R-:W-:-:S03]  /*34f0*/  LEA R151, R48, R151, 0x2 ;  /* 0x0000009730977211 */ /* 0x002fc600078e10ff */
[----:B------:R0:W-:Y:S01]  /*3500*/  STG.E.128 desc[UR4][R84.64], R80 ;  /* 0x0000005054007986 */ /* 0x0001e2000c101d04 */
[----:B------:R-:W-:-:S13]  /*3510*/  ISETP.GE.AND P1, PT, R151, R49, PT ;  /* 0x000000319700720c */ /* 0x000fda0003f26270 */
[----:B------:R-:W-:Y:S05]  /*3520*/  @!P1 BRA `(.L_x_16426) ;  /* 0xffffffd400ac9947 */ /* 0x000fea000383ffff */
[----:B------:R-:W-:Y:S05]  /*3530*/  BSYNC B0 ;  /* 0x0000000000007941 */ /* 0x000fea0003800000 */
.L_x_16360:
[----:B------:R-:W-:Y:S05]  /*3540*/  EXIT ;  /* 0x000000000000794d */ /* 0x000fea0003800000 */
.L_x_16425:
        /* <DEDUP_REMOVED lines=8> */
.L_x_16428:
[----:B------:R-:W-:Y:S05]  /*35d0*/  BSYNC B1 ;  /* 0x0000000000017941 */ /* 0x000fea0003800000 */
.L_x_16427:
        /* <DEDUP_REMOVED lines=9> */
.L_x_16429:
[----:B------:R-:W-:Y:S01]  /*3670*/  HFMA2.MMA R172, -RZ, RZ, 0, 2.384185791015625e-07 ;  /* 0x00000004ffac7435 */ /* 0x000fe200000001ff */
[----:B------:R-:W-:-:S05]  /*3680*/  MOV R49, R195 ;  /* 0x000000c300317202 */ /* 0x000fca0000000f00 */
[----:B------:R-:W-:-:S05]  /*3690*/  FADD.FTZ R53, R52, R49 ;  /* 0x0000003134357221 */ /* 0x000fca0000010000 */
[----:B------:R-:W-:-:S07]  /*36a0*/  MOV R197, R53 ;  /* 0x0000003500c57202 */ /* 0x000fce0000000f00 */
[----:B------:R-:W-:Y:S05]  /*36b0*/  WARPSYNC.COLLECTIVE R170, `(.L_x_16430) ;  /* 0x00000000aa087348 */ /* 0x000fea0003c00000 */
[----:B------:R0:W1:Y:S02]  /*36c0*/  SHFL.BFLY P2, R195, R197, R172, R199 ;  /* 0x0c0000acc5c37389 */ /* 0x00006400000400c7 */
[----:B01----:R-:W-:Y:S01]  /*36d0*/  ENDCOLLECTIVE ;  /* 0x000000000000791b */ /* 0x003fe20003800000 */
.L_x_16430:
[----:B------:R-:W-:Y:S01]  /*36e0*/  HFMA2.MMA R172, -RZ, RZ, 0, 4.76837158203125e-07 ;  /* 0x00000008ffac7435 */ /* 0x000fe200000001ff */
[----:B------:R-:W-:-:S05]  /*36f0*/  MOV R48, R195 ;  /* 0x000000c300307202 */ /* 0x000fca0000000f00 */
[----:B------:R-:W-:-:S05]  /*3700*/  FADD.FTZ R56, R53, R48 ;  /* 0x0000003035387221 */ /* 0x000fca0000010000 */
[----:B------:R-:W-:-:S07]  /*3710*/  MOV R197, R56 ;  /* 0x0000003800c57202 */ /* 0x000fce0000000f00 */
[----:B------:R-:W-:Y:S05]  /*3720*/  WARPSYNC.COLLECTIVE R170, `(.L_x_16431) ;  /* 0x00000000aa087348 */ /* 0x000fea0003c00000 */
[----:B------:R0:W1:Y:S02]  /*3730*/  SHFL.BFLY P2, R195, R197, R172, R199 ;  /* 0x0c0000acc5c37389 */ /* 0x00006400000400c7 */
[----:B01----:R-:W-:Y:S01]  /*3740*/  ENDCOLLECTIVE ;  /* 0x000000000000791b */ /* 0x003fe20003800000 */
.L_x_16431:
        /* <DEDUP_REMOVED lines=8> */
.L_x_16432:
        /* <DEDUP_REMOVED lines=72> */
.L_x_16433:
[----:B------:R-:W-:Y:S01]  /*3c50*/  HFMA2.MMA R172, -RZ, RZ, 0, 1.1920928955078125e-07 ;  /* 0x00000002ffac7435 */ /* 0x000fe200000001ff */
[----:B------:R-:W-:-:S05]  /*3c60*/  MOV R53, R195 ;  /* 0x000000c300357202 */ /* 0x000fca0000000f00 */
[----:B------:R-:W-:-:S05]  /*3c70*/  FADD.FTZ R53, R48, R53 ;  /* 0x0000003530357221 */ /* 0x000fca0000010000 */
[----:B------:R-:W-:-:S07]  /*3c80*/  MOV R197, R53 ;  /* 0x0000003500c57202 */ /* 0x000fce0000000f00 */
[----:B------:R-:W-:Y:S05]  /*3c90*/  WARPSYNC.COLLECTIVE R170, `(.L_x_16434) ;  /* 0x00000000aa087348 */ /* 0x000fea0003c00000 */
[----:B------:R0:W1:Y:S02]  /*3ca0*/  SHFL.BFLY P2, R195, R197, R172, R199 ;  /* 0x0c0000acc5c37389 */ /* 0x00006400000400c7 */
[----:B01----:R-:W-:Y:S01]  /*3cb0*/  ENDCOLLECTIVE ;  /* 0x000000000000791b */ /* 0x003fe20003800000 */
.L_x_16434:
[----:B------:R-:W-:Y:S01]  /*3cc0*/  HFMA2.MMA R172, -RZ, RZ, 0, 2.384185791015625e-07 ;  /* 0x00000004ffac7435 */ /* 0x000fe200000001ff */
[----:B------:R-:W-:-:S05]  /*3cd0*/  MOV R50, R195 ;  /* 0x000000c300327202 */ /* 0x000fca0000000f00 */
[----:B------:R-:W-:-:S05]  /*3ce0*/  FADD.FTZ R50, R53, R50 ;  /* 0x0000003235327221 */ /* 0x000fca0000010000 */
[----:B------:R-:W-:-:S07]  /*3cf0*/  MOV R197, R50 ;  /* 0x0000003200c57202 */ /* 0x000fce0000000f00 */
[----:B------:R-:W-:Y:S05]  /*3d00*/  WARPSYNC.COLLECTIVE R170, `(.L_x_16435) ;  /* 0x00000000aa087348 */ /* 0x000fea0003c00000 */
[----:B------:R0:W1:Y:S02]  /*3d10*/  SHFL.BFLY P2, R195, R197, R172, R199 ;  /* 0x0c0000acc5c37389 */ /* 0x00006400000400c7 */
[----:B01----:R-:W-:Y:S01]  /*3d20*/  ENDCOLLECTIVE ;  /* 0x000000000000791b */ /* 0x003fe20003800000 */
.L_x_16435:
[----:B------:R-:W-:Y:S01]  /*3d30*/  HFMA2.MMA R172, -RZ, RZ, 0, 4.76837158203125e-07 ;  /* 0x00000008ffac7435 */ /* 0x000fe200000001ff */
[----:B------:R-:W-:-:S05]  /*3d40*/  MOV R193, R195 ;  /* 0x000000c300c17202 */ /* 0x000fca0000000f00 */
[----:B------:R-:W-:-:S05]  /*3d50*/  FADD.FTZ R193, R50, R193 ;  /* 0x000000c132c17221 */ /* 0x000fca0000010000 */
[----:B------:R-:W-:-:S07]  /*3d60*/  MOV R197, R193 ;  /* 0x000000c100c57202 */ /* 0x000fce0000000f00 */
[----:B------:R-:W-:Y:S05]  /*3d70*/  WARPSYNC.COLLECTIVE R170, `(.L_x_16436) ;  /* 0x00000000aa087348 */ /* 0x000fea0003c00000 */
[----:B------:R0:W1:Y:S02]  /*3d80*/  SHFL.BFLY P2, R195, R197, R172, R199 ;  /* 0x0c0000acc5c37389 */ /* 0x00006400000400c7 */
[----:B01----:R-:W-:Y:S01]  /*3d90*/  ENDCOLLECTIVE ;  /* 0x000000000000791b */ /* 0x003fe20003800000 */
.L_x_16436:
[----:B------:R-:W-:Y:S01]  /*3da0*/  HFMA2.MMA R172, -RZ, RZ, 0, 9.5367431640625e-07 ;  /* 0x00000010ffac7435 */ /* 0x000fe200000001ff */
[----:B------:R-:W-:-:S05]  /*3db0*/  MOV R52, R195 ;  /* 0x000000c300347202 */ /* 0x000fca0000000f00 */
[----:B------:R-:W-:-:S05]  /*3dc0*/  FADD.FTZ R52, R193, R52 ;  /* 0x00000034c1347221 */ /* 0x000fca0000010000 */
[----:B------:R-:W-:-:S07]  /*3dd0*/  MOV R197, R52 ;  /* 0x0000003400c57202 */ /* 0x000fce0000000f00 */
[----:B------:R-:W-:Y:S05]  /*3de0*/  WARPSYNC.COLLECTIVE R170, `(.L_x_16437) ;  /* 0x00000000aa087348 */ /* 0x000fea0003c00000 */
[----:B------:R0:W1:Y:S02]  /*3df0*/  SHFL.BFLY P2, R195, R197, R172, R199 ;  /* 0x0c0000acc5c37389 */ /* 0x00006400000400c7 */
[----:B01----:R-:W-:Y:S01]  /*3e00*/  ENDCOLLECTIVE ;  /* 0x000000000000791b */ /* 0x003fe20003800000 */
.L_x_16437:
[----:B------:R-:W-:Y:S05]  /*3e10*/  BRA `(.L_x_16438) ;  /* 0xffffffe800507947 */ /* 0x000fea000383ffff */
.L_x_16439:
        /* <DEDUP_REMOVED lines=14> */
.L_x_27199:


//--------------------- .text._ZN10layer_norm31ln_parallel_residual_fwd_kernelINS_13Kernel_traitsI6__halfS2_fS2_fjLj1024ELj1ELj4ELj1ELj16ENS_18Kernel_traits_baseILj1024ES2_S2_fS2_fjLj128EEEEELb0ELb1ELb0EEEvNS_9FwdParamsE --------------------------
	.section	.text._ZN10layer_norm31ln_parallel_residual_fwd_kernelINS_13Kernel_traitsI6__halfS2_fS2_fjLj1024ELj1ELj4ELj1ELj16ENS_18Kernel_traits_baseILj1024ES2_S2_fS2_fjLj128EEEEELb0ELb1ELb0EEEvNS_9FwdParamsE,"ax",@progbits
	.align	128
        .global         _ZN10layer_norm31ln_parallel_residual_fwd_kernelINS_13Kernel_traitsI6__halfS2_fS2_fjLj1024ELj1ELj4ELj1ELj16ENS_18Kernel_traits_baseILj1024ES2_S2_fS2_fjLj128EEEEELb0ELb1ELb0EEEvNS_9FwdParamsE
        .type           _ZN10layer_norm31ln_parallel_residual_fwd_kernelINS_13Kernel_traitsI6__halfS2_fS2_fjLj1024ELj1ELj4ELj1ELj16ENS_18Kernel_traits_baseILj1024ES2_S2_fS2_fjLj128EEEEELb0ELb1ELb0EEEvNS_9FwdParamsE,@function
        .size           _ZN10layer_norm31ln_parallel_residual_fwd_kernelINS_13Kernel_traitsI6__halfS2_fS2_fjLj1024ELj1ELj4ELj1ELj16ENS_18Kernel_traits_baseILj1024ES2_S2_fS2_fjLj128EEEEELb0ELb1ELb0EEEvNS_9FwdParamsE,(.L_x_27200 - _ZN10layer_norm31ln_parallel_residual_fwd_kernelINS_13Kernel_traitsI6__halfS2_fS2_fjLj1024ELj1ELj4ELj1ELj16ENS_18Kernel_traits_baseILj1024ES2_S2_fS2_fjLj128EEEEELb0ELb1ELb0EEEvNS_9FwdParamsE)
        .other          _ZN10layer_norm31ln_parallel_residual_fwd_kernelINS_13Kernel_traitsI6__halfS2_fS2_fjLj1024ELj1ELj4ELj1ELj16ENS_18Kernel_traits_baseILj1024ES2_S2_fS2_fjLj128EEEEELb0ELb1ELb0EEEvNS_9FwdParamsE,@"STO_CUDA_ENTRY STV_DEFAULT"
_ZN10layer_norm31ln_parallel_residual_fwd_kernelINS_13Kernel_traitsI6__halfS2_fS2_fjLj1024ELj1ELj4ELj1ELj16ENS_18Kernel_traits_baseILj1024ES2_S2_fS2_fjLj128EEEEELb0ELb1ELb0EEEvNS_9FwdParamsE:
.text._ZN10layer_norm31ln_parallel_residual_fwd_kernelINS_13Kernel_traitsI6__halfS2_fS2_fjLj1024ELj1ELj4ELj1ELj16ENS_18Kernel_traits_baseILj1024ES2_S2_fS2_fjLj128EEEEELb0ELb1ELb0EEEvNS_9FwdParamsE:
        /* <DEDUP_REMOVED lines=33> */
.L_x_16441:
[----:B------:R-:W-:Y:S05]  /*0210*/  BSYNC B0 ;  /* 0x0000000000007941 */ /* 0x000fea0003800000 */
.L_x_16440:
        /* <DEDUP_REMOVED lines=14> */
.L_x_16443:
[----:B------:R-:W-:Y:S05]  /*0300*/  BSYNC B0 ;  /* 0x0000000000007941 */ /* 0x000fea0003800000 */
.L_x_16442:
        /* <DEDUP_REMOVED lines=14> */
.L_x_16445:
[----:B------:R-:W-:Y:S05]  /*03f0*/  BSYNC B0 ;  /* 0x0000000000007941 */ /* 0x000fea0003800000 */
.L_x_16444:
        /* <DEDUP_REMOVED lines=13> */
.L_x_16447:
[----:B------:R-:W-:Y:S05]  /*04d0*/  BSYNC B0 ;  /* 0x0000000000007941 */ /* 0x000fea0003800000 */
.L_x_16446:
[----:B------:R-:W-:Y:S02]  /*04e0*/  ULDC UR6, c[0x0][0x214] ;  /* 0x0000850000067ab9 */ /* 0x000fe40000000800 */
[----:B------:R-:W-:-:S13]  /*04f0*/  ISETP.GE.AND P2, PT, R114, UR6, PT ;  /* 0x0000000672007c0c */ /* 0x000fda000bf46270 */
[----:B------:R-:W-:Y:S05]  /*0500*/  @P2 EXIT ;  /* 0x000000000000294d */ /* 0x000fea0003800000 */
        /* <DEDUP_REMOVED lines=70> */
[----:B------:R-:W-:-:S07]  /*0970*/  HADD2.F32 R115, -RZ, R27.H1_H1 ;  /* 0x3000001bff737230 */ /* 0x000fce0000004100 */
.L_x_16529:
        /* <DEDUP_REMOVED lines=28> */
.L_x_16450:
[----:B-----5:R-:W-:-:S05]  /*0b40*/  HADD2.F32 R33, -RZ, R20.H0_H0 ;  /* 0x20000014ff217230 */ /* 0x020fca0000004100 */
[----:B------:R-:W-:-:S04]  /*0b50*/  FADD.FTZ R32, R33, R32 ;  /* 0x0000002021207221 */ /* 0x000fc80000010000 */
[----:B------:R-:W-:-:S07]  /*0b60*/  @P2 FADD.FTZ R32, R24, R32 ;  /* 0x0000002018202221 */ /* 0x000fce0000010000 */
.L_x_16451:
[----:B------:R-:W-:Y:S01]  /*0b70*/  HADD2.F32 R33, -RZ, R36.H1_H1 ;  /* 0x30000024ff217230 */ /* 0x000fe20000004100 */
[----:B------:R-:W-:Y:S06]  /*0b80*/  @P3 BRA `(.L_x_16452) ;  /* 0x00000000000c3947 */ /* 0x000fec0003800000 */
[----:B------:R-:W-:Y:S05]  /*0b90*/  @!P2 BRA `(.L_x_16453) ;  /* 0x000000000014a947 */ /* 0x000fea0003800000 */
[----:B-----5:R-:W-:Y:S01]  /*0ba0*/  FADD.FTZ R33, R25, R33 ;  /* 0x0000002119217221 */ /* 0x020fe20000010000 */
[----:B------:R-:W-:Y:S06]  /*0bb0*/  BRA `(.L_x_16453) ;  /* 0x00000000000c7947 */ /* 0x000fec0003800000 */
.L_x_16452:
[----:B-----5:R-:W-:-:S05]  /*0bc0*/  HADD2.F32 R34, -RZ, R20.H1_H1 ;  /* 0x30000014ff227230 */ /* 0x020fca0000004100 */
[----:B------:R-:W-:-:S04]  /*0bd0*/  FADD.FTZ R33, R34, R33 ;  /* 0x0000002122217221 */ /* 0x000fc80000010000 */
[----:B------:R-:W-:-:S07]  /*0be0*/  @P2 FADD.FTZ R33, R25, R33 ;  /* 0x0000002119212221 */ /* 0x000fce0000010000 */
.L_x_16453:
[----:B------:R-:W-:Y:S01]  /*0bf0*/  HADD2.F32 R34, -RZ, R37.H0_H0 ;  /* 0x20000025ff227230 */ /* 0x000fe20000004100 */
[----:B------:R-:W-:Y:S06]  /*0c00*/  @P3 BRA `(.L_x_16454) ;  /* 0x00000000000c3947 */ /* 0x000fec0003800000 */
[----:B------:R-:W-:Y:S05]  /*0c10*/  @!P2 BRA `(.L_x_16455) ;  /* 0x000000000014a947 */ /* 0x000fea0003800000 */
[----:B-----5:R-:W-:Y:S01]  /*0c20*/  FADD.FTZ R34, R26, R34 ;  /* 0x000000221a227221 */ /* 0x020fe20000010000 */
[----:B------:R-:W-:Y:S06]  /*0c30*/  BRA `(.L_x_16455) ;  /* 0x00000000000c7947 */ /* 0x000fec0003800000 */
.L_x_16454:
[----:B-----5:R-:W-:-:S05]  /*0c40*/  HADD2.F32 R35, -RZ, R21.H0_H0 ;  /* 0x20000015ff237230 */ /* 0x020fca0000004100 */
[----:B------:R-:W-:-:S04]  /*0c50*/  FADD.FTZ R34, R35, R34 ;  /* 0x0000002223227221 */ /* 0x000fc80000010000 */
[----:B------:R-:W-:-:S07]  /*0c60*/  @P2 FADD.FTZ R34, R26, R34 ;  /* 0x000000221a222221 */ /* 0x000fce0000010000 */
.L_x_16455:
[----:B------:R-:W-:Y:S01]  /*0c70*/  HADD2.F32 R35, -RZ, R37.H1_H1 ;  /* 0x30000025ff237230 */ /* 0x000fe20000004100 */
[----:B------:R-:W-:Y:S06]  /*0c80*/  @P3 BRA `(.L_x_16456) ;  /* 0x00000000000c3947 */ /* 0x000fec0003800000 */
[----:B------:R-:W-:Y:S05]  /*0c90*/  @!P2 BRA `(.L_x_16457) ;  /* 0x000000000014a947 */ /* 0x000fea0003800000 */
[----:B-----5:R-:W-:Y:S01]  /*0ca0*/  FADD.FTZ R35, R27, R35 ;  /* 0x000000231b237221 */ /* 0x020fe20000010000 */
[----:B------:R-:W-:Y:S06]  /*0cb0*/  BRA `(.L_x_16457) ;  /* 0x00000000000c7947 */ /* 0x000fec0003800000 */
.L_x_16456:
[----:B-----5:R-:W-:-:S05]  /*0cc0*/  HADD2.F32 R36, -RZ, R21.H1_H1 ;  /* 0x30000015ff247230 */ /* 0x020fca0000004100 */
[----:B------:R-:W-:-:S04]  /*0cd0*/  FADD.FTZ R35, R36, R35 ;  /* 0x0000002324237221 */ /* 0x000fc80000010000 */
[----:B------:R-:W-:-:S07]  /*0ce0*/  @P2 FADD.FTZ R35, R27, R35 ;  /* 0x000000231b232221 */ /* 0x000fce0000010000 */
.L_x_16457:
[----:B------:R-:W-:Y:S01]  /*0cf0*/  HADD2.F32 R36, -RZ, R38.H0_H0 ;  /* 0x20000026ff247230 */ /* 0x000fe20000004100 */
[----:B------:R-:W-:Y:S06]  /*0d00*/  @P3 BRA `(.L_x_16458) ;  /* 0x00000000000c3947 */ /* 0x000fec0003800000 */
[----:B------:R-:W-:Y:S05]  /*0d10*/  @!P2 BRA `(.L_x_16459) ;  /* 0x000000000014a947 */ /* 0x000fea0003800000 */
[----:B-----5:R-:W-:Y:S01]  /*0d20*/  FADD.FTZ R36, R28, R36 ;  /* 0x000000241c247221 */ /* 0x020fe20000010000 */
[----:B------:R-:W-:Y:S06]  /*0d30*/  BRA `(.L_x_16459) ;  /* 0x00000000000c7947 */ /* 0x000fec0003800000 */
.L_x_16458:
[----:B-----5:R-:W-:-:S05]  /*0d40*/  HADD2.F32 R37, -RZ, R22.H0_H0 ;  /* 0x20000016ff257230 */ /* 0x020fca0000004100 */
[----:B------:R-:W-:-:S04]  /*0d50*/  FADD.FTZ R36, R37, R36 ;  /* 0x0000002425247221 */ /* 0x000fc80000010000 */
[----:B------:R-:W-:-:S07]  /*0d60*/  @P2 FADD.FTZ R36, R28, R36 ;  /* 0x000000241c242221 */ /* 0x000fce0000010000 */
.L_x_16459:
[----:B------:R-:W-:Y:S01]  /*0d70*/  HADD2.F32 R37, -RZ, R38.H1_H1 ;  /* 0x30000026ff257230 */ /* 0x000fe20000004100 */
[----:B------:R-:W-:Y:S06]  /*0d80*/  @P3 BRA `(.L_x_16460) ;  /* 0x00000000000c3947 */ /* 0x000fec0003800000 */
[----:B------:R-:W-:Y:S05]  /*0d90*/  @!P2 BRA `(.L_x_16461) ;  /* 0x000000000014a947 */ /* 0x000fea0003800000 */
[----:B-----5:R-:W-:Y:S01]  /*0da0*/  FADD.FTZ R37, R29, R37 ;  /* 0x000000251d257221 */ /* 0x020fe20000010000 */
[----:B------:R-:W-:Y:S06]  /*0db0*/  BRA `(.L_x_16461) ;  /* 0x00000000000c7947 */ /* 0x000fec0003800000 */
.L_x_16460:
[----:B-----5:R-:W-:-:S05]  /*0dc0*/  HADD2.F32 R38, -RZ, R22.H1_H1 ;  /* 0x30000016ff267230 */ /* 0x020fca0000004100 */
[----:B------:R-:W-:-:S04]  /*0dd0*/  FADD.FTZ R37, R38, R37 ;  /* 0x0000002526257221 */ /* 0x000fc80000010000 */
[----:B------:R-:W-:-:S07]  /*0de0*/  @P2 FADD.FTZ R37, R29, R37 ;  /* 0x000000251d252221 */ /* 0x000fce0000010000 */
.L_x_16461:
[----:B------:R-:W-:Y:S01]  /*0df0*/  HADD2.F32 R38, -RZ, R39.H0_H0 ;  /* 0x20000027ff267230 */ /* 0x000fe20000004100 */
[----:B------:R-:W-:Y:S06]  /*0e00*/  @P3 BRA `(.L_x_16462) ;  /* 0x00000000000c3947 */ /* 0x000fec0003800000 */
[----:B------:R-:W-:Y:S05]  /*0e10*/  @!P2 BRA `(.L_x_16463) ;  /* 0x000000000014a947 */ /* 0x000fea0003800000 */
[----:B-----5:R-:W-:Y:S01]  /*0e20*/  FADD.FTZ R38, R30, R38 ;  /* 0x000000261e267221 */ /* 0x020fe20000010000 */
[----:B------:R-:W-:Y:S06]  /*0e30*/  BRA `(.L_x_16463) ;  /* 0x00000000000c7947 */ /* 0x000fec0003800000 */
.L_x_16462:
[----:B-----5:R-:W-:-:S05]  /*0e40*/  HADD2.F32 R65, -RZ, R23.H0_H0 ;  /* 0x20000017ff417230 */ /* 0x020fca0000004100 */
[----:B------:R-:W-:-:S04]  /*0e50*/  FADD.FTZ R38, R65, R38 ;  /* 0x0000002641267221 */ /* 0x000fc80000010000 */
[----:B------:R-:W-:-:S07]  /*0e60*/  @P2 FADD.FTZ R38, R30, R38 ;  /* 0x000000261e262221 */ /* 0x000fce0000010000 */
.L_x_16463:
[----:B------:R-:W-:Y:S01]  /*0e70*/  HADD2.F32 R39, -RZ, R39.H1_H1 ;  /* 0x30000027ff277230 */ /* 0x000fe20000004100 */
[----:B------:R-:W-:Y:S06]  /*0e80*/  @P3 BRA `(.L_x_16464) ;  /* 0x00000000000c3947 */ /* 0x000fec0003800000 */
[----:B------:R-:W-:Y:S05]  /*0e90*/  @!P2 BRA `(.L_x_16465) ;  /* 0x000000000014a947 */ /* 0x000fea0003800000 */
[----:B-----5:R-:W-:Y:S01]  /*0ea0*/  FADD.FTZ R39, R31, R39 ;  /* 0x000000271f277221 */ /* 0x020fe20000010000 */
[----:B------:R-:W-:Y:S06]  /*0eb0*/  BRA `(.L_x_16465) ;  /* 0x00000000000c7947 */ /* 0x000fec0003800000 */
.L_x_16464:
[----:B-----5:R-:W-:-:S05]  /*0ec0*/  HADD2.F32 R64, -RZ, R23.H1_H1 ;  /* 0x30000017ff407230 */ /* 0x020fca0000004100 */
[----:B------:R-:W-:-:S04]  /*0ed0*/  FADD.FTZ R39, R64, R39 ;  /* 0x0000002740277221 */ /* 0x000fc80000010000 */
[----:B------:R-:W-:-:S07]  /*0ee0*/  @P2 FADD.FTZ R39, R31, R39 ;  /* 0x000000271f272221 */ /* 0x000fce0000010000 */
.L_x_16465:
[C---:B------:R-:W-:Y:S02]  /*0ef0*/  LEA R66, P2, R116.reuse, UR10, 0x5 ;  /* 0x0000000a74427c11 */ /* 0x040fe4000f8428ff */
[C---:B------:R-:W-:Y:S02]  /*0f00*/  IADD3 R64, R116.reuse, 0x20, RZ ;  /* 0x0000002074407810 */ /* 0x040fe40007ffe0ff */
[----:B------:R-:W-:-:S05]  /*0f10*/  LEA.HI.X R67, R116, UR11, RZ, 0x5, P2 ;  /* 0x0000000b74437c11 */ /* 0x000fca00090f2cff */
[----:B------:R0:W-:Y:S04]  /*0f20*/  STG.E.128 desc[UR4][R66.64], R32 ;  /* 0x0000002042007986 */ /* 0x0001e8000c101d04 */
[----:B------:R0:W-:Y:S02]  /*0f30*/  STG.E.128 desc[UR4][R66.64+0x10], R36 ;  /* 0x0000102442007986 */ /* 0x0001e4000c101d04 */
.L_x_16449:
[----:B------:R-:W-:Y:S05]  /*0f40*/  BSYNC B0 ;  /* 0x0000000000007941 */ /* 0x000fea0003800000 */
.L_x_16448:
        /* <DEDUP_REMOVED lines=24> */
.L_x_16468:
[----:B-----5:R-:W-:-:S05]  /*10d0*/  HADD2.F32 R41, -RZ, R20.H0_H0 ;  /* 0x20000014ff297230 */ /* 0x020fca0000004100 */
[----:B------:R-:W-:-:S04]  /*10e0*/  FADD.FTZ R40, R41, R40 ;  /* 0x0000002829287221 */ /* 0x000fc80000010000 */
[----:B------:R-:W-:-:S07]  /*10f0*/  @P2 FADD.FTZ R40, R24, R40 ;  /* 0x0000002818282221 */ /* 0x000fce0000010000 */
.L_x_16469:
[----:B------:R-:W-:Y:S01]  /*1100*/  HADD2.F32 R41, -RZ, R44.H1_H1 ;  /* 0x3000002cff297230 */ /* 0x000fe20000004100 */
[----:B------:R-:W-:Y:S06]  /*1110*/  @P3 BRA `(.L_x_16470) ;  /* 0x00000000000c3947 */ /* 0x000fec0003800000 */
[----:B------:R-:W-:Y:S05]  /*1120*/  @!P2 BRA `(.L_x_16471) ;  /* 0x000000000014a947 */ /* 0x000fea0003800000 */
[----:B-----5:R-:W-:Y:S01]  /*1130*/  FADD.FTZ R41, R25, R41 ;  /* 0x0000002919297221 */ /* 0x020fe20000010000 */
[----:B------:R-:W-:Y:S06]  /*1140*/  BRA `(.L_x_16471) ;  /* 0x00000000000c7947 */ /* 0x000fec0003800000 */
.L_x_16470:
[----:B-----5:R-:W-:-:S05]  /*1150*/  HADD2.F32 R42, -RZ, R20.H1_H1 ;  /* 0x30000014ff2a7230 */ /* 0x020fca0000004100 */
[----:B------:R-:W-:-:S04]  /*1160*/  FADD.FTZ R41, R42, R41 ;  /* 0x000000292a297221 */ /* 0x000fc80000010000 */
[----:B------:R-:W-:-:S07]  /*1170*/  @P2 FADD.FTZ R41, R25, R41 ;  /* 0x0000002919292221 */ /* 0x000fce0000010000 */
.L_x_16471:
[----:B------:R-:W-:Y:S01]  /*1180*/  HADD2.F32 R42, -RZ, R45.H0_H0 ;  /* 0x2000002dff2a7230 */ /* 0x000fe20000004100 */
[----:B------:R-:W-:Y:S06]  /*1190*/  @P3 BRA `(.L_x_16472) ;  /* 0x00000000000c3947 */ /* 0x000fec0003800000 */
[----:B------:R-:W-:Y:S05]  /*11a0*/  @!P2 BRA `(.L_x_16473) ;  /* 0x000000000014a947 */ /* 0x000fea0003800000 */
[----:B-----5:R-:W-:Y:S01]  /*11b0*/  FADD.FTZ R42, R26, R42 ;  /* 0x0000002a1a2a7221 */ /* 0x020fe20000010000 */
[----:B------:R-:W-:Y:S06]  /*11c0*/  BRA `(.L_x_16473) ;  /* 0x00000000000c7947 */ /* 0x000fec0003800000 */
.L_x_16472:
[----:B-----5:R-:W-:-:S05]  /*11d0*/  HADD2.F32 R43, -RZ, R21.H0_H0 ;  /* 0x20000015ff2b7230 */ /* 0x020fca0000004100 */
[----:B------:R-:W-:-:S04]  /*11e0*/  FADD.FTZ R42, R43, R42 ;  /* 0x0000002a2b2a7221 */ /* 0x000fc80000010000 */
[----:B------:R-:W-:-:S07]  /*11f0*/  @P2 FADD.FTZ R42, R26, R42 ;  /* 0x0000002a1a2a2221 */ /* 0x000fce0000010000 */
.L_x_16473:
[----:B------:R-:W-:Y:S01]  /*1200*/  HADD2.F32 R43, -RZ, R45.H1_H1 ;  /* 0x3000002dff2b7230 */ /* 0x000fe20000004100 */
[----:B------:R-:W-:Y:S06]  /*1210*/  @P3 BRA `(.L_x_16474) ;  /* 0x00000000000c3947 */ /* 0x000fec0003800000 */
[----:B------:R-:W-:Y:S05]  /*1220*/  @!P2 BRA `(.L_x_16475) ;  /* 0x000000000014a947 */ /* 0x000fea0003800000 */
[----:B-----5:R-:W-:Y:S01]  /*1230*/  FADD.FTZ R43, R27, R43 ;  /* 0x0000002b1b2b7221 */ /* 0x020fe20000010000 */
[----:B------:R-:W-:Y:S06]  /*1240*/  BRA `(.L_x_16475) ;  /* 0x00000000000c7947 */ /* 0x000fec0003800000 */
.L_x_16474:
[----:B-----5:R-:W-:-:S05]  /*1250*/  HADD2.F32 R44, -RZ, R21.H1_H1 ;  /* 0x30000015ff2c7230 */ /* 0x020fca0000004100 */
[----:B------:R-:W-:-:S04]  /*1260*/  FADD.FTZ R43, R44, R43 ;  /* 0x0000002b2c2b7221 */ /* 0x000fc80000010000 */
[----:B------:R-:W-:-:S07]  /*1270*/  @P2 FADD.FTZ R43, R27, R43 ;  /* 0x0000002b1b2b2221 */ /* 0x000fce0000010000 */
.L_x_16475:
[----:B------:R-:W-:Y:S01]  /*1280*/  HADD2.F32 R44, -RZ, R46.H0_H0 ;  /* 0x2000002eff2c7230 */ /* 0x000fe20000004100 */
[----:B------:R-:W-:Y:S06]  /*1290*/  @P3 BRA `(.L_x_16476) ;  /* 0x00000000000c3947 */ /* 0x000fec0003800000 */
[----:B------:R-:W-:Y:S05]  /*12a0*/  @!P2 BRA `(.L_x_16477) ;  /* 0x000000000014a947 */ /* 0x000fea0003800000 */
[----:B-----5:R-:W-:Y:S01]  /*12b0*/  FADD.FTZ R44, R28, R44 ;  /* 0x0000002c1c2c7221 */ /* 0x020fe20000010000 */
[----:B------:R-:W-:Y:S06]  /*12c0*/  BRA `(.L_x_16477) ;  /* 0x00000000000c7947 */ /* 0x000fec0003800000 */
.L_x_16476:
[----:B-----5:R-:W-:-:S05]  /*12d0*/  HADD2.F32 R45, -RZ, R22.H0_H0 ;  /* 0x20000016ff2d7230 */ /* 0x020fca0000004100 */
[----:B------:R-:W-:-:S04]  /*12e0*/  FADD.FTZ R44, R45, R44 ;  /* 0x0000002c2d2c7221 */ /* 0x000fc80000010000 */
[----:B------:R-:W-:-:S07]  /*12f0*/  @P2 FADD.FTZ R44, R28, R44 ;  /* 0x0000002c1c2c2221 */ /* 0x000fce0000010000 */
.L_x_16477:
[----:B------:R-:W-:Y:S01]  /*1300*/  HADD2.F32 R45, -RZ, R46.H1_H1 ;  /* 0x3000002eff2d7230 */ /* 0x000fe20000004100 */
[----:B------:R-:W-:Y:S06]  /*1310*/  @P3 BRA `(.L_x_16478) ;  /* 0x00000000000c3947 */ /* 0x000fec0003800000 */
[----:B------:R-:W-:Y:S05]  /*1320*/  @!P2 BRA `(.L_x_16479) ;  /* 0x000000000014a947 */ /* 0x000fea0003800000 */
[----:B-----5:R-:W-:Y:S01]  /*1330*/  FADD.FTZ R45, R29, R45 ;  /* 0x0000002d1d2d7221 */ /* 0x020fe20000010000 */
[----:B------:R-:W-:Y:S06]  /*1340*/  BRA `(.L_x_16479) ;  /* 0x00000000000c7947 */ /* 0x000fec0003800000 */
.L_x_16478:
[----:B-----5:R-:W-:-:S05]  /*1350*/  HADD2.F32 R46, -RZ, R22.H1_H1 ;  /* 0x30000016ff2e7230 */ /* 0x020fca0000004100 */
[----:B------:R-:W-:-:S04]  /*1360*/  FADD.FTZ R45, R46, R45 ;  /* 0x0000002d2e2d7221 */ /* 0x000fc80000010000 */
[----:B------:R-:W-:-:S07]  /*1370*/  @P2 FADD.FTZ R45, R29, R45 ;  /* 0x0000002d1d2d2221 */ /* 0x000fce0000010000 */
.L_x_16479:
[----:B------:R-:W-:Y:S01]  /*1380*/  HADD2.F32 R46, -RZ, R47.H0_H0 ;  /* 0x2000002fff2e7230 */ /* 0x000fe20000004100 */
[----:B------:R-:W-:Y:S06]  /*1390*/  @P3 BRA `(.L_x_16480) ;  /* 0x00000000000c3947 */ /* 0x000fec0003800000 */
[----:B------:R-:W-:Y:S05]  /*13a0*/  @!P2 BRA `(.L_x_16481) ;  /* 0x000000000014a947 */ /* 0x000fea0003800000 */
[----:B-----5:R-:W-:Y:S01]  /*13b0*/  FADD.FTZ R46, R30, R46 ;  /* 0x0000002e1e2e7221 */ /* 0x020fe20000010000 */
[----:B------:R-:W-:Y:S06]  /*13c0*/  BRA `(.L_x_16481) ;  /* 0x00000000000c7947 */ /* 0x000fec0003800000 */
.L_x_16480:
[----:B-----5:R-:W-:-:S05]  /*13d0*/  HADD2.F32 R65, -RZ, R23.H0_H0 ;  /* 0x20000017ff417230 */ /* 0x020fca0000004100 */
[----:B------:R-:W-:-:S04]  /*13e0*/  FADD.FTZ R46, R65, R46 ;  /* 0x0000002e412e7221 */ /* 0x000fc80000010000 */
[----:B------:R-:W-:-:S07]  /*13f0*/  @P2 FADD.FTZ R46, R30, R46 ;  /* 0x0000002e1e2e2221 */ /* 0x000fce0000010000 */
.L_x_16481:
[----:B------:R-:W-:Y:S01]  /*1400*/  HADD2.F32 R47, -RZ, R47.H1_H1 ;  /* 0x3000002fff2f7230 */ /* 0x000fe20000004100 */
[----:B------:R-:W-:Y:S06]  /*1410*/  @P3 BRA `(.L_x_16482) ;  /* 0x00000000000c3947 */ /* 0x000fec0003800000 */
[----:B------:R-:W-:Y:S05]  /*1420*/  @!P2 BRA `(.L_x_16483) ;  /* 0x000000000014a947 */ /* 0x000fea0003800000 */
[----:B-----5:R-:W-:Y:S01]  /*1430*/  FADD.FTZ R47, R31, R47 ;  /* 0x0000002f1f2f7221 */ /* 0x020fe20000010000 */
[----:B------:R-:W-:Y:S06]  /*1440*/  BRA `(.L_x_16483) ;  /* 0x00000000000c7947 */ /* 0x000fec0003800000 */
.L_x_16482:
[----:B-----5:R-:W-:-:S05]  /*1450*/  HADD2.F32 R66, -RZ, R23.H1_H1 ;  /* 0x30000017ff427230 */ /* 0x020fca0000004100 */
[----:B------:R-:W-:-:S04]  /*1460*/  FADD.FTZ R47, R66, R47 ;  /* 0x0000002f422f7221 */ /* 0x000fc80000010000 */
[----:B------:R-:W-:-:S07]  /*1470*/  @P2 FADD.FTZ R47, R31, R47 ;  /* 0x0000002f1f2f2221 */ /* 0x000fce0000010000 */
.L_x_16483:
[----:B------:R-:W-:-:S04]  /*1480*/  LEA R66, P2, R64, UR10, 0x5 ;  /* 0x0000000a40427c11 */ /* 0x000fc8000f8428ff */
[C---:B------:R-:W-:Y:S02]  /*1490*/  LEA.HI.X R67, R64.reuse, UR11, RZ, 0x5, P2 ;  /* 0x0000000b40437c11 */ /* 0x040fe400090f2cff */
[----:B------:R-:W-:-:S03]  /*14a0*/  IADD3 R64, R64, 0x20, RZ ;  /* 0x0000002040407810 */ /* 0x000fc60007ffe0ff */
[----:B------:R1:W-:Y:S04]  /*14b0*/  STG.E.128 desc[UR4][R66.64], R40 ;  /* 0x0000002842007986 */ /* 0x0003e8000c101d04 */
[----:B------:R1:W-:Y:S02]  /*14c0*/  STG.E.128 desc[UR4][R66.64+0x10], R44 ;  /* 0x0000102c42007986 */ /* 0x0003e4000c101d04 */
.L_x_16467:
[----:B------:R-:W-:Y:S05]  /*14d0*/  BSYNC B0 ;  /* 0x0000000000007941 */ /* 0x000fea0003800000 */
.L_x_16466:
        /* <DEDUP_REMOVED lines=24> */
.L_x_16486:
[----:B-----5:R-:W-:-:S05]  /*1660*/  HADD2.F32 R49, -RZ, R20.H0_H0 ;  /* 0x20000014ff317230 */ /* 0x020fca0000004100 */
[----:B------:R-:W-:-:S04]  /*1670*/  FADD.FTZ R48, R49, R48 ;  /* 0x0000003031307221 */ /* 0x000fc80000010000 */
[----:B------:R-:W-:-:S07]  /*1680*/  @P2 FADD.FTZ R48, R24, R48 ;  /* 0x0000003018302221 */ /* 0x000fce0000010000 */
.L_x_16487:
[----:B------:R-:W-:Y:S01]  /*1690*/  HADD2.F32 R49, -RZ, R52.H1_H1 ;  /* 0x30000034ff317230 */ /* 0x000fe20000004100 */
[----:B------:R-:W-:Y:S06]  /*16a0*/  @P3 BRA `(.L_x_16488) ;  /* 0x00000000000c3947 */ /* 0x000fec0003800000 */
[----:B------:R-:W-:Y:S05]  /*16b0*/  @!P2 BRA `(.L_x_16489) ;  /* 0x000000000014a947 */ /* 0x000fea0003800000 */
[----:B-----5:R-:W-:Y:S01]  /*16c0*/  FADD.FTZ R49, R25, R49 ;  /* 0x0000003119317221 */ /* 0x020fe20000010000 */
[----:B------:R-:W-:Y:S06]  /*16d0*/  BRA `(.L_x_16489) ;  /* 0x00000000000c7947 */ /* 0x000fec0003800000 */
.L_x_16488:
[----:B-----5:R-:W-:-:S05]  /*16e0*/  HADD2.F32 R50, -RZ, R20.H1_H1 ;  /* 0x30000014ff327230 */ /* 0x020fca0000004100 */
[----:B------:R-:W-:-:S04]  /*16f0*/  FADD.FTZ R49, R50, R49 ;  /* 0x0000003132317221 */ /* 0x000fc80000010000 */
[----:B------:R-:W-:-:S07]  /*1700*/  @P2 FADD.FTZ R49, R25, R49 ;  /* 0x0000003119312221 */ /* 0x000fce0000010000 */
.L_x_16489:
[----:B------:R-:W-:Y:S01]  /*1710*/  HADD2.F32 R50, -RZ, R53.H0_H0 ;  /* 0x20000035ff327230 */ /* 0x000fe20000004100 */
[----:B------:R-:W-:Y:S06]  /*1720*/  @P3 BRA `(.L_x_16490) ;  /* 0x00000000000c3947 */ /* 0x000fec0003800000 */
[----:B------:R-:W-:Y:S05]  /*1730*/  @!P2 BRA `(.L_x_16491) ;  /* 0x000000000014a947 */ /* 0x000fea0003800000 */
[----:B-----5:R-:W-:Y:S01]  /*1740*/  FADD.FTZ R50, R26, R50 ;  /* 0x000000321a327221 */ /* 0x020fe20000010000 */
[----:B------:R-:W-:Y:S06]  /*1750*/  BRA `(.L_x_16491) ;  /* 0x00000000000c7947 */ /* 0x000fec0003800000 */
.L_x_16490:
[----:B-----5:R-:W-:-:S05]  /*1760*/  HADD2.F32 R51, -RZ, R21.H0_H0 ;  /* 0x20000015ff337230 */ /* 0x020fca0000004100 */
[----:B------:R-:W-:-:S04]  /*1770*/  FADD.FTZ R50, R51, R50 ;  /* 0x0000003233327221 */ /* 0x000fc80000010000 */
[----:B------:R-:W-:-:S07]  /*1780*/  @P2 FADD.FTZ R50, R26, R50 ;  /* 0x000000321a322221 */ /* 0x000fce0000010000 */
.L_x_16491:
[----:B------:R-:W-:Y:S01]  /*1790*/  HADD2.F32 R51, -RZ, R53.H1_H1 ;  /* 0x30000035ff337230 */ /* 0x000fe20000004100 */
[----:B------:R-:W-:Y:S06]  /*17a0*/  @P3 BRA `(.L_x_16492) ;  /* 0x00000000000c3947 */ /* 0x000fec0003800000 */
[----:B------:R-:W-:Y:S05]  /*17b0*/  @!P2 BRA `(.L_x_16493) ;  /* 0x000000000014a947 */ /* 0x000fea0003800000 */
[----:B-----5:R-:W-:Y:S01]  /*17c0*/  FADD.FTZ R51, R27, R51 ;  /* 0x000000331b337221 */ /* 0x020fe20000010000 */
[----:B------:R-:W-:Y:S06]  /*17d0*/  BRA `(.L_x_16493) ;  /* 0x00000000000c7947 */ /* 0x000fec0003800000 */
.L_x_16492:
[----:B-----5:R-:W-:-:S05]  /*17e0*/  HADD2.F32 R52, -RZ, R21.H1_H1 ;  /* 0x30000015ff347230 */ /* 0x020fca0000004100 */
[----:B------:R-:W-:-:S04]  /*17f0*/  FADD.FTZ R51, R52, R51 ;  /* 0x0000003334337221 */ /* 0x000fc80000010000 */
[----:B------:R-:W-:-:S07]  /*1800*/  @P2 FADD.FTZ R51, R27, R51 ;  /* 0x000000331b332221 */ /* 0x000fce0000010000 */
.L_x_16493:
[----:B------:R-:W-:Y:S01]  /*1810*/  HADD2.F32 R52, -RZ, R54.H0_H0 ;  /* 0x20000036ff347230 */ /* 0x000fe20000004100 */
[----:B------:R-:W-:Y:S06]  /*1820*/  @P3 BRA `(.L_x_16494) ;  /* 0x00000000000c3947 */ /* 0x000fec0003800000 */
[----:B------:R-:W-:Y:S05]  /*1830*/  @!P2 BRA `(.L_x_16495) ;  /* 0x000000000014a947 */ /* 0x000fea0003800000 */
[----:B-----5:R-:W-:Y:S01]  /*1840*/  FADD.FTZ R52, R28, R52 ;  /* 0x000000341c347221 */ /* 0x020fe20000010000 */
[----:B------:R-:W-:Y:S06]  /*1850*/  BRA `(.L_x_16495) ;  /* 0x00000000000c7947 */ /* 0x000fec0003800000 */
.L_x_16494:
[----:B-----5:R-:W-:-:S05]  /*1860*/  HADD2.F32 R53, -RZ, R22.H0_H0 ;  /* 0x20000016ff357230 */ /* 0x020fca0000004100 */
[----:B------:R-:W-:-:S04]  /*1870*/  FADD.FTZ R52, R53, R52 ;  /* 0x0000003435347221 */ /* 0x000fc80000010000 */
[----:B------:R-:W-:-:S07]  /*1880*/  @P2 FADD.FTZ R52, R28, R52 ;  /* 0x000000341c342221 */ /* 0x000fce0000010000 */
.L_x_16495:
[----:B------:R-:W-:Y:S01]  /*1890*/  HADD2.F32 R53, -RZ, R54.H1_H1 ;  /* 0x30000036ff357230 */ /* 0x000fe20000004100 */
[----:B------:R-:W-:Y:S06]  /*18a0*/  @P3 BRA `(.L_x_16496) ;  /* 0x00000000000c3947 */ /* 0x000fec0003800000 */
[----:B------:R-:W-:Y:S05]  /*18b0*/  @!P2 BRA `(.L_x_16497) ;  /* 0x000000000014a947 */ /* 0x000fea0003800000 */
[----:B-----5:R-:W-:Y:S01]  /*18c0*/  FADD.FTZ R53, R29, R53 ;  /* 0x000000351d357221 */ /* 0x020fe20000010000 */
[----:B------:R-:W-:Y:S06]  /*18d0*/  BRA `(.L_x_16497) ;  /* 0x00000000000c7947 */ /* 0x000fec0003800000 */
.L_x_16496:
[----:B-----5:R-:W-:-:S05]  /*18e0*/  HADD2.F32 R54, -RZ, R22.H1_H1 ;  /* 0x30000016ff367230 */ /* 0x020fca0000004100 */
[----:B------:R-:W-:-:S04]  /*18f0*/  FADD.FTZ R53, R54, R53 ;  /* 0x0000003536357221 */ /* 0x000fc80000010000 */
[----:B------:R-:W-:-:S07]  /*1900*/  @P2 FADD.FTZ R53, R29, R53 ;  /* 0x000000351d352221 */ /* 0x000fce0000010000 */
.L_x_16497:
[----:B------:R-:W-:Y:S01]  /*1910*/  HADD2.F32 R54, -RZ, R55.H0_H0 ;  /* 0x20000037ff367230 */ /* 0x000fe20000004100 */
[----:B------:R-:W-:Y:S06]  /*1920*/  @P3 BRA `(.L_x_16498) ;  /* 0x00000000000c3947 */ /* 0x000fec0003800000 */
[----:B------:R-:W-:Y:S05]  /*1930*/  @!P2 BRA `(.L_x_16499) ;  /* 0x000000000014a947 */ /* 0x000fea0003800000 */
[----:B-----5:R-:W-:Y:S01]  /*1940*/  FADD.FTZ R54, R30, R54 ;  /* 0x000000361e367221 */ /* 0x020fe20000010000 */
[----:B------:R-:W-:Y:S06]  /*1950*/  BRA `(.L_x_16499) ;  /* 0x00000000000c7947 */ /* 0x000fec0003800000 */
.L_x_16498:
[----:B-----5:R-:W-:-:S05]  /*1960*/  HADD2.F32 R65, -RZ, R23.H0_H0 ;  /* 0x20000017ff417230 */ /* 0x020fca0000004100 */
[----:B------:R-:W-:-:S04]  /*1970*/  FADD.FTZ R54, R65, R54 ;  /* 0x0000003641367221 */ /* 0x000fc80000010000 */
[----:B------:R-:W-:-:S07]  /*1980*/  @P2 FADD.FTZ R54, R30, R54 ;  /* 0x000000361e362221 */ /* 0x000fce0000010000 */
.L_x_16499:
[----:B------:R-:W-:Y:S01]  /*1990*/  HADD2.F32 R55, -RZ, R55.H1_H1 ;  /* 0x30000037ff377230 */ /* 0x000fe20000004100 */
[----:B------:R-:W-:Y:S06]  /*19a0*/  @P3 BRA `(.L_x_16500) ;  /* 0x00000000000c3947 */ /* 0x000fec0003800000 */
[----:B------:R-:W-:Y:S05]  /*19b0*/  @!P2 BRA `(.L_x_16501) ;  /* 0x000000000014a947 */ /* 0x000fea0003800000 */
[----:B-----5:R-:W-:Y:S01]  /*19c0*/  FADD.FTZ R55, R31, R55 ;  /* 0x000000371f377221 */ /* 0x020fe20000010000 */
[----:B------:R-:W-:Y:S06]  /*19d0*/  BRA `(.L_x_16501) ;  /* 0x00000000000c7947 */ /* 0x000fec0003800000 */
.L_x_16500:
[----:B-----5:R-:W-:-:S05]  /*19e0*/  HADD2.F32 R66, -RZ, R23.H1_H1 ;  /* 0x30000017ff427230 */ /* 0x020fca0000004100 */
[----:B------:R-:W-:-:S04]  /*19f0*/  FADD.FTZ R55, R66, R55 ;  /* 0x0000003742377221 */ /* 0x000fc80000010000 */
[----:B------:R-:W-:-:S07]  /*1a00*/  @P2 FADD.FTZ R55, R31, R55 ;  /* 0x000000371f372221 */ /* 0x000fce0000010000 */
.L_x_16501:
[----:B------:R-:W-:-:S04]  /*1a10*/  LEA R66, P2, R64, UR10, 0x5 ;  /* 0x0000000a40427c11 */ /* 0x000fc8000f8428ff */
[C---:B------:R-:W-:Y:S02]  /*1a20*/  LEA.HI.X R67, R64.reuse, UR11, RZ, 0x5, P2 ;  /* 0x0000000b40437c11 */ /* 0x040fe400090f2cff */
[----:B------:R-:W-:-:S03]  /*1a30*/  IADD3 R64, R64, 0x20, RZ ;  /* 0x0000002040407810 */ /* 0x000fc60007ffe0ff */
[----:B------:R2:W-:Y:S04]  /*1a40*/  STG.E.128 desc[UR4][R66.64], R48 ;  /* 0x0000003042007986 */ /* 0x0005e8000c101d04 */
[----:B------:R2:W-:Y:S02]  /*1a50*/  STG.E.128 desc[UR4][R66.64+0x10], R52 ;  /* 0x0000103442007986 */ /* 0x0005e4000c101d04 */
.L_x_16485:
[----:B------:R-:W-:Y:S05]  /*1a60*/  BSYNC B0 ;  /* 0x0000000000007941 */ /* 0x000fea0003800000 */
.L_x_16484:
        /* <DEDUP_REMOVED lines=23> */
.L_x_16504:
[----:B-----5:R-:W-:-:S05]  /*1be0*/  HADD2.F32 R57, -RZ, R20.H0_H0 ;  /* 0x20000014ff397230 */ /* 0x020fca0000004100 */
[----:B------:R-:W-:-:S04]  /*1bf0*/  FADD.FTZ R56, R57, R56 ;  /* 0x0000003839387221 */ /* 0x000fc80000010000 */
[----:B------:R-:W-:-:S07]  /*1c00*/  @P2 FADD.FTZ R56, R24, R56 ;  /* 0x0000003818382221 */ /* 0x000fce0000010000 */
.L_x_16505:
[----:B------:R-:W-:Y:S01]  /*1c10*/  HADD2.F32 R57, -RZ, R60.H1_H1 ;  /* 0x3000003cff397230 */ /* 0x000fe20000004100 */
[----:B------:R-:W-:Y:S06]  /*1c20*/  @P3 BRA `(.L_x_16506) ;  /* 0x00000000000c3947 */ /* 0x000fec0003800000 */
[----:B------:R-:W-:Y:S05]  /*1c30*/  @!P2 BRA `(.L_x_16507) ;  /* 0x000000000014a947 */ /* 0x000fea0003800000 */
[----:B-----5:R-:W-:Y:S01]  /*1c40*/  FADD.FTZ R57, R25, R57 ;  /* 0x0000003919397221 */ /* 0x020fe20000010000 */
[----:B------:R-:W-:Y:S06]  /*1c50*/  BRA `(.L_x_16507) ;  /* 0x00000000000c7947 */ /* 0x000fec0003800000 */
.L_x_16506:
[----:B-----5:R-:W-:-:S05]  /*1c60*/  HADD2.F32 R58, -RZ, R20.H1_H1 ;  /* 0x30000014ff3a7230 */ /* 0x020fca0000004100 */
[----:B------:R-:W-:-:S04]  /*1c70*/  FADD.FTZ R57, R58, R57 ;  /* 0x000000393a397221 */ /* 0x000fc80000010000 */
[----:B------:R-:W-:-:S07]  /*1c80*/  @P2 FADD.FTZ R57, R25, R57 ;  /* 0x0000003919392221 */ /* 0x000fce0000010000 */
.L_x_16507:
[----:B------:R-:W-:Y:S01]  /*1c90*/  HADD2.F32 R58, -RZ, R61.H0_H0 ;  /* 0x2000003dff3a7230 */ /* 0x000fe20000004100 */
[----:B------:R-:W-:Y:S06]  /*1ca0*/  @P3 BRA `(.L_x_16508) ;  /* 0x00000000000c3947 */ /* 0x000fec0003800000 */
[----:B------:R-:W-:Y:S05]  /*1cb0*/  @!P2 BRA `(.L_x_16509) ;  /* 0x000000000014a947 */ /* 0x000fea0003800000 */
[----:B-----5:R-:W-:Y:S01]  /*1cc0*/  FADD.FTZ R58, R26, R58 ;  /* 0x0000003a1a3a7221 */ /* 0x020fe20000010000 */
[----:B------:R-:W-:Y:S06]  /*1cd0*/  BRA `(.L_x_16509) ;  /* 0x00000000000c7947 */ /* 0x000fec0003800000 */
.L_x_16508:
[----:B-----5:R-:W-:-:S05]  /*1ce0*/  HADD2.F32 R59, -RZ, R21.H0_H0 ;  /* 0x20000015ff3b7230 */ /* 0x020fca0000004100 */
[----:B------:R-:W-:-:S04]  /*1cf0*/  FADD.FTZ R58, R59, R58 ;  /* 0x0000003a3b3a7221 */ /* 0x000fc80000010000 */
[----:B------:R-:W-:-:S07]  /*1d00*/  @P2 FADD.FTZ R58, R26, R58 ;  /* 0x0000003a1a3a2221 */ /* 0x000fce0000010000 */
.L_x_16509:
[----:B------:R-:W-:Y:S01]  /*1d10*/  HADD2.F32 R59, -RZ, R61.H1_H1 ;  /* 0x3000003dff3b7230 */ /* 0x000fe20000004100 */
[----:B------:R-:W-:Y:S06]  /*1d20*/  @P3 BRA `(.L_x_16510) ;  /* 0x00000000000c3947 */ /* 0x000fec0003800000 */
[----:B------:R-:W-:Y:S05]  /*1d30*/  @!P2 BRA `(.L_x_16511) ;  /* 0x000000000014a947 */ /* 0x000fea0003800000 */
[----:B-----5:R-:W-:Y:S01]  /*1d40*/  FADD.FTZ R59, R27, R59 ;  /* 0x0000003b1b3b7221 */ /* 0x020fe20000010000 */
[----:B------:R-:W-:Y:S06]  /*1d50*/  BRA `(.L_x_16511) ;  /* 0x00000000000c7947 */ /* 0x000fec0003800000 */
.L_x_16510:
[----:B-----5:R-:W-:-:S05]  /*1d60*/  HADD2.F32 R60, -RZ, R21.H1_H1 ;  /* 0x30000015ff3c7230 */ /* 0x020fca0000004100 */
[----:B------:R-:W-:-:S04]  /*1d70*/  FADD.FTZ R59, R60, R59 ;  /* 0x0000003b3c3b7221 */ /* 0x000fc80000010000 */
[----:B------:R-:W-:-:S07]  /*1d80*/  @P2 FADD.FTZ R59, R27, R59 ;  /* 0x0000003b1b3b2221 */ /* 0x000fce0000010000 */
.L_x_16511:
[----:B------:R-:W-:Y:S01]  /*1d90*/  HADD2.F32 R60, -RZ, R62.H0_H0 ;  /* 0x2000003eff3c7230 */ /* 0x000fe20000004100 */
[----:B------:R-:W-:Y:S06]  /*1da0*/  @P3 BRA `(.L_x_16512) ;  /* 0x00000000000c3947 */ /* 0x000fec0003800000 */
[----:B------:R-:W-:Y:S05]  /*1db0*/  @!P2 BRA `(.L_x_16513) ;  /* 0x000000000014a947 */ /* 0x000fea0003800000 */
[----:B-----5:R-:W-:Y:S01]  /*1dc0*/  FADD.FTZ R60, R28, R60 ;  /* 0x0000003c1c3c7221 */ /* 0x020fe20000010000 */
[----:B------:R-:W-:Y:S06]  /*1dd0*/  BRA `(.L_x_16513) ;  /* 0x00000000000c7947 */ /* 0x000fec0003800000 */
.L_x_16512:
[----:B-----5:R-:W-:-:S05]  /*1de0*/  HADD2.F32 R61, -RZ, R22.H0_H0 ;  /* 0x20000016ff3d7230 */ /* 0x020fca0000004100 */
[----:B------:R-:W-:-:S04]  /*1df0*/  FADD.FTZ R60, R61, R60 ;  /* 0x0000003c3d3c7221 */ /* 0x000fc80000010000 */
[----:B------:R-:W-:-:S07]  /*1e00*/  @P2 FADD.FTZ R60, R28, R60 ;  /* 0x0000003c1c3c2221 */ /* 0x000fce0000010000 */
.L_x_16513:
[----:B------:R-:W-:Y:S01]  /*1e10*/  HADD2.F32 R61, -RZ, R62.H1_H1 ;  /* 0x3000003eff3d7230 */ /* 0x000fe20000004100 */
[----:B------:R-:W-:Y:S06]  /*1e20*/  @P3 BRA `(.L_x_16514) ;  /* 0x00000000000c3947 */ /* 0x000fec0003800000 */
[----:B------:R-:W-:Y:S05]  /*1e30*/  @!P2 BRA `(.L_x_16515) ;  /* 0x000000000014a947 */ /* 0x000fea0003800000 */
[----:B-----5:R-:W-:Y:S01]  /*1e40*/  FADD.FTZ R61, R29, R61 ;  /* 0x0000003d1d3d7221 */ /* 0x020fe20000010000 */
[----:B------:R-:W-:Y:S06]  /*1e50*/  BRA `(.L_x_16515) ;  /* 0x00000000000c7947 */ /* 0x000fec0003800000 */
.L_x_16514:
[----:B-----5:R-:W-:-:S05]  /*1e60*/  HADD2.F32 R62, -RZ, R22.H1_H1 ;  /* 0x30000016ff3e7230 */ /* 0x020fca0000004100 */
[----:B------:R-:W-:-:S04]  /*1e70*/  FADD.FTZ R61, R62, R61 ;  /* 0x0000003d3e3d7221 */ /* 0x000fc80000010000 */
[----:B------:R-:W-:-:S07]  /*1e80*/  @P2 FADD.FTZ R61, R29, R61 ;  /* 0x0000003d1d3d2221 */ /* 0x000fce0000010000 */
.L_x_16515:
[----:B------:R-:W-:Y:S01]  /*1e90*/  HADD2.F32 R62, -RZ, R63.H0_H0 ;  /* 0x2000003fff3e7230 */ /* 0x000fe20000004100 */
[----:B------:R-:W-:Y:S06]  /*1ea0*/  @P3 BRA `(.L_x_16516) ;  /* 0x00000000000c3947 */ /* 0x000fec0003800000 */
[----:B------:R-:W-:Y:S05]  /*1eb0*/  @!P2 BRA `(.L_x_16517) ;  /* 0x000000000014a947 */ /* 0x000fea0003800000 */
[----:B-----5:R-:W-:Y:S01]  /*1ec0*/  FADD.FTZ R62, R30, R62 ;  /* 0x0000003e1e3e7221 */ /* 0x020fe20000010000 */
[----:B------:R-:W-:Y:S06]  /*1ed0*/  BRA `(.L_x_16517) ;  /* 0x00000000000c7947 */ /* 0x000fec0003800000 */
.L_x_16516:
[----:B-----5:R-:W-:-:S05]  /*1ee0*/  HADD2.F32 R65, -RZ, R23.H0_H0 ;  /* 0x20000017ff417230 */ /* 0x020fca0000004100 */
[----:B------:R-:W-:-:S04]  /*1ef0*/  FADD.FTZ R62, R65, R62 ;  /* 0x0000003e413e7221 */ /* 0x000fc80000010000 */
[----:B------:R-:W-:-:S07]  /*1f00*/  @P2 FADD.FTZ R62, R30, R62 ;  /* 0x0000003e1e3e2221 */ /* 0x000fce0000010000 */
.L_x_16517:
[----:B------:R-:W-:Y:S01]  /*1f10*/  HADD2.F32 R63, -RZ, R63.H1_H1 ;  /* 0x3000003fff3f7230 */ /* 0x000fe20000004100 */
[----:B------:R-:W-:Y:S06]  /*1f20*/  @P3 BRA `(.L_x_16518) ;  /* 0x00000000000c3947 */ /* 0x000fec0003800000 */
[----:B------:R-:W-:Y:S05]  /*1f30*/  @!P2 BRA `(.L_x_16519) ;  /* 0x000000000014a947 */ /* 0x000fea0003800000 */
[----:B-----5:R-:W-:Y:S01]  /*1f40*/  FADD.FTZ R63, R31, R63 ;  /* 0x0000003f1f3f7221 */ /* 0x020fe20000010000 */
[----:B------:R-:W-:Y:S06]  /*1f50*/  BRA `(.L_x_16519) ;  /* 0x00000000000c7947 */ /* 0x000fec0003800000 */
.L_x_16518:
[----:B-----5:R-:W-:-:S05]  /*1f60*/  HADD2.F32 R66, -RZ, R23.H1_H1 ;  /* 0x30000017ff427230 */ /* 0x020fca0000004100 */
[----:B------:R-:W-:-:S04]  /*1f70*/  FADD.FTZ R63, R66, R63 ;  /* 0x0000003f423f7221 */ /* 0x000fc80000010000 */
[----:B------:R-:W-:-:S07]  /*1f80*/  @P2 FADD.FTZ R63, R31, R63 ;  /* 0x0000003f1f3f2221 */ /* 0x000fce0000010000 */
.L_x_16519:
[----:B------:R-:W-:-:S04]  /*1f90*/  LEA R66, P2, R64, UR10, 0x5 ;  /* 0x0000000a40427c11 */ /* 0x000fc8000f8428ff */
[----:B------:R-:W-:-:S05]  /*1fa0*/  LEA.HI.X R67, R64, UR11, RZ, 0x5, P2 ;  /* 0x0000000b40437c11 */ /* 0x000fca00090f2cff */
[----:B------:R3:W-:Y:S04]  /*1fb0*/  STG.E.128 desc[UR4][R66.64], R56 ;  /* 0x0000003842007986 */ /* 0x0007e8000c101d04 */
[----:B------:R3:W-:Y:S02]  /*1fc0*/  STG.E.128 desc[UR4][R66.64+0x10], R60 ;  /* 0x0000103c42007986 */ /* 0x0007e4000c101d04 */
.L_x_16503:
[----:B------:R-:W-:Y:S05]  /*1fd0*/  BSYNC B0 ;  /* 0x0000000000007941 */ /* 0x000fea0003800000 */
.L_x_16502:
        /* <DEDUP_REMOVED lines=125> */
.L_x_16541:
        /* <DEDUP_REMOVED lines=49> */
.L_x_16522:
[----:B------:R-:W-:Y:S05]  /*2ac0*/  BSYNC B0 ;  /* 0x0000000000007941 */ /* 0x000fea0003800000 */
.L_x_16521:
        /* <DEDUP_REMOVED lines=35> */
.L_x_16524:
[----:B------:R-:W-:Y:S05]  /*2d00*/  BSYNC B0 ;  /* 0x0000000000007941 */ /* 0x000fea0003800000 */
.L_x_16523:
        /* <DEDUP_REMOVED lines=35> */
.L_x_16526:
[----:B------:R-:W-:Y:S05]  /*2f40*/  BSYNC B0 ;  /* 0x0000000000007941 */ /* 0x000fea0003800000 */
.L_x_16525:
        /* <DEDUP_REMOVED lines=33> */
.L_x_16528:
[----:B------:R-:W-:Y:S05]  /*3160*/  BSYNC B0 ;  /* 0x0000000000007941 */ /* 0x000fea0003800000 */
.L_x_16527:
[----:B01234-:R-:W0:Y:S02]  /*3170*/  LDC.64 R64, c[0x0][0x210] ;  /* 0x00008400ff407b82 */ /* 0x01fe240000000a00 */
[----:B0-----:R-:W-:-:S04]  /*3180*/  LEA R114, R64, R114, 0x2 ;  /* 0x0000007240727211 */ /* 0x001fc800078e10ff */
[----:B------:R-:W-:-:S13]  /*3190*/  ISETP.GE.AND P2, PT, R114, R65, PT ;  /* 0x000000417200720c */ /* 0x000fda0003f46270 */
[----:B------:R-:W-:Y:S05]  /*31a0*/  @!P2 BRA `(.L_x_16529) ;  /* 0xffffffd400f4a947 */ /* 0x000fea000383ffff */
[----:B------:R-:W-:Y:S05]  /*31b0*/  EXIT ;  /* 0x000000000000794d */ /* 0x000fea0003800000 */
.L_x_16520:
        /* <DEDUP_REMOVED lines=8> */
.L_x_16531:
[----:B------:R-:W-:Y:S05]  /*3240*/  BSYNC B0 ;  /* 0x0000000000007941 */ /* 0x000fea0003800000 */
.L_x_16530:
        /* <DEDUP_REMOVED lines=10> */
.L_x_16532:
[----:B------:R-:W-:Y:S01]  /*32f0*/  HFMA2.MMA R117, -RZ, RZ, 0, 2.384185791015625e-07 ;  /* 0x00000004ff757435 */ /* 0x000fe200000001ff */
[----:B------:R-:W-:-:S05]  /*3300*/  MOV R119, R124 ;  /* 0x0000007c00777202 */ /* 0x000fca0000000f00 */
[----:B------:R-:W-:-:S05]  /*3310*/  FADD.FTZ R121, R120, R119 ;  /* 0x0000007778797221 */ /* 0x000fca0000010000 */
[----:B------:R-:W-:-:S07]  /*3320*/  MOV R125, R121 ;  /* 0x00000079007d7202 */ /* 0x000fce0000000f00 */
[----:B------:R-:W-:Y:S05]  /*3330*/  WARPSYNC.COLLECTIVE R67, `(.L_x_16533) ;  /* 0x0000000043087348 */ /* 0x000fea0003c00000 */
[----:B------:R0:W1:Y:S02]  /*3340*/  SHFL.BFLY P6, R124, R125, R117, R118 ;  /* 0x0c0000757d7c7389 */ /* 0x00006400000c0076 */
[----:B01----:R-:W-:Y:S01]  /*3350*/  ENDCOLLECTIVE ;  /* 0x000000000000791b */ /* 0x003fe20003800000 */
.L_x_16533:
[----:B------:R-:W-:Y:S01]  /*3360*/  HFMA2.MMA R117, -RZ, RZ, 0, 4.76837158203125e-07 ;  /* 0x00000008ff757435 */ /* 0x000fe200000001ff */
[----:B------:R-:W-:-:S05]  /*3370*/  MOV R64, R124 ;  /* 0x0000007c00407202 */ /* 0x000fca0000000f00 */
[----:B------:R-:W-:-:S05]  /*3380*/  FADD.FTZ R122, R121, R64 ;  /* 0x00000040797a7221 */ /* 0x000fca0000010000 */
[----:B------:R-:W-:-:S07]  /*3390*/  MOV R125, R122 ;  /* 0x0000007a007d7202 */ /* 0x000fce0000000f00 */
[----:B------:R-:W-:Y:S05]  /*33a0*/  WARPSYNC.COLLECTIVE R67, `(.L_x_16534) ;  /* 0x0000000043087348 */ /* 0x000fea0003c00000 */
[----:B------:R0:W1:Y:S02]  /*33b0*/  SHFL.BFLY P6, R124, R125, R117, R118 ;  /* 0x0c0000757d7c7389 */ /* 0x00006400000c0076 */
[----:B01----:R-:W-:Y:S01]  /*33c0*/  ENDCOLLECTIVE ;  /* 0x000000000000791b */ /* 0x003fe20003800000 */
.L_x_16534:
[----:B------:R-:W-:Y:S01]  /*33d0*/  HFMA2.MMA R117, -RZ, RZ, 0, 9.5367431640625e-07 ;  /* 0x00000010ff757435 */ /* 0x000fe200000001ff */
[----:B------:R-:W-:-:S05]  /*33e0*/  MOV R119, R124 ;  /* 0x0000007c00777202 */ /* 0x000fca0000000f00 */
[----:B------:R-:W-:-:S05]  /*33f0*/  FADD.FTZ R123, R122, R119 ;  /* 0x000000777a7b7221 */ /* 0x000fca0000010000 */
[----:B------:R-:W-:-:S07]  /*3400*/  MOV R125, R123 ;  /* 0x0000007b007d7202 */ /* 0x000fce0000000f00 */
[----:B------:R-:W-:Y:S05]  /*3410*/  WARPSYNC.COLLECTIVE R67, `(.L_x_16535) ;  /* 0x0000000043087348 */ /* 0x000fea0003c00000 */
[----:B------:R0:W1:Y:S02]  /*3420*/  SHFL.BFLY P6, R124, R125, R117, R118 ;  /* 0x0c0000757d7c7389 */ /* 0x00006400000c0076 */
[----:B01----:R-:W-:Y:S01]  /*3430*/  ENDCOLLECTIVE ;  /* 0x000000000000791b */ /* 0x003fe20003800000 */
.L_x_16535:
        /* <DEDUP_REMOVED lines=74> */
.L_x_16536:
[----:B------:R-:W-:Y:S01]  /*38e0*/  HFMA2.MMA R117, -RZ, RZ, 0, 1.1920928955078125e-07 ;  /* 0x00000002ff757435 */ /* 0x000fe200000001ff */
[----:B------:R-:W-:-:S05]  /*38f0*/  MOV R65, R124 ;  /* 0x0000007c00417202 */ /* 0x000fca0000000f00 */
[----:B------:R-:W-:-:S05]  /*3900*/  FADD.FTZ R65, R64, R65 ;  /* 0x0000004140417221 */ /* 0x000fca0000010000 */
[----:B------:R-:W-:-:S07]  /*3910*/  MOV R125, R65 ;  /* 0x00000041007d7202 */ /* 0x000fce0000000f00 */
[----:B------:R-:W-:Y:S05]  /*3920*/  WARPSYNC.COLLECTIVE R67, `(.L_x_16537) ;  /* 0x0000000043087348 */ /* 0x000fea0003c00000 */
[----:B------:R0:W1:Y:S02]  /*3930*/  SHFL.BFLY P6, R124, R125, R117, R118 ;  /* 0x0c0000757d7c7389 */ /* 0x00006400000c0076 */
[----:B01----:R-:W-:Y:S01]  /*3940*/  ENDCOLLECTIVE ;  /* 0x000000000000791b */ /* 0x003fe20003800000 */
.L_x_16537:
[----:B------:R-:W-:Y:S01]  /*3950*/  HFMA2.MMA R117, -RZ, RZ, 0, 2.384185791015625e-07 ;  /* 0x00000004ff757435 */ /* 0x000fe200000001ff */
[----:B------:R-:W-:-:S05]  /*3960*/  MOV R120, R124 ;  /* 0x0000007c00787202 */ /* 0x000fca0000000f00 */
[----:B------:R-:W-:-:S05]  /*3970*/  FADD.FTZ R120, R65, R120 ;  /* 0x0000007841787221 */ /* 0x000fca0000010000 */
[----:B------:R-:W-:-:S07]  /*3980*/  MOV R125, R120 ;  /* 0x00000078007d7202 */ /* 0x000fce0000000f00 */
[----:B------:R-:W-:Y:S05]  /*3990*/  WARPSYNC.COLLECTIVE R67, `(.L_x_16538) ;  /* 0x0000000043087348 */ /* 0x000fea0003c00000 */
[----:B------:R0:W1:Y:S02]  /*39a0*/  SHFL.BFLY P6, R124, R125, R117, R118 ;  /* 0x0c0000757d7c7389 */ /* 0x00006400000c0076 */
[----:B01----:R-:W-:Y:S01]  /*39b0*/  ENDCOLLECTIVE ;  /* 0x000000000000791b */ /* 0x003fe20003800000 */
.L_x_16538:
[----:B------:R-:W-:Y:S01]  /*39c0*/  HFMA2.MMA R117, -RZ, RZ, 0, 4.76837158203125e-07 ;  /* 0x00000008ff757435 */ /* 0x000fe200000001ff */
[----:B------:R-:W-:-:S05]  /*39d0*/  MOV R121, R124 ;  /* 0x0000007c00797202 */ /* 0x000fca0000000f00 */
[----:B------:R-:W-:-:S05]  /*39e0*/  FADD.FTZ R121, R120, R121 ;  /* 0x0000007978797221 */ /* 0x000fca0000010000 */
[----:B------:R-:W-:-:S07]  /*39f0*/  MOV R125, R121 ;  /* 0x00000079007d7202 */ /* 0x000fce0000000f00 */
[----:B------:R-:W-:Y:S05]  /*3a00*/  WARPSYNC.COLLECTIVE R67, `(.L_x_16539) ;  /* 0x0000000043087348 */ /* 0x000fea0003c00000 */
[----:B------:R0:W1:Y:S02]  /*3a10*/  SHFL.BFLY P6, R124, R125, R117, R118 ;  /* 0x0c0000757d7c7389 */ /* 0x00006400000c0076 */
[----:B01----:R-:W-:Y:S01]  /*3a20*/  ENDCOLLECTIVE ;  /* 0x000000000000791b */ /* 0x003fe20003800000 */
.L_x_16539:
[----:B------:R-:W-:Y:S01]  /*3a30*/  HFMA2.MMA R117, -RZ, RZ, 0, 9.5367431640625e-07 ;  /* 0x00000010ff757435 */ /* 0x000fe200000001ff */
[----:B------:R-:W-:-:S05]  /*3a40*/  MOV R122, R124 ;  /* 0x0000007c007a7202 */ /* 0x000fca0000000f00 */
[----:B------:R-:W-:-:S05]  /*3a50*/  FADD.FTZ R122, R121, R122 ;  /* 0x0000007a797a7221 */ /* 0x000fca0000010000 */
[----:B------:R-:W-:-:S07]  /*3a60*/  MOV R125, R122 ;  /* 0x0000007a007d7202 */ /* 0x000fce0000000f00 */
[----:B------:R-:W-:Y:S05]  /*3a70*/  WARPSYNC.COLLECTIVE R67, `(.L_x_16540) ;  /* 0x0000000043087348 */ /* 0x000fea0003c00000 */
[----:B------:R0:W1:Y:S02]  /*3a80*/  SHFL.BFLY P6, R124, R125, R117, R118 ;  /* 0x0c0000757d7c7389 */ /* 0x00006400000c0076 */
[----:B01----:R-:W-:Y:S01]  /*3a90*/  ENDCOLLECTIVE ;  /* 0x000000000000791b */ /* 0x003fe20003800000 */
.L_x_16540:
[----:B------:R-:W-:Y:S01]  /*3aa0*/  MOV R123, R124 ;  /* 0x0000007c007b7202 */ /* 0x000fe20000000f00 */
[----:B------:R-:W-:Y:S06]  /*3ab0*/  BRA `(.L_x_16541) ;  /* 0xffffffec003c7947 */ /* 0x000fec000383ffff */
.L_x_16542:
        /* <DEDUP_REMOVED lines=12> */
.L_x_27200:


//--------------------- .text._ZN10layer_norm31ln_parallel_residual_fwd_kernelINS_13Kernel_traitsI6__halfS2_fS2_fjLj1024ELj1ELj4ELj1ELj16ENS_18Kernel_traits_baseILj1024ES2_S2_fS2_fjLj128EEEEELb0ELb1ELb1EEEvNS_9FwdParamsE --------------------------
	.section	.text._ZN10layer_norm31ln_parallel_residual_fwd_kernelINS_13Kernel_traitsI6__halfS2_fS2_fjLj1024ELj1ELj4ELj1ELj16ENS_18Kernel_traits_baseILj1024ES2_S2_fS2_fjLj128EEEEELb0ELb1ELb1EEEvNS_9FwdParamsE,"ax",@progbits
	.align	128
        .global         _ZN10layer_norm31ln_parallel_residual_fwd_kernelINS_13Kernel_traitsI6__halfS2_fS2_fjLj1024ELj1ELj4ELj1ELj16ENS_18Kernel_traits_baseILj1024ES2_S2_fS2_fjLj128EEEEELb0ELb1ELb1EEEvNS_9FwdParamsE
        .type           _ZN10layer_norm31ln_parallel_residual_fwd_kernelINS_13Kernel_traitsI6__halfS2_fS2_fjLj1024ELj1ELj4ELj1ELj16ENS_18Kernel_traits_baseILj1024ES2_S2_fS2_fjLj128EEEEELb0ELb1ELb1EEEvNS_9FwdParamsE,@function
        .size           _ZN10layer_norm31ln_parallel_residual_fwd_kernelINS_13Kernel_traitsI6__halfS2_fS2_fjLj1024ELj1ELj4ELj1ELj16ENS_18Kernel_traits_baseILj1024ES2_S2_fS2_fjLj128EEEEELb0ELb1ELb1EEEvNS_9FwdParamsE,(.L_x_27201 - _ZN10layer_norm31ln_parallel_residual_fwd_kernelINS_13Kernel_traitsI6__halfS2_fS2_fjLj1024ELj1ELj4ELj1ELj16ENS_18Kernel_traits_baseILj1024ES2_S2_fS2_fjLj128EEEEELb0ELb1ELb1EEEvNS_9FwdParamsE)
        .other          _ZN10layer_norm31ln_parallel_residual_fwd_kernelINS_13Kernel_traitsI6__halfS2_fS2_fjLj1024ELj1ELj4ELj1ELj16ENS_18Kernel_traits_baseILj1024ES2_S2_fS2_fjLj128EEEEELb0ELb1ELb1EEEvNS_9FwdParamsE,@"STO_CUDA_ENTRY STV_DEFAULT"
_ZN10layer_norm31ln_parallel_residual_fwd_kernelINS_13Kernel_traitsI6__halfS2_fS2_fjLj1024ELj1ELj4ELj1ELj16ENS_18Kernel_traits_baseILj1024ES2_S2_fS2_fjLj128EEEEELb0ELb1ELb1EEEvNS_9FwdParamsE:
.text._ZN10layer_norm31ln_parallel_residual_fwd_kernelINS_13Kernel_traitsI6__halfS2_fS2_fjLj1024ELj1ELj4ELj1ELj16ENS_18Kernel_traits_baseILj1024ES2_S2_fS2_fjLj128EEEEELb0ELb1ELb1EEEvNS_9FwdParamsE:
        /* <DEDUP_REMOVED lines=18> */
[----:B-1----:R-:W-:Y:S02]  /*0120*/  LEA R108, R3, R0, 0x2 ;  /* 0x00000000036c7211 */ /* 0x002fe400078e10ff */
[----:B------:R-:W-:Y:S02]  /*0130*/  IADD3 R2, P2, R2, UR6, RZ ;  /* 0x0000000602027c10 */ /* 0x000fe4000ff5e0ff */
[----:B------:R-:W-:Y:S02]  /*0140*/  ISETP.GE.AND P1, PT, R108, UR8, PT ;  /* 0x000000086c007c0c */ /* 0x000fe4000bf26270 */
[----:B------:R-:W-:-:S11]  /*0150*/  IADD3.X R3, RZ, UR7, RZ, P2, !PT ;  /* 0x00000007ff037c10 */ /* 0x000fd600097fe4ff */
[----:B0-----:R-:W-:Y:S05]  /*0160*/  @P1 EXIT ;  /* 0x000000000000194d */ /* 0x001fea0003800000 */
        /* <DEDUP_REMOVED lines=13> */
[----:B------:R-:W-:Y:S01]  /*0240*/  BSSY B0, `(.L_x_16543) ;  /* 0x0000291000007945 */ /* 0x000fe20003800000 */
[----:B------:R-:W-:Y:S01]  /*0250*/  ISETP.NE.U32.AND P0, PT, RZ, UR6, PT ;  /* 0x00000006ff007c0c */ /* 0x000fe2000bf05070 */
[--C-:B------:R-:W-:Y:S01]  /*0260*/  HADD2.F32 R69, -RZ, R8.reuse.H0_H0 ;  /* 0x20000008ff457230 */ /* 0x100fe20000004100 */
[----:B------:R-:W-:Y:S01]  /*0270*/  ULDC.U8 UR6, c[0x0][0x2a0] ;  /* 0x0000a80000067ab9 */ /* 0x000fe20000000000 */
[----:B------:R-:W-:Y:S01]  /*0280*/  HADD2.F32 R68, -RZ, R8.H1_H1 ;  /* 0x30000008ff447230 */ /* 0x000fe20000004100 */
[----:B------:R-:W-:Y:S01]  /*0290*/  LOP3.LUT R110, R110, 0x1f, RZ, 0xc0, !PT ;  /* 0x0000001f6e6e7812 */ /* 0x000fe200078ec0ff */
[--C-:B------:R-:W-:Y:S01]  /*02a0*/  HADD2.F32 R67, -RZ, R9.reuse.H0_H0 ;  /* 0x20000009ff437230 */ /* 0x100fe20000004100 */
[----:B------:R-:W-:Y:S01]  /*02b0*/  ISETP.NE.AND.EX P0, PT, RZ, UR7, PT, P0 ;  /* 0x00000007ff007c0c */ /* 0x000fe2000bf05300 */
[----:B------:R-:W-:Y:S01]  /*02c0*/  HADD2.F32 R66, -RZ, R9.H1_H1 ;  /* 0x30000009ff427230 */ /* 0x000fe20000004100 */
[----:B------:R-:W-:Y:S01]  /*02d0*/  ISETP.NE.AND P3, PT, RZ, UR6, PT ;  /* 0x00000006ff007c0c */ /* 0x000fe2000bf65270 */
        /* <DEDUP_REMOVED lines=66> */
.L_x_16609:
        /* <DEDUP_REMOVED lines=23> */
.L_x_16544:
[----:B-----5:R-:W-:-:S05]  /*0870*/  HADD2.F32 R23, -RZ, R56.H0_H0 ;  /* 0x20000038ff177230 */ /* 0x020fca0000004100 */
[----:B------:R-:W-:-:S04]  /*0880*/  FADD.FTZ R44, R44, R23 ;  /* 0x000000172c2c7221 */ /* 0x000fc80000010000 */
[----:B------:R-:W-:-:S07]  /*0890*/  @P1 FADD.FTZ R44, R52, R44 ;  /* 0x0000002c342c1221 */ /* 0x000fce0000010000 */
.L_x_16545:
[----:B------:R-:W-:Y:S01]  /*08a0*/  HADD2.F32 R45, -RZ, R40.H1_H1 ;  /* 0x30000028ff2d7230 */ /* 0x000fe20000004100 */
[----:B------:R-:W-:Y:S06]  /*08b0*/  @P2 BRA `(.L_x_16546) ;  /* 0x00000000000c2947 */ /* 0x000fec0003800000 */
[----:B------:R-:W-:Y:S05]  /*08c0*/  @!P1 BRA `(.L_x_16547) ;  /* 0x0000000000149947 */ /* 0x000fea0003800000 */
[----:B-----5:R-:W-:Y:S01]  /*08d0*/  FADD.FTZ R45, R53, R45 ;  /* 0x0000002d352d7221 */ /* 0x020fe20000010000 */
[----:B------:R-:W-:Y:S06]  /*08e0*/  BRA `(.L_x_16547) ;  /* 0x00000000000c7947 */ /* 0x000fec0003800000 */
.L_x_16546:
[----:B-----5:R-:W-:-:S05]  /*08f0*/  HADD2.F32 R22, -RZ, R56.H1_H1 ;  /* 0x30000038ff167230 */ /* 0x020fca0000004100 */
[----:B------:R-:W-:-:S04]  /*0900*/  FADD.FTZ R45, R45, R22 ;  /* 0x000000162d2d7221 */ /* 0x000fc80000010000 */
[----:B------:R-:W-:-:S07]  /*0910*/  @P1 FADD.FTZ R45, R53, R45 ;  /* 0x0000002d352d1221 */ /* 0x000fce0000010000 */
.L_x_16547:
[----:B------:R-:W-:Y:S01]  /*0920*/  HADD2.F32 R46, -RZ, R41.H0_H0 ;  /* 0x20000029ff2e7230 */ /* 0x000fe20000004100 */
[----:B------:R-:W-:Y:S06]  /*0930*/  @P2 BRA `(.L_x_16548) ;  /* 0x00000000000c2947 */ /* 0x000fec0003800000 */
[----:B------:R-:W-:Y:S05]  /*0940*/  @!P1 BRA `(.L_x_16549) ;  /* 0x0000000000149947 */ /* 0x000fea0003800000 */
[----:B-----5:R-:W-:Y:S01]  /*0950*/  FADD.FTZ R46, R54, R46 ;  /* 0x0000002e362e7221 */ /* 0x020fe20000010000 */
[----:B------:R-:W-:Y:S06]  /*0960*/  BRA `(.L_x_16549) ;  /* 0x00000000000c7947 */ /* 0x000fec0003800000 */
.L_x_16548:
[----:B-----5:R-:W-:-:S05]  /*0970*/  HADD2.F32 R23, -RZ, R57.H0_H0 ;  /* 0x20000039ff177230 */ /* 0x020fca0000004100 */
[----:B------:R-:W-:-:S04]  /*0980*/  FADD.FTZ R46, R46, R23 ;  /* 0x000000172e2e7221 */ /* 0x000fc80000010000 */
[----:B------:R-:W-:-:S07]  /*0990*/  @P1 FADD.FTZ R46, R54, R46 ;  /* 0x0000002e362e1221 */ /* 0x000fce0000010000 */
.L_x_16549:
[----:B------:R-:W-:Y:S01]  /*09a0*/  HADD2.F32 R47, -RZ, R41.H1_H1 ;  /* 0x30000029ff2f7230 */ /* 0x000fe20000004100 */
[----:B------:R-:W-:Y:S06]  /*09b0*/  @P2 BRA `(.L_x_16550) ;  /* 0x00000000000c2947 */ /* 0x000fec0003800000 */
[----:B------:R-:W-:Y:S05]  /*09c0*/  @!P1 BRA `(.L_x_16551) ;  /* 0x0000000000149947 */ /* 0x000fea0003800000 */
[----:B-----5:R-:W-:Y:S01]  /*09d0*/  FADD.FTZ R47, R55, R47 ;  /* 0x0000002f372f7221 */ /* 0x020fe20000010000 */
[----:B------:R-:W-:Y:S06]  /*09e0*/  BRA `(.L_x_16551) ;  /* 0x00000000000c7947 */ /* 0x000fec0003800000 */
.L_x_16550:
[----:B-----5:R-:W-:-:S05]  /*09f0*/  HADD2.F32 R22, -RZ, R57.H1_H1 ;  /* 0x30000039ff167230 */ /* 0x020fca0000004100 */
[----:B------:R-:W-:-:S04]  /*0a00*/  FADD.FTZ R47, R47, R22 ;  /* 0x000000162f2f7221 */ /* 0x000fc80000010000 */
[----:B------:R-:W-:-:S07]  /*0a10*/  @P1 FADD.FTZ R47, R55, R47 ;  /* 0x0000002f372f1221 */ /* 0x000fce0000010000 */
.L_x_16551:
[----:B------:R-:W-:Y:S01]  /*0a20*/  HADD2.F32 R40, -RZ, R42.H0_H0 ;  /* 0x2000002aff287230 */ /* 0x000fe20000004100 */
[----:B------:R-:W-:Y:S06]  /*0a30*/  @P2 BRA `(.L_x_16552) ;  /* 0x00000000000c2947 */ /* 0x000fec0003800000 */
[----:B------:R-:W-:Y:S05]  /*0a40*/  @!P1 BRA `(.L_x_16553) ;  /* 0x0000000000149947 */ /* 0x000fea0003800000 */
[----:B-----5:R-:W-:Y:S01]  /*0a50*/  FADD.FTZ R40, R48, R40 ;  /* 0x0000002830287221 */ /* 0x020fe20000010000 */
[----:B------:R-:W-:Y:S06]  /*0a60*/  BRA `(.L_x_16553) ;  /* 0x00000000000c7947 */ /* 0x000fec0003800000 */
.L_x_16552:
[----:B-----5:R-:W-:-:S05]  /*0a70*/  HADD2.F32 R23, -RZ, R58.H0_H0 ;  /* 0x2000003aff177230 */ /* 0x020fca0000004100 */
[----:B------:R-:W-:-:S04]  /*0a80*/  FADD.FTZ R40, R40, R23 ;  /* 0x0000001728287221 */ /* 0x000fc80000010000 */
[----:B------:R-:W-:-:S07]  /*0a90*/  @P1 FADD.FTZ R40, R48, R40 ;  /* 0x0000002830281221 */ /* 0x000fce0000010000 */
.L_x_16553:
[----:B------:R-:W-:Y:S01]  /*0aa0*/  HADD2.F32 R41, -RZ, R42.H1_H1 ;  /* 0x3000002aff297230 */ /* 0x000fe20000004100 */
[----:B------:R-:W-:Y:S06]  /*0ab0*/  @P2 BRA `(.L_x_16554) ;  /* 0x00000000000c2947 */ /* 0x000fec0003800000 */
[----:B------:R-:W-:Y:S05]  /*0ac0*/  @!P1 BRA `(.L_x_16555) ;  /* 0x0000000000149947 */ /* 0x000fea0003800000 */
[----:B-----5:R-:W-:Y:S01]  /*0ad0*/  FADD.FTZ R41, R49, R41 ;  /* 0x0000002931297221 */ /* 0x020fe20000010000 */
[----:B------:R-:W-:Y:S06]  /*0ae0*/  BRA `(.L_x_16555) ;  /* 0x00000000000c7947 */ /* 0x000fec0003800000 */
.L_x_16554:
[----:B-----5:R-:W-:-:S05]  /*0af0*/  HADD2.F32 R22, -RZ, R58.H1_H1 ;  /* 0x3000003aff167230 */ /* 0x020fca0000004100 */
[----:B------:R-:W-:-:S04]  /*0b00*/  FADD.FTZ R41, R41, R22 ;  /* 0x0000001629297221 */ /* 0x000fc80000010000 */
[----:B------:R-:W-:-:S07]  /*0b10*/  @P1 FADD.FTZ R41, R49, R41 ;  /* 0x0000002931291221 */ /* 0x000fce0000010000 */
.L_x_16555:
[----:B------:R-:W-:Y:S01]  /*0b20*/  HADD2.F32 R42, -RZ, R43.H0_H0 ;  /* 0x2000002bff2a7230 */ /* 0x000fe20000004100 */
[----:B------:R-:W-:Y:S06]  /*0b30*/  @P2 BRA `(.L_x_16556) ;  /* 0x00000000000c2947 */ /* 0x000fec0003800000 */
[----:B------:R-:W-:Y:S05]  /*0b40*/  @!P1 BRA `(.L_x_16557) ;  /* 0x0000000000149947 */ /* 0x000fea0003800000 */
[----:B-----5:R-:W-:Y:S01]  /*0b50*/  FADD.FTZ R42, R50, R42 ;  /* 0x0000002a322a7221 */ /* 0x020fe20000010000 */
[----:B------:R-:W-:Y:S06]  /*0b60*/  BRA `(.L_x_16557) ;  /* 0x00000000000c7947 */ /* 0x000fec0003800000 */
.L_x_16556:
[----:B-----5:R-:W-:-:S05]  /*0b70*/  HADD2.F32 R23, -RZ, R59.H0_H0 ;  /* 0x2000003bff177230 */ /* 0x020fca0000004100 */
[----:B------:R-:W-:-:S04]  /*0b80*/  FADD.FTZ R42, R42, R23 ;  /* 0x000000172a2a7221 */ /* 0x000fc80000010000 */
[----:B------:R-:W-:-:S07]  /*0b90*/  @P1 FADD.FTZ R42, R50, R42 ;  /* 0x0000002a322a1221 */ /* 0x000fce0000010000 */
.L_x_16557:
[----:B------:R-:W-:Y:S01]  /*0ba0*/  HADD2.F32 R43, -RZ, R43.H1_H1 ;  /* 0x3000002bff2b7230 */ /* 0x000fe20000004100 */
[----:B------:R-:W-:Y:S06]  /*0bb0*/  @P2 BRA `(.L_x_16558) ;  /* 0x00000000000c2947 */ /* 0x000fec0003800000 */
[----:B------:R-:W-:Y:S05]  /*0bc0*/  @!P1 BRA `(.L_x_16559) ;  /* 0x0000000000149947 */ /* 0x000fea0003800000 */
[----:B-----5:R-:W-:Y:S01]  /*0bd0*/  FADD.FTZ R43, R51, R43 ;  /* 0x0000002b332b7221 */ /* 0x020fe20000010000 */
[----:B------:R-:W-:Y:S06]  /*0be0*/  BRA `(.L_x_16559) ;  /* 0x00000000000c7947 */ /* 0x000fec0003800000 */
.L_x_16558:
[----:B-----5:R-:W-:-:S05]  /*0bf0*/  HADD2.F32 R22, -RZ, R59.H1_H1 ;  /* 0x3000003bff167230 */ /* 0x020fca0000004100 */
[----:B------:R-:W-:-:S04]  /*0c00*/  FADD.FTZ R43, R43, R22 ;  /* 0x000000162b2b7221 */ /* 0x000fc80000010000 */
[----:B------:R-:W-:-:S07]  /*0c10*/  @P1 FADD.FTZ R43, R51, R43 ;  /* 0x0000002b332b1221 */ /* 0x000fce0000010000 */
.L_x_16559:
        /* <DEDUP_REMOVED lines=19> */
.L_x_16560:
[----:B-----5:R-:W-:-:S05]  /*0d50*/  HADD2.F32 R23, -RZ, R56.H0_H0 ;  /* 0x20000038ff177230 */ /* 0x020fca0000004100 */
[----:B------:R-:W-:-:S04]  /*0d60*/  FADD.FTZ R36, R23, R36 ;  /* 0x0000002417247221 */ /* 0x000fc80000010000 */
[----:B------:R-:W-:-:S07]  /*0d70*/  @P1 FADD.FTZ R36, R52, R36 ;  /* 0x0000002434241221 */ /* 0x000fce0000010000 */
.L_x_16561:
[----:B------:R-:W-:Y:S01]  /*0d80*/  HADD2.F32 R37, -RZ, R32.H1_H1 ;  /* 0x30000020ff257230 */ /* 0x000fe20000004100 */
[----:B------:R-:W-:Y:S06]  /*0d90*/  @P2 BRA `(.L_x_16562) ;  /* 0x00000000000c2947 */ /* 0x000fec0003800000 */
[----:B------:R-:W-:Y:S05]  /*0da0*/  @!P1 BRA `(.L_x_16563) ;  /* 0x0000000000149947 */ /* 0x000fea0003800000 */
[----:B-----5:R-:W-:Y:S01]  /*0db0*/  FADD.FTZ R37, R53, R37 ;  /* 0x0000002535257221 */ /* 0x020fe20000010000 */
[----:B------:R-:W-:Y:S06]  /*0dc0*/  BRA `(.L_x_16563) ;  /* 0x00000000000c7947 */ /* 0x000fec0003800000 */
.L_x_16562:
[----:B-----5:R-:W-:-:S05]  /*0dd0*/  HADD2.F32 R22, -RZ, R56.H1_H1 ;  /* 0x30000038ff167230 */ /* 0x020fca0000004100 */
[----:B------:R-:W-:-:S04]  /*0de0*/  FADD.FTZ R37, R22, R37 ;  /* 0x0000002516257221 */ /* 0x000fc80000010000 */
[----:B------:R-:W-:-:S07]  /*0df0*/  @P1 FADD.FTZ R37, R53, R37 ;  /* 0x0000002535251221 */ /* 0x000fce0000010000 */
.L_x_16563:
[----:B------:R-:W-:Y:S01]  /*0e00*/  HADD2.F32 R38, -RZ, R33.H0_H0 ;  /* 0x20000021ff267230 */ /* 0x000fe20000004100 */
[----:B------:R-:W-:Y:S06]  /*0e10*/  @P2 BRA `(.L_x_16564) ;  /* 0x00000000000c2947 */ /* 0x000fec0003800000 */
[----:B------:R-:W-:Y:S05]  /*0e20*/  @!P1 BRA `(.L_x_16565) ;  /* 0x0000000000149947 */ /* 0x000fea0003800000 */
[----:B-----5:R-:W-:Y:S01]  /*0e30*/  FADD.FTZ R38, R54, R38 ;  /* 0x0000002636267221 */ /* 0x020fe20000010000 */
[----:B------:R-:W-:Y:S06]  /*0e40*/  BRA `(.L_x_16565) ;  /* 0x00000000000c7947 */ /* 0x000fec0003800000 */
.L_x_16564:
[----:B-----5:R-:W-:-:S05]  /*0e50*/  HADD2.F32 R23, -RZ, R57.H0_H0 ;  /* 0x20000039ff177230 */ /* 0x020fca0000004100 */
[----:B------:R-:W-:-:S04]  /*0e60*/  FADD.FTZ R38, R23, R38 ;  /* 0x0000002617267221 */ /* 0x000fc80000010000 */
[----:B------:R-:W-:-:S07]  /*0e70*/  @P1 FADD.FTZ R38, R54, R38 ;  /* 0x0000002636261221 */ /* 0x000fce0000010000 */
.L_x_16565:
[----:B------:R-:W-:Y:S01]  /*0e80*/  HADD2.F32 R39, -RZ, R33.H1_H1 ;  /* 0x30000021ff277230 */ /* 0x000fe20000004100 */
[----:B------:R-:W-:Y:S06]  /*0e90*/  @P2 BRA `(.L_x_16566) ;  /* 0x00000000000c2947 */ /* 0x000fec0003800000 */
[----:B------:R-:W-:Y:S05]  /*0ea0*/  @!P1 BRA `(.L_x_16567) ;  /* 0x0000000000149947 */ /* 0x000fea0003800000 */
[----:B-----5:R-:W-:Y:S01]  /*0eb0*/  FADD.FTZ R39, R55, R39 ;  /* 0x0000002737277221 */ /* 0x020fe20000010000 */
[----:B------:R-:W-:Y:S06]  /*0ec0*/  BRA `(.L_x_16567) ;  /* 0x00000000000c7947 */ /* 0x000fec0003800000 */
.L_x_16566:
[----:B-----5:R-:W-:-:S05]  /*0ed0*/  HADD2.F32 R22, -RZ, R57.H1_H1 ;  /* 0x30000039ff167230 */ /* 0x020fca0000004100 */
[----:B------:R-:W-:-:S04]  /*0ee0*/  FADD.FTZ R39, R22, R39 ;  /* 0x0000002716277221 */ /* 0x000fc80000010000 */
[----:B------:R-:W-:-:S07]  /*0ef0*/  @P1 FADD.FTZ R39, R55, R39 ;  /* 0x0000002737271221 */ /* 0x000fce0000010000 */
.L_x_16567:
[----:B------:R-:W-:Y:S01]  /*0f00*/  HADD2.F32 R32, -RZ, R34.H0_H0 ;  /* 0x20000022ff207230 */ /* 0x000fe20000004100 */
[----:B------:R-:W-:Y:S06]  /*0f10*/  @P2 BRA `(.L_x_16568) ;  /* 0x00000000000c2947 */ /* 0x000fec0003800000 */
[----:B------:R-:W-:Y:S05]  /*0f20*/  @!P1 BRA `(.L_x_16569) ;  /* 0x0000000000149947 */ /* 0x000fea0003800000 */
[----:B-----5:R-:W-:Y:S01]  /*0f30*/  FADD.FTZ R32, R48, R32 ;  /* 0x0000002030207221 */ /* 0x020fe20000010000 */
[----:B------:R-:W-:Y:S06]  /*0f40*/  BRA `(.L_x_16569) ;  /* 0x00000000000c7947 */ /* 0x000fec0003800000 */
.L_x_16568:
[----:B-----5:R-:W-:-:S05]  /*0f50*/  HADD2.F32 R23, -RZ, R58.H0_H0 ;  /* 0x2000003aff177230 */ /* 0x020fca0000004100 */
[----:B------:R-:W-:-:S04]  /*0f60*/  FADD.FTZ R32, R23, R32 ;  /* 0x0000002017207221 */ /* 0x000fc80000010000 */
[----:B------:R-:W-:-:S07]  /*0f70*/  @P1 FADD.FTZ R32, R48, R32 ;  /* 0x0000002030201221 */ /* 0x000fce0000010000 */
.L_x_16569:
[----:B------:R-:W-:Y:S01]  /*0f80*/  HADD2.F32 R33, -RZ, R34.H1_H1 ;  /* 0x30000022ff217230 */ /* 0x000fe20000004100 */
[----:B------:R-:W-:Y:S06]  /*0f90*/  @P2 BRA `(.L_x_16570) ;  /* 0x00000000000c2947 */ /* 0x000fec0003800000 */
[----:B------:R-:W-:Y:S05]  /*0fa0*/  @!P1 BRA `(.L_x_16571) ;  /* 0x0000000000149947 */ /* 0x000fea0003800000 */
[----:B-----5:R-:W-:Y:S01]  /*0fb0*/  FADD.FTZ R33, R49, R33 ;  /* 0x0000002131217221 */ /* 0x020fe20000010000 */
[----:B------:R-:W-:Y:S06]  /*0fc0*/  BRA `(.L_x_16571) ;  /* 0x00000000000c7947 */ /* 0x000fec0003800000 */
.L_x_16570:
[----:B-----5:R-:W-:-:S05]  /*0fd0*/  HADD2.F32 R22, -RZ, R58.H1_H1 ;  /* 0x3000003aff167230 */ /* 0x020fca0000004100 */
[----:B------:R-:W-:-:S04]  /*0fe0*/  FADD.FTZ R33, R22, R33 ;  /* 0x0000002116217221 */ /* 0x000fc80000010000 */
[----:B------:R-:W-:-:S07]  /*0ff0*/  @P1 FADD.FTZ R33, R49, R33 ;  /* 0x0000002131211221 */ /* 0x000fce0000010000 */
.L_x_16571:
[----:B------:R-:W-:Y:S01]  /*1000*/  HADD2.F32 R34, -RZ, R35.H0_H0 ;  /* 0x20000023ff227230 */ /* 0x000fe20000004100 */
[----:B------:R-:W-:Y:S06]  /*1010*/  @P2 BRA `(.L_x_16572) ;  /* 0x00000000000c2947 */ /* 0x000fec0003800000 */
[----:B------:R-:W-:Y:S05]  /*1020*/  @!P1 BRA `(.L_x_16573) ;  /* 0x0000000000149947 */ /* 0x000fea0003800000 */
[----:B-----5:R-:W-:Y:S01]  /*1030*/  FADD.FTZ R34, R50, R34 ;  /* 0x0000002232227221 */ /* 0x020fe20000010000 */
[----:B------:R-:W-:Y:S06]  /*1040*/  BRA `(.L_x_16573) ;  /* 0x00000000000c7947 */ /* 0x000fec0003800000 */
.L_x_16572:
[----:B-----5:R-:W-:-:S05]  /*1050*/  HADD2.F32 R23, -RZ, R59.H0_H0 ;  /* 0x2000003bff177230 */ /* 0x020fca0000004100 */
[----:B------:R-:W-:-:S04]  /*1060*/  FADD.FTZ R34, R23, R34 ;  /* 0x0000002217227221 */ /* 0x000fc80000010000 */
[----:B------:R-:W-:-:S07]  /*1070*/  @P1 FADD.FTZ R34, R50, R34 ;  /* 0x0000002232221221 */ /* 0x000fce0000010000 */
.L_x_16573:
[----:B------:R-:W-:Y:S01]  /*1080*/  HADD2.F32 R35, -RZ, R35.H1_H1 ;  /* 0x30000023ff237230 */ /* 0x000fe20000004100 */
[----:B------:R-:W-:Y:S06]  /*1090*/  @P2 BRA `(.L_x_16574) ;  /* 0x00000000000c2947 */ /* 0x000fec0003800000 */
[----:B------:R-:W-:Y:S05]  /*10a0*/  @!P1 BRA `(.L_x_16575) ;  /* 0x0000000000149947 */ /* 0x000fea0003800000 */
[----:B-----5:R-:W-:Y:S01]  /*10b0*/  FADD.FTZ R35, R51, R35 ;  /* 0x0000002333237221 */ /* 0x020fe20000010000 */
[----:B------:R-:W-:Y:S06]  /*10c0*/  BRA `(.L_x_16575) ;  /* 0x00000000000c7947 */ /* 0x000fec0003800000 */
.L_x_16574:
[----:B-----5:R-:W-:-:S05]  /*10d0*/  HADD2.F32 R22, -RZ, R59.H1_H1 ;  /* 0x3000003bff167230 */ /* 0x020fca0000004100 */
[----:B------:R-:W-:-:S04]  /*10e0*/  FADD.FTZ R35, R22, R35 ;  /* 0x0000002316237221 */ /* 0x000fc80000010000 */
[----:B------:R-:W-:-:S07]  /*10f0*/  @P1 FADD.FTZ R35, R51, R35 ;  /* 0x0000002333231221 */ /* 0x000fce0000010000 */
.L_x_16575:
        /* <DEDUP_REMOVED lines=19> */
.L_x_16576:
[----:B-----5:R-:W-:-:S05]  /*1230*/  HADD2.F32 R23, -RZ, R56.H0_H0 ;  /* 0x20000038ff177230 */ /* 0x020fca0000004100 */
[----:B------:R-:W-:-:S04]  /*1240*/  FADD.FTZ R28, R23, R28 ;  /* 0x0000001c171c7221 */ /* 0x000fc80000010000 */
[----:B------:R-:W-:-:S07]  /*1250*/  @P1 FADD.FTZ R28, R52, R28 ;  /* 0x0000001c341c1221 */ /* 0x000fce0000010000 */
.L_x_16577:
[----:B------:R-:W-:Y:S01]  /*1260*/  HADD2.F32 R29, -RZ, R24.H1_H1 ;  /* 0x30000018ff1d7230 */ /* 0x000fe20000004100 */
[----:B------:R-:W-:Y:S06]  /*1270*/  @P2 BRA `(.L_x_16578) ;  /* 0x00000000000c2947 */ /* 0x000fec0003800000 */
[----:B------:R-:W-:Y:S05]  /*1280*/  @!P1 BRA `(.L_x_16579) ;  /* 0x0000000000149947 */ /* 0x000fea0003800000 */
[----:B-----5:R-:W-:Y:S01]  /*1290*/  FADD.FTZ R29, R53, R29 ;  /* 0x0000001d351d7221 */ /* 0x020fe20000010000 */
[----:B------:R-:W-:Y:S06]  /*12a0*/  BRA `(.L_x_16579) ;  /* 0x00000000000c7947 */ /* 0x000fec0003800000 */
.L_x_16578:
[----:B-----5:R-:W-:-:S05]  /*12b0*/  HADD2.F32 R22, -RZ, R56.H1_H1 ;  /* 0x30000038ff167230 */ /* 0x020fca0000004100 */
[----:B------:R-:W-:-:S04]  /*12c0*/  FADD.FTZ R29, R22, R29 ;  /* 0x0000001d161d7221 */ /* 0x000fc80000010000 */
[----:B------:R-:W-:-:S07]  /*12d0*/  @P1 FADD.FTZ R29, R53, R29 ;  /* 0x0000001d351d1221 */ /* 0x000fce0000010000 */
.L_x_16579:
[----:B------:R-:W-:Y:S01]  /*12e0*/  HADD2.F32 R30, -RZ, R25.H0_H0 ;  /* 0x20000019ff1e7230 */ /* 0x000fe20000004100 */
[----:B------:R-:W-:Y:S06]  /*12f0*/  @P2 BRA `(.L_x_16580) ;  /* 0x00000000000c2947 */ /* 0x000fec0003800000 */
[----:B------:R-:W-:Y:S05]  /*1300*/  @!P1 BRA `(.L_x_16581) ;  /* 0x0000000000149947 */ /* 0x000fea0003800000 */
[----:B-----5:R-:W-:Y:S01]  /*1310*/  FADD.FTZ R30, R54, R30 ;  /* 0x0000001e361e7221 */ /* 0x020fe20000010000 */
[----:B------:R-:W-:Y:S06]  /*1320*/  BRA `(.L_x_16581) ;  /* 0x00000000000c7947 */ /* 0x000fec0003800000 */
.L_x_16580:
[----:B-----5:R-:W-:-:S05]  /*1330*/  HADD2.F32 R23, -RZ, R57.H0_H0 ;  /* 0x20000039ff177230 */ /* 0x020fca0000004100 */
[----:B------:R-:W-:-:S04]  /*1340*/  FADD.FTZ R30, R23, R30 ;  /* 0x0000001e171e7221 */ /* 0x000fc80000010000 */
[----:B------:R-:W-:-:S07]  /*1350*/  @P1 FADD.FTZ R30, R54, R30 ;  /* 0x0000001e361e1221 */ /* 0x000fce0000010000 */
.L_x_16581:
[----:B------:R-:W-:Y:S01]  /*1360*/  HADD2.F32 R31, -RZ, R25.H1_H1 ;  /* 0x30000019ff1f7230 */ /* 0x000fe20000004100 */
[----:B------:R-:W-:Y:S06]  /*1370*/  @P2 BRA `(.L_x_16582) ;  /* 0x00000000000c2947 */ /* 0x000fec0003800000 */
[----:B------:R-:W-:Y:S05]  /*1380*/  @!P1 BRA `(.L_x_16583) ;  /* 0x0000000000149947 */ /* 0x000fea0003800000 */
[----:B-----5:R-:W-:Y:S01]  /*1390*/  FADD.FTZ R31, R55, R31 ;  /* 0x0000001f371f7221 */ /* 0x020fe20000010000 */
[----:B------:R-:W-:Y:S06]  /*13a0*/  BRA `(.L_x_16583) ;  /* 0x00000000000c7947 */ /* 0x000fec0003800000 */
.L_x_16582:
[----:B-----5:R-:W-:-:S05]  /*13b0*/  HADD2.F32 R22, -RZ, R57.H1_H1 ;  /* 0x30000039ff167230 */ /* 0x020fca0000004100 */
[----:B------:R-:W-:-:S04]  /*13c0*/  FADD.FTZ R31, R22, R31 ;  /* 0x0000001f161f7221 */ /* 0x000fc80000010000 */
[----:B------:R-:W-:-:S07]  /*13d0*/  @P1 FADD.FTZ R31, R55, R31 ;  /* 0x0000001f371f1221 */ /* 0x000fce0000010000 */
.L_x_16583:
[----:B------:R-:W-:Y:S01]  /*13e0*/  HADD2.F32 R24, -RZ, R26.H0_H0 ;  /* 0x2000001aff187230 */ /* 0x000fe20000004100 */
[----:B------:R-:W-:Y:S06]  /*13f0*/  @P2 BRA `(.L_x_16584) ;  /* 0x00000000000c2947 */ /* 0x000fec0003800000 */
[----:B------:R-:W-:Y:S05]  /*1400*/  @!P1 BRA `(.L_x_16585) ;  /* 0x0000000000149947 */ /* 0x000fea0003800000 */
[----:B-----5:R-:W-:Y:S01]  /*1410*/  FADD.FTZ R24, R48, R24 ;  /* 0x0000001830187221 */ /* 0x020fe20000010000 */
[----:B------:R-:W-:Y:S06]  /*1420*/  BRA `(.L_x_16585) ;  /* 0x00000000000c7947 */ /* 0x000fec0003800000 */
.L_x_16584:
[----:B-----5:R-:W-:-:S05]  /*1430*/  HADD2.F32 R23, -RZ, R58.H0_H0 ;  /* 0x2000003aff177230 */ /* 0x020fca0000004100 */
[----:B------:R-:W-:-:S04]  /*1440*/  FADD.FTZ R24, R23, R24 ;  /* 0x0000001817187221 */ /* 0x000fc80000010000 */
[----:B------:R-:W-:-:S07]  /*1450*/  @P1 FADD.FTZ R24, R48, R24 ;  /* 0x0000001830181221 */ /* 0x000fce0000010000 */
.L_x_16585:
[----:B------:R-:W-:Y:S01]  /*1460*/  HADD2.F32 R25, -RZ, R26.H1_H1 ;  /* 0x3000001aff197230 */ /* 0x000fe20000004100 */
[----:B------:R-:W-:Y:S06]  /*1470*/  @P2 BRA `(.L_x_16586) ;  /* 0x00000000000c2947 */ /* 0x000fec0003800000 */
[----:B------:R-:W-:Y:S05]  /*1480*/  @!P1 BRA `(.L_x_16587) ;  /* 0x0000000000149947 */ /* 0x000fea0003800000 */
[----:B-----5:R-:W-:Y:S01]  /*1490*/  FADD.FTZ R25, R49, R25 ;  /* 0x0000001931197221 */ /* 0x020fe20000010000 */
[----:B------:R-:W-:Y:S06]  /*14a0*/  BRA `(.L_x_16587) ;  /* 0x00000000000c7947 */ /* 0x000fec0003800000 */
.L_x_16586:
[----:B-----5:R-:W-:-:S05]  /*14b0*/  HADD2.F32 R22, -RZ, R58.H1_H1 ;  /* 0x3000003aff167230 */ /* 0x020fca0000004100 */
[----:B------:R-:W-:-:S04]  /*14c0*/  FADD.FTZ R25, R22, R25 ;  /* 0x0000001916197221 */ /* 0x000fc80000010000 */
[----:B------:R-:W-:-:S07]  /*14d0*/  @P1 FADD.FTZ R25, R49, R25 ;  /* 0x0000001931191221 */ /* 0x000fce0000010000 */
.L_x_16587:
[----:B------:R-:W-:Y:S01]  /*14e0*/  HADD2.F32 R26, -RZ, R27.H0_H0 ;  /* 0x2000001bff1a7230 */ /* 0x000fe20000004100 */
[----:B------:R-:W-:Y:S06]  /*14f0*/  @P2 BRA `(.L_x_16588) ;  /* 0x00000000000c2947 */ /* 0x000fec0003800000 */
[----:B------:R-:W-:Y:S05]  /*1500*/  @!P1 BRA `(.L_x_16589) ;  /* 0x0000000000149947 */ /* 0x000fea0003800000 */
[----:B-----5:R-:W-:Y:S01]  /*1510*/  FADD.FTZ R26, R50, R26 ;  /* 0x0000001a321a7221 */ /* 0x020fe20000010000 */
[----:B------:R-:W-:Y:S06]  /*1520*/  BRA `(.L_x_16589) ;  /* 0x00000000000c7947 */ /* 0x000fec0003800000 */
.L_x_16588:
[----:B-----5:R-:W-:-:S05]  /*1530*/  HADD2.F32 R23, -RZ, R59.H0_H0 ;  /* 0x2000003bff177230 */ /* 0x020fca0000004100 */
[----:B------:R-:W-:-:S04]  /*1540*/  FADD.FTZ R26, R23, R26 ;  /* 0x0000001a171a7221 */ /* 0x000fc80000010000 */
[----:B------:R-:W-:-:S07]  /*1550*/  @P1 FADD.FTZ R26, R50, R26 ;  /* 0x0000001a321a1221 */ /* 0x000fce0000010000 */
.L_x_16589:
[----:B------:R-:W-:Y:S01]  /*1560*/  HADD2.F32 R27, -RZ, R27.H1_H1 ;  /* 0x3000001bff1b7230 */ /* 0x000fe20000004100 */
[----:B------:R-:W-:Y:S06]  /*1570*/  @P2 BRA `(.L_x_16590) ;  /* 0x00000000000c2947 */ /* 0x000fec0003800000 */
[----:B------:R-:W-:Y:S05]  /*1580*/  @!P1 BRA `(.L_x_16591) ;  /* 0x0000000000149947 */ /* 0x000fea0003800000 */
[----:B-----5:R-:W-:Y:S01]  /*1590*/  FADD.FTZ R27, R51, R27 ;  /* 0x0000001b331b7221 */ /* 0x020fe20000010000 */
[----:B------:R-:W-:Y:S06]  /*15a0*/  BRA `(.L_x_16591) ;  /* 0x00000000000c7947 */ /* 0x000fec0003800000 */
.L_x_16590:
[----:B-----5:R-:W-:-:S05]  /*15b0*/  HADD2.F32 R22, -RZ, R59.H1_H1 ;  /* 0x3000003bff167230 */ /* 0x020fca0000004100 */
[----:B------:R-:W-:-:S04]  /*15c0*/  FADD.FTZ R27, R22, R27 ;  /* 0x0000001b161b7221 */ /* 0x000fc80000010000 */
[----:B------:R-:W-:-:S07]  /*15d0*/  @P1 FADD.FTZ R27, R51, R27 ;  /* 0x0000001b331b1221 */ /* 0x000fce0000010000 */
.L_x_16591:
        /* <DEDUP_REMOVED lines=19> */
.L_x_16592:
[----:B-----5:R-:W-:-:S05]  /*1710*/  HADD2.F32 R21, -RZ, R56.H0_H0 ;  /* 0x20000038ff157230 */ /* 0x020fca0000004100 */
[----:B------:R-:W-:-:S04]  /*1720*/  FADD.FTZ R20, R21, R20 ;  /* 0x0000001415147221 */ /* 0x000fc80000010000 */
[----:B------:R-:W-:-:S07]  /*1730*/  @P1 FADD.FTZ R20, R52, R20 ;  /* 0x0000001434141221 */ /* 0x000fce0000010000 */
.L_x_16593:
[----:B------:R-:W-:Y:S01]  /*1740*/  HADD2.F32 R21, -RZ, R60.H1_H1 ;  /* 0x3000003cff157230 */ /* 0x000fe20000004100 */
[----:B------:R-:W-:Y:S06]  /*1750*/  @P2 BRA `(.L_x_16594) ;  /* 0x00000000000c2947 */ /* 0x000fec0003800000 */
[----:B------:R-:W-:Y:S05]  /*1760*/  @!P1 BRA `(.L_x_16595) ;  /* 0x0000000000149947 */ /* 0x000fea0003800000 */
[----:B-----5:R-:W-:Y:S01]  /*1770*/  FADD.FTZ R21, R53, R21 ;  /* 0x0000001535157221 */ /* 0x020fe20000010000 */
[----:B------:R-:W-:Y:S06]  /*1780*/  BRA `(.L_x_16595) ;  /* 0x00000000000c7947 */ /* 0x000fec0003800000 */
.L_x_16594:
[----:B-----5:R-:W-:-:S05]  /*1790*/  HADD2.F32 R22, -RZ, R56.H1_H1 ;  /* 0x30000038ff167230 */ /* 0x020fca0000004100 */
[----:B------:R-:W-:-:S04]  /*17a0*/  FADD.FTZ R21, R22, R21 ;  /* 0x0000001516157221 */ /* 0x000fc80000010000 */
[----:B------:R-:W-:-:S07]  /*17b0*/  @P1 FADD.FTZ R21, R53, R21 ;  /* 0x0000001535151221 */ /* 0x000fce0000010000 */
.L_x_16595:
[----:B------:R-:W-:Y:S01]  /*17c0*/  HADD2.F32 R22, -RZ, R61.H0_H0 ;  /* 0x2000003dff167230 */ /* 0x000fe20000004100 */
[----:B------:R-:W-:Y:S06]  /*17d0*/  @P2 BRA `(.L_x_16596) ;  /* 0x00000000000c2947 */ /* 0x000fec0003800000 */
[----:B------:R-:W-:Y:S05]  /*17e0*/  @!P1 BRA `(.L_x_16597) ;  /* 0x0000000000149947 */ /* 0x000fea0003800000 */
[----:B-----5:R-:W-:Y:S01]  /*17f0*/  FADD.FTZ R22, R54, R22 ;  /* 0x0000001636167221 */ /* 0x020fe20000010000 */
[----:B------:R-:W-:Y:S06]  /*1800*/  BRA `(.L_x_16597) ;  /* 0x00000000000c7947 */ /* 0x000fec0003800000 */
.L_x_16596:
[----:B-----5:R-:W-:-:S05]  /*1810*/  HADD2.F32 R23, -RZ, R57.H0_H0 ;  /* 0x20000039ff177230 */ /* 0x020fca0000004100 */
[----:B------:R-:W-:-:S04]  /*1820*/  FADD.FTZ R22, R23, R22 ;  /* 0x0000001617167221 */ /* 0x000fc80000010000 */
[----:B------:R-:W-:-:S07]  /*1830*/  @P1 FADD.FTZ R22, R54, R22 ;  /* 0x0000001636161221 */ /* 0x000fce0000010000 */
.L_x_16597:
[----:B------:R-:W-:Y:S01]  /*1840*/  HADD2.F32 R23, -RZ, R61.H1_H1 ;  /* 0x3000003dff177230 */ /* 0x000fe20000004100 */
[----:B------:R-:W-:Y:S06]  /*1850*/  @P2 BRA `(.L_x_16598) ;  /* 0x00000000000c2947 */ /* 0x000fec0003800000 */
[----:B------:R-:W-:Y:S05]  /*1860*/  @!P1 BRA `(.L_x_16599) ;  /* 0x0000000000149947 */ /* 0x000fea0003800000 */
[----:B-----5:R-:W-:Y:S01]  /*1870*/  FADD.FTZ R23, R55, R23 ;  /* 0x0000001737177221 */ /* 0x020fe20000010000 */
[----:B------:R-:W-:Y:S06]  /*1880*/  BRA `(.L_x_16599) ;  /* 0x00000000000c7947 */ /* 0x000fec0003800000 */
.L_x_16598:
[----:B-----5:R-:W-:-:S05]  /*1890*/  HADD2.F32 R60, -RZ, R57.H1_H1 ;  /* 0x30000039ff3c7230 */ /* 0x020fca0000004100 */
[----:B------:R-:W-:-:S04]  /*18a0*/  FADD.FTZ R23, R60, R23 ;  /* 0x000000173c177221 */ /* 0x000fc80000010000 */
[----:B------:R-:W-:-:S07]  /*18b0*/  @P1 FADD.FTZ R23, R55, R23 ;  /* 0x0000001737171221 */ /* 0x000fce0000010000 */
.L_x_16599:
[----:B------:R-:W-:Y:S01]  /*18c0*/  HADD2.F32 R60, -RZ, R62.H0_H0 ;  /* 0x2000003eff3c7230 */ /* 0x000fe20000004100 */
[----:B------:R-:W-:Y:S06]  /*18d0*/  @P2 BRA `(.L_x_16600) ;  /* 0x00000000000c2947 */ /* 0x000fec0003800000 */
[----:B------:R-:W-:Y:S05]  /*18e0*/  @!P1 BRA `(.L_x_16601) ;  /* 0x0000000000149947 */ /* 0x000fea0003800000 */
[----:B-----5:R-:W-:Y:S01]  /*18f0*/  FADD.FTZ R60, R48, R60 ;  /* 0x0000003c303c7221 */ /* 0x020fe20000010000 */
[----:B------:R-:W-:Y:S06]  /*1900*/  BRA `(.L_x_16601) ;  /* 0x00000000000c7947 */ /* 0x000fec0003800000 */
.L_x_16600:
[----:B-----5:R-:W-:-:S05]  /*1910*/  HADD2.F32 R61, -RZ, R58.H0_H0 ;  /* 0x2000003aff3d7230 */ /* 0x020fca0000004100 */
[----:B------:R-:W-:-:S04]  /*1920*/  FADD.FTZ R60, R61, R60 ;  /* 0x0000003c3d3c7221 */ /* 0x000fc80000010000 */
[----:B------:R-:W-:-:S07]  /*1930*/  @P1 FADD.FTZ R60, R48, R60 ;  /* 0x0000003c303c1221 */ /* 0x000fce0000010000 */
.L_x_16601:
[----:B------:R-:W-:Y:S01]  /*1940*/  HADD2.F32 R61, -RZ, R62.H1_H1 ;  /* 0x3000003eff3d7230 */ /* 0x000fe20000004100 */
[----:B------:R-:W-:Y:S06]  /*1950*/  @P2 BRA `(.L_x_16602) ;  /* 0x00000000000c2947 */ /* 0x000fec0003800000 */
[----:B------:R-:W-:Y:S05]  /*1960*/  @!P1 BRA `(.L_x_16603) ;  /* 0x0000000000149947 */ /* 0x000fea0003800000 */
[----:B-----5:R-:W-:Y:S01]  /*1970*/  FADD.FTZ R61, R49, R61 ;  /* 0x0000003d313d7221 */ /* 0x020fe20000010000 */
[----:B------:R-:W-:Y:S06]  /*1980*/  BRA `(.L_x_16603) ;  /* 0x00000000000c7947 */ /* 0x000fec0003800000 */
.L_x_16602:
[----:B-----5:R-:W-:-:S05]  /*1990*/  HADD2.F32 R62, -RZ, R58.H1_H1 ;  /* 0x3000003aff3e7230 */ /* 0x020fca0000004100 */
[----:B------:R-:W-:-:S04]  /*19a0*/  FADD.FTZ R61, R62, R61 ;  /* 0x0000003d3e3d7221 */ /* 0x000fc80000010000 */
[----:B------:R-:W-:-:S07]  /*19b0*/  @P1 FADD.FTZ R61, R49, R61 ;  /* 0x0000003d313d1221 */ /* 0x000fce0000010000 */
.L_x_16603:
[----:B------:R-:W-:Y:S01]  /*19c0*/  HADD2.F32 R62, -RZ, R63.H0_H0 ;  /* 0x2000003fff3e7230 */ /* 0x000fe20000004100 */
[----:B------:R-:W-:Y:S06]  /*19d0*/  @P2 BRA `(.L_x_16604) ;  /* 0x00000000000c2947 */ /* 0x000fec0003800000 */
[----:B------:R-:W-:Y:S05]  /*19e0*/  @!P1 BRA `(.L_x_16605) ;  /* 0x0000000000149947 */ /* 0x000fea0003800000 */
[----:B-----5:R-:W-:Y:S01]  /*19f0*/  FADD.FTZ R62, R50, R62 ;  /* 0x0000003e323e7221 */ /* 0x020fe20000010000 */
[----:B------:R-:W-:Y:S06]  /*1a00*/  BRA `(.L_x_16605) ;  /* 0x00000000000c7947 */ /* 0x000fec0003800000 */
.L_x_16604:
[----:B-----5:R-:W-:-:S05]  /*1a10*/  HADD2.F32 R115, -RZ, R59.H0_H0 ;  /* 0x2000003bff737230 */ /* 0x020fca0000004100 */
[----:B------:R-:W-:-:S04]  /*1a20*/  FADD.FTZ R62, R115, R62 ;  /* 0x0000003e733e7221 */ /* 0x000fc80000010000 */
[----:B------:R-:W-:-:S07]  /*1a30*/  @P1 FADD.FTZ R62, R50, R62 ;  /* 0x0000003e323e1221 */ /* 0x000fce0000010000 */
.L_x_16605:
[----:B------:R-:W-:Y:S01]  /*1a40*/  HADD2.F32 R63, -RZ, R63.H1_H1 ;  /* 0x3000003fff3f7230 */ /* 0x000fe20000004100 */
[----:B------:R-:W-:Y:S06]  /*1a50*/  @P2 BRA `(.L_x_16606) ;  /* 0x00000000000c2947 */ /* 0x000fec0003800000 */
[----:B------:R-:W-:Y:S05]  /*1a60*/  @!P1 BRA `(.L_x_16607) ;  /* 0x0000000000149947 */ /* 0x000fea0003800000 */
[----:B-----5:R-:W-:Y:S01]  /*1a70*/  FADD.FTZ R63, R51, R63 ;  /* 0x0000003f333f7221 */ /* 0x020fe20000010000 */
[----:B------:R-:W-:Y:S06]  /*1a80*/  BRA `(.L_x_16607) ;  /* 0x00000000000c7947 */ /* 0x000fec0003800000 */
.L_x_16606:
[----:B-----5:R-:W-:-:S05]  /*1a90*/  HADD2.F32 R116, -RZ, R59.H1_H1 ;  /* 0x3000003bff747230 */ /* 0x020fca0000004100 */
[----:B------:R-:W-:-:S04]  /*1aa0*/  FADD.FTZ R63, R116, R63 ;  /* 0x0000003f743f7221 */ /* 0x000fc80000010000 */
[----:B------:R-:W-:-:S07]  /*1ab0*/  @P1 FADD.FTZ R63, R51, R63 ;  /* 0x0000003f333f1221 */ /* 0x000fce0000010000 */
.L_x_16607:
        /* <DEDUP_REMOVED lines=124> */
.L_x_16621:
        /* <DEDUP_REMOVED lines=38> */
[----:B------:R-:W-:Y:S01]  /*24e0*/  FMUL.FTZ R25, R115, R124 ;  /* 0x0000007c73197220 */ /* 0x000fe20000410000 */
[----:B------:R2:W-:Y:S01]  /*24f0*/  @!P1 STG.E desc[UR4][R116.64], R115 ;  /* 0x0000007374009986 */ /* 0x0005e2000c101904 */
[C---:B-1----:R-:W-:Y:S01]  /*2500*/  FADD.FTZ R118, -R122.reuse, R43 ;  /* 0x0000002b7a767221 */ /* 0x042fe20000010100 */
[----:B------:R-:W-:Y:S01]  /*2510*/  FADD.FTZ R43, -R122, R21 ;  /* 0x000000157a2b7221 */ /* 0x000fe20000010100 */
[----:B------:R-:W-:Y:S01]  /*2520*/  FFMA.FTZ R20, R20, R96, R65 ;  /* 0x0000006014147223 */ /* 0x000fe20000010041 */
[----:B------:R-:W-:Y:S01]  /*2530*/  FFMA.FTZ R41, R41, R99, R64 ;  /* 0x0000006329297223 */ /* 0x000fe20000010040 */
[C---:B------:R-:W-:Y:S01]  /*2540*/  FMUL.FTZ R21, R115.reuse, R118 ;  /* 0x0000007673157220 */ /* 0x040fe20000410000 */
[C---:B------:R-:W-:Y:S01]  /*2550*/  FADD.FTZ R119, -R122.reuse, R23 ;  /* 0x000000177a777221 */ /* 0x040fe20000010100 */
[C---:B------:R-:W-:Y:S01]  /*2560*/  FMUL.FTZ R44, R115.reuse, R44 ;  /* 0x0000002c732c7220 */ /* 0x040fe20000410000 */
[----:B------:R-:W-:Y:S01]  /*2570*/  FMUL.FTZ R46, R115, R46 ;  /* 0x0000002e732e7220 */ /* 0x000fe20000410000 */
[----:B------:R-:W-:Y:S01]  /*2580*/  FFMA.FTZ R21, R21, R101, R18 ;  /* 0x0000006515157223 */ /* 0x000fe20000010012 */
[C---:B------:R-:W-:Y:S01]  /*2590*/  FMUL.FTZ R26, R115.reuse, R26 ;  /* 0x0000001a731a7220 */ /* 0x040fe20000410000 */
[C---:B------:R-:W-:Y:S01]  /*25a0*/  FMUL.FTZ R27, R115.reuse, R27 ;  /* 0x0000001b731b7220 */ /* 0x040fe20000410000 */
[C---:B--2---:R-:W-:Y:S01]  /*25b0*/  FADD.FTZ R117, -R122.reuse, R22 ;  /* 0x000000167a757221 */ /* 0x044fe20000010100 */
[----:B------:R-:W-:Y:S01]  /*25c0*/  FMUL.FTZ R22, R115, R47 ;  /* 0x0000002f73167220 */ /* 0x000fe20000410000 */
[C---:B------:R-:W-:Y:S01]  /*25d0*/  FADD.FTZ R116, -R122.reuse, R33 ;  /* 0x000000217a747221 */ /* 0x040fe20000010100 */
[----:B------:R-:W-:Y:S01]  /*25e0*/  FADD.FTZ R33, -R122, R24 ;  /* 0x000000187a217221 */ /* 0x000fe20000010100 */
[----:B------:R-:W-:Y:S01]  /*25f0*/  FFMA.FTZ R46, R46, R94, R67 ;  /* 0x0000005e2e2e7223 */ /* 0x000fe20000010043 */
[----:B------:R-:W-:Y:S01]  /*2600*/  FFMA.FTZ R22, R22, R98, R19 ;  /* 0x0000006216167223 */ /* 0x000fe20000010013 */
[----:B------:R-:W-:Y:S01]  /*2610*/  LEA R24, P1, R114, UR12, 0x4 ;  /* 0x0000000c72187c11 */ /* 0x000fe2000f8220ff */
[----:B------:R-:W-:Y:S01]  /*2620*/  FADD.FTZ R118, -R122, R61 ;  /* 0x0000003d7a767221 */ /* 0x000fe20000010100 */
[----:B------:R-:W-:Y:S01]  /*2630*/  FFMA.FTZ R26, R26, R82, R3 ;  /* 0x000000521a1a7223 */ /* 0x000fe20000010003 */
[----:B------:R-:W-:Y:S01]  /*2640*/  FFMA.FTZ R27, R27, R85, R2 ;  /* 0x000000551b1b7223 */ /* 0x000fe20000010002 */
[----:B------:R-:W-:Y:S01]  /*2650*/  F2FP.F16.F32.PACK_AB R23, R21, R22 ;  /* 0x000000161517723e */ /* 0x000fe200000000ff */
[----:B------:R-:W-:Y:S01]  /*2660*/  FMUL.FTZ R21, R115, R120 ;  /* 0x0000007873157220 */ /* 0x000fe20000410000 */
[----:B------:R-:W-:Y:S01]  /*2670*/  F2FP.F16.F32.PACK_AB R22, R41, R20 ;  /* 0x000000142916723e */ /* 0x000fe200000000ff */
[----:B------:R-:W-:Y:S01]  /*2680*/  FFMA.FTZ R41, R25, R97, R66 ;  /* 0x0000006119297223 */ /* 0x000fe20000010042 */
[----:B------:R-:W-:Y:S01]  /*2690*/  FFMA.FTZ R20, R44, R92, R69 ;  /* 0x0000005c2c147223 */ /* 0x000fe20000010045 */
[----:B------:R-:W-:Y:S01]  /*26a0*/  FFMA.FTZ R25, R21, R95, R68 ;  /* 0x0000005f15197223 */ /* 0x000fe20000010044 */
[C---:B------:R-:W-:Y:S01]  /*26b0*/  FMUL.FTZ R30, R115.reuse, R30 ;  /* 0x0000001e731e7220 */ /* 0x040fe20000410000 */
[----:B------:R-:W-:Y:S01]  /*26c0*/  FMUL.FTZ R33, R115, R33 ;  /* 0x0000002173217220 */ /* 0x000fe20000410000 */
[----:B------:R-:W-:Y:S01]  /*26d0*/  F2FP.F16.F32.PACK_AB R21, R41, R46 ;  /* 0x0000002e2915723e */ /* 0x000fe200000000ff */
[----:B------:R-:W-:Y:S01]  /*26e0*/  FMUL.FTZ R32, R115, R32 ;  /* 0x0000002073207220 */ /* 0x000fe20000410000 */
[----:B------:R-:W-:Y:S01]  /*26f0*/  F2FP.F16.F32.PACK_AB R20, R25, R20 ;  /* 0x000000141914723e */ /* 0x000fe200000000ff */
[C---:B------:R-:W-:Y:S01]  /*2700*/  FMUL.FTZ R47, R115.reuse, R116 ;  /* 0x00000074732f7220 */ /* 0x040fe20000410000 */
[----:B------:R-:W-:Y:S01]  /*2710*/  LEA.HI.X R25, R114, UR13, RZ, 0x4, P1 ;  /* 0x0000000d72197c11 */ /* 0x000fe200088f24ff */
[C---:B------:R-:W-:Y:S01]  /*2720*/  FMUL.FTZ R60, R115.reuse, R60 ;  /* 0x0000003c733c7220 */ /* 0x040fe20000410000 */
[----:B------:R-:W-:Y:S01]  /*2730*/  FMUL.FTZ R118, R115, R118 ;  /* 0x0000007673767220 */ /* 0x000fe20000410000 */
[----:B------:R-:W-:Y:S01]  /*2740*/  F2FP.F16.F32.PACK_AB R27, R27, R26 ;  /* 0x0000001a1b1b723e */ /* 0x000fe200000000ff */
[----:B------:R-:W-:Y:S01]  /*2750*/  FFMA.FTZ R26, R76, R33, R5 ;  /* 0x000000214c1a7223 */ /* 0x000fe20000010005 */
[----:B------:R1:W-:Y:S01]  /*2760*/  STG.E.128 desc[UR4][R24.64], R20 ;  /* 0x0000001418007986 */ /* 0x0003e2000c101d04 */
        /* <DEDUP_REMOVED lines=12> */
[----:B------:R-:W-:Y:S01]  /*2830*/  FADD.FTZ R122, -R122, R63 ;  /* 0x0000003f7a7a7221 */ /* 0x000fe20000010100 */
[----:B------:R-:W-:Y:S01]  /*2840*/  FFMA.FTZ R38, R38, R102, R15 ;  /* 0x0000006626267223 */ /* 0x000fe2000001000f */
[----:B------:R-:W-:Y:S01]  /*2850*/  FFMA.FTZ R45, R45, R105, R14 ;  /* 0x000000692d2d7223 */ /* 0x000fe2000001000e */
[----:B------:R-:W-:Y:S01]  /*2860*/  FMUL.FTZ R37, R115, R37 ;  /* 0x0000002573257220 */ /* 0x000fe20000410000 */
[----:B------:R-:W-:Y:S01]  /*2870*/  FFMA.FTZ R36, R36, R100, R17 ;  /* 0x0000006424247223 */ /* 0x000fe20000010011 */
[----:B-1----:R-:W-:Y:S01]  /*2880*/  FFMA.FTZ R25, R30, R80, R7 ;  /* 0x000000501e197223 */ /* 0x002fe20000010007 */
[----:B------:R-:W-:Y:S01]  /*2890*/  FFMA.FTZ R30, R91, R60, R72 ;  /* 0x0000003c5b1e7223 */ /* 0x000fe20000010048 */
[----:B------:R-:W-:Y:S01]  /*28a0*/  F2FP.F16.F32.PACK_AB R22, R47, R32 ;  /* 0x000000202f16723e */ /* 0x000fe200000000ff */
[----:B------:R-:W-:Y:S01]  /*28b0*/  FFMA.FTZ R24, R28, R78, R9 ;  /* 0x0000004e1c187223 */ /* 0x000fe20000010009 */
[----:B------:R-:W-:Y:S01]  /*28c0*/  FFMA.FTZ R41, R41, R103, R16 ;  /* 0x0000006729297223 */ /* 0x000fe20000010010 */
[----:B------:R-:W-:Y:S01]  /*28d0*/  FFMA.FTZ R29, R29, R81, R8 ;  /* 0x000000511d1d7223 */ /* 0x000fe20000010008 */
[----:B------:R-:W-:Y:S01]  /*28e0*/  F2FP.F16.F32.PACK_AB R30, R33, R30 ;  /* 0x0000001e211e723e */ /* 0x000fe200000000ff */
[----:B------:R-:W-:Y:S01]  /*28f0*/  FFMA.FTZ R28, R31, R83, R6 ;  /* 0x000000531f1c7223 */ /* 0x000fe20000010006 */
[----:B------:R-:W1:Y:S01]  /*2900*/  LDC.64 R32, c[0x0][0x210] ;  /* 0x00008400ff207b82 */ /* 0x000e620000000a00 */
        /* <DEDUP_REMOVED lines=18> */
[----:B------:R-:W-:Y:S01]  /*2a30*/  F2FP.F16.F32.PACK_AB R23, R35, R34 ;  /* 0x000000222317723e */ /* 0x000fe200000000ff */
[----:B------:R-:W-:Y:S01]  /*2a40*/  FFMA.FTZ R28, R87, R39, R0 ;  /* 0x00000027571c7223 */ /* 0x000fe20000010000 */
[----:B------:R-:W-:Y:S01]  /*2a50*/  LEA R36, P2, R112, UR12, 0x4 ;  /* 0x0000000c70247c11 */ /* 0x000fe2000f8420ff */
[----:B------:R-:W-:Y:S01]  /*2a60*/  FFMA.FTZ R43, R84, R43, R71 ;  /* 0x0000002b542b7223 */ /* 0x000fe20000010047 */
[----:B------:R-:W-:-:S02]  /*2a70*/  LEA R34, P4, R113, UR12, 0x4 ;  /* 0x0000000c71227c11 */ /* 0x000fc4000f8820ff */
[----:B------:R-:W-:Y:S02]  /*2a80*/  F2FP.F16.F32.PACK_AB R26, R37, R26 ;  /* 0x0000001a251a723e */ /* 0x000fe400000000ff */
[----:B------:R-:W-:Y:S02]  /*2a90*/  LEA.HI.X R39, R111, UR13, RZ, 0x4, P1 ;  /* 0x0000000d6f277c11 */ /* 0x000fe400088f24ff */
[----:B------:R-:W-:Y:S02]  /*2aa0*/  LEA.HI.X R37, R112, UR13, RZ, 0x4, P2 ;  /* 0x0000000d70257c11 */ /* 0x000fe400090f24ff */
[----:B------:R-:W-:Y:S01]  /*2ab0*/  F2FP.F16.F32.PACK_AB R31, R122, R31 ;  /* 0x0000001f7a1f723e */ /* 0x000fe200000000ff */
[----:B------:R2:W-:Y:S01]  /*2ac0*/  STG.E.128 desc[UR4][R38.64], R20 ;  /* 0x0000001426007986 */ /* 0x0005e2000c101d04 */
[----:B------:R-:W-:Y:S02]  /*2ad0*/  F2FP.F16.F32.PACK_AB R29, R40, R29 ;  /* 0x0000001d281d723e */ /* 0x000fe400000000ff */
[----:B------:R-:W-:Y:S01]  /*2ae0*/  F2FP.F16.F32.PACK_AB R28, R43, R28 ;  /* 0x0000001c2b1c723e */ /* 0x000fe200000000ff */
[----:B------:R2:W-:Y:S01]  /*2af0*/  STG.E.128 desc[UR4][R36.64], R24 ;  /* 0x0000001824007986 */ /* 0x0005e2000c101d04 */
[----:B------:R-:W-:-:S02]  /*2b00*/  LEA.HI.X R35, R113, UR13, RZ, 0x4, P4 ;  /* 0x0000000d71237c11 */ /* 0x000fc4000a0f24ff */
[----:B-1----:R-:W-:-:S03]  /*2b10*/  LEA R108, R32, R108, 0x2 ;  /* 0x0000006c206c7211 */ /* 0x002fc600078e10ff */
[----:B------:R2:W-:Y:S01]  /*2b20*/  STG.E.128 desc[UR4][R34.64], R28 ;  /* 0x0000001c22007986 */ /* 0x0005e2000c101d04 */
[----:B------:R-:W-:-:S13]  /*2b30*/  ISETP.GE.AND P1, PT, R108, R33, PT ;  /* 0x000000216c00720c */ /* 0x000fda0003f26270 */
[----:B------:R-:W-:Y:S05]  /*2b40*/  @!P1 BRA `(.L_x_16609) ;  /* 0xffffffd800ec9947 */ /* 0x000fea000383ffff */
[----:B------:R-:W-:Y:S05]  /*2b50*/  BSYNC B0 ;  /* 0x0000000000007941 */ /* 0x000fea0003800000 */
.L_x_16543:
[----:B------:R-:W-:Y:S05]  /*2b60*/  EXIT ;  /* 0x000000000000794d */ /* 0x000fea0003800000 */
.L_x_16608:
        /* <DEDUP_REMOVED lines=8> */
.L_x_16611:
[----:B------:R-:W-:Y:S05]  /*2bf0*/  BSYNC B1 ;  /* 0x0000000000017941 */ /* 0x000fea0003800000 */
.L_x_16610:
        /* <DEDUP_REMOVED lines=8> */
.L_x_16612:
[----:B------:R-:W-:Y:S01]  /*2c80*/  HFMA2.MMA R119, -RZ, RZ, 0, 2.384185791015625e-07 ;  /* 0x00000004ff777435 */ /* 0x000fe200000001ff */
[----:B------:R-:W-:-:S05]  /*2c90*/  FADD.FTZ R123, R122, R115 ;  /* 0x000000737a7b7221 */ /* 0x000fca0000010000 */
[----:B------:R-:W-:-:S07]  /*2ca0*/  MOV R122, R123 ;  /* 0x0000007b007a7202 */ /* 0x000fce0000000f00 */
[----:B------:R-:W-:Y:S05]  /*2cb0*/  WARPSYNC.COLLECTIVE R117, `(.L_x_16613) ;  /* 0x0000000075087348 */ /* 0x000fea0003c00000 */
[----:B------:R0:W1:Y:S02]  /*2cc0*/  SHFL.BFLY P2, R115, R122, R119, R118 ;  /* 0x0c0000777a737389 */ /* 0x0000640000040076 */
[----:B01----:R-:W-:Y:S01]  /*2cd0*/  ENDCOLLECTIVE ;  /* 0x000000000000791b */ /* 0x003fe20003800000 */
.L_x_16613:
[----:B------:R-:W-:Y:S01]  /*2ce0*/  HFMA2.MMA R119, -RZ, RZ, 0, 4.76837158203125e-07 ;  /* 0x00000008ff777435 */ /* 0x000fe200000001ff */
[----:B------:R-:W-:-:S05]  /*2cf0*/  FADD.FTZ R124, R123, R115 ;  /* 0x000000737b7c7221 */ /* 0x000fca0000010000 */
[----:B------:R-:W-:-:S07]  /*2d00*/  MOV R122, R124 ;  /* 0x0000007c007a7202 */ /* 0x000fce0000000f00 */
[----:B------:R-:W-:Y:S05]  /*2d10*/  WARPSYNC.COLLECTIVE R117, `(.L_x_16614) ;  /* 0x0000000075087348 */ /* 0x000fea0003c00000 */
[----:B------:R0:W1:Y:S02]  /*2d20*/  SHFL.BFLY P2, R115, R122, R119, R118 ;  /* 0x0c0000777a737389 */ /* 0x0000640000040076 */
[----:B01----:R-:W-:Y:S01]  /*2d30*/  ENDCOLLECTIVE ;  /* 0x000000000000791b */ /* 0x003fe20003800000 */
.L_x_16614:
[----:B------:R-:W-:Y:S01]  /*2d40*/  HFMA2.MMA R119, -RZ, RZ, 0, 9.5367431640625e-07 ;  /* 0x00000010ff777435 */ /* 0x000fe200000001ff */
[----:B------:R-:W-:-:S05]  /*2d50*/  FADD.FTZ R125, R124, R115 ;  /* 0x000000737c7d7221 */ /* 0x000fca0000010000 */
[----:B------:R-:W-:-:S07]  /*2d60*/  MOV R122, R125 ;  /* 0x0000007d007a7202 */ /* 0x000fce0000000f00 */
[----:B------:R-:W-:Y:S05]  /*2d70*/  WARPSYNC.COLLECTIVE R117, `(.L_x_16615) ;  /* 0x0000000075087348 */ /* 0x000fea0003c00000 */
[----:B------:R0:W1:Y:S02]  /*2d80*/  SHFL.BFLY P2, R115, R122, R119, R118 ;  /* 0x0c0000777a737389 */ /* 0x0000640000040076 */
[----:B01----:R-:W-:Y:S01]  /*2d90*/  ENDCOLLECTIVE ;  /* 0x000000000000791b */ /* 0x003fe20003800000 */
.L_x_16615:
        /* <DEDUP_REMOVED lines=72> */
.L_x_16616:
[----:B------:R-:W-:Y:S01]  /*3220*/  HFMA2.MMA R119, -RZ, RZ, 0, 1.1920928955078125e-07 ;  /* 0x00000002ff777435 */ /* 0x000fe200000001ff */
[----:B------:R-:W-:-:S10]  /*3230*/  FADD.FTZ R122, R120, R115 ;  /* 0x00000073787a7221 */ /* 0x000fd40000010000 */
[----:B------:R-:W-:Y:S05]  /*3240*/  WARPSYNC.COLLECTIVE R117, `(.L_x_16617) ;  /* 0x0000000075087348 */ /* 0x000fea0003c00000 */
[----:B------:R0:W1:Y:S02]  /*3250*/  SHFL.BFLY P2, R115, R122, R119, R118 ;  /* 0x0c0000777a737389 */ /* 0x0000640000040076 */
[----:B01----:R-:W-:Y:S01]  /*3260*/  ENDCOLLECTIVE ;  /* 0x000000000000791b */ /* 0x003fe20003800000 */
.L_x_16617:
[----:B------:R-:W-:Y:S01]  /*3270*/  HFMA2.MMA R119, -RZ, RZ, 0, 2.384185791015625e-07 ;  /* 0x00000004ff777435 */ /* 0x000fe200000001ff */
[----:B------:R-:W-:-:S05]  /*3280*/  FADD.FTZ R123, R122, R115 ;  /* 0x000000737a7b7221 */ /* 0x000fca0000010000 */
[----:B------:R-:W-:-:S07]  /*3290*/  MOV R122, R123 ;  /* 0x0000007b007a7202 */ /* 0x000fce0000000f00 */
[----:B------:R-:W-:Y:S05]  /*32a0*/  WARPSYNC.COLLECTIVE R117, `(.L_x_16618) ;  /* 0x0000000075087348 */ /* 0x000fea0003c00000 */
[----:B------:R0:W1:Y:S02]  /*32b0*/  SHFL.BFLY P2, R115, R122, R119, R118 ;  /* 0x0c0000777a737389 */ /* 0x0000640000040076 */
[----:B01----:R-:W-:Y:S01]  /*32c0*/  ENDCOLLECTIVE ;  /* 0x000000000000791b */ /* 0x003fe20003800000 */
.L_x_16618:
[----:B------:R-:W-:Y:S01]  /*32d0*/  HFMA2.MMA R119, -RZ, RZ, 0, 4.76837158203125e-07 ;  /* 0x00000008ff777435 */ /* 0x000fe200000001ff */
[----:B------:R-:W-:-:S05]  /*32e0*/  FADD.FTZ R124, R123, R115 ;  /* 0x000000737b7c7221 */ /* 0x000fca0000010000 */
[----:B------:R-:W-:-:S07]  /*32f0*/  MOV R122, R124 ;  /* 0x0000007c007a7202 */ /* 0x000fce0000000f00 */
[----:B------:R-:W-:Y:S05]  /*3300*/  WARPSYNC.COLLECTIVE R117, `(.L_x_16619) ;  /* 0x0000000075087348 */ /* 0x000fea0003c00000 */
[----:B------:R0:W1:Y:S02]  /*3310*/  SHFL.BFLY P2, R115, R122, R119, R118 ;  /* 0x0c0000777a737389 */ /* 0x0000640000040076 */
[----:B01----:R-:W-:Y:S01]  /*3320*/  ENDCOLLECTIVE ;  /* 0x000000000000791b */ /* 0x003fe20003800000 */
.L_x_16619:
[----:B------:R-:W-:Y:S01]  /*3330*/  HFMA2.MMA R119, -RZ, RZ, 0, 9.5367431640625e-07 ;  /* 0x00000010ff777435 */ /* 0x000fe200000001ff */
[----:B------:R-:W-:-:S05]  /*3340*/  FADD.FTZ R125, R124, R115 ;  /* 0x000000737c7d7221 */ /* 0x000fca0000010000 */
[----:B------:R-:W-:-:S07]  /*3350*/  MOV R122, R125 ;  /* 0x0000007d007a7202 */ /* 0x000fce0000000f00 */
[----:B------:R-:W-:Y:S05]  /*3360*/  WARPSYNC.COLLECTIVE R117, `(.L_x_16620) ;  /* 0x0000000075087348 */ /* 0x000fea0003c00000 */
[----:B------:R0:W1:Y:S02]  /*3370*/  SHFL.BFLY P2, R115, R122, R119, R118 ;  /* 0x0c0000777a737389 */ /* 0x0000640000040076 */
[----:B01----:R-:W-:Y:S01]  /*3380*/  ENDCOLLECTIVE ;  /* 0x000000000000791b */ /* 0x003fe20003800000 */
.L_x_16620:
[----:B------:R-:W-:Y:S05]  /*3390*/  BRA `(.L_x_16621) ;  /* 0xffffffec00b87947 */ /* 0x000fea000383ffff */
.L_x_16622:
        /* <DEDUP_REMOVED lines=14> */
.L_x_27201:


//--------------------- .text._ZN10layer_norm31ln_parallel_residual_fwd_kernelINS_13Kernel_traitsI6__halfS2_fS2_fjLj1024ELj1ELj4ELj1ELj16ENS_18Kernel_traits_baseILj1024ES2_S2_fS2_fjLj128EEEEELb1ELb0ELb0EEEvNS_9FwdParamsE --------------------------
	.section	.text._ZN10layer_norm31ln_parallel_residual_fwd_kernelINS_13Kernel_traitsI6__halfS2_fS2_fjLj1024ELj1ELj4ELj1ELj16ENS_18Kernel_traits_baseILj1024ES2_S2_fS2_fjLj128EEEEELb1ELb0ELb0EEEvNS_9FwdParamsE,"ax",@progbits
	.align	128
        .global         _ZN10layer_norm31ln_parallel_residual_fwd_kernelINS_13Kernel_traitsI6__halfS2_fS2_fjLj1024ELj1ELj4ELj1ELj16ENS_18Kernel_traits_baseILj1024ES2_S2_fS2_fjLj128EEEEELb1ELb0ELb0EEEvNS_9FwdParamsE
        .type           _ZN10layer_norm31ln_parallel_residual_fwd_kernelINS_13Kernel_traitsI6__halfS2_fS2_fjLj1024ELj1ELj4ELj1ELj16ENS_18Kernel_traits_baseILj1024ES2_S2_fS2_fjLj128EEEEELb1ELb0ELb0EEEvNS_9FwdParamsE,@function
        .size           _ZN10layer_norm31ln_parallel_residual_fwd_kernelINS_13Kernel_traitsI6__halfS2_fS2_fjLj1024ELj1ELj4ELj1ELj16ENS_18Kernel_traits_baseILj1024ES2_S2_fS2_fjLj128EEEEELb1ELb0ELb0EEEvNS_9FwdParamsE,(.L_x_27202 - _ZN10layer_norm31ln_parallel_residual_fwd_kernelINS_13Kernel_traitsI6__halfS2_fS2_fjLj1024ELj1ELj4ELj1ELj16ENS_18Kernel_traits_baseILj1024ES2_S2_fS2_fjLj128EEEEELb1ELb0ELb0EEEvNS_9FwdParamsE)
        .other          _ZN10layer_norm31ln_parallel_residual_fwd_kernelINS_13Kernel_traitsI6__halfS2_fS2_fjLj1024ELj1ELj4ELj1ELj16ENS_18Kernel_traits_baseILj1024ES2_S2_fS2_fjLj128EEEEELb1ELb0ELb0EEEvNS_9FwdParamsE,@"STO_CUDA_ENTRY STV_DEFAULT"
_ZN10layer_norm31ln_parallel_residual_fwd_kernelINS_13Kernel_traitsI6__halfS2_fS2_fjLj1024ELj1ELj4ELj1ELj16ENS_18Kernel_traits_baseILj1024ES2_S2_fS2_fjLj128EEEEELb1ELb0ELb0EEEvNS_9FwdParamsE:
.text._ZN10layer_norm31ln_parallel_residual_fwd_kernelINS_13Kernel_traitsI6__halfS2_fS2_fjLj1024ELj1ELj4ELj1ELj16ENS_18Kernel_traits_baseILj1024ES2_S2_fS2_fjLj128EEEEELb1ELb0ELb0EEEvNS_9FwdParamsE:
        /* <DEDUP_REMOVED lines=126> */
.L_x_16624:
[----:B------:R-:W-:Y:S05]  /*07e0*/  BSYNC B0 ;  /* 0x0000000000007941 */ /* 0x000fea0003800000 */
.L_x_16623:
        /* <DEDUP_REMOVED lines=28> */
.L_x_16626:
[----:B------:R-:W-:Y:S05]  /*09b0*/  BSYNC B0 ;  /* 0x0000000000007941 */ /* 0x000fea0003800000 */
.L_x_16625:
        /* <DEDUP_REMOVED lines=28> */
.L_x_16628:
[----:B------:R-:W-:Y:S05]  /*0b80*/  BSYNC B0 ;  /* 0x0000000000007941 */ /* 0x000fea0003800000 */
.L_x_16627:
        /* <DEDUP_REMOVED lines=27> */
.L_x_16630:
[----:B------:R-:W-:Y:S05]  /*0d40*/  BSYNC B0 ;  /* 0x0000000000007941 */ /* 0x000fea0003800000 */
.L_x_16629:
        /* <DEDUP_REMOVED lines=12> */
[----:B------:R-:W-:Y:S01]  /*0e10*/  IMAD R101, R101, -0x2daee0ad, RZ ;  /* 0xd2511f5365657824 */ /* 0x000fe200078e02ff */
[----:B------:R-:W-:Y:S01]  /*0e20*/  ULDC UR27, c[0x0][0x2d8] ;  /* 0x0000b600001b7ab9 */ /* 0x000fe20000000800 */
[----:B------:R-:W-:Y:S01]  /*0e30*/  IMAD R100, R100, -0x326172a9, RZ ;  /* 0xcd9e8d5764647824 */ /* 0x000fe200078e02ff */
[----:B------:R-:W-:Y:S01]  /*0e40*/  UISETP.NE.AND UP0, UPT, UR26, URZ, UPT ;  /* 0x0000003f1a00728c */ /* 0x000fe2000bf05270 */
[----:B------:R-:W-:Y:S01]  /*0e50*/  IMAD.HI.U32 R53, R192, -0x326172a9, RZ ;  /* 0xcd9e8d57c0357827 */ /* 0x000fe200078e00ff */
[----:B------:R-:W-:Y:S01]  /*0e60*/  ULDC.64 UR28, c[0x0][0x230] ;  /* 0x00008c00001c7ab9 */ /* 0x000fe20000000a00 */
[----:B------:R-:W-:Y:S01]  /*0e70*/  ULDC.64 UR30, c[0x0][0x238] ;  /* 0x00008e00001e7ab9 */ /* 0x000fe20000000a00 */
[----:B------:R-:W-:Y:S01]  /*0e80*/  ULDC.64 UR32, c[0x0][0x240] ;  /* 0x0000900000207ab9 */ /* 0x000fe20000000a00 */
[----:B------:R-:W-:Y:S01]  /*0e90*/  IMAD.HI.U32 R52, R194, -0x2daee0ad, RZ ;  /* 0xd2511f53c2347827 */ /* 0x000fe200078e00ff */
[----:B------:R-:W-:Y:S01]  /*0ea0*/  LOP3.LUT R188, R53, UR9, R100, 0x96, !PT ;  /* 0x0000000935bc7c12 */ /* 0x000fe2000f8e9664 */
[----:B------:R-:W-:-:S02]  /*0eb0*/  ULDC.64 UR34, c[0x0][0x248] ;  /* 0x0000920000227ab9 */ /* 0x000fc40000000a00 */
        /* <DEDUP_REMOVED lines=17> */
[----:B------:R-:W-:Y:S02]  /*0fd0*/  HADD2.F32 R34, -RZ, R35.H0_H0 ;  /* 0x20000023ff227230 */ /* 0x000fe40000004100 */
[----:B------:R-:W-:-:S02]  /*0fe0*/  HADD2.F32 R33, -RZ, R8.H0_H0 ;  /* 0x20000008ff217230 */ /* 0x000fc40000004100 */
[----:B------:R-:W-:Y:S02]  /*0ff0*/  HADD2.F32 R32, -RZ, R8.H1_H1 ;  /* 0x30000008ff207230 */ /* 0x000fe40000004100 */
[--C-:B------:R-:W-:Y:S02]  /*1000*/  HADD2.F32 R31, -RZ, R9.reuse.H0_H0 ;  /* 0x20000009ff1f7230 */ /* 0x100fe40000004100 */
[----:B------:R-:W-:Y:S02]  /*1010*/  HADD2.F32 R30, -RZ, R9.H1_H1 ;  /* 0x30000009ff1e7230 */ /* 0x000fe40000004100 */
[----:B------:R-:W-:Y:S02]  /*1020*/  HADD2.F32 R18, -RZ, R19.H0_H0 ;  /* 0x20000013ff127230 */ /* 0x000fe40000004100 */
        /* <DEDUP_REMOVED lines=8> */
[----:B------:R-:W-:Y:S02]  /*10b0*/  HADD2.F32 R35, -RZ, R35.H1_H1 ;  /* 0x30000023ff237230 */ /* 0x000fe40000004100 */
        /* <DEDUP_REMOVED lines=96> */
.L_x_17164:
        /* <DEDUP_REMOVED lines=35> */
.L_x_16635:
[----:B------:R-:W-:-:S07]  /*18f0*/  IMAD.MOV.U32 R102, RZ, RZ, R192 ;  /* 0x000000ffff667224 */ /* 0x000fce00078e00c0 */
.L_x_16636:
[----:B------:R-:W-:Y:S05]  /*1900*/  BSYNC B2 ;  /* 0x0000000000027941 */ /* 0x000fea0003800000 */
.L_x_16634:
        /* <DEDUP_REMOVED lines=16> */
.L_x_16640:
[----:B------:R-:W-:Y:S05]  /*1a10*/  BSYNC B3 ;  /* 0x0000000000037941 */ /* 0x000fea0003800000 */
.L_x_16639:
        /* <DEDUP_REMOVED lines=44> */
.L_x_16638:
[----:B------:R-:W-:Y:S05]  /*1ce0*/  BSYNC B2 ;  /* 0x0000000000027941 */ /* 0x000fea0003800000 */
.L_x_16637:
        /* <DEDUP_REMOVED lines=19> */
.L_x_16641:
        /* <DEDUP_REMOVED lines=12> */
.L_x_16644:
[----:B------:R-:W-:-:S07]  /*1ee0*/  IMAD.MOV.U32 R65, RZ, RZ, R192 ;  /* 0x000000ffff417224 */ /* 0x000fce00078e00c0 */
.L_x_16645:
[----:B------:R-:W-:Y:S05]  /*1ef0*/  BSYNC B2 ;  /* 0x0000000000027941 */ /* 0x000fea0003800000 */
.L_x_16643:
        /* <DEDUP_REMOVED lines=16> */
.L_x_16649:
[----:B------:R-:W-:Y:S05]  /*2000*/  BSYNC B3 ;  /* 0x0000000000037941 */ /* 0x000fea0003800000 */
.L_x_16648:
        /* <DEDUP_REMOVED lines=43> */
.L_x_16647:
[----:B------:R-:W-:Y:S05]  /*22c0*/  BSYNC B2 ;  /* 0x0000000000027941 */ /* 0x000fea0003800000 */
.L_x_16646:
[----:B------:R-:W-:Y:S01]  /*22d0*/  I2FP.F32.U32 R65, R65 ;  /* 0x0000004100417245 */ /* 0x000fe20000201000 */
[----:B------:R-:W-:-:S04]  /*22e0*/  HADD2.F32 R67, -RZ, R60.H0_H0 ;  /* 0x2000003cff437230 */ /* 0x000fc80000004100 */
[----:B------:R-:W-:Y:S01]  /*22f0*/  FFMA.FTZ R96, R65, R204, 1.1641532182693481445e-10 ;  /* 0x2f00000041607423 */ /* 0x000fe200000100cc */
[----:B------:R-:W-:-:S04]  /*2300*/  FMUL.FTZ R67, R67, R202 ;  /* 0x000000ca43437220 */ /* 0x000fc80000410000 */
[----:B------:R-:W-:-:S04]  /*2310*/  FSETP.GTU.FTZ.AND P3, PT, R96, R203, PT ;  /* 0x000000cb6000720b */ /* 0x000fc80003f7c000 */
[----:B------:R-:W-:Y:S02]  /*2320*/  FSEL R67, R67, RZ, !P3 ;  /* 0x000000ff43437208 */ /* 0x000fe40005800000 */
[----:B------:R-:W-:-:S03]  /*2330*/  SEL R193, RZ, 0x1, P3 ;  /* 0x00000001ffc17807 */ /* 0x000fc60001800000 */
[----:B------:R-:W-:-:S04]  /*2340*/  FADD.FTZ R64, R67, R64 ;  /* 0x0000004043407221 */ /* 0x000fc80000010000 */
[----:B------:R-:W-:-:S07]  /*2350*/  @P1 FADD.FTZ R64, R52, R64 ;  /* 0x0000004034401221 */ /* 0x000fce0000010000 */
.L_x_16642:
        /* <DEDUP_REMOVED lines=12> */
.L_x_16651:
[----:B------:R-:W-:-:S07]  /*2420*/  IMAD.MOV.U32 R65, RZ, RZ, R192 ;  /* 0x000000ffff417224 */ /* 0x000fce00078e00c0 */
.L_x_16652:
[----:B------:R-:W-:Y:S05]  /*2430*/  BSYNC B2 ;  /* 0x0000000000027941 */ /* 0x000fea0003800000 */
.L_x_16650:
        /* <DEDUP_REMOVED lines=16> */
.L_x_16656:
[----:B------:R-:W-:Y:S05]  /*2540*/  BSYNC B3 ;  /* 0x0000000000037941 */ /* 0x000fea0003800000 */
.L_x_16655:
        /* <DEDUP_REMOVED lines=44> */
.L_x_16654:
[----:B------:R-:W-:Y:S05]  /*2810*/  BSYNC B2 ;  /* 0x0000000000027941 */ /* 0x000fea0003800000 */
.L_x_16653:
        /* <DEDUP_REMOVED lines=14> */
.L_x_16657:
        /* <DEDUP_REMOVED lines=12> */
.L_x_16660:
[----:B------:R-:W-:-:S07]  /*29c0*/  MOV R68, R192 ;  /* 0x000000c000447202 */ /* 0x000fce0000000f00 */
.L_x_16661:
[----:B------:R-:W-:Y:S05]  /*29d0*/  BSYNC B2 ;  /* 0x0000000000027941 */ /* 0x000fea0003800000 */
.L_x_16659:
        /* <DEDUP_REMOVED lines=16> */
.L_x_16665:
[----:B------:R-:W-:Y:S05]  /*2ae0*/  BSYNC B3 ;  /* 0x0000000000037941 */ /* 0x000fea0003800000 */
.L_x_16664:
        /* <DEDUP_REMOVED lines=43> */
.L_x_16663:
[----:B------:R-:W-:Y:S05]  /*2da0*/  BSYNC B2 ;  /* 0x0000000000027941 */ /* 0x000fea0003800000 */
.L_x_16662:
[----:B------:R-:W-:Y:S01]  /*2db0*/  I2FP.F32.U32 R67, R68 ;  /* 0x0000004400437245 */ /* 0x000fe20000201000 */
[----:B------:R-:W-:-:S04]  /*2dc0*/  HADD2.F32 R97, -RZ, R60.H1_H1 ;  /* 0x3000003cff617230 */ /* 0x000fc80000004100 */
[----:B------:R-:W-:Y:S01]  /*2dd0*/  FFMA.FTZ R68, R67, R204, 1.1641532182693481445e-10 ;  /* 0x2f00000043447423 */ /* 0x000fe200000100cc */
[----:B------:R-:W-:-:S04]  /*2de0*/  FMUL.FTZ R97, R97, R202 ;  /* 0x000000ca61617220 */ /* 0x000fc80000410000 */
[----:B------:R-:W-:-:S04]  /*2df0*/  FSETP.GTU.FTZ.AND P3, PT, R68, R203, PT ;  /* 0x000000cb4400720b */ /* 0x000fc80003f7c000 */
[----:B------:R-:W-:Y:S02]  /*2e00*/  FSEL R68, R97, RZ, !P3 ;  /* 0x000000ff61447208 */ /* 0x000fe40005800000 */
[----:B------:R-:W-:-:S03]  /*2e10*/  SEL R195, RZ, 0x1, P3 ;  /* 0x00000001ffc37807 */ /* 0x000fc60001800000 */
[----:B------:R-:W-:-:S04]  /*2e20*/  FADD.FTZ R65, R68, R65 ;  /* 0x0000004144417221 */ /* 0x000fc80000010000 */
[----:B------:R-:W-:-:S07]  /*2e30*/  @P1 FADD.FTZ R65, R53, R65 ;  /* 0x0000004135411221 */ /* 0x000fce0000010000 */
.L_x_16658:
        /* <DEDUP_REMOVED lines=12> */
.L_x_16667:
[----:B------:R-:W-:-:S07]  /*2f00*/  IMAD.MOV.U32 R68, RZ, RZ, R192 ;  /* 0x000000ffff447224 */ /* 0x000fce00078e00c0 */
.L_x_16668:
[----:B------:R-:W-:Y:S05]  /*2f10*/  BSYNC B2 ;  /* 0x0000000000027941 */ /* 0x000fea0003800000 */
.L_x_16666:
        /* <DEDUP_REMOVED lines=16> */
.L_x_16672:
[----:B------:R-:W-:Y:S05]  /*3020*/  BSYNC B3 ;  /* 0x0000000000037941 */ /* 0x000fea0003800000 */
.L_x_16671:
        /* <DEDUP_REMOVED lines=44> */
.L_x_16670:
[----:B------:R-:W-:Y:S05]  /*32f0*/  BSYNC B2 ;  /* 0x0000000000027941 */ /* 0x000fea0003800000 */
.L_x_16669:
        /* <DEDUP_REMOVED lines=14> */
.L_x_16673:
        /* <DEDUP_REMOVED lines=12> */
.L_x_16676:
[----:B------:R-:W-:-:S07]  /*34a0*/  IMAD.MOV.U32 R67, RZ, RZ, R192 ;  /* 0x000000ffff437224 */ /* 0x000fce00078e00c0 */
.L_x_16677:
[----:B------:R-:W-:Y:S05]  /*34b0*/  BSYNC B2 ;  /* 0x0000000000027941 */ /* 0x000fea0003800000 */
.L_x_16675:
        /* <DEDUP_REMOVED lines=16> */
.L_x_16681:
[----:B------:R-:W-:Y:S05]  /*35c0*/  BSYNC B3 ;  /* 0x0000000000037941 */ /* 0x000fea0003800000 */
.L_x_16680:
        /* <DEDUP_REMOVED lines=44> */
.L_x_16679:
[----:B------:R-:W-:Y:S05]  /*3890*/  BSYNC B2 ;  /* 0x0000000000027941 */ /* 0x000fea0003800000 */
.L_x_16678:
        /* <DEDUP_REMOVED lines=9> */
.L_x_16674:
        /* <DEDUP_REMOVED lines=12> */
.L_x_16683:
[----:B------:R-:W-:-:S07]  /*39f0*/  IMAD.MOV.U32 R67, RZ, RZ, R192 ;  /* 0x000000ffff437224 */ /* 0x000fce00078e00c0 */
.L_x_16684:
[----:B------:R-:W-:Y:S05]  /*3a00*/  BSYNC B2 ;  /* 0x0000000000027941 */ /* 0x000fea0003800000 */
.L_x_16682:
        /* <DEDUP_REMOVED lines=16> */
.L_x_16688:
[----:B------:R-:W-:Y:S05]  /*3b10*/  BSYNC B3 ;  /* 0x0000000000037941 */ /* 0x000fea0003800000 */
.L_x_16687:
        /* <DEDUP_REMOVED lines=44> */
.L_x_16686:
[----:B------:R-:W-:Y:S05]  /*3de0*/  BSYNC B2 ;  /* 0x0000000000027941 */ /* 0x000fea0003800000 */
.L_x_16685:
        /* <DEDUP_REMOVED lines=14> */
.L_x_16689:
        /* <DEDUP_REMOVED lines=12> */
.L_x_16692:
[----:B------:R-:W-:-:S07]  /*3f90*/  MOV R102, R192 ;  /* 0x000000c000667202 */ /* 0x000fce0000000f00 */
.L_x_16693:
[----:B------:R-:W-:Y:S05]  /*3fa0*/  BSYNC B2 ;  /* 0x0000000000027941 */ /* 0x000fea0003800000 */
.L_x_16691:
        /* <DEDUP_REMOVED lines=16> */
.L_x_16697:
[----:B------:R-:W-:Y:S05]  /*40b0*/  BSYNC B3 ;  /* 0x0000000000037941 */ /* 0x000fea0003800000 */
.L_x_16696:
        /* <DEDUP_REMOVED lines=44> */
.L_x_16695:
[----:B------:R-:W-:Y:S05]  /*4380*/  BSYNC B2 ;  /* 0x0000000000027941 */ /* 0x000fea0003800000 */
.L_x_16694:
        /* <DEDUP_REMOVED lines=9> */
.L_x_16690:
        /* <DEDUP_REMOVED lines=12> */
.L_x_16699:
[----:B------:R-:W-:-:S07]  /*44e0*/  MOV R102, R192 ;  /* 0x000000c000667202 */ /* 0x000fce0000000f00 */
.L_x_16700:
[----:B------:R-:W-:Y:S05]  /*44f0*/  BSYNC B2 ;  /* 0x0000000000027941 */ /* 0x000fea0003800000 */
.L_x_16698:
        /* <DEDUP_REMOVED lines=16> */
.L_x_16704:
[----:B------:R-:W-:Y:S05]  /*4600*/  BSYNC B3 ;  /* 0x0000000000037941 */ /* 0x000fea0003800000 */
.L_x_16703:
        /* <DEDUP_REMOVED lines=44> */
.L_x_16702:
[----:B------:R-:W-:Y:S05]  /*48d0*/  BSYNC B2 ;  /* 0x0000000000027941 */ /* 0x000fea0003800000 */
.L_x_16701:
        /* <DEDUP_REMOVED lines=14> */
.L_x_16705:
        /* <DEDUP_REMOVED lines=12> */
.L_x_16708:
[----:B------:R-:W-:-:S07]  /*4a80*/  IMAD.MOV.U32 R69, RZ, RZ, R192 ;  /* 0x000000ffff457224 */ /* 0x000fce00078e00c0 */
.L_x_16709:
[----:B------:R-:W-:Y:S05]  /*4a90*/  BSYNC B2 ;  /* 0x0000000000027941 */ /* 0x000fea0003800000 */
.L_x_16707:
        /* <DEDUP_REMOVED lines=16> */
.L_x_16713:
[----:B------:R-:W-:Y:S05]  /*4ba0*/  BSYNC B3 ;  /* 0x0000000000037941 */ /* 0x000fea0003800000 */
.L_x_16712:
        /* <DEDUP_REMOVED lines=44> */
.L_x_16711:
[----:B------:R-:W-:Y:S05]  /*4e70*/  BSYNC B2 ;  /* 0x0000000000027941 */ /* 0x000fea0003800000 */
.L_x_16710:
        /* <DEDUP_REMOVED lines=9> */
.L_x_16706:
        /* <DEDUP_REMOVED lines=12> */
.L_x_16715:
[----:B------:R-:W-:-:S07]  /*4fd0*/  IMAD.MOV.U32 R69, RZ, RZ, R192 ;  /* 0x000000ffff457224 */ /* 0x000fce00078e00c0 */
.L_x_16716:
[----:B------:R-:W-:Y:S05]  /*4fe0*/  BSYNC B2 ;  /* 0x0000000000027941 */ /* 0x000fea0003800000 */
.L_x_16714:
        /* <DEDUP_REMOVED lines=16> */
.L_x_16720:
[----:B------:R-:W-:Y:S05]  /*50f0*/  BSYNC B3 ;  /* 0x0000000000037941 */ /* 0x000fea0003800000 */
.L_x_16719:
        /* <DEDUP_REMOVED lines=44> */
.L_x_16718:
[----:B------:R-:W-:Y:S05]  /*53c0*/  BSYNC B2 ;  /* 0x0000000000027941 */ /* 0x000fea0003800000 */
.L_x_16717:
        /* <DEDUP_REMOVED lines=12> */
.L_x_16721:
        /* <DEDUP_REMOVED lines=12> */
.L_x_16724:
[----:B------:R-:W-:-:S07]  /*5550*/  IMAD.MOV.U32 R70, RZ, RZ, R192 ;  /* 0x000000ffff467224 */ /* 0x000fce00078e00c0 */
.L_x_16725:
[----:B------:R-:W-:Y:S05]  /*5560*/  BSYNC B2 ;  /* 0x0000000000027941 */ /* 0x000fea0003800000 */
.L_x_16723:
        /* <DEDUP_REMOVED lines=16> */
.L_x_16729:
[----:B------:R-:W-:Y:S05]  /*5670*/  BSYNC B3 ;  /* 0x0000000000037941 */ /* 0x000fea0003800000 */
.L_x_16728:
        /* <DEDUP_REMOVED lines=44> */
.L_x_16727:
[----:B------:R-:W-:Y:S05]  /*5940*/  BSYNC B2 ;  /* 0x0000000000027941 */ /* 0x000fea0003800000 */
.L_x_16726:
        /* <DEDUP_REMOVED lines=9> */
.L_x_16722:
        /* <DEDUP_REMOVED lines=12> */
.L_x_16731:
[----:B------:R-:W-:-:S07]  /*5aa0*/  IMAD.MOV.U32 R70, RZ, RZ, R192 ;  /* 0x000000ffff467224 */ /* 0x000fce00078e00c0 */
.L_x_16732:
[----:B------:R-:W-:Y:S05]  /*5ab0*/  BSYNC B2 ;  /* 0x0000000000027941 */ /* 0x000fea0003800000 */
.L_x_16730:
        /* <DEDUP_REMOVED lines=16> */
.L_x_16736:
[----:B------:R-:W-:Y:S05]  /*5bc0*/  BSYNC B3 ;  /* 0x0000000000037941 */ /* 0x000fea0003800000 */
.L_x_16735:
        /* <DEDUP_REMOVED lines=44> */
.L_x_16734:
[----:B------:R-:W-:Y:S05]  /*5e90*/  BSYNC B2 ;  /* 0x0000000000027941 */ /* 0x000fea0003800000 */
.L_x_16733:
        /* <DEDUP_REMOVED lines=12> */
.L_x_16737:
        /* <DEDUP_REMOVED lines=12> */
.L_x_16740:
[----:B------:R-:W-:-:S07]  /*6020*/  MOV R190, R192 ;  /* 0x000000c000be7202 */ /* 0x000fce0000000f00 */
.L_x_16741:
[----:B------:R-:W-:Y:S05]  /*6030*/  BSYNC B2 ;  /* 0x0000000000027941 */ /* 0x000fea0003800000 */
.L_x_16739:
        /* <DEDUP_REMOVED lines=16> */
.L_x_16745:
[----:B------:R-:W-:Y:S05]  /*6140*/  BSYNC B3 ;  /* 0x0000000000037941 */ /* 0x000fea0003800000 */
.L_x_16744:
        /* <DEDUP_REMOVED lines=44> */
.L_x_16743:
[----:B------:R-:W-:Y:S05]  /*6410*/  BSYNC B2 ;  /* 0x0000000000027941 */ /* 0x000fea0003800000 */
.L_x_16742:
        /* <DEDUP_REMOVED lines=9> */
.L_x_16738:
        /* <DEDUP_REMOVED lines=12> */
.L_x_16747:
[----:B------:R-:W-:-:S07]  /*6570*/  MOV R190, R192 ;  /* 0x000000c000be7202 */ /* 0x000fce0000000f00 */
.L_x_16748:
[----:B------:R-:W-:Y:S05]  /*6580*/  BSYNC B2 ;  /* 0x0000000000027941 */ /* 0x000fea0003800000 */
.L_x_16746:
        /* <DEDUP_REMOVED lines=16> */
.L_x_16752:
[----:B------:R-:W-:Y:S05]  /*6690*/  BSYNC B3 ;  /* 0x0000000000037941 */ /* 0x000fea0003800000 */
.L_x_16751:
        /* <DEDUP_REMOVED lines=44> */
.L_x_16750:
[----:B------:R-:W-:Y:S05]  /*6960*/  BSYNC B2 ;  /* 0x0000000000027941 */ /* 0x000fea0003800000 */
.L_x_16749:
        /* <DEDUP_REMOVED lines=12> */
.L_x_16753:
        /* <DEDUP_REMOVED lines=12> */
.L_x_16756:
[----:B------:R-:W-:-:S07]  /*6af0*/  IMAD.MOV.U32 R201, RZ, RZ, R192 ;  /* 0x000000ffffc97224 */ /* 0x000fce00078e00c0 */
.L_x_16757:
[----:B------:R-:W-:Y:S05]  /*6b00*/  BSYNC B2 ;  /* 0x0000000000027941 */ /* 0x000fea0003800000 */
.L_x_16755:
        /* <DEDUP_REMOVED lines=16> */
.L_x_16761:
[----:B------:R-:W-:Y:S05]  /*6c10*/  BSYNC B3 ;  /* 0x0000000000037941 */ /* 0x000fea0003800000 */
.L_x_16760:
        /* <DEDUP_REMOVED lines=44> */
.L_x_16759:
[----:B------:R-:W-:Y:S05]  /*6ee0*/  BSYNC B2 ;  /* 0x0000000000027941 */ /* 0x000fea0003800000 */
.L_x_16758:
        /* <DEDUP_REMOVED lines=9> */
.L_x_16754:
[----:B------:R-:W-:Y:S01]  /*6f80*/  SEL R97, RZ, 0x10000, P4 ;  /* 0x00010000ff617807 */ /* 0x000fe20002000000 */
[----:B------:R-:W-:Y:S01]  /*6f90*/  IMAD.SHL.U32 R202, R207, 0x8, RZ ;  /* 0x00000008cfca7824 */ /* 0x000fe200078e00ff */
[C---:B------:R-:W-:Y:S02]  /*6fa0*/  LOP3.LUT P4, RZ, R48.reuse, 0x2, RZ, 0xc0, !PT ;  /* 0x0000000230ff7812 */ /* 0x040fe4000788c0ff */
[C---:B------:R-:W-:Y:S02]  /*6fb0*/  LOP3.LUT P6, RZ, R48.reuse, 0x4, RZ, 0xc0, !PT ;  /* 0x0000000430ff7812 */ /* 0x040fe400078cc0ff */
[----:B------:R-:W-:Y:S02]  /*6fc0*/  SEL R100, RZ, 0x1, P4 ;  /* 0x00000001ff647807 */ /* 0x000fe40002000000 */
[----:B------:R-:W-:Y:S02]  /*6fd0*/  LOP3.LUT P1, RZ, R48, 0x8, RZ, 0xc0, !PT ;  /* 0x0000000830ff7812 */ /* 0x000fe4000782c0ff */
        /* <DEDUP_REMOVED lines=45> */
.L_x_16762:
[----:B------:R-:W-:-:S07]  /*72b0*/  IADD3 R202, R207, 0x20, RZ ;  /* 0x00000020cfca7810 */ /* 0x000fce0007ffe0ff */
.L_x_16633:
[----:B------:R-:W-:Y:S05]  /*72c0*/  BSYNC B1 ;  /* 0x0000000000017941 */ /* 0x000fea0003800000 */
.L_x_16632:
        /* <DEDUP_REMOVED lines=30> */
.L_x_16766:
[----:B------:R-:W-:-:S07]  /*74b0*/  IMAD.MOV.U32 R102, RZ, RZ, R192 ;  /* 0x000000ffff667224 */ /* 0x000fce00078e00c0 */
.L_x_16767:
[----:B------:R-:W-:Y:S05]  /*74c0*/  BSYNC B2 ;  /* 0x0000000000027941 */ /* 0x000fea0003800000 */
.L_x_16765:
        /* <DEDUP_REMOVED lines=16> */
.L_x_16771:
[----:B------:R-:W-:Y:S05]  /*75d0*/  BSYNC B3 ;  /* 0x0000000000037941 */ /* 0x000fea0003800000 */
.L_x_16770:
        /* <DEDUP_REMOVED lines=44> */
.L_x_16769:
[----:B------:R-:W-:Y:S05]  /*78a0*/  BSYNC B2 ;  /* 0x0000000000027941 */ /* 0x000fea0003800000 */
.L_x_16768:
        /* <DEDUP_REMOVED lines=19> */
.L_x_16772:
        /* <DEDUP_REMOVED lines=12> */
.L_x_16775:
[----:B------:R-:W-:-:S07]  /*7aa0*/  IMAD.MOV.U32 R73, RZ, RZ, R192 ;  /* 0x000000ffff497224 */ /* 0x000fce00078e00c0 */
.L_x_16776:
[----:B------:R-:W-:Y:S05]  /*7ab0*/  BSYNC B2 ;  /* 0x0000000000027941 */ /* 0x000fea0003800000 */
.L_x_16774:
        /* <DEDUP_REMOVED lines=16> */
.L_x_16780:
[----:B------:R-:W-:Y:S05]  /*7bc0*/  BSYNC B3 ;  /* 0x0000000000037941 */ /* 0x000fea0003800000 */
.L_x_16779:
        /* <DEDUP_REMOVED lines=43> */
.L_x_16778:
[----:B------:R-:W-:Y:S05]  /*7e80*/  BSYNC B2 ;  /* 0x0000000000027941 */ /* 0x000fea0003800000 */
.L_x_16777:
        /* <DEDUP_REMOVED lines=9> */
.L_x_16773:
        /* <DEDUP_REMOVED lines=12> */
.L_x_16782:
[----:B------:R-:W-:-:S07]  /*7fe0*/  IMAD.MOV.U32 R73, RZ, RZ, R192 ;  /* 0x000000ffff497224 */ /* 0x000fce00078e00c0 */
.L_x_16783:
[----:B------:R-:W-:Y:S05]  /*7ff0*/  BSYNC B2 ;  /* 0x0000000000027941 */ /* 0x000fea0003800000 */
.L_x_16781:
        /* <DEDUP_REMOVED lines=16> */
.L_x_16787:
[----:B------:R-:W-:Y:S05]  /*8100*/  BSYNC B3 ;  /* 0x0000000000037941 */ /* 0x000fea0003800000 */
.L_x_16786:
        /* <DEDUP_REMOVED lines=44> */
.L_x_16785:
[----:B------:R-:W-:Y:S05]  /*83d0*/  BSYNC B2 ;  /* 0x0000000000027941 */ /* 0x000fea0003800000 */
.L_x_16784:
        /* <DEDUP_REMOVED lines=14> */
.L_x_16788:
        /* <DEDUP_REMOVED lines=12> */
.L_x_16791:
[----:B------:R-:W-:-:S07]  /*8580*/  MOV R76, R192 ;  /* 0x000000c0004c7202 */ /* 0x000fce0000000f00 */
.L_x_16792:
[----:B------:R-:W-:Y:S05]  /*8590*/  BSYNC B2 ;  /* 0x0000000000027941 */ /* 0x000fea0003800000 */
.L_x_16790:
        /* <DEDUP_REMOVED lines=16> */
.L_x_16796:
[----:B------:R-:W-:Y:S05]  /*86a0*/  BSYNC B3 ;  /* 0x0000000000037941 */ /* 0x000fea0003800000 */
.L_x_16795:
        /* <DEDUP_REMOVED lines=43> */
.L_x_16794:
[----:B------:R-:W-:Y:S05]  /*8960*/  BSYNC B2 ;  /* 0x0000000000027941 */ /* 0x000fea0003800000 */
.L_x_16793:
        /* <DEDUP_REMOVED lines=9> */
.L_x_16789:
        /* <DEDUP_REMOVED lines=12> */
.L_x_16798:
[----:B------:R-:W-:-:S07]  /*8ac0*/  IMAD.MOV.U32 R76, RZ, RZ, R192 ;  /* 0x000000ffff4c7224 */ /* 0x000fce00078e00c0 */
.L_x_16799:
[----:B------:R-:W-:Y:S05]  /*8ad0*/  BSYNC B2 ;  /* 0x0000000000027941 */ /* 0x000fea0003800000 */
.L_x_16797:
        /* <DEDUP_REMOVED lines=16> */
.L_x_16803:
[----:B------:R-:W-:Y:S05]  /*8be0*/  BSYNC B3 ;  /* 0x0000000000037941 */ /* 0x000fea0003800000 */
.L_x_16802:
        /* <DEDUP_REMOVED lines=44> */
.L_x_16801:
[----:B------:R-:W-:Y:S05]  /*8eb0*/  BSYNC B2 ;  /* 0x0000000000027941 */ /* 0x000fea0003800000 */
.L_x_16800:
        /* <DEDUP_REMOVED lines=14> */
.L_x_16804:
        /* <DEDUP_REMOVED lines=12> */
.L_x_16807:
[----:B------:R-:W-:-:S07]  /*9060*/  IMAD.MOV.U32 R75, RZ, RZ, R192 ;  /* 0x000000ffff4b7224 */ /* 0x000fce00078e00c0 */
.L_x_16808:
[----:B------:R-:W-:Y:S05]  /*9070*/  BSYNC B2 ;  /* 0x0000000000027941 */ /* 0x000fea0003800000 */
.L_x_16806:
        /* <DEDUP_REMOVED lines=16> */
.L_x_16812:
[----:B------:R-:W-:Y:S05]  /*9180*/  BSYNC B3 ;  /* 0x0000000000037941 */ /* 0x000fea0003800000 */
.L_x_16811:
        /* <DEDUP_REMOVED lines=44> */
.L_x_16810:
[----:B------:R-:W-:Y:S05]  /*9450*/  BSYNC B2 ;  /* 0x0000000000027941 */ /* 0x000fea0003800000 */
.L_x_16809:
        /* <DEDUP_REMOVED lines=9> */
.L_x_16805:
        /* <DEDUP_REMOVED lines=12> */
.L_x_16814:
[----:B------:R-:W-:-:S07]  /*95b0*/  IMAD.MOV.U32 R75, RZ, RZ, R192 ;  /* 0x000000ffff4b7224 */ /* 0x000fce00078e00c0 */
.L_x_16815:
[----:B------:R-:W-:Y:S05]  /*95c0*/  BSYNC B2 ;  /* 0x0000000000027941 */ /* 0x000fea0003800000 */
.L_x_16813:
        /* <DEDUP_REMOVED lines=16> */
.L_x_16819:
[----:B------:R-:W-:Y:S05]  /*96d0*/  BSYNC B3 ;  /* 0x0000000000037941 */ /* 0x000fea0003800000 */
.L_x_16818:
        /* <DEDUP_REMOVED lines=44> */
.L_x_16817:
[----:B------:R-:W-:Y:S05]  /*99a0*/  BSYNC B2 ;  /* 0x0000000000027941 */ /* 0x000fea0003800000 */
.L_x_16816:
        /* <DEDUP_REMOVED lines=14> */
.L_x_16820:
        /* <DEDUP_REMOVED lines=12> */
.L_x_16823:
[----:B------:R-:W-:-:S07]  /*9b50*/  MOV R102, R192 ;  /* 0x000000c000667202 */ /* 0x000fce0000000f00 */
.L_x_16824:
[----:B------:R-:W-:Y:S05]  /*9b60*/  BSYNC B2 ;  /* 0x0000000000027941 */ /* 0x000fea0003800000 */
.L_x_16822:
        /* <DEDUP_REMOVED lines=16> */
.L_x_16828:
[----:B------:R-:W-:Y:S05]  /*9c70*/  BSYNC B3 ;  /* 0x0000000000037941 */ /* 0x000fea0003800000 */
.L_x_16827:
        /* <DEDUP_REMOVED lines=44> */
.L_x_16826:
[----:B------:R-:W-:Y:S05]  /*9f40*/  BSYNC B2 ;  /* 0x0000000000027941 */ /* 0x000fea0003800000 */
.L_x_16825:
        /* <DEDUP_REMOVED lines=9> */
.L_x_16821:
        /* <DEDUP_REMOVED lines=12> */
.L_x_16830:
[----:B------:R-:W-:-:S07]  /*a0a0*/  MOV R102, R192 ;  /* 0x000000c000667202 */ /* 0x000fce0000000f00 */
.L_x_16831:
[----:B------:R-:W-:Y:S05]  /*a0b0*/  BSYNC B2 ;  /* 0x0000000000027941 */ /* 0x000fea0003800000 */
.L_x_16829:
        /* <DEDUP_REMOVED lines=16> */
.L_x_16835:
[----:B------:R-:W-:Y:S05]  /*a1c0*/  BSYNC B3 ;  /* 0x0000000000037941 */ /* 0x000fea0003800000 */
.L_x_16834:
        /* <DEDUP_REMOVED lines=44> */
.L_x_16833:
[----:B------:R-:W-:Y:S05]  /*a490*/  BSYNC B2 ;  /* 0x0000000000027941 */ /* 0x000fea0003800000 */
.L_x_16832:
        /* <DEDUP_REMOVED lines=14> */
.L_x_16836:
        /* <DEDUP_REMOVED lines=12> */
.L_x_16839:
[----:B------:R-:W-:-:S07]  /*a640*/  MOV R77, R192 ;  /* 0x000000c0004d7202 */ /* 0x000fce0000000f00 */
.L_x_16840:
[----:B------:R-:W-:Y:S05]  /*a650*/  BSYNC B2 ;  /* 0x0000000000027941 */ /* 0x000fea0003800000 */
.L_x_16838:
        /* <DEDUP_REMOVED lines=16> */
.L_x_16844:
[----:B------:R-:W-:Y:S05]  /*a760*/  BSYNC B3 ;  /* 0x0000000000037941 */ /* 0x000fea0003800000 */
.L_x_16843:
        /* <DEDUP_REMOVED lines=44> */
.L_x_16842:
[----:B------:R-:W-:Y:S05]  /*aa30*/  BSYNC B2 ;  /* 0x0000000000027941 */ /* 0x000fea0003800000 */
.L_x_16841:
        /* <DEDUP_REMOVED lines=9> */
.L_x_16837:
        /* <DEDUP_REMOVED lines=12> */
.L_x_16846:
[----:B------:R-:W-:-:S07]  /*ab90*/  IMAD.MOV.U32 R77, RZ, RZ, R192 ;  /* 0x000000ffff4d7224 */ /* 0x000fce00078e00c0 */
.L_x_16847:
[----:B------:R-:W-:Y:S05]  /*aba0*/  BSYNC B2 ;  /* 0x0000000000027941 */ /* 0x000fea0003800000 */
.L_x_16845:
        /* <DEDUP_REMOVED lines=16> */
.L_x_16851:
[----:B------:R-:W-:Y:S05]  /*acb0*/  BSYNC B3 ;  /* 0x0000000000037941 */ /* 0x000fea0003800000 */
.L_x_16850:
        /* <DEDUP_REMOVED lines=44> */
.L_x_16849:
[----:B------:R-:W-:Y:S05]  /*af80*/  BSYNC B2 ;  /* 0x0000000000027941 */ /* 0x000fea0003800000 */
.L_x_16848:
        /* <DEDUP_REMOVED lines=12> */
.L_x_16852:
        /* <DEDUP_REMOVED lines=12> */
.L_x_16855:
[----:B------:R-:W-:-:S07]  /*b110*/  MOV R78, R192 ;  /* 0x000000c0004e7202 */ /* 0x000fce0000000f00 */
.L_x_16856:
[----:B------:R-:W-:Y:S05]  /*b120*/  BSYNC B2 ;  /* 0x0000000000027941 */ /* 0x000fea0003800000 */
.L_x_16854:
        /* <DEDUP_REMOVED lines=16> */
.L_x_16860:
[----:B------:R-:W-:Y:S05]  /*b230*/  BSYNC B3 ;  /* 0x0000000000037941 */ /* 0x000fea0003800000 */
.L_x_16859:
        /* <DEDUP_REMOVED lines=44> */
.L_x_16858:
[----:B------:R-:W-:Y:S05]  /*b500*/  BSYNC B2 ;  /* 0x0000000000027941 */ /* 0x000fea0003800000 */
.L_x_16857:
        /* <DEDUP_REMOVED lines=9> */
.L_x_16853:
        /* <DEDUP_REMOVED lines=12> */
.L_x_16862:
[----:B------:R-:W-:-:S07]  /*b660*/  IMAD.MOV.U32 R78, RZ, RZ, R192 ;  /* 0x000000ffff4e7224 */ /* 0x000fce00078e00c0 */
.L_x_16863:
[----:B------:R-:W-:Y:S05]  /*b670*/  BSYNC B2 ;  /* 0x0000000000027941 */ /* 0x000fea0003800000 */
.L_x_16861:
        /* <DEDUP_REMOVED lines=16> */
.L_x_16867:
[----:B------:R-:W-:Y:S05]  /*b780*/  BSYNC B3 ;  /* 0x0000000000037941 */ /* 0x000fea0003800000 */
.L_x_16866:
        /* <DEDUP_REMOVED lines=44> */
.L_x_16865:
[----:B------:R-:W-:Y:S05]  /*ba50*/  BSYNC B2 ;  /* 0x0000000000027941 */ /* 0x000fea0003800000 */
.L_x_16864:
        /* <DEDUP_REMOVED lines=12> */
.L_x_16868:
        /* <DEDUP_REMOVED lines=12> */
.L_x_16871:
[----:B------:R-:W-:-:S07]  /*bbe0*/  MOV R190, R192 ;  /* 0x000000c000be7202 */ /* 0x000fce0000000f00 */
.L_x_16872:
[----:B------:R-:W-:Y:S05]  /*bbf0*/  BSYNC B2 ;  /* 0x0000000000027941 */ /* 0x000fea0003800000 */
.L_x_16870:
        /* <DEDUP_REMOVED lines=16> */
.L_x_16876:
[----:B------:R-:W-:Y:S05]  /*bd00*/  BSYNC B3 ;  /* 0x0000000000037941 */ /* 0x000fea0003800000 */
.L_x_16875:
        /* <DEDUP_REMOVED lines=44> */
.L_x_16874:
[----:B------:R-:W-:Y:S05]  /*bfd0*/  BSYNC B2 ;  /* 0x0000000000027941 */ /* 0x000fea0003800000 */
.L_x_16873:
        /* <DEDUP_REMOVED lines=9> */
.L_x_16869:
        /* <DEDUP_REMOVED lines=12> */
.L_x_16878:
[----:B------:R-:W-:-:S07]  /*c130*/  IMAD.MOV.U32 R190, RZ, RZ, R192 ;  /* 0x000000ffffbe7224 */ /* 0x000fce00078e00c0 */
.L_x_16879:
[----:B------:R-:W-:Y:S05]  /*c140*/  BSYNC B2 ;  /* 0x0000000000027941 */ /* 0x000fea0003800000 */
.L_x_16877:
        /* <DEDUP_REMOVED lines=16> */
.L_x_16883:
[----:B------:R-:W-:Y:S05]  /*c250*/  BSYNC B3 ;  /* 0x0000000000037941 */ /* 0x000fea0003800000 */
.L_x_16882:
        /* <DEDUP_REMOVED lines=44> */
.L_x_16881:
[----:B------:R-:W-:Y:S05]  /*c520*/  BSYNC B2 ;  /* 0x0000000000027941 */ /* 0x000fea0003800000 */
.L_x_16880:
        /* <DEDUP_REMOVED lines=12> */
.L_x_16884:
        /* <DEDUP_REMOVED lines=12> */
.L_x_16887:
[----:B------:R-:W-:-:S07]  /*c6b0*/  MOV R201, R192 ;  /* 0x000000c000c97202 */ /* 0x000fce0000000f00 */
.L_x_16888:
[----:B------:R-:W-:Y:S05]  /*c6c0*/  BSYNC B2 ;  /* 0x0000000000027941 */ /* 0x000fea0003800000 */
.L_x_16886:
        /* <DEDUP_REMOVED lines=16> */
.L_x_16892:
[----:B------:R-:W-:Y:S05]  /*c7d0*/  BSYNC B3 ;  /* 0x0000000000037941 */ /* 0x000fea0003800000 */
.L_x_16891:
        /* <DEDUP_REMOVED lines=44> */
.L_x_16890:
[----:B------:R-:W-:Y:S05]  /*caa0*/  BSYNC B2 ;  /* 0x0000000000027941 */ /* 0x000fea0003800000 */
.L_x_16889:
        /* <DEDUP_REMOVED lines=9> */
.L_x_16885:
        /* <DEDUP_REMOVED lines=51> */
.L_x_16893:
[----:B------:R-:W-:-:S07]  /*ce70*/  VIADD R202, R202, 0x20 ;  /* 0x00000020caca7836 */ /* 0x000fce0000000000 */
.L_x_16764:
[----:B------:R-:W-:Y:S05]  /*ce80*/  BSYNC B1 ;  /* 0x0000000000017941 */ /* 0x000fea0003800000 */
.L_x_16763:
        /* <DEDUP_REMOVED lines=30> */
.L_x_16897:
[----:B------:R-:W-:-:S07]  /*d070*/  MOV R102, R192 ;  /* 0x000000c000667202 */ /* 0x000fce0000000f00 */
.L_x_16898:
[----:B------:R-:W-:Y:S05]  /*d080*/  BSYNC B2 ;  /* 0x0000000000027941 */ /* 0x000fea0003800000 */
.L_x_16896:
        /* <DEDUP_REMOVED lines=16> */
.L_x_16902:
[----:B------:R-:W-:Y:S05]  /*d190*/  BSYNC B3 ;  /* 0x0000000000037941 */ /* 0x000fea0003800000 */
.L_x_16901:
        /* <DEDUP_REMOVED lines=44> */
.L_x_16900:
[----:B------:R-:W-:Y:S05]  /*d460*/  BSYNC B2 ;  /* 0x0000000000027941 */ /* 0x000fea0003800000 */
.L_x_16899:
        /* <DEDUP_REMOVED lines=19> */
.L_x_16903:
        /* <DEDUP_REMOVED lines=12> */
.L_x_16906:
[----:B------:R-:W-:-:S07]  /*d660*/  MOV R81, R192 ;  /* 0x000000c000517202 */ /* 0x000fce0000000f00 */
.L_x_16907:
[----:B------:R-:W-:Y:S05]  /*d670*/  BSYNC B2 ;  /* 0x0000000000027941 */ /* 0x000fea0003800000 */
.L_x_16905:
        /* <DEDUP_REMOVED lines=16> */
.L_x_16911:
[----:B------:R-:W-:Y:S05]  /*d780*/  BSYNC B3 ;  /* 0x0000000000037941 */ /* 0x000fea0003800000 */
.L_x_16910:
        /* <DEDUP_REMOVED lines=43> */
.L_x_16909:
[----:B------:R-:W-:Y:S05]  /*da40*/  BSYNC B2 ;  /* 0x0000000000027941 */ /* 0x000fea0003800000 */
.L_x_16908:
        /* <DEDUP_REMOVED lines=9> */
.L_x_16904:
        /* <DEDUP_REMOVED lines=12> */
.L_x_16913:
[----:B------:R-:W-:-:S07]  /*dba0*/  MOV R81, R192 ;  /* 0x000000c000517202 */ /* 0x000fce0000000f00 */
.L_x_16914:
[----:B------:R-:W-:Y:S05]  /*dbb0*/  BSYNC B2 ;  /* 0x0000000000027941 */ /* 0x000fea0003800000 */
.L_x_16912:
        /* <DEDUP_REMOVED lines=16> */
.L_x_16918:
[----:B------:R-:W-:Y:S05]  /*dcc0*/  BSYNC B3 ;  /* 0x0000000000037941 */ /* 0x000fea0003800000 */
.L_x_16917:
        /* <DEDUP_REMOVED lines=44> */
.L_x_16916:
[----:B------:R-:W-:Y:S05]  /*df90*/  BSYNC B2 ;  /* 0x0000000000027941 */ /* 0x000fea0003800000 */
.L_x_16915:
        /* <DEDUP_REMOVED lines=14> */
.L_x_16919:
        /* <DEDUP_REMOVED lines=12> */
.L_x_16922:
[----:B------:R-:W-:-:S07]  /*e140*/  IMAD.MOV.U32 R84, RZ, RZ, R192 ;  /* 0x000000ffff547224 */ /* 0x000fce00078e00c0 */
.L_x_16923:
[----:B------:R-:W-:Y:S05]  /*e150*/  BSYNC B2 ;  /* 0x0000000000027941 */ /* 0x000fea0003800000 */
.L_x_16921:
        /* <DEDUP_REMOVED lines=16> */
.L_x_16927:
[----:B------:R-:W-:Y:S05]  /*e260*/  BSYNC B3 ;  /* 0x0000000000037941 */ /* 0x000fea0003800000 */
.L_x_16926:
        /* <DEDUP_REMOVED lines=43> */
.L_x_16925:
[----:B------:R-:W-:Y:S05]  /*e520*/  BSYNC B2 ;  /* 0x0000000000027941 */ /* 0x000fea0003800000 */
.L_x_16924:
        /* <DEDUP_REMOVED lines=9> */
.L_x_16920:
        /* <DEDUP_REMOVED lines=12> */
.L_x_16929:
[----:B------:R-:W-:-:S07]  /*e680*/  IMAD.MOV.U32 R84, RZ, RZ, R192 ;  /* 0x000000ffff547224 */ /* 0x000fce00078e00c0 */
.L_x_16930:
[----:B------:R-:W-:Y:S05]  /*e690*/  BSYNC B2 ;  /* 0x0000000000027941 */ /* 0x000fea0003800000 */
.L_x_16928:
        /* <DEDUP_REMOVED lines=16> */
.L_x_16934:
[----:B------:R-:W-:Y:S05]  /*e7a0*/  BSYNC B3 ;  /* 0x0000000000037941 */ /* 0x000fea0003800000 */
.L_x_16933:
        /* <DEDUP_REMOVED lines=44> */
.L_x_16932:
[----:B------:R-:W-:Y:S05]  /*ea70*/  BSYNC B2 ;  /* 0x0000000000027941 */ /* 0x000fea0003800000 */
.L_x_16931:
        /* <DEDUP_REMOVED lines=14> */
.L_x_16935:
        /* <DEDUP_REMOVED lines=12> */
.L_x_16938:
[----:B------:R-:W-:-:S07]  /*ec20*/  MOV R83, R192 ;  /* 0x000000c000537202 */ /* 0x000fce0000000f00 */
.L_x_16939:
[----:B------:R-:W-:Y:S05]  /*ec30*/  BSYNC B2 ;  /* 0x0000000000027941 */ /* 0x000fea0003800000 */
.L_x_16937:
        /* <DEDUP_REMOVED lines=16> */
.L_x_16943:
[----:B------:R-:W-:Y:S05]  /*ed40*/  BSYNC B3 ;  /* 0x0000000000037941 */ /* 0x000fea0003800000 */
.L_x_16942:
        /* <DEDUP_REMOVED lines=44> */
.L_x_16941:
[----:B------:R-:W-:Y:S05]  /*f010*/  BSYNC B2 ;  /* 0x0000000000027941 */ /* 0x000fea0003800000 */
.L_x_16940:
        /* <DEDUP_REMOVED lines=9> */
.L_x_16936:
        /* <DEDUP_REMOVED lines=12> */
.L_x_16945:
[----:B------:R-:W-:-:S07]  /*f170*/  IMAD.MOV.U32 R83, RZ, RZ, R192 ;  /* 0x000000ffff537224 */ /* 0x000fce00078e00c0 */
.L_x_16946:
[----:B------:R-:W-:Y:S05]  /*f180*/  BSYNC B2 ;  /* 0x0000000000027941 */ /* 0x000fea0003800000 */
.L_x_16944:
        /* <DEDUP_REMOVED lines=16> */
.L_x_16950:
[----:B------:R-:W-:Y:S05]  /*f290*/  BSYNC B3 ;  /* 0x0000000000037941 */ /* 0x000fea0003800000 */
.L_x_16949:
        /* <DEDUP_REMOVED lines=44> */
.L_x_16948:
[----:B------:R-:W-:Y:S05]  /*f560*/  BSYNC B2 ;  /* 0x0000000000027941 */ /* 0x000fea0003800000 */
.L_x_16947:
        /* <DEDUP_REMOVED lines=14> */
.L_x_16951:
        /* <DEDUP_REMOVED lines=12> */
.L_x_16954:
[----:B------:R-:W-:-:S07]  /*f710*/  MOV R102, R192 ;  /* 0x000000c000667202 */ /* 0x000fce0000000f00 */
.L_x_16955:
[----:B------:R-:W-:Y:S05]  /*f720*/  BSYNC B2 ;  /* 0x0000000000027941 */ /* 0x000fea0003800000 */
.L_x_16953:
        /* <DEDUP_REMOVED lines=16> */
.L_x_16959:
[----:B------:R-:W-:Y:S05]  /*f830*/  BSYNC B3 ;  /* 0x0000000000037941 */ /* 0x000fea0003800000 */
.L_x_16958:
        /* <DEDUP_REMOVED lines=44> */
.L_x_16957:
[----:B------:R-:W-:Y:S05]  /*fb00*/  BSYNC B2 ;  /* 0x0000000000027941 */ /* 0x000fea0003800000 */
.L_x_16956:
        /* <DEDUP_REMOVED lines=9> */
.L_x_16952:
        /* <DEDUP_REMOVED lines=12> */
.L_x_16961:
[----:B------:R-:W-:-:S07]  /*fc60*/  IMAD.MOV.U32 R102, RZ, RZ, R192 ;  /* 0x000000ffff667224 */ /* 0x000fce00078e00c0 */
.L_x_16962:
[----:B------:R-:W-:Y:S05]  /*fc70*/  BSYNC B2 ;  /* 0x0000000000027941 */ /* 0x000fea0003800000 */
.L_x_16960:
        /* <DEDUP_REMOVED lines=16> */
.L_x_16966:
[----:B------:R-:W-:Y:S05]  /*fd80*/  BSYNC B3 ;  /* 0x0000000000037941 */ /* 0x000fea0003800000 */
.L_x_16965:
        /* <DEDUP_REMOVED lines=44> */
.L_x_16964:
[----:B------:R-:W-:Y:S05]  /*10050*/  BSYNC B2 ;  /* 0x0000000000027941 */ /* 0x000fea0003800000 */
.L_x_16963:
        /* <DEDUP_REMOVED lines=14> */
.L_x_16967:
        /* <DEDUP_REMOVED lines=12> */
.L_x_16970:
[----:B------:R-:W-:-:S07]  /*10200*/  MOV R85, R192 ;  /* 0x000000c000557202 */ /* 0x000fce0000000f00 */
.L_x_16971:
[----:B------:R-:W-:Y:S05]  /*10210*/  BSYNC B2 ;  /* 0x0000000000027941 */ /* 0x000fea0003800000 */
.L_x_16969:
        /* <DEDUP_REMOVED lines=16> */
.L_x_16975:
[----:B------:R-:W-:Y:S05]  /*10320*/  BSYNC B3 ;  /* 0x0000000000037941 */ /* 0x000fea0003800000 */
.L_x_16974:
        /* <DEDUP_REMOVED lines=44> */
.L_x_16973:
[----:B------:R-:W-:Y:S05]  /*105f0*/  BSYNC B2 ;  /* 0x0000000000027941 */ /* 0x000fea0003800000 */
.L_x_16972:
        /* <DEDUP_REMOVED lines=9> */
.L_x_16968:
        /* <DEDUP_REMOVED lines=12> */
.L_x_16977:
[----:B------:R-:W-:-:S07]  /*10750*/  IMAD.MOV.U32 R85, RZ, RZ, R192 ;  /* 0x000000ffff557224 */ /* 0x000fce00078e00c0 */
.L_x_16978:
[----:B------:R-:W-:Y:S05]  /*10760*/  BSYNC B2 ;  /* 0x0000000000027941 */ /* 0x000fea0003800000 */
.L_x_16976:
        /* <DEDUP_REMOVED lines=16> */
.L_x_16982:
[----:B------:R-:W-:Y:S05]  /*10870*/  BSYNC B3 ;  /* 0x0000000000037941 */ /* 0x000fea0003800000 */
.L_x_16981:
        /* <DEDUP_REMOVED lines=44> */
.L_x_16980:
[----:B------:R-:W-:Y:S05]  /*10b40*/  BSYNC B2 ;  /* 0x0000000000027941 */ /* 0x000fea0003800000 */
.L_x_16979:
        /* <DEDUP_REMOVED lines=12> */
.L_x_16983:
        /* <DEDUP_REMOVED lines=12> */
.L_x_16986:
[----:B------:R-:W-:-:S07]  /*10cd0*/  MOV R86, R192 ;  /* 0x000000c000567202 */ /* 0x000fce0000000f00 */
.L_x_16987:
[----:B------:R-:W-:Y:S05]  /*10ce0*/  BSYNC B2 ;  /* 0x0000000000027941 */ /* 0x000fea0003800000 */
.L_x_16985:
        /* <DEDUP_REMOVED lines=16> */
.L_x_16991:
[----:B------:R-:W-:Y:S05]  /*10df0*/  BSYNC B3 ;  /* 0x0000000000037941 */ /* 0x000fea0003800000 */
.L_x_16990:
        /* <DEDUP_REMOVED lines=44> */
.L_x_16989:
[----:B------:R-:W-:Y:S05]  /*110c0*/  BSYNC B2 ;  /* 0x0000000000027941 */ /* 0x000fea0003800000 */
.L_x_16988:
        /* <DEDUP_REMOVED lines=9> */
.L_x_16984:
        /* <DEDUP_REMOVED lines=12> */
.L_x_16993:
[----:B------:R-:W-:-:S07]  /*11220*/  IMAD.MOV.U32 R86, RZ, RZ, R192 ;  /* 0x000000ffff567224 */ /* 0x000fce00078e00c0 */
.L_x_16994:
[----:B------:R-:W-:Y:S05]  /*11230*/  BSYNC B2 ;  /* 0x0000000000027941 */ /* 0x000fea0003800000 */
.L_x_16992:
        /* <DEDUP_REMOVED lines=16> */
.L_x_16998:
[----:B------:R-:W-:Y:S05]  /*11340*/  BSYNC B3 ;  /* 0x0000000000037941 */ /* 0x000fea0003800000 */
.L_x_16997:
        /* <DEDUP_REMOVED lines=44> */
.L_x_16996:
[----:B------:R-:W-:Y:S05]  /*11610*/  BSYNC B2 ;  /* 0x0000000000027941 */ /* 0x000fea0003800000 */
.L_x_16995:
        /* <DEDUP_REMOVED lines=12> */
.L_x_16999:
        /* <DEDUP_REMOVED lines=12> */
.L_x_17002:
[----:B------:R-:W-:-:S07]  /*117a0*/  MOV R190, R192 ;  /* 0x000000c000be7202 */ /* 0x000fce0000000f00 */
.L_x_17003:
[----:B------:R-:W-:Y:S05]  /*117b0*/  BSYNC B2 ;  /* 0x0000000000027941 */ /* 0x000fea0003800000 */
.L_x_17001:
        /* <DEDUP_REMOVED lines=16> */
.L_x_17007:
[----:B------:R-:W-:Y:S05]  /*118c0*/  BSYNC B3 ;  /* 0x0000000000037941 */ /* 0x000fea0003800000 */
.L_x_17006:
        /* <DEDUP_REMOVED lines=44> */
.L_x_17005:
[----:B------:R-:W-:Y:S05]  /*11b90*/  BSYNC B2 ;  /* 0x0000000000027941 */ /* 0x000fea0003800000 */
.L_x_17004:
        /* <DEDUP_REMOVED lines=9> */
.L_x_17000:
        /* <DEDUP_REMOVED lines=12> */
.L_x_17009:
[----:B------:R-:W-:-:S07]  /*11cf0*/  IMAD.MOV.U32 R190, RZ, RZ, R192 ;  /* 0x000000ffffbe7224 */ /* 0x000fce00078e00c0 */
.L_x_17010:
[----:B------:R-:W-:Y:S05]  /*11d00*/  BSYNC B2 ;  /* 0x0000000000027941 */ /* 0x000fea0003800000 */
.L_x_17008:
        /* <DEDUP_REMOVED lines=16> */
.L_x_17014:
[----:B------:R-:W-:Y:S05]  /*11e10*/  BSYNC B3 ;  /* 0x0000000000037941 */ /* 0x000fea0003800000 */
.L_x_17013:
        /* <DEDUP_REMOVED lines=44> */
.L_x_17012:
[----:B------:R-:W-:Y:S05]  /*120e0*/  BSYNC B2 ;  /* 0x0000000000027941 */ /* 0x000fea0003800000 */
.L_x_17011:
        /* <DEDUP_REMOVED lines=12> */
.L_x_17015:
        /* <DEDUP_REMOVED lines=12> */
.L_x_17018:
[----:B------:R-:W-:-:S07]  /*12270*/  MOV R201, R192 ;  /* 0x000000c000c97202 */ /* 0x000fce0000000f00 */
.L_x_17019:
[----:B------:R-:W-:Y:S05]  /*12280*/  BSYNC B2 ;  /* 0x0000000000027941 */ /* 0x000fea0003800000 */
.L_x_17017:
        /* <DEDUP_REMOVED lines=16> */
.L_x_17023:
[----:B------:R-:W-:Y:S05]  /*12390*/  BSYNC B3 ;  /* 0x0000000000037941 */ /* 0x000fea0003800000 */
.L_x_17022:
        /* <DEDUP_REMOVED lines=44> */
.L_x_17021:
[----:B------:R-:W-:Y:S05]  /*12660*/  BSYNC B2 ;  /* 0x0000000000027941 */ /* 0x000fea0003800000 */
.L_x_17020:
        /* <DEDUP_REMOVED lines=9> */
.L_x_17016:
        /* <DEDUP_REMOVED lines=51> */
.L_x_17024:
[----:B------:R-:W-:-:S07]  /*12a30*/  VIADD R202, R202, 0x20 ;  /* 0x00000020caca7836 */ /* 0x000fce0000000000 */
.L_x_16895:
[----:B------:R-:W-:Y:S05]  /*12a40*/  BSYNC B1 ;  /* 0x0000000000017941 */ /* 0x000fea0003800000 */
.L_x_16894:
        /* <DEDUP_REMOVED lines=30> */
.L_x_17028:
[----:B------:R-:W-:-:S07]  /*12c30*/  MOV R102, R192 ;  /* 0x000000c000667202 */ /* 0x000fce0000000f00 */
.L_x_17029:
[----:B------:R-:W-:Y:S05]  /*12c40*/  BSYNC B2 ;  /* 0x0000000000027941 */ /* 0x000fea0003800000 */
.L_x_17027:
        /* <DEDUP_REMOVED lines=16> */
.L_x_17033:
[----:B------:R-:W-:Y:S05]  /*12d50*/  BSYNC B3 ;  /* 0x0000000000037941 */ /* 0x000fea0003800000 */
.L_x_17032:
        /* <DEDUP_REMOVED lines=44> */
.L_x_17031:
[----:B------:R-:W-:Y:S05]  /*13020*/  BSYNC B2 ;  /* 0x0000000000027941 */ /* 0x000fea0003800000 */
.L_x_17030:
        /* <DEDUP_REMOVED lines=19> */
.L_x_17034:
        /* <DEDUP_REMOVED lines=12> */
.L_x_17037:
[----:B------:R-:W-:-:S07]  /*13220*/  MOV R89, R192 ;  /* 0x000000c000597202 */ /* 0x000fce0000000f00 */
.L_x_17038:
[----:B------:R-:W-:Y:S05]  /*13230*/  BSYNC B2 ;  /* 0x0000000000027941 */ /* 0x000fea0003800000 */
.L_x_17036:
        /* <DEDUP_REMOVED lines=16> */
.L_x_17042:
[----:B------:R-:W-:Y:S05]  /*13340*/  BSYNC B3 ;  /* 0x0000000000037941 */ /* 0x000fea0003800000 */
.L_x_17041:
        /* <DEDUP_REMOVED lines=43> */
.L_x_17040:
[----:B------:R-:W-:Y:S05]  /*13600*/  BSYNC B2 ;  /* 0x0000000000027941 */ /* 0x000fea0003800000 */
.L_x_17039:
        /* <DEDUP_REMOVED lines=9> */
.L_x_17035:
        /* <DEDUP_REMOVED lines=12> */
.L_x_17044:
[----:B------:R-:W-:-:S07]  /*13760*/  MOV R89, R192 ;  /* 0x000000c000597202 */ /* 0x000fce0000000f00 */
.L_x_17045:
[----:B------:R-:W-:Y:S05]  /*13770*/  BSYNC B2 ;  /* 0x0000000000027941 */ /* 0x000fea0003800000 */
.L_x_17043:
        /* <DEDUP_REMOVED lines=16> */
.L_x_17049:
[----:B------:R-:W-:Y:S05]  /*13880*/  BSYNC B3 ;  /* 0x0000000000037941 */ /* 0x000fea0003800000 */
.L_x_17048:
        /* <DEDUP_REMOVED lines=44> */
.L_x_17047:
[----:B------:R-:W-:Y:S05]  /*13b50*/  BSYNC B2 ;  /* 0x0000000000027941 */ /* 0x000fea0003800000 */
.L_x_17046:
        /* <DEDUP_REMOVED lines=14> */
.L_x_17050:
        /* <DEDUP_REMOVED lines=12> */
.L_x_17053:
[----:B------:R-:W-:-:S07]  /*13d00*/  IMAD.MOV.U32 R92, RZ, RZ, R192 ;  /* 0x000000ffff5c7224 */ /* 0x000fce00078e00c0 */
.L_x_17054:
[----:B------:R-:W-:Y:S05]  /*13d10*/  BSYNC B2 ;  /* 0x0000000000027941 */ /* 0x000fea0003800000 */
.L_x_17052:
        /* <DEDUP_REMOVED lines=16> */
.L_x_17058:
[----:B------:R-:W-:Y:S05]  /*13e20*/  BSYNC B3 ;  /* 0x0000000000037941 */ /* 0x000fea0003800000 */
.L_x_17057:
        /* <DEDUP_REMOVED lines=43> */
.L_x_17056:
[----:B------:R-:W-:Y:S05]  /*140e0*/  BSYNC B2 ;  /* 0x0000000000027941 */ /* 0x000fea0003800000 */
.L_x_17055:
        /* <DEDUP_REMOVED lines=9> */
.L_x_17051:
        /* <DEDUP_REMOVED lines=12> */
.L_x_17060:
[----:B------:R-:W-:-:S07]  /*14240*/  IMAD.MOV.U32 R92, RZ, RZ, R192 ;  /* 0x000000ffff5c7224 */ /* 0x000fce00078e00c0 */
.L_x_17061:
[----:B------:R-:W-:Y:S05]  /*14250*/  BSYNC B2 ;  /* 0x0000000000027941 */ /* 0x000fea0003800000 */
.L_x_17059:
        /* <DEDUP_REMOVED lines=16> */
.L_x_17065:
[----:B------:R-:W-:Y:S05]  /*14360*/  BSYNC B3 ;  /* 0x0000000000037941 */ /* 0x000fea0003800000 */
.L_x_17064:
        /* <DEDUP_REMOVED lines=44> */
.L_x_17063:
[----:B------:R-:W-:Y:S05]  /*14630*/  BSYNC B2 ;  /* 0x0000000000027941 */ /* 0x000fea0003800000 */
.L_x_17062:
        /* <DEDUP_REMOVED lines=14> */
.L_x_17066:
        /* <DEDUP_REMOVED lines=12> */
.L_x_17069:
[----:B------:R-:W-:-:S07]  /*147e0*/  MOV R91, R192 ;  /* 0x000000c0005b7202 */ /* 0x000fce0000000f00 */
.L_x_17070:
[----:B------:R-:W-:Y:S05]  /*147f0*/  BSYNC B2 ;  /* 0x0000000000027941 */ /* 0x000fea0003800000 */
.L_x_17068:
        /* <DEDUP_REMOVED lines=16> */
.L_x_17074:
[----:B------:R-:W-:Y:S05]  /*14900*/  BSYNC B3 ;  /* 0x0000000000037941 */ /* 0x000fea0003800000 */
.L_x_17073:
        /* <DEDUP_REMOVED lines=44> */
.L_x_17072:
[----:B------:R-:W-:Y:S05]  /*14bd0*/  BSYNC B2 ;  /* 0x0000000000027941 */ /* 0x000fea0003800000 */
.L_x_17071:
        /* <DEDUP_REMOVED lines=9> */
.L_x_17067:
        /* <DEDUP_REMOVED lines=12> */
.L_x_17076:
[----:B------:R-:W-:-:S07]  /*14d30*/  IMAD.MOV.U32 R91, RZ, RZ, R192 ;  /* 0x000000ffff5b7224 */ /* 0x000fce00078e00c0 */
.L_x_17077:
[----:B------:R-:W-:Y:S05]  /*14d40*/  BSYNC B2 ;  /* 0x0000000000027941 */ /* 0x000fea0003800000 */
.L_x_17075:
        /* <DEDUP_REMOVED lines=16> */
.L_x_17081:
[----:B------:R-:W-:Y:S05]  /*14e50*/  BSYNC B3 ;  /* 0x0000000000037941 */ /* 0x000fea0003800000 */
.L_x_17080:
        /* <DEDUP_REMOVED lines=44> */
.L_x_17079:
[----:B------:R-:W-:Y:S05]  /*15120*/  BSYNC B2 ;  /* 0x0000000000027941 */ /* 0x000fea0003800000 */
.L_x_17078:
        /* <DEDUP_REMOVED lines=14> */
.L_x_17082:
        /* <DEDUP_REMOVED lines=12> */
.L_x_17085:
[----:B------:R-:W-:-:S07]  /*152d0*/  MOV R102, R192 ;  /* 0x000000c000667202 */ /* 0x000fce0000000f00 */
.L_x_17086:
[----:B------:R-:W-:Y:S05]  /*152e0*/  BSYNC B2 ;  /* 0x0000000000027941 */ /* 0x000fea0003800000 */
.L_x_17084:
        /* <DEDUP_REMOVED lines=16> */
.L_x_17090:
[----:B------:R-:W-:Y:S05]  /*153f0*/  BSYNC B3 ;  /* 0x0000000000037941 */ /* 0x000fea0003800000 */
.L_x_17089:
        /* <DEDUP_REMOVED lines=44> */
.L_x_17088:
[----:B------:R-:W-:Y:S05]  /*156c0*/  BSYNC B2 ;  /* 0x0000000000027941 */ /* 0x000fea0003800000 */
.L_x_17087:
        /* <DEDUP_REMOVED lines=9> */
.L_x_17083:
        /* <DEDUP_REMOVED lines=12> */
.L_x_17092:
[----:B------:R-:W-:-:S07]  /*15820*/  IMAD.MOV.U32 R102, RZ, RZ, R192 ;  /* 0x000000ffff667224 */ /* 0x000fce00078e00c0 */
.L_x_17093:
[----:B------:R-:W-:Y:S05]  /*15830*/  BSYNC B2 ;  /* 0x0000000000027941 */ /* 0x000fea0003800000 */
.L_x_17091:
        /* <DEDUP_REMOVED lines=16> */
.L_x_17097:
[----:B------:R-:W-:Y:S05]  /*15940*/  BSYNC B3 ;  /* 0x0000000000037941 */ /* 0x000fea0003800000 */
.L_x_17096:
        /* <DEDUP_REMOVED lines=44> */
.L_x_17095:
[----:B------:R-:W-:Y:S05]  /*15c10*/  BSYNC B2 ;  /* 0x0000000000027941 */ /* 0x000fea0003800000 */
.L_x_17094:
        /* <DEDUP_REMOVED lines=14> */
.L_x_17098:
        /* <DEDUP_REMOVED lines=12> */
.L_x_17101:
[----:B------:R-:W-:-:S07]  /*15dc0*/  MOV R93, R192 ;  /* 0x000000c0005d7202 */ /* 0x000fce0000000f00 */
.L_x_17102:
[----:B------:R-:W-:Y:S05]  /*15dd0*/  BSYNC B2 ;  /* 0x0000000000027941 */ /* 0x000fea0003800000 */
.L_x_17100:
        /* <DEDUP_REMOVED lines=16> */
.L_x_17106:
[----:B------:R-:W-:Y:S05]  /*15ee0*/  BSYNC B3 ;  /* 0x0000000000037941 */ /* 0x000fea0003800000 */
.L_x_17105:
        /* <DEDUP_REMOVED lines=44> */
.L_x_17104:
[----:B------:R-:W-:Y:S05]  /*161b0*/  BSYNC B2 ;  /* 0x0000000000027941 */ /* 0x000fea0003800000 */
.L_x_17103:
        /* <DEDUP_REMOVED lines=9> */
.L_x_17099:
        /* <DEDUP_REMOVED lines=12> */
.L_x_17108:
[----:B------:R-:W-:-:S07]  /*16310*/  IMAD.MOV.U32 R93, RZ, RZ, R192 ;  /* 0x000000ffff5d7224 */ /* 0x000fce00078e00c0 */
.L_x_17109:
[----:B------:R-:W-:Y:S05]  /*16320*/  BSYNC B2 ;  /* 0x0000000000027941 */ /* 0x000fea0003800000 */
.L_x_17107:
        /* <DEDUP_REMOVED lines=16> */
.L_x_17113:
[----:B------:R-:W-:Y:S05]  /*16430*/  BSYNC B3 ;  /* 0x0000000000037941 */ /* 0x000fea0003800000 */
.L_x_17112:
        /* <DEDUP_REMOVED lines=44> */
.L_x_17111:
[----:B------:R-:W-:Y:S05]  /*16700*/  BSYNC B2 ;  /* 0x0000000000027941 */ /* 0x000fea0003800000 */
.L_x_17110:
        /* <DEDUP_REMOVED lines=12> */
.L_x_17114:
        /* <DEDUP_REMOVED lines=12> */
.L_x_17117:
[----:B------:R-:W-:-:S07]  /*16890*/  MOV R94, R192 ;  /* 0x000000c0005e7202 */ /* 0x000fce0000000f00 */
.L_x_17118:
[----:B------:R-:W-:Y:S05]  /*168a0*/  BSYNC B2 ;  /* 0x0000000000027941 */ /* 0x000fea0003800000 */
.L_x_17116:
        /* <DEDUP_REMOVED lines=16> */
.L_x_17122:
[----:B------:R-:W-:Y:S05]  /*169b0*/  BSYNC B3 ;  /* 0x0000000000037941 */ /* 0x000fea0003800000 */
.L_x_17121:
        /* <DEDUP_REMOVED lines=44> */
.L_x_17120:
[----:B------:R-:W-:Y:S05]  /*16c80*/  BSYNC B2 ;  /* 0x0000000000027941 */ /* 0x000fea0003800000 */
.L_x_17119:
        /* <DEDUP_REMOVED lines=9> */
.L_x_17115:
        /* <DEDUP_REMOVED lines=12> */
.L_x_17124:
[----:B------:R-:W-:-:S07]  /*16de0*/  IMAD.MOV.U32 R94, RZ, RZ, R192 ;  /* 0x000000ffff5e7224 */ /* 0x000fce00078e00c0 */
.L_x_17125:
[----:B------:R-:W-:Y:S05]  /*16df0*/  BSYNC B2 ;  /* 0x0000000000027941 */ /* 0x000fea0003800000 */
.L_x_17123:
        /* <DEDUP_REMOVED lines=16> */
.L_x_17129:
[----:B------:R-:W-:Y:S05]  /*16f00*/  BSYNC B3 ;  /* 0x0000000000037941 */ /* 0x000fea0003800000 */
.L_x_17128:
        /* <DEDUP_REMOVED lines=44> */
.L_x_17127:
[----:B------:R-:W-:Y:S05]  /*171d0*/  BSYNC B2 ;  /* 0x0000000000027941 */ /* 0x000fea0003800000 */
.L_x_17126:
        /* <DEDUP_REMOVED lines=12> */
.L_x_17130:
        /* <DEDUP_REMOVED lines=12> */
.L_x_17133:
[----:B------:R-:W-:-:S07]  /*17360*/  MOV R190, R192 ;  /* 0x000000c000be7202 */ /* 0x000fce0000000f00 */
.L_x_17134:
[----:B------:R-:W-:Y:S05]  /*17370*/  BSYNC B2 ;  /* 0x0000000000027941 */ /* 0x000fea0003800000 */
.L_x_17132:
        /* <DEDUP_REMOVED lines=16> */
.L_x_17138:
[----:B------:R-:W-:Y:S05]  /*17480*/  BSYNC B3 ;  /* 0x0000000000037941 */ /* 0x000fea0003800000 */
.L_x_17137:
        /* <DEDUP_REMOVED lines=44> */
.L_x_17136:
[----:B------:R-:W-:Y:S05]  /*17750*/  BSYNC B2 ;  /* 0x0000000000027941 */ /* 0x000fea0003800000 */
.L_x_17135:
        /* <DEDUP_REMOVED lines=9> */
.L_x_17131:
        /* <DEDUP_REMOVED lines=12> */
.L_x_17140:
[----:B------:R-:W-:-:S07]  /*178b0*/  IMAD.MOV.U32 R190, RZ, RZ, R192 ;  /* 0x000000ffffbe7224 */ /* 0x000fce00078e00c0 */
.L_x_17141:
[----:B------:R-:W-:Y:S05]  /*178c0*/  BSYNC B2 ;  /* 0x0000000000027941 */ /* 0x000fea0003800000 */
.L_x_17139:
        /* <DEDUP_REMOVED lines=16> */
.L_x_17145:
[----:B------:R-:W-:Y:S05]  /*179d0*/  BSYNC B3 ;  /* 0x0000000000037941 */ /* 0x000fea0003800000 */
.L_x_17144:
        /* <DEDUP_REMOVED lines=44> */
.L_x_17143:
[----:B------:R-:W-:Y:S05]  /*17ca0*/  BSYNC B2 ;  /* 0x0000000000027941 */ /* 0x000fea0003800000 */
.L_x_17142:
        /* <DEDUP_REMOVED lines=12> */
.L_x_17146:
        /* <DEDUP_REMOVED lines=12> */
.L_x_17149:
[----:B------:R-:W-:-:S07]  /*17e30*/  MOV R201, R192 ;  /* 0x000000c000c97202 */ /* 0x000fce0000000f00 */
.L_x_17150:
[----:B------:R-:W-:Y:S05]  /*17e40*/  BSYNC B2 ;  /* 0x0000000000027941 */ /* 0x000fea0003800000 */
.L_x_17148:
        /* <DEDUP_REMOVED lines=16> */
.L_x_17154:
[----:B------:R-:W-:Y:S05]  /*17f50*/  BSYNC B3 ;  /* 0x0000000000037941 */ /* 0x000fea0003800000 */
.L_x_17153:
        /* <DEDUP_REMOVED lines=44> */
.L_x_17152:
[----:B------:R-:W-:Y:S05]  /*18220*/  BSYNC B2 ;  /* 0x0000000000027941 */ /* 0x000fea0003800000 */
.L_x_17151:
        /* <DEDUP_REMOVED lines=9> */
.L_x_17147:
        /* <DEDUP_REMOVED lines=51> */
.L_x_17026:
[----:B------:R-:W-:Y:S05]  /*185f0*/  BSYNC B1 ;  /* 0x0000000000017941 */ /* 0x000fea0003800000 */
.L_x_17025:
        /* <DEDUP_REMOVED lines=126> */
.L_x_17176:
        /* <DEDUP_REMOVED lines=61> */
[----:B------:R-:W-:Y:S01]  /*191b0*/  F2FP.F16.F32.PACK_AB R100, R209, R100 ;  /* 0x00000064d164723e */ /* 0x000fe200000000ff */
[----:B------:R-:W-:-:S04]  /*191c0*/  VIADD R207, R207, 0x20 ;  /* 0x00000020cfcf7836 */ /* 0x000fc80000000000 */
[----:B------:R1:W-:Y:S03]  /*191d0*/  STG.E.128 desc[UR4][R202.64], R100 ;  /* 0x00000064ca007986 */ /* 0x0003e6000c101d04 */
.L_x_17157:
[----:B------:R-:W-:Y:S05]  /*191e0*/  BSYNC B1 ;  /* 0x0000000000017941 */ /* 0x000fea0003800000 */
.L_x_17156:
        /* <DEDUP_REMOVED lines=50> */
.L_x_17159:
[----:B------:R-:W-:Y:S05]  /*19510*/  BSYNC B1 ;  /* 0x0000000000017941 */ /* 0x000fea0003800000 */
.L_x_17158:
        /* <DEDUP_REMOVED lines=50> */
.L_x_17161:
[----:B------:R-:W-:Y:S05]  /*19840*/  BSYNC B1 ;  /* 0x0000000000017941 */ /* 0x000fea0003800000 */
.L_x_17160:
        /* <DEDUP_REMOVED lines=26> */
[----:B------:R-:W-:Y:S01]  /*199f0*/  F2FP.F16.F32.PACK_AB R96, R97, R96 ;  /* 0x000000606160723e */ /* 0x000fe200000000ff */
[----:B------:R-:W-:Y:S01]  /*19a00*/  FMUL.FTZ R217, R206, R217 ;  /* 0x000000d9ced97220 */ /* 0x000fe20000410000 */
        /* <DEDUP_REMOVED lines=21> */
.L_x_17163:
[----:B------:R-:W-:Y:S05]  /*19b60*/  BSYNC B1 ;  /* 0x0000000000017941 */ /* 0x000fea0003800000 */
.L_x_17162:
[----:B01234-:R-:W0:Y:S02]  /*19b70*/  LDC.64 R96, c[0x0][0x210] ;  /* 0x00008400ff607b82 */ /* 0x01fe240000000a00 */
[----:B0-----:R-:W-:-:S04]  /*19b80*/  LEA R42, R96, R42, 0x2 ;  /* 0x0000002a602a7211 */ /* 0x001fc800078e10ff */
[----:B------:R-:W-:-:S13]  /*19b90*/  ISETP.GE.AND P0, PT, R42, R97, PT ;  /* 0x000000612a00720c */ /* 0x000fda0003f06270 */
[----:B------:R-:W-:Y:S05]  /*19ba0*/  @!P0 BRA `(.L_x_17164) ;  /* 0xfffffe7800c48947 */ /* 0x000fea000383ffff */
[----:B------:R-:W-:Y:S05]  /*19bb0*/  BSYNC B0 ;  /* 0x0000000000007941 */ /* 0x000fea0003800000 */
.L_x_16631:
[----:B------:R-:W-:Y:S05]  /*19bc0*/  EXIT ;  /* 0x000000000000794d */ /* 0x000fea0003800000 */
.L_x_17155:
        /* <DEDUP_REMOVED lines=8> */
.L_x_17166:
[----:B------:R-:W-:Y:S05]  /*19c50*/  BSYNC B1 ;  /* 0x0000000000017941 */ /* 0x000fea0003800000 */
.L_x_17165:
        /* <DEDUP_REMOVED lines=10> */
.L_x_17167:
[----:B------:R-:W-:Y:S01]  /*19d00*/  HFMA2.MMA R204, -RZ, RZ, 0, 2.384185791015625e-07 ;  /* 0x00000004ffcc7435 */ /* 0x000fe200000001ff */
[----:B------:R-:W-:-:S05]  /*19d10*/  MOV R99, R203 ;  /* 0x000000cb00637202 */ /* 0x000fca0000000f00 */
[----:B------:R-:W-:-:S04]  /*19d20*/  FADD.FTZ R99, R98, R99 ;  /* 0x0000006362637221 */ /* 0x000fc80000010000 */
[----:B------:R-:W-:-:S07]  /*19d30*/  IMAD.MOV.U32 R205, RZ, RZ, R99 ;  /* 0x000000ffffcd7224 */ /* 0x000fce00078e0063 */
[----:B------:R-:W-:Y:S05]  /*19d40*/  WARPSYNC.COLLECTIVE R202, `(.L_x_17168) ;  /* 0x00000000ca087348 */ /* 0x000fea0003c00000 */
[----:B------:R0:W1:Y:S02]  /*19d50*/  SHFL.BFLY P4, R203, R205, R204, R209 ;  /* 0x0c0000cccdcb7389 */ /* 0x00006400000800d1 */
[----:B01----:R-:W-:Y:S01]  /*19d60*/  ENDCOLLECTIVE ;  /* 0x000000000000791b */ /* 0x003fe20003800000 */
.L_x_17168:
[----:B------:R-:W-:Y:S02]  /*19d70*/  IMAD.MOV.U32 R204, RZ, RZ, 0x8 ;  /* 0x00000008ffcc7424 */ /* 0x000fe400078e00ff */
[----:B------:R-:W-:-:S04]  /*19d80*/  IMAD.MOV.U32 R96, RZ, RZ, R203 ;  /* 0x000000ffff607224 */ /* 0x000fc800078e00cb */
[----:B------:R-:W-:-:S05]  /*19d90*/  FADD.FTZ R102, R99, R96 ;  /* 0x0000006063667221 */ /* 0x000fca0000010000 */
[----:B------:R-:W-:-:S07]  /*19da0*/  MOV R205, R102 ;  /* 0x0000006600cd7202 */ /* 0x000fce0000000f00 */
[----:B------:R-:W-:Y:S05]  /*19db0*/  WARPSYNC.COLLECTIVE R202, `(.L_x_17169) ;  /* 0x00000000ca087348 */ /* 0x000fea0003c00000 */
[----:B------:R0:W1:Y:S02]  /*19dc0*/  SHFL.BFLY P4, R203, R205, R204, R209 ;  /* 0x0c0000cccdcb7389 */ /* 0x00006400000800d1 */
[----:B01----:R-:W-:Y:S01]  /*19dd0*/  ENDCOLLECTIVE ;  /* 0x000000000000791b */ /* 0x003fe20003800000 */
.L_x_17169:
[----:B------:R-:W-:Y:S01]  /*19de0*/  HFMA2.MMA R204, -RZ, RZ, 0, 9.5367431640625e-07 ;  /* 0x00000010ffcc7435 */ /* 0x000fe200000001ff */
[----:B------:R-:W-:-:S05]  /*19df0*/  MOV R101, R203 ;  /* 0x000000cb00657202 */ /* 0x000fca0000000f00 */
[----:B------:R-:W-:-:S04]  /*19e00*/  FADD.FTZ R103, R102, R101 ;  /* 0x0000006566677221 */ /* 0x000fc80000010000 */
[----:B------:R-:W-:-:S07]  /*19e10*/  IMAD.MOV.U32 R205, RZ, RZ, R103 ;  /* 0x000000ffffcd7224 */ /* 0x000fce00078e0067 */
[----:B------:R-:W-:Y:S05]  /*19e20*/  WARPSYNC.COLLECTIVE R202, `(.L_x_17170) ;  /* 0x00000000ca087348 */ /* 0x000fea0003c00000 */
[----:B------:R0:W1:Y:S02]  /*19e30*/  SHFL.BFLY P4, R203, R205, R204, R209 ;  /* 0x0c0000cccdcb7389 */ /* 0x00006400000800d1 */
[----:B01----:R-:W-:Y:S01]  /*19e40*/  ENDCOLLECTIVE ;  /* 0x000000000000791b */ /* 0x003fe20003800000 */
.L_x_17170:
        /* <DEDUP_REMOVED lines=73> */
.L_x_17171:
[----:B------:R-:W-:Y:S01]  /*1a2e0*/  HFMA2.MMA R204, -RZ, RZ, 0, 1.1920928955078125e-07 ;  /* 0x00000002ffcc7435 */ /* 0x000fe200000001ff */
[----:B------:R-:W-:-:S05]  /*1a2f0*/  MOV R97, R203 ;  /* 0x000000cb00617202 */ /* 0x000fca0000000f00 */
[----:B------:R-:W-:-:S04]  /*1a300*/  FADD.FTZ R97, R96, R97 ;  /* 0x0000006160617221 */ /* 0x000fc80000010000 */
[----:B------:R-:W-:-:S07]  /*1a310*/  IMAD.MOV.U32 R205, RZ, RZ, R97 ;  /* 0x000000ffffcd7224 */ /* 0x000fce00078e0061 */
[----:B------:R-:W-:Y:S05]  /*1a320*/  WARPSYNC.COLLECTIVE R202, `(.L_x_17172) ;  /* 0x00000000ca087348 */ /* 0x000fea0003c00000 */
[----:B------:R0:W1:Y:S02]  /*1a330*/  SHFL.BFLY P4, R203, R205, R204, R209 ;  /* 0x0c0000cccdcb7389 */ /* 0x00006400000800d1 */
[----:B01----:R-:W-:Y:S01]  /*1a340*/  ENDCOLLECTIVE ;  /* 0x000000000000791b */ /* 0x003fe20003800000 */
.L_x_17172:
[----:B------:R-:W-:Y:S02]  /*1a350*/  IMAD.MOV.U32 R204, RZ, RZ, 0x4 ;  /* 0x00000004ffcc7424 */ /* 0x000fe400078e00ff */
[----:B------:R-:W-:-:S04]  /*1a360*/  IMAD.MOV.U32 R98, RZ, RZ, R203 ;  /* 0x000000ffff627224 */ /* 0x000fc800078e00cb */
[----:B------:R-:W-:-:S05]  /*1a370*/  FADD.FTZ R98, R97, R98 ;  /* 0x0000006261627221 */ /* 0x000fca0000010000 */
[----:B------:R-:W-:-:S07]  /*1a380*/  MOV R205, R98 ;  /* 0x0000006200cd7202 */ /* 0x000fce0000000f00 */
[----:B------:R-:W-:Y:S05]  /*1a390*/  WARPSYNC.COLLECTIVE R202, `(.L_x_17173) ;  /* 0x00000000ca087348 */ /* 0x000fea0003c00000 */
[----:B------:R0:W1:Y:S02]  /*1a3a0*/  SHFL.BFLY P4, R203, R205, R204, R209 ;  /* 0x0c0000cccdcb7389 */ /* 0x00006400000800d1 */
[----:B01----:R-:W-:Y:S01]  /*1a3b0*/  ENDCOLLECTIVE ;  /* 0x000000000000791b */ /* 0x003fe20003800000 */
.L_x_17173:
[----:B------:R-:W-:Y:S01]  /*1a3c0*/  HFMA2.MMA R204, -RZ, RZ, 0, 4.76837158203125e-07 ;  /* 0x00000008ffcc7435 */ /* 0x000fe200000001ff */
[----:B------:R-:W-:-:S05]  /*1a3d0*/  MOV R99, R203 ;  /* 0x000000cb00637202 */ /* 0x000fca0000000f00 */
[----:B------:R-:W-:-:S04]  /*1a3e0*/  FADD.FTZ R99, R98, R99 ;  /* 0x0000006362637221 */ /* 0x000fc80000010000 */
[----:B------:R-:W-:-:S07]  /*1a3f0*/  IMAD.MOV.U32 R205, RZ, RZ, R99 ;  /* 0x000000ffffcd7224 */ /* 0x000fce00078e0063 */
[----:B------:R-:W-:Y:S05]  /*1a400*/  WARPSYNC.COLLECTIVE R202, `(.L_x_17174) ;  /* 0x00000000ca087348 */ /* 0x000fea0003c00000 */
[----:B------:R0:W1:Y:S02]  /*1a410*/  SHFL.BFLY P4, R203, R205, R204, R209 ;  /* 0x0c0000cccdcb7389 */ /* 0x00006400000800d1 */
[----:B01----:R-:W-:Y:S01]  /*1a420*/  ENDCOLLECTIVE ;  /* 0x000000000000791b */ /* 0x003fe20003800000 */
.L_x_17174:
[----:B------:R-:W-:Y:S02]  /*1a430*/  IMAD.MOV.U32 R204, RZ, RZ, 0x10 ;  /* 0x00000010ffcc7424 */ /* 0x000fe400078e00ff */
[----:B------:R-:W-:-:S04]  /*1a440*/  IMAD.MOV.U32 R102, RZ, RZ, R203 ;  /* 0x000000ffff667224 */ /* 0x000fc800078e00cb */
[----:B------:R-:W-:-:S05]  /*1a450*/  FADD.FTZ R102, R99, R102 ;  /* 0x0000006663667221 */ /* 0x000fca0000010000 */
[----:B------:R-:W-:-:S07]  /*1a460*/  MOV R205, R102 ;  /* 0x0000006600cd7202 */ /* 0x000fce0000000f00 */
[----:B------:R-:W-:Y:S05]  /*1a470*/  WARPSYNC.COLLECTIVE R202, `(.L_x_17175) ;  /* 0x00000000ca087348 */ /* 0x000fea0003c00000 */
[----:B------:R0:W1:Y:S02]  /*1a480*/  SHFL.BFLY P4, R203, R205, R204, R209 ;  /* 0x0c0000cccdcb7389 */ /* 0x00006400000800d1 */
[----:B01----:R-:W-:Y:S01]  /*1a490*/  ENDCOLLECTIVE ;  /* 0x000000000000791b */ /* 0x003fe20003800000 */
.L_x_17175:
[----:B------:R-:W-:Y:S01]  /*1a4a0*/  MOV R103, R203 ;  /* 0x000000cb00677202 */ /* 0x000fe20000000f00 */
[----:B------:R-:W-:Y:S06]  /*1a4b0*/  BRA `(.L_x_17176) ;  /* 0xffffffe800487947 */ /* 0x000fec000383ffff */
.L_x_17177:
        /* <DEDUP_REMOVED lines=12> */
.L_x_27202:


//--------------------- .text._ZN10layer_norm31ln_parallel_residual_fwd_kernelINS_13Kernel_traitsI6__halfS2_fS2_fjLj1024ELj1ELj4ELj1ELj16ENS_18Kernel_traits_baseILj1024ES2_S2_fS2_fjLj128EEEEELb1ELb0ELb1EEEvNS_9FwdParamsE --------------------------
	.section	.text._ZN10layer_norm31ln_parallel_residual_fwd_kernelINS_13Kernel_traitsI6__halfS2_fS2_fjLj1024ELj1ELj4ELj1ELj16ENS_18Kernel_traits_baseILj1024ES2_S2_fS2_fjLj128EEEEELb1ELb0ELb1EEEvNS_9FwdParamsE,"ax",@progbits
	.align	128
        .global         _ZN10layer_norm31ln_parallel_residual_fwd_kernelINS_13Kernel_traitsI6__halfS2_fS2_fjLj1024ELj1ELj4ELj1ELj16ENS_18Kernel_traits_baseILj1024ES2_S2_fS2_fjLj128EEEEELb1ELb0ELb1EEEvNS_9FwdParamsE
        .type           _ZN10layer_norm31ln_parallel_residual_fwd_kernelINS_13Kernel_traitsI6__halfS2_fS2_fjLj1024ELj1ELj4ELj1ELj16ENS_18Kernel_traits_baseILj1024ES2_S2_fS2_fjLj128EEEEELb1ELb0ELb1EEEvNS_9FwdParamsE,@function
        .size           _ZN10layer_norm31ln_parallel_residual_fwd_kernelINS_13Kernel_traitsI6__halfS2_fS2_fjLj1024ELj1ELj4ELj1ELj16ENS_18Kernel_traits_baseILj1024ES2_S2_fS2_fjLj128EEEEELb1ELb0ELb1EEEvNS_9FwdParamsE,(.L_x_27203 - _ZN10layer_norm31ln_parallel_residual_fwd_kernelINS_13Kernel_traitsI6__halfS2_fS2_fjLj1024ELj1ELj4ELj1ELj16ENS_18Kernel_traits_baseILj1024ES2_S2_fS2_fjLj128EEEEELb1ELb0ELb1EEEvNS_9FwdParamsE)
        .other          _ZN10layer_norm31ln_parallel_residual_fwd_kernelINS_13Kernel_traitsI6__halfS2_fS2_fjLj1024ELj1ELj4ELj1ELj16ENS_18Kernel_traits_baseILj1024ES2_S2_fS2_fjLj128EEEEELb1ELb0ELb1EEEvNS_9FwdParamsE,@"STO_CUDA_ENTRY STV_DEFAULT"
_ZN10layer_norm31ln_parallel_residual_fwd_kernelINS_13Kernel_traitsI6__halfS2_fS2_fjLj1024ELj1ELj4ELj1ELj16ENS_18Kernel_traits_baseILj1024ES2_S2_fS2_fjLj128EEEEELb1ELb0ELb1EEEvNS_9FwdParamsE:
.text._ZN10layer_norm31ln_parallel_residual_fwd_kernelINS_13Kernel_traitsI6__halfS2_fS2_fjLj1024ELj1ELj4ELj1ELj16ENS_18Kernel_traits_baseILj1024ES2_S2_fS2_fjLj128EEEEELb1ELb0ELb1EEEvNS_9FwdParamsE:
        /* <DEDUP_REMOVED lines=53> */
[----:B-----5:R-:W-:-:S02]  /*0350*/  VIADD R125, R133, 0xbb67ae85 ;  /* 0xbb67ae85857d7836 */ /* 0x020fc40000000000 */
[C---:B------:R-:W-:Y:S01]  /*0360*/  VIADD R124, R132.reuse, 0x9e3779b9 ;  /* 0x9e3779b9847c7836 */ /* 0x040fe20000000000 */
[C---:B------:R-:W-:Y:S01]  /*0370*/  IADD3 R123, R132.reuse, 0x3c6ef372, RZ ;  /* 0x3c6ef372847b7810 */ /* 0x040fe20007ffe0ff */
[C---:B------:R-:W-:Y:S02]  /*0380*/  VIADD R122, R133.reuse, 0x76cf5d0a ;  /* 0x76cf5d0a857a7836 */ /* 0x040fe40000000000 */
[C---:B------:R-:W-:Y:S01]  /*0390*/  VIADD R121, R133.reuse, 0x32370b8f ;  /* 0x32370b8f85797836 */ /* 0x040fe20000000000 */
[C---:B------:R-:W-:Y:S01]  /*03a0*/  IADD3 R120, R132.reuse, -0x255992d5, RZ ;  /* 0xdaa66d2b84787810 */ /* 0x040fe20007ffe0ff */
[----:B------:R-:W-:Y:S02]  /*03b0*/  VIADD R43, R132, 0x78dde6e4 ;  /* 0x78dde6e4842b7836 */ /* 0x000fe40000000000 */
[C---:B------:R-:W-:Y:S01]  /*03c0*/  VIADD R42, R133.reuse, 0xed9eba14 ;  /* 0xed9eba14852a7836 */ /* 0x040fe20000000000 */
[----:B0-----:R-:W-:Y:S01]  /*03d0*/  @P2 IADD3 R196, P3, R2, R21, RZ ;  /* 0x0000001502c42210 */ /* 0x001fe20007f7e0ff */
[C---:B------:R-:W-:Y:S01]  /*03e0*/  VIADD R40, R132.reuse, 0x1715609d ;  /* 0x1715609d84287836 */ /* 0x040fe20000000000 */
[----:B------:R-:W-:Y:S01]  /*03f0*/  IADD3 R41, R133, -0x56f99767, RZ ;  /* 0xa906689985297810 */ /* 0x000fe20007ffe0ff */
[----:B------:R-:W-:Y:S01]  /*0400*/  VIADD R39, R132, 0xb54cda56 ;  /* 0xb54cda5684277836 */ /* 0x000fe20000000000 */
[----:B------:R-:W-:-:S02]  /*0410*/  @P2 IADD3.X R197, RZ, R3, RZ, P3, !PT ;  /* 0x00000003ffc52210 */ /* 0x000fc40001ffe4ff */
[C---:B------:R-:W-:Y:S01]  /*0420*/  IADD3 R38, R133.reuse, 0x646e171e, RZ ;  /* 0x646e171e85267810 */ /* 0x040fe20007ffe0ff */
[----:B-1----:R-:W-:Y:S01]  /*0430*/  IMAD.WIDE.U32 R16, R126, 0x10, R16 ;  /* 0x000000107e107825 */ /* 0x002fe200078e0010 */
[--C-:B------:R-:W-:Y:S02]  /*0440*/  SHF.R.U64 R175, R196, 0x2, R197.reuse ;  /* 0x00000002c4af7819 */ /* 0x100fe400000012c5 */
[----:B------:R-:W-:Y:S01]  /*0450*/  IADD3 R36, R132, 0x5384540f, RZ ;  /* 0x5384540f84247810 */ /* 0x000fe20007ffe0ff */
[----:B------:R-:W-:Y:S01]  /*0460*/  IMAD.WIDE.U32 R20, R174, -0x326172a9, RZ ;  /* 0xcd9e8d57ae147825 */ /* 0x000fe200078e00ff */
[----:B------:R-:W-:Y:S01]  /*0470*/  SHF.R.U32.HI R177, RZ, 0x2, R197 ;  /* 0x00000002ffb17819 */ /* 0x000fe200000116c5 */
[----:B------:R-:W5:Y:S02]  /*0480*/  LDG.E.128 R96, desc[UR4][R16.64] ;  /* 0x0000000410607981 */ /* 0x000f64000c1e1d00 */
[C---:B------:R-:W-:Y:S01]  /*0490*/  VIADD R37, R133.reuse, 0x1fd5c5a3 ;  /* 0x1fd5c5a385257836 */ /* 0x040fe20000000000 */
[----:B------:R-:W-:Y:S01]  /*04a0*/  IADD3 R34, R133, -0x24c28bd8, RZ ;  /* 0xdb3d742885227810 */ /* 0x000fe20007ffe0ff */
[----:B------:R-:W-:Y:S01]  /*04b0*/  IMAD.WIDE.U32 R2, R175, -0x2daee0ad, RZ ;  /* 0xd2511f53af027825 */ /* 0x000fe200078e00ff */
[----:B------:R-:W-:Y:S01]  /*04c0*/  LOP3.LUT R0, R21, R177, R132, 0x96, !PT ;  /* 0x000000b115007212 */ /* 0x000fe200078e9684 */
[----:B------:R-:W5:Y:S02]  /*04d0*/  LDG.E.128 R92, desc[UR4][R16.64+0x200] ;  /* 0x00020004105c7981 */ /* 0x000f64000c1e1d00 */
[----:B------:R-:W-:Y:S01]  /*04e0*/  VIADD R35, R132, 0xf1bbcdc8 ;  /* 0xf1bbcdc884237836 */ /* 0x000fe20000000000 */
[----:B--2---:R-:W-:Y:S01]  /*04f0*/  LOP3.LUT R18, R3, R133, RZ, 0x3c, !PT ;  /* 0x0000008503127212 */ /* 0x004fe200078e3cff */
[----:B------:R-:W5:Y:S01]  /*0500*/  LDG.E.128 R88, desc[UR4][R16.64+0x400] ;  /* 0x0004000410587981 */ /* 0x000f62000c1e1d00 */
[----:B------:R-:W-:-:S02]  /*0510*/  @!P1 CS2R R44, SRZ ;  /* 0x00000000002c9805 */ /* 0x000fc4000001ff00 */
[----:B------:R-:W-:Y:S02]  /*0520*/  @!P0 CS2R R12, SRZ ;  /* 0x00000000000c8805 */ /* 0x000fe4000001ff00 */
[----:B------:R-:W-:Y:S01]  /*0530*/  @!P0 CS2R R14, SRZ ;  /* 0x00000000000e8805 */ /* 0x000fe2000001ff00 */
[----:B------:R0:W5:Y:S01]  /*0540*/  LDG.E.128 R84, desc[UR4][R16.64+0x600] ;  /* 0x0006000410547981 */ /* 0x000162000c1e1d00 */
[----:B------:R-:W-:Y:S01]  /*0550*/  IMAD.WIDE.U32 R18, R18, -0x326172a9, RZ ;  /* 0xcd9e8d5712127825 */ /* 0x000fe200078e00ff */
[----:B------:R-:W-:Y:S02]  /*0560*/  @!P0 CS2R R10, SRZ ;  /* 0x00000000000a8805 */ /* 0x000fe4000001ff00 */
[----:B------:R-:W-:Y:S02]  /*0570*/  @!P0 CS2R R8, SRZ ;  /* 0x0000000000088805 */ /* 0x000fe4000001ff00 */
[----:B------:R-:W-:Y:S02]  /*0580*/  @!P0 CS2R R4, SRZ ;  /* 0x0000000000048805 */ /* 0x000fe4000001ff00 */
[----:B------:R-:W-:-:S02]  /*0590*/  @!P0 CS2R R6, SRZ ;  /* 0x0000000000068805 */ /* 0x000fc4000001ff00 */
[----:B------:R-:W-:Y:S02]  /*05a0*/  @!P0 CS2R R60, SRZ ;  /* 0x00000000003c8805 */ /* 0x000fe4000001ff00 */
[----:B------:R-:W-:Y:S02]  /*05b0*/  @!P0 CS2R R62, SRZ ;  /* 0x00000000003e8805 */ /* 0x000fe4000001ff00 */
[----:B------:R-:W-:Y:S02]  /*05c0*/  @!P1 CS2R R56, SRZ ;  /* 0x0000000000389805 */ /* 0x000fe4000001ff00 */
[----:B------:R-:W-:Y:S01]  /*05d0*/  @!P1 CS2R R58, SRZ ;  /* 0x00000000003a9805 */ /* 0x000fe2000001ff00 */
[----:B0-----:R-:W-:Y:S01]  /*05e0*/  IMAD.WIDE.U32 R16, R0, -0x2daee0ad, RZ ;  /* 0xd2511f5300107825 */ /* 0x001fe200078e00ff */
[----:B------:R-:W-:Y:S02]  /*05f0*/  @!P1 CS2R R52, SRZ ;  /* 0x0000000000349805 */ /* 0x000fe4000001ff00 */
[----:B------:R-:W-:-:S02]  /*0600*/  @!P1 CS2R R54, SRZ ;  /* 0x0000000000369805 */ /* 0x000fc4000001ff00 */
[----:B------:R-:W-:Y:S02]  /*0610*/  @!P1 CS2R R48, SRZ ;  /* 0x0000000000309805 */ /* 0x000fe4000001ff00 */
[----:B------:R-:W-:Y:S02]  /*0620*/  @!P1 CS2R R50, SRZ ;  /* 0x0000000000329805 */ /* 0x000fe4000001ff00 */
[----:B------:R-:W-:Y:S02]  /*0630*/  LOP3.LUT R21, R17, R2, R125, 0x96, !PT ;  /* 0x0000000211157212 */ /* 0x000fe400078e967d */
[----:B------:R-:W-:Y:S02]  /*0640*/  @!P1 CS2R R46, SRZ ;  /* 0x00000000002e9805 */ /* 0x000fe4000001ff00 */
[----:B------:R-:W-:Y:S01]  /*0650*/  LOP3.LUT R2, R19, R124, R20, 0x96, !PT ;  /* 0x0000007c13027212 */ /* 0x000fe200078e9614 */
[----:B------:R-:W-:Y:S01]  /*0660*/  VIADD R162, R132, 0x8ff34781 ;  /* 0x8ff3478184a27836 */ /* 0x000fe20000000000 */
[----:B------:R-:W-:Y:S01]  /*0670*/  IADD3 R163, R133, -0x695add53, RZ ;  /* 0x96a522ad85a37810 */ /* 0x000fe20007ffe0ff */
[----:B------:R-:W-:Y:S01]  /*0680*/  IMAD.WIDE.U32 R20, R21, -0x326172a9, RZ ;  /* 0xcd9e8d5715147825 */ /* 0x000fe200078e00ff */
[----:B------:R-:W-:Y:S01]  /*0690*/  ULDC.64 UR6, c[0x0][0x228] ;  /* 0x00008a0000067ab9 */ /* 0x000fe20000000a00 */
[----:B------:R-:W-:Y:S01]  /*06a0*/  ULDC UR10, c[0x0][0x2d8] ;  /* 0x0000b600000a7ab9 */ /* 0x000fe20000000800 */
[----:B------:R-:W-:Y:S01]  /*06b0*/  ULDC.64 UR16, c[0x0][0x228] ;  /* 0x00008a0000107ab9 */ /* 0x000fe20000000a00 */
[----:B------:R-:W-:Y:S01]  /*06c0*/  IMAD.WIDE.U32 R2, R2, -0x2daee0ad, RZ ;  /* 0xd2511f5302027825 */ /* 0x000fe200078e00ff */
[----:B------:R-:W-:Y:S01]  /*06d0*/  LOP3.LUT R17, R21, R18, R123, 0x96, !PT ;  /* 0x0000001215117212 */ /* 0x000fe200078e967b */
[----:B------:R-:W-:Y:S01]  /*06e0*/  ULDC.64 UR8, c[0x0][0x230] ;  /* 0x00008c0000087ab9 */ /* 0x000fe20000000a00 */
[----:B------:R-:W-:Y:S01]  /*06f0*/  ULDC.64 UR12, c[0x0][0x2b8] ;  /* 0x0000ae00000c7ab9 */ /* 0x000fe20000000a00 */
[----:B------:R-:W-:Y:S01]  /*0700*/  IMAD.MOV.U32 R179, RZ, RZ, RZ ;  /* 0x000000ffffb37224 */ /* 0x000fe200078e00ff */
[----:B------:R-:W-:Y:S01]  /*0710*/  LOP3.LUT R18, R3, R16, R122, 0x96, !PT ;  /* 0x0000001003127212 */ /* 0x000fe200078e967a */
[----:B------:R-:W-:Y:S01]  /*0720*/  IMAD.WIDE.U32 R16, R17, -0x2daee0ad, RZ ;  /* 0xd2511f5311107825 */ /* 0x000fe200078e00ff */
[----:B------:R-:W-:-:S03]  /*0730*/  ULDC.64 UR14, c[0x0][0x2c0] ;  /* 0x0000b000000e7ab9 */ /* 0x000fc60000000a00 */
        /* <DEDUP_REMOVED lines=27> */
[----:B------:R-:W-:Y:S02]  /*08f0*/  IMAD R173, R173, -0x326172a9, RZ ;  /* 0xcd9e8d57adad7824 */ /* 0x000fe400078e02ff */
[----:B------:R-:W-:-:S02]  /*0900*/  IMAD R172, R172, -0x2daee0ad, RZ ;  /* 0xd2511f53acac7824 */ /* 0x000fc400078e02ff */
[----:B------:R-:W-:Y:S01]  /*0910*/  IMAD.HI.U32 R44, R178, -0x2daee0ad, RZ ;  /* 0xd2511f53b22c7827 */ /* 0x000fe200078e00ff */
[----:B------:R-:W-:Y:S01]  /*0920*/  ISETP.NE.U32.AND P0, PT, RZ, UR6, PT ;  /* 0x00000006ff007c0c */ /* 0x000fe2000bf05070 */
[----:B------:R-:W-:Y:S01]  /*0930*/  BSSY B0, `(.L_x_17178) ;  /* 0x0001885000007945 */ /* 0x000fe20003800000 */
[----:B------:R-:W-:Y:S01]  /*0940*/  LOP3.LUT R196, R196, 0x3, RZ, 0xc0, !PT ;  /* 0x00000003c4c47812 */ /* 0x000fe200078ec0ff */
[----:B------:R-:W-:Y:S01]  /*0950*/  IMAD.HI.U32 R45, R180, -0x326172a9, RZ ;  /* 0xcd9e8d57b42d7827 */ /* 0x000fe200078e00ff */
[----:B------:R-:W-:Y:S01]  /*0960*/  LOP3.LUT R172, R44, R172, R163, 0x96, !PT ;  /* 0x000000ac2cac7212 */ /* 0x000fe200078e96a3 */
[----:B------:R-:W-:Y:S02]  /*0970*/  ULDC UR6, c[0x0][0x218] ;  /* 0x0000860000067ab9 */ /* 0x000fe40000000800 */
        /* <DEDUP_REMOVED lines=11> */
[----:B------:R-:W-:Y:S01]  /*0a30*/  HADD2.F32 R18, -RZ, R11.H1_H1 ;  /* 0x3000000bff127230 */ /* 0x000fe20000004100 */
[----:B------:R-:W-:Y:S01]  /*0a40*/  LOP3.LUT R173, R45, R173, R162, 0x96, !PT ;  /* 0x000000ad2dad7212 */ /* 0x000fe200078e96a2 */
        /* <DEDUP_REMOVED lines=49> */
[----:B------:R-:W-:Y:S01]  /*0d60*/  IMAD R180, R180, -0x326172a9, RZ ;  /* 0xcd9e8d57b4b47824 */ /* 0x000fe200078e02ff */
[----:B------:R-:W-:Y:S01]  /*0d70*/  ISETP.NE.AND.EX P0, PT, RZ, UR7, PT, P0 ;  /* 0x00000007ff007c0c */ /* 0x000fe2000bf05300 */
[----:B------:R-:W-:-:S12]  /*0d80*/  ULDC.U8 UR7, c[0x0][0x2a0] ;  /* 0x0000a80000077ab9 */ /* 0x000fd80000000000 */
.L_x_17696:
        /* <DEDUP_REMOVED lines=28> */
.L_x_17180:
[----:B------:R-:W-:-:S07]  /*0f50*/  MOV R56, R180 ;  /* 0x000000b400387202 */ /* 0x000fce0000000f00 */
.L_x_17181:
[----:B------:R-:W-:Y:S05]  /*0f60*/  BSYNC B1 ;  /* 0x0000000000017941 */ /* 0x000fea0003800000 */
.L_x_17179:
        /* <DEDUP_REMOVED lines=16> */
.L_x_17185:
[----:B------:R-:W-:Y:S05]  /*1070*/  BSYNC B2 ;  /* 0x0000000000027941 */ /* 0x000fea0003800000 */
.L_x_17184:
        /* <DEDUP_REMOVED lines=44> */
.L_x_17183:
[----:B------:R-:W-:Y:S05]  /*1340*/  BSYNC B1 ;  /* 0x0000000000017941 */ /* 0x000fea0003800000 */
.L_x_17182:
        /* <DEDUP_REMOVED lines=18> */
.L_x_17186:
        /* <DEDUP_REMOVED lines=12> */
.L_x_17189:
[----:B------:R-:W-:-:S07]  /*1530*/  MOV R55, R180 ;  /* 0x000000b400377202 */ /* 0x000fce0000000f00 */
.L_x_17190:
[----:B------:R-:W-:Y:S05]  /*1540*/  BSYNC B1 ;  /* 0x0000000000017941 */ /* 0x000fea0003800000 */
.L_x_17188:
        /* <DEDUP_REMOVED lines=16> */
.L_x_17194:
[----:B------:R-:W-:Y:S05]  /*1650*/  BSYNC B2 ;  /* 0x0000000000027941 */ /* 0x000fea0003800000 */
.L_x_17193:
        /* <DEDUP_REMOVED lines=43> */
.L_x_17192:
[----:B------:R-:W-:Y:S05]  /*1910*/  BSYNC B1 ;  /* 0x0000000000017941 */ /* 0x000fea0003800000 */
.L_x_17191:
        /* <DEDUP_REMOVED lines=9> */
.L_x_17187:
        /* <DEDUP_REMOVED lines=12> */
.L_x_17196:
[----:B------:R-:W-:-:S07]  /*1a70*/  MOV R55, R180 ;  /* 0x000000b400377202 */ /* 0x000fce0000000f00 */
.L_x_17197:
[----:B------:R-:W-:Y:S05]  /*1a80*/  BSYNC B1 ;  /* 0x0000000000017941 */ /* 0x000fea0003800000 */
.L_x_17195:
        /* <DEDUP_REMOVED lines=16> */
.L_x_17201:
[----:B------:R-:W-:Y:S05]  /*1b90*/  BSYNC B2 ;  /* 0x0000000000027941 */ /* 0x000fea0003800000 */
.L_x_17200:
        /* <DEDUP_REMOVED lines=44> */
.L_x_17199:
[----:B------:R-:W-:Y:S05]  /*1e60*/  BSYNC B1 ;  /* 0x0000000000017941 */ /* 0x000fea0003800000 */
.L_x_17198:
        /* <DEDUP_REMOVED lines=13> */
.L_x_17202:
        /* <DEDUP_REMOVED lines=12> */
.L_x_17205:
[----:B------:R-:W-:-:S07]  /*2000*/  IMAD.MOV.U32 R58, RZ, RZ, R180 ;  /* 0x000000ffff3a7224 */ /* 0x000fce00078e00b4 */
.L_x_17206:
[----:B------:R-:W-:Y:S05]  /*2010*/  BSYNC B1 ;  /* 0x0000000000017941 */ /* 0x000fea0003800000 */
.L_x_17204:
        /* <DEDUP_REMOVED lines=16> */
.L_x_17210:
[----:B------:R-:W-:Y:S05]  /*2120*/  BSYNC B2 ;  /* 0x0000000000027941 */ /* 0x000fea0003800000 */
.L_x_17209:
        /* <DEDUP_REMOVED lines=44> */
.L_x_17208:
[----:B------:R-:W-:Y:S05]  /*23f0*/  BSYNC B1 ;  /* 0x0000000000017941 */ /* 0x000fea0003800000 */
.L_x_17207:
        /* <DEDUP_REMOVED lines=9> */
.L_x_17203:
        /* <DEDUP_REMOVED lines=12> */
.L_x_17212:
[----:B------:R-:W-:-:S07]  /*2550*/  MOV R58, R180 ;  /* 0x000000b4003a7202 */ /* 0x000fce0000000f00 */
.L_x_17213:
[----:B------:R-:W-:Y:S05]  /*2560*/  BSYNC B1 ;  /* 0x0000000000017941 */ /* 0x000fea0003800000 */
.L_x_17211:
        /* <DEDUP_REMOVED lines=16> */
.L_x_17217:
[----:B------:R-:W-:Y:S05]  /*2670*/  BSYNC B2 ;  /* 0x0000000000027941 */ /* 0x000fea0003800000 */
.L_x_17216:
        /* <DEDUP_REMOVED lines=44> */
.L_x_17215:
[----:B------:R-:W-:Y:S05]  /*2940*/  BSYNC B1 ;  /* 0x0000000000017941 */ /* 0x000fea0003800000 */
.L_x_17214:
        /* <DEDUP_REMOVED lines=13> */
.L_x_17218:
        /* <DEDUP_REMOVED lines=12> */
.L_x_17221:
[----:B------:R-:W-:-:S07]  /*2ae0*/  IMAD.MOV.U32 R57, RZ, RZ, R180 ;  /* 0x000000ffff397224 */ /* 0x000fce00078e00b4 */
.L_x_17222:
[----:B------:R-:W-:Y:S05]  /*2af0*/  BSYNC B1 ;  /* 0x0000000000017941 */ /* 0x000fea0003800000 */
.L_x_17220:
        /* <DEDUP_REMOVED lines=16> */
.L_x_17226:
[----:B------:R-:W-:Y:S05]  /*2c00*/  BSYNC B2 ;  /* 0x0000000000027941 */ /* 0x000fea0003800000 */
.L_x_17225:
        /* <DEDUP_REMOVED lines=44> */
.L_x_17224:
[----:B------:R-:W-:Y:S05]  /*2ed0*/  BSYNC B1 ;  /* 0x0000000000017941 */ /* 0x000fea0003800000 */
.L_x_17223:
        /* <DEDUP_REMOVED lines=9> */
.L_x_17219:
        /* <DEDUP_REMOVED lines=12> */
.L_x_17228:
[----:B------:R-:W-:-:S07]  /*3030*/  MOV R57, R180 ;  /* 0x000000b400397202 */ /* 0x000fce0000000f00 */
.L_x_17229:
[----:B------:R-:W-:Y:S05]  /*3040*/  BSYNC B1 ;  /* 0x0000000000017941 */ /* 0x000fea0003800000 */
.L_x_17227:
        /* <DEDUP_REMOVED lines=16> */
.L_x_17233:
[----:B------:R-:W-:Y:S05]  /*3150*/  BSYNC B2 ;  /* 0x0000000000027941 */ /* 0x000fea0003800000 */
.L_x_17232:
        /* <DEDUP_REMOVED lines=44> */
.L_x_17231:
[----:B------:R-:W-:Y:S05]  /*3420*/  BSYNC B1 ;  /* 0x0000000000017941 */ /* 0x000fea0003800000 */
.L_x_17230:
        /* <DEDUP_REMOVED lines=13> */
.L_x_17234:
        /* <DEDUP_REMOVED lines=12> */
.L_x_17237:
[----:B------:R-:W-:-:S07]  /*35c0*/  IMAD.MOV.U32 R58, RZ, RZ, R180 ;  /* 0x000000ffff3a7224 */ /* 0x000fce00078e00b4 */
.L_x_17238:
[----:B------:R-:W-:Y:S05]  /*35d0*/  BSYNC B1 ;  /* 0x0000000000017941 */ /* 0x000fea0003800000 */
.L_x_17236:
        /* <DEDUP_REMOVED lines=16> */
.L_x_17242:
[----:B------:R-:W-:Y:S05]  /*36e0*/  BSYNC B2 ;  /* 0x0000000000027941 */ /* 0x000fea0003800000 */
.L_x_17241:
        /* <DEDUP_REMOVED lines=44> */
.L_x_17240:
[----:B------:R-:W-:Y:S05]  /*39b0*/  BSYNC B1 ;  /* 0x0000000000017941 */ /* 0x000fea0003800000 */
.L_x_17239:
        /* <DEDUP_REMOVED lines=9> */
.L_x_17235:
        /* <DEDUP_REMOVED lines=12> */
.L_x_17244:
[----:B------:R-:W-:-:S07]  /*3b10*/  MOV R58, R180 ;  /* 0x000000b4003a7202 */ /* 0x000fce0000000f00 */
.L_x_17245:
[----:B------:R-:W-:Y:S05]  /*3b20*/  BSYNC B1 ;  /* 0x0000000000017941 */ /* 0x000fea0003800000 */
.L_x_17243:
        /* <DEDUP_REMOVED lines=16> */
.L_x_17249:
[----:B------:R-:W-:Y:S05]  /*3c30*/  BSYNC B2 ;  /* 0x0000000000027941 */ /* 0x000fea0003800000 */
.L_x_17248:
        /* <DEDUP_REMOVED lines=44> */
.L_x_17247:
[----:B------:R-:W-:Y:S05]  /*3f00*/  BSYNC B1 ;  /* 0x0000000000017941 */ /* 0x000fea0003800000 */
.L_x_17246:
        /* <DEDUP_REMOVED lines=13> */
.L_x_17250:
        /* <DEDUP_REMOVED lines=12> */
.L_x_17253:
[----:B------:R-:W-:-:S07]  /*40a0*/  IMAD.MOV.U32 R59, RZ, RZ, R180 ;  /* 0x000000ffff3b7224 */ /* 0x000fce00078e00b4 */
.L_x_17254:
[----:B------:R-:W-:Y:S05]  /*40b0*/  BSYNC B1 ;  /* 0x0000000000017941 */ /* 0x000fea0003800000 */
.L_x_17252:
        /* <DEDUP_REMOVED lines=16> */
.L_x_17258:
[----:B------:R-:W-:Y:S05]  /*41c0*/  BSYNC B2 ;  /* 0x0000000000027941 */ /* 0x000fea0003800000 */
.L_x_17257:
        /* <DEDUP_REMOVED lines=44> */
.L_x_17256:
[----:B------:R-:W-:Y:S05]  /*4490*/  BSYNC B1 ;  /* 0x0000000000017941 */ /* 0x000fea0003800000 */
.L_x_17255:
        /* <DEDUP_REMOVED lines=9> */
.L_x_17251:
        /* <DEDUP_REMOVED lines=12> */
.L_x_17260:
[----:B------:R-:W-:-:S07]  /*45f0*/  MOV R59, R180 ;  /* 0x000000b4003b7202 */ /* 0x000fce0000000f00 */
.L_x_17261:
[----:B------:R-:W-:Y:S05]  /*4600*/  BSYNC B1 ;  /* 0x0000000000017941 */ /* 0x000fea0003800000 */
.L_x_17259:
        /* <DEDUP_REMOVED lines=16> */
.L_x_17265:
[----:B------:R-:W-:Y:S05]  /*4710*/  BSYNC B2 ;  /* 0x0000000000027941 */ /* 0x000fea0003800000 */
.L_x_17264:
        /* <DEDUP_REMOVED lines=44> */
.L_x_17263:
[----:B------:R-:W-:Y:S05]  /*49e0*/  BSYNC B1 ;  /* 0x0000000000017941 */ /* 0x000fea0003800000 */
.L_x_17262:
        /* <DEDUP_REMOVED lines=12> */
.L_x_17266:
        /* <DEDUP_REMOVED lines=12> */
.L_x_17269:
[----:B------:R-:W-:-:S07]  /*4b70*/  IMAD.MOV.U32 R46, RZ, RZ, R180 ;  /* 0x000000ffff2e7224 */ /* 0x000fce00078e00b4 */
.L_x_17270:
[----:B------:R-:W-:Y:S05]  /*4b80*/  BSYNC B1 ;  /* 0x0000000000017941 */ /* 0x000fea0003800000 */
.L_x_17268:
        /* <DEDUP_REMOVED lines=16> */
.L_x_17274:
[----:B------:R-:W-:Y:S05]  /*4c90*/  BSYNC B2 ;  /* 0x0000000000027941 */ /* 0x000fea0003800000 */
.L_x_17273:
        /* <DEDUP_REMOVED lines=44> */
.L_x_17272:
[----:B------:R-:W-:Y:S05]  /*4f60*/  BSYNC B1 ;  /* 0x0000000000017941 */ /* 0x000fea0003800000 */
.L_x_17271:
        /* <DEDUP_REMOVED lines=9> */
.L_x_17267:
        /* <DEDUP_REMOVED lines=12> */
.L_x_17276:
[----:B------:R-:W-:-:S07]  /*50c0*/  MOV R46, R180 ;  /* 0x000000b4002e7202 */ /* 0x000fce0000000f00 */
.L_x_17277:
[----:B------:R-:W-:Y:S05]  /*50d0*/  BSYNC B1 ;  /* 0x0000000000017941 */ /* 0x000fea0003800000 */
.L_x_17275:
        /* <DEDUP_REMOVED lines=16> */
.L_x_17281:
[----:B------:R-:W-:Y:S05]  /*51e0*/  BSYNC B2 ;  /* 0x0000000000027941 */ /* 0x000fea0003800000 */
.L_x_17280:
        /* <DEDUP_REMOVED lines=44> */
.L_x_17279:
[----:B------:R-:W-:Y:S05]  /*54b0*/  BSYNC B1 ;  /* 0x0000000000017941 */ /* 0x000fea0003800000 */
.L_x_17278:
        /* <DEDUP_REMOVED lines=12> */
.L_x_17282:
        /* <DEDUP_REMOVED lines=12> */
.L_x_17285:
[----:B------:R-:W-:-:S07]  /*5640*/  IMAD.MOV.U32 R46, RZ, RZ, R180 ;  /* 0x000000ffff2e7224 */ /* 0x000fce00078e00b4 */
.L_x_17286:
[----:B------:R-:W-:Y:S05]  /*5650*/  BSYNC B1 ;  /* 0x0000000000017941 */ /* 0x000fea0003800000 */
.L_x_17284:
        /* <DEDUP_REMOVED lines=16> */
.L_x_17290:
[----:B------:R-:W-:Y:S05]  /*5760*/  BSYNC B2 ;  /* 0x0000000000027941 */ /* 0x000fea0003800000 */
.L_x_17289:
        /* <DEDUP_REMOVED lines=44> */
.L_x_17288:
[----:B------:R-:W-:Y:S05]  /*5a30*/  BSYNC B1 ;  /* 0x0000000000017941 */ /* 0x000fea0003800000 */
.L_x_17287:
        /* <DEDUP_REMOVED lines=9> */
.L_x_17283:
        /* <DEDUP_REMOVED lines=12> */
.L_x_17292:
[----:B------:R-:W-:-:S07]  /*5b90*/  MOV R46, R180 ;  /* 0x000000b4002e7202 */ /* 0x000fce0000000f00 */
.L_x_17293:
[----:B------:R-:W-:Y:S05]  /*5ba0*/  BSYNC B1 ;  /* 0x0000000000017941 */ /* 0x000fea0003800000 */
.L_x_17291:
        /* <DEDUP_REMOVED lines=16> */
.L_x_17297:
[----:B------:R-:W-:Y:S05]  /*5cb0*/  BSYNC B2 ;  /* 0x0000000000027941 */ /* 0x000fea0003800000 */
.L_x_17296:
        /* <DEDUP_REMOVED lines=44> */
.L_x_17295:
[----:B------:R-:W-:Y:S05]  /*5f80*/  BSYNC B1 ;  /* 0x0000000000017941 */ /* 0x000fea0003800000 */
.L_x_17294:
        /* <DEDUP_REMOVED lines=12> */
.L_x_17298:
        /* <DEDUP_REMOVED lines=12> */
.L_x_17301:
[----:B------:R-:W-:-:S07]  /*6110*/  IMAD.MOV.U32 R52, RZ, RZ, R180 ;  /* 0x000000ffff347224 */ /* 0x000fce00078e00b4 */
.L_x_17302:
[----:B------:R-:W-:Y:S05]  /*6120*/  BSYNC B1 ;  /* 0x0000000000017941 */ /* 0x000fea0003800000 */
.L_x_17300:
        /* <DEDUP_REMOVED lines=18> */
.L_x_17306:
[----:B------:R-:W-:Y:S05]  /*6250*/  BSYNC B2 ;  /* 0x0000000000027941 */ /* 0x000fea0003800000 */
.L_x_17305:
        /* <DEDUP_REMOVED lines=44> */
.L_x_17304:
[----:B------:R-:W-:Y:S05]  /*6520*/  BSYNC B1 ;  /* 0x0000000000017941 */ /* 0x000fea0003800000 */
.L_x_17303:
        /* <DEDUP_REMOVED lines=9> */
.L_x_17299:
[----:B------:R-:W0:Y:S01]  /*65c0*/  LDC.64 R158, c[0x0][0x238] ;  /* 0x00008e00ff9e7b82 */ /* 0x000e220000000a00 */
[----:B------:R-:W-:Y:S02]  /*65d0*/  P2R R44, PR, RZ, 0x4 ;  /* 0x00000004ff2c7803 */ /* 0x000fe40000000000 */
        /* <DEDUP_REMOVED lines=18> */
[----:B------:R-:W-:Y:S02]  /*6700*/  SEL R57, RZ, 0x1, P5 ;  /* 0x00000001ff397807 */ /* 0x000fe40002800000 */
[----:B------:R-:W-:Y:S01]  /*6710*/  IADD3 R191, R197, 0x20, RZ ;  /* 0x00000020c5bf7810 */ /* 0x000fe20007ffe0ff */
[----:B------:R-:W-:Y:S01]  /*6720*/  IMAD.WIDE.U32 R44, R44, 0x100, RZ ;  /* 0x000001002c2c7825 */ /* 0x000fe200078e00ff */
[----:B------:R-:W-:Y:S02]  /*6730*/  LOP3.LUT R57, R53, R54, R57, 0xfe, !PT ;  /* 0x0000003635397212 */ /* 0x000fe400078efe39 */
[----:B------:R-:W-:Y:S01]  /*6740*/  SEL R53, RZ, 0x1, P6 ;  /* 0x00000001ff357807 */ /* 0x000fe20003000000 */
[----:B0-----:R-:W-:Y:S01]  /*6750*/  IMAD.WIDE.U32 R54, R197, 0x20, R158 ;  /* 0x00000020c5367825 */ /* 0x001fe200078e009e */
[----:B------:R-:W-:-:S02]  /*6760*/  LOP3.LUT R52, R44, R52, R46, 0xfe, !PT ;  /* 0x000000342c347212 */ /* 0x000fc400078efe2e */
[----:B------:R-:W-:Y:S01]  /*6770*/  LOP3.LUT R45, R45, R57, R47, 0xfe, !PT ;  /* 0x000000392d2d7212 */ /* 0x000fe200078efe2f */
[----:B------:R-:W-:Y:S01]  /*6780*/  IMAD.WIDE.U32 R46, R191, 0x10, R116 ;  /* 0x00000010bf2e7825 */ /* 0x000fe200078e0074 */
[----:B------:R-:W-:Y:S01]  /*6790*/  LOP3.LUT R44, R52, R53, RZ, 0xfc, !PT ;  /* 0x00000035342c7212 */ /* 0x000fe200078efcff */
[----:B------:R0:W-:Y:S02]  /*67a0*/  STG.E.128 desc[UR4][R54.64], R68 ;  /* 0x0000004436007986 */ /* 0x0001e4000c101d04 */
[----:B-1----:R-:W-:Y:S02]  /*67b0*/  IMAD.WIDE.U32 R52, R197, 0x8, R160 ;  /* 0x00000008c5347825 */ /* 0x002fe400078e00a0 */
        /* <DEDUP_REMOVED lines=25> */
.L_x_17307:
        /* <DEDUP_REMOVED lines=16> */
.L_x_17309:
[----:B------:R-:W-:-:S07]  /*6a50*/  MOV R56, R180 ;  /* 0x000000b400387202 */ /* 0x000fce0000000f00 */
.L_x_17310:
[----:B------:R-:W-:Y:S05]  /*6a60*/  BSYNC B1 ;  /* 0x0000000000017941 */ /* 0x000fea0003800000 */
.L_x_17308:
        /* <DEDUP_REMOVED lines=16> */
.L_x_17314:
[----:B------:R-:W-:Y:S05]  /*6b70*/  BSYNC B2 ;  /* 0x0000000000027941 */ /* 0x000fea0003800000 */
.L_x_17313:
        /* <DEDUP_REMOVED lines=44> */
.L_x_17312:
[----:B------:R-:W-:Y:S05]  /*6e40*/  BSYNC B1 ;  /* 0x0000000000017941 */ /* 0x000fea0003800000 */
.L_x_17311:
        /* <DEDUP_REMOVED lines=14> */
.L_x_17315:
        /* <DEDUP_REMOVED lines=12> */
.L_x_17318:
[----:B------:R-:W-:-:S07]  /*6ff0*/  IMAD.MOV.U32 R56, RZ, RZ, R180 ;  /* 0x000000ffff387224 */ /* 0x000fce00078e00b4 */
.L_x_17319:
[----:B------:R-:W-:Y:S05]  /*7000*/  BSYNC B1 ;  /* 0x0000000000017941 */ /* 0x000fea0003800000 */
.L_x_17317:
        /* <DEDUP_REMOVED lines=16> */
.L_x_17323:
[----:B------:R-:W-:Y:S05]  /*7110*/  BSYNC B2 ;  /* 0x0000000000027941 */ /* 0x000fea0003800000 */
.L_x_17322:
        /* <DEDUP_REMOVED lines=43> */
.L_x_17321:
[----:B------:R-:W-:Y:S05]  /*73d0*/  BSYNC B1 ;  /* 0x0000000000017941 */ /* 0x000fea0003800000 */
.L_x_17320:
        /* <DEDUP_REMOVED lines=9> */
.L_x_17316:
        /* <DEDUP_REMOVED lines=12> */
.L_x_17325:
[----:B------:R-:W-:-:S07]  /*7530*/  IMAD.MOV.U32 R56, RZ, RZ, R180 ;  /* 0x000000ffff387224 */ /* 0x000fce00078e00b4 */
.L_x_17326:
[----:B------:R-:W-:Y:S05]  /*7540*/  BSYNC B1 ;  /* 0x0000000000017941 */ /* 0x000fea0003800000 */
.L_x_17324:
        /* <DEDUP_REMOVED lines=16> */
.L_x_17330:
[----:B------:R-:W-:Y:S05]  /*7650*/  BSYNC B2 ;  /* 0x0000000000027941 */ /* 0x000fea0003800000 */
.L_x_17329:
        /* <DEDUP_REMOVED lines=44> */
.L_x_17328:
[----:B------:R-:W-:Y:S05]  /*7920*/  BSYNC B1 ;  /* 0x0000000000017941 */ /* 0x000fea0003800000 */
.L_x_17327:
        /* <DEDUP_REMOVED lines=14> */
.L_x_17331:
        /* <DEDUP_REMOVED lines=12> */
.L_x_17334:
[----:B------:R-:W-:-:S07]  /*7ad0*/  MOV R56, R180 ;  /* 0x000000b400387202 */ /* 0x000fce0000000f00 */
.L_x_17335:
[----:B------:R-:W-:Y:S05]  /*7ae0*/  BSYNC B1 ;  /* 0x0000000000017941 */ /* 0x000fea0003800000 */
.L_x_17333:
        /* <DEDUP_REMOVED lines=16> */
.L_x_17339:
[----:B------:R-:W-:Y:S05]  /*7bf0*/  BSYNC B2 ;  /* 0x0000000000027941 */ /* 0x000fea0003800000 */
.L_x_17338:
        /* <DEDUP_REMOVED lines=44> */
.L_x_17337:
[----:B------:R-:W-:Y:S05]  /*7ec0*/  BSYNC B1 ;  /* 0x0000000000017941 */ /* 0x000fea0003800000 */
.L_x_17336:
        /* <DEDUP_REMOVED lines=9> */
.L_x_17332:
        /* <DEDUP_REMOVED lines=12> */
.L_x_17341:
[----:B------:R-:W-:-:S07]  /*8020*/  IMAD.MOV.U32 R56, RZ, RZ, R180 ;  /* 0x000000ffff387224 */ /* 0x000fce00078e00b4 */
.L_x_17342:
[----:B------:R-:W-:Y:S05]  /*8030*/  BSYNC B1 ;  /* 0x0000000000017941 */ /* 0x000fea0003800000 */
.L_x_17340:
        /* <DEDUP_REMOVED lines=16> */
.L_x_17346:
[----:B------:R-:W-:Y:S05]  /*8140*/  BSYNC B2 ;  /* 0x0000000000027941 */ /* 0x000fea0003800000 */
.L_x_17345:
        /* <DEDUP_REMOVED lines=44> */
.L_x_17344:
[----:B------:R-:W-:Y:S05]  /*8410*/  BSYNC B1 ;  /* 0x0000000000017941 */ /* 0x000fea0003800000 */
.L_x_17343:
        /* <DEDUP_REMOVED lines=14> */
.L_x_17347:
        /* <DEDUP_REMOVED lines=12> */
.L_x_17350:
[----:B------:R-:W-:-:S07]  /*85c0*/  MOV R56, R180 ;  /* 0x000000b400387202 */ /* 0x000fce0000000f00 */
.L_x_17351:
[----:B------:R-:W-:Y:S05]  /*85d0*/  BSYNC B1 ;  /* 0x0000000000017941 */ /* 0x000fea0003800000 */
.L_x_17349:
        /* <DEDUP_REMOVED lines=16> */
.L_x_17355:
[----:B------:R-:W-:Y:S05]  /*86e0*/  BSYNC B2 ;  /* 0x0000000000027941 */ /* 0x000fea0003800000 */
.L_x_17354:
        /* <DEDUP_REMOVED lines=44> */
.L_x_17353:
[----:B------:R-:W-:Y:S05]  /*89b0*/  BSYNC B1 ;  /* 0x0000000000017941 */ /* 0x000fea0003800000 */
.L_x_17352:
        /* <DEDUP_REMOVED lines=9> */
.L_x_17348:
        /* <DEDUP_REMOVED lines=12> */
.L_x_17357:
[----:B------:R-:W-:-:S07]  /*8b10*/  IMAD.MOV.U32 R56, RZ, RZ, R180 ;  /* 0x000000ffff387224 */ /* 0x000fce00078e00b4 */
.L_x_17358:
[----:B------:R-:W-:Y:S05]  /*8b20*/  BSYNC B1 ;  /* 0x0000000000017941 */ /* 0x000fea0003800000 */
.L_x_17356:
        /* <DEDUP_REMOVED lines=16> */
.L_x_17362:
[----:B------:R-:W-:Y:S05]  /*8c30*/  BSYNC B2 ;  /* 0x0000000000027941 */ /* 0x000fea0003800000 */
.L_x_17361:
        /* <DEDUP_REMOVED lines=44> */
.L_x_17360:
[----:B------:R-:W-:Y:S05]  /*8f00*/  BSYNC B1 ;  /* 0x0000000000017941 */ /* 0x000fea0003800000 */
.L_x_17359:
        /* <DEDUP_REMOVED lines=13> */
.L_x_17363:
        /* <DEDUP_REMOVED lines=12> */
.L_x_17366:
[----:B------:R-:W-:-:S07]  /*90a0*/  MOV R55, R180 ;  /* 0x000000b400377202 */ /* 0x000fce0000000f00 */
.L_x_17367:
[----:B------:R-:W-:Y:S05]  /*90b0*/  BSYNC B1 ;  /* 0x0000000000017941 */ /* 0x000fea0003800000 */
.L_x_17365:
        /* <DEDUP_REMOVED lines=16> */
.L_x_17371:
[----:B------:R-:W-:Y:S05]  /*91c0*/  BSYNC B2 ;  /* 0x0000000000027941 */ /* 0x000fea0003800000 */
.L_x_17370:
        /* <DEDUP_REMOVED lines=44> */
.L_x_17369:
[----:B------:R-:W-:Y:S05]  /*9490*/  BSYNC B1 ;  /* 0x0000000000017941 */ /* 0x000fea0003800000 */
.L_x_17368:
        /* <DEDUP_REMOVED lines=9> */
.L_x_17364:
        /* <DEDUP_REMOVED lines=12> */
.L_x_17373:
[----:B------:R-:W-:-:S07]  /*95f0*/  IMAD.MOV.U32 R55, RZ, RZ, R180 ;  /* 0x000000ffff377224 */ /* 0x000fce00078e00b4 */
.L_x_17374:
[----:B------:R-:W-:Y:S05]  /*9600*/  BSYNC B1 ;  /* 0x0000000000017941 */ /* 0x000fea0003800000 */
.L_x_17372:
        /* <DEDUP_REMOVED lines=16> */
.L_x_17378:
[----:B------:R-:W-:Y:S05]  /*9710*/  BSYNC B2 ;  /* 0x0000000000027941 */ /* 0x000fea0003800000 */
.L_x_17377:
        /* <DEDUP_REMOVED lines=44> */
.L_x_17376:
[----:B------:R-:W-:Y:S05]  /*99e0*/  BSYNC B1 ;  /* 0x0000000000017941 */ /* 0x000fea0003800000 */
.L_x_17375:
        /* <DEDUP_REMOVED lines=14> */
.L_x_17379:
        /* <DEDUP_REMOVED lines=12> */
.L_x_17382:
[----:B------:R-:W-:-:S07]  /*9b90*/  MOV R55, R180 ;  /* 0x000000b400377202 */ /* 0x000fce0000000f00 */
.L_x_17383:
[----:B------:R-:W-:Y:S05]  /*9ba0*/  BSYNC B1 ;  /* 0x0000000000017941 */ /* 0x000fea0003800000 */
.L_x_17381:
        /* <DEDUP_REMOVED lines=16> */
.L_x_17387:
[----:B------:R-:W-:Y:S05]  /*9cb0*/  BSYNC B2 ;  /* 0x0000000000027941 */ /* 0x000fea0003800000 */
.L_x_17386:
        /* <DEDUP_REMOVED lines=44> */
.L_x_17385:
[----:B------:R-:W-:Y:S05]  /*9f80*/  BSYNC B1 ;  /* 0x0000000000017941 */ /* 0x000fea0003800000 */
.L_x_17384:
        /* <DEDUP_REMOVED lines=9> */
.L_x_17380:
        /* <DEDUP_REMOVED lines=12> */
.L_x_17389:
[----:B------:R-:W-:-:S07]  /*a0e0*/  IMAD.MOV.U32 R55, RZ, RZ, R180 ;  /* 0x000000ffff377224 */ /* 0x000fce00078e00b4 */
.L_x_17390:
[----:B------:R-:W-:Y:S05]  /*a0f0*/  BSYNC B1 ;  /* 0x0000000000017941 */ /* 0x000fea0003800000 */
.L_x_17388:
        /* <DEDUP_REMOVED lines=16> */
.L_x_17394:
[----:B------:R-:W-:Y:S05]  /*a200*/  BSYNC B2 ;  /* 0x0000000000027941 */ /* 0x000fea0003800000 */
.L_x_17393:
        /* <DEDUP_REMOVED lines=44> */
.L_x_17392:
[----:B------:R-:W-:Y:S05]  /*a4d0*/  BSYNC B1 ;  /* 0x0000000000017941 */ /* 0x000fea0003800000 */
.L_x_17391:
        /* <DEDUP_REMOVED lines=12> */
.L_x_17395:
        /* <DEDUP_REMOVED lines=12> */
.L_x_17398:
[----:B------:R-:W-:-:S07]  /*a660*/  MOV R46, R180 ;  /* 0x000000b4002e7202 */ /* 0x000fce0000000f00 */
.L_x_17399:
[----:B------:R-:W-:Y:S05]  /*a670*/  BSYNC B1 ;  /* 0x0000000000017941 */ /* 0x000fea0003800000 */
.L_x_17397:
        /* <DEDUP_REMOVED lines=16> */
.L_x_17403:
[----:B------:R-:W-:Y:S05]  /*a780*/  BSYNC B2 ;  /* 0x0000000000027941 */ /* 0x000fea0003800000 */
.L_x_17402:
        /* <DEDUP_REMOVED lines=44> */
.L_x_17401:
[----:B------:R-:W-:Y:S05]  /*aa50*/  BSYNC B1 ;  /* 0x0000000000017941 */ /* 0x000fea0003800000 */
.L_x_17400:
        /* <DEDUP_REMOVED lines=9> */
.L_x_17396:
        /* <DEDUP_REMOVED lines=12> */
.L_x_17405:
[----:B------:R-:W-:-:S07]  /*abb0*/  IMAD.MOV.U32 R46, RZ, RZ, R180 ;  /* 0x000000ffff2e7224 */ /* 0x000fce00078e00b4 */
.L_x_17406:
[----:B------:R-:W-:Y:S05]  /*abc0*/  BSYNC B1 ;  /* 0x0000000000017941 */ /* 0x000fea0003800000 */
.L_x_17404:
        /* <DEDUP_REMOVED lines=16> */
.L_x_17410:
[----:B------:R-:W-:Y:S05]  /*acd0*/  BSYNC B2 ;  /* 0x0000000000027941 */ /* 0x000fea0003800000 */
.L_x_17409:
        /* <DEDUP_REMOVED lines=44> */
.L_x_17408:
[----:B------:R-:W-:Y:S05]  /*afa0*/  BSYNC B1 ;  /* 0x0000000000017941 */ /* 0x000fea0003800000 */
.L_x_17407:
        /* <DEDUP_REMOVED lines=12> */
.L_x_17411:
        /* <DEDUP_REMOVED lines=12> */
.L_x_17414:
[----:B------:R-:W-:-:S07]  /*b130*/  MOV R46, R180 ;  /* 0x000000b4002e7202 */ /* 0x000fce0000000f00 */
.L_x_17415:
[----:B------:R-:W-:Y:S05]  /*b140*/  BSYNC B1 ;  /* 0x0000000000017941 */ /* 0x000fea0003800000 */
.L_x_17413:
        /* <DEDUP_REMOVED lines=16> */
.L_x_17419:
[----:B------:R-:W-:Y:S05]  /*b250*/  BSYNC B2 ;  /* 0x0000000000027941 */ /* 0x000fea0003800000 */
.L_x_17418:
        /* <DEDUP_REMOVED lines=44> */
.L_x_17417:
[----:B------:R-:W-:Y:S05]  /*b520*/  BSYNC B1 ;  /* 0x0000000000017941 */ /* 0x000fea0003800000 */
.L_x_17416:
        /* <DEDUP_REMOVED lines=9> */
.L_x_17412:
        /* <DEDUP_REMOVED lines=12> */
.L_x_17421:
[----:B------:R-:W-:-:S07]  /*b680*/  IMAD.MOV.U32 R46, RZ, RZ, R180 ;  /* 0x000000ffff2e7224 */ /* 0x000fce00078e00b4 */
.L_x_17422:
[----:B------:R-:W-:Y:S05]  /*b690*/  BSYNC B1 ;  /* 0x0000000000017941 */ /* 0x000fea0003800000 */
.L_x_17420:
        /* <DEDUP_REMOVED lines=16> */
.L_x_17426:
[----:B------:R-:W-:Y:S05]  /*b7a0*/  BSYNC B2 ;  /* 0x0000000000027941 */ /* 0x000fea0003800000 */
.L_x_17425:
        /* <DEDUP_REMOVED lines=44> */
.L_x_17424:
[----:B------:R-:W-:Y:S05]  /*ba70*/  BSYNC B1 ;  /* 0x0000000000017941 */ /* 0x000fea0003800000 */
.L_x_17423:
        /* <DEDUP_REMOVED lines=12> */
.L_x_17427:
        /* <DEDUP_REMOVED lines=12> */
.L_x_17430:
[----:B------:R-:W-:-:S07]  /*bc00*/  MOV R52, R180 ;  /* 0x000000b400347202 */ /* 0x000fce0000000f00 */
.L_x_17431:
[----:B------:R-:W-:Y:S05]  /*bc10*/  BSYNC B1 ;  /* 0x0000000000017941 */ /* 0x000fea0003800000 */
.L_x_17429:
        /* <DEDUP_REMOVED lines=18> */
.L_x_17435:
[----:B------:R-:W-:Y:S05]  /*bd40*/  BSYNC B2 ;  /* 0x0000000000027941 */ /* 0x000fea0003800000 */
.L_x_17434:
        /* <DEDUP_REMOVED lines=44> */
.L_x_17433:
[----:B------:R-:W-:Y:S05]  /*c010*/  BSYNC B1 ;  /* 0x0000000000017941 */ /* 0x000fea0003800000 */
.L_x_17432:
        /* <DEDUP_REMOVED lines=9> */
.L_x_17428:
[----:B------:R-:W-:Y:S01]  /*c0b0*/  P2R R44, PR, RZ, 0x4 ;  /* 0x00000004ff2c7803 */ /* 0x000fe20000000000 */
[----:B------:R-:W-:Y:S01]  /*c0c0*/  IMAD.WIDE.U32 R48, R191, 0x20, R158 ;  /* 0x00000020bf307825 */ /* 0x000fe200078e009e */
[----:B------:R-:W-:Y:S01]  /*c0d0*/  ISETP.NE.AND P2, PT, R54, RZ, PT ;  /* 0x000000ff3600720c */ /* 0x000fe20003f45270 */
[----:B------:R-:W0:Y:S01]  /*c0e0*/  @P1 LDC.64 R52, c[0x0][0x230] ;  /* 0x00008c00ff341b82 */ /* 0x000e220000000a00 */
[----:B------:R-:W-:Y:S01]  /*c0f0*/  SEL R45, RZ, 0x10000, P4 ;  /* 0x00010000ff2d7807 */ /* 0x000fe20002000000 */
[----:B------:R-:W-:Y:S01]  /*c100*/  VIADD R195, R197, 0x40 ;  /* 0x00000040c5c37836 */ /* 0x000fe20000000000 */
        /* <DEDUP_REMOVED lines=19> */
[----:B------:R-:W-:Y:S01]  /*c240*/  SEL R51, RZ, 0x1, P6 ;  /* 0x00000001ff337807 */ /* 0x000fe20003000000 */
[----:B0-----:R-:W-:Y:S01]  /*c250*/  @P1 IMAD.WIDE.U32 R52, R195, 0x20, R52 ;  /* 0x00000020c3341825 */ /* 0x001fe200078e0034 */
[----:B------:R-:W-:Y:S02]  /*c260*/  LOP3.LUT R50, R44, R50, R46, 0xfe, !PT ;  /* 0x000000322c327212 */ /* 0x000fe400078efe2e */
[----:B------:R-:W-:Y:S01]  /*c270*/  LOP3.LUT R45, R45, R119, R47, 0xfe, !PT ;  /* 0x000000772d2d7212 */ /* 0x000fe200078efe2f */
[----:B------:R-:W-:Y:S01]  /*c280*/  IMAD.WIDE.U32 R46, R191, 0x8, R160 ;  /* 0x00000008bf2e7825 */ /* 0x000fe200078e00a0 */
[----:B------:R-:W-:-:S03]  /*c290*/  LOP3.LUT R44, R50, R51, RZ, 0xfc, !PT ;  /* 0x00000033322c7212 */ /* 0x000fc600078efcff */
[C---:B------:R-:W-:Y:S02]  /*c2a0*/  IMAD.WIDE.U32 R118, R195.reuse, 0x10, R116 ;  /* 0x00000010c3767825 */ /* 0x040fe400078e0074 */
[----:B------:R1:W-:Y:S02]  /*c2b0*/  STG.E.64 desc[UR4][R46.64], R44 ;  /* 0x0000002c2e007986 */ /* 0x0003e4000c101b04 */
[----:B--2---:R-:W-:Y:S01]  /*c2c0*/  @P0 IMAD.WIDE.U32 R54, R195, 0x10, R54 ;  /* 0x00000010c3360825 */ /* 0x004fe200078e0036 */
[----:B------:R-:W-:Y:S06]  /*c2d0*/  @!P0 BRA `(.L_x_17436) ;  /* 0x0000000000508947 */ /* 0x000fec0003800000 */
        /* <DEDUP_REMOVED lines=20> */
.L_x_17436:
[----:B------:R2:W5:Y:S04]  /*c420*/  @P0 LDG.E.128 R80, desc[UR4][R54.64] ;  /* 0x0000000436500981 */ /* 0x000568000c1e1d00 */
        /* <DEDUP_REMOVED lines=15> */
.L_x_17438:
[----:B------:R-:W-:-:S07]  /*c520*/  IMAD.MOV.U32 R118, RZ, RZ, R180 ;  /* 0x000000ffff767224 */ /* 0x000fce00078e00b4 */
.L_x_17439:
[----:B------:R-:W-:Y:S05]  /*c530*/  BSYNC B1 ;  /* 0x0000000000017941 */ /* 0x000fea0003800000 */
.L_x_17437:
        /* <DEDUP_REMOVED lines=16> */
.L_x_17443:
[----:B------:R-:W-:Y:S05]  /*c640*/  BSYNC B2 ;  /* 0x0000000000027941 */ /* 0x000fea0003800000 */
.L_x_17442:
        /* <DEDUP_REMOVED lines=44> */
.L_x_17441:
[----:B------:R-:W-:Y:S05]  /*c910*/  BSYNC B1 ;  /* 0x0000000000017941 */ /* 0x000fea0003800000 */
.L_x_17440:
        /* <DEDUP_REMOVED lines=14> */
.L_x_17444:
        /* <DEDUP_REMOVED lines=12> */
.L_x_17447:
[----:B------:R-:W-:-:S07]  /*cac0*/  MOV R53, R180 ;  /* 0x000000b400357202 */ /* 0x000fce0000000f00 */
.L_x_17448:
[----:B------:R-:W-:Y:S05]  /*cad0*/  BSYNC B1 ;  /* 0x0000000000017941 */ /* 0x000fea0003800000 */
.L_x_17446:
        /* <DEDUP_REMOVED lines=16> */
.L_x_17452:
[----:B------:R-:W-:Y:S05]  /*cbe0*/  BSYNC B2 ;  /* 0x0000000000027941 */ /* 0x000fea0003800000 */
.L_x_17451:
        /* <DEDUP_REMOVED lines=43> */
.L_x_17450:
[----:B------:R-:W-:Y:S05]  /*cea0*/  BSYNC B1 ;  /* 0x0000000000017941 */ /* 0x000fea0003800000 */
.L_x_17449:
        /* <DEDUP_REMOVED lines=9> */
.L_x_17445:
        /* <DEDUP_REMOVED lines=12> */
.L_x_17454:
[----:B------:R-:W-:-:S07]  /*d000*/  MOV R53, R180 ;  /* 0x000000b400357202 */ /* 0x000fce0000000f00 */
.L_x_17455:
[----:B------:R-:W-:Y:S05]  /*d010*/  BSYNC B1 ;  /* 0x0000000000017941 */ /* 0x000fea0003800000 */
.L_x_17453:
        /* <DEDUP_REMOVED lines=16> */
.L_x_17459:
[----:B------:R-:W-:Y:S05]  /*d120*/  BSYNC B2 ;  /* 0x0000000000027941 */ /* 0x000fea0003800000 */
.L_x_17458:
        /* <DEDUP_REMOVED lines=44> */
.L_x_17457:
[----:B------:R-:W-:Y:S05]  /*d3f0*/  BSYNC B1 ;  /* 0x0000000000017941 */ /* 0x000fea0003800000 */
.L_x_17456:
        /* <DEDUP_REMOVED lines=14> */
.L_x_17460:
        /* <DEDUP_REMOVED lines=12> */
.L_x_17463:
[----:B------:R-:W-:-:S07]  /*d5a0*/  IMAD.MOV.U32 R164, RZ, RZ, R180 ;  /* 0x000000ffffa47224 */ /* 0x000fce00078e00b4 */
.L_x_17464:
[----:B------:R-:W-:Y:S05]  /*d5b0*/  BSYNC B1 ;  /* 0x0000000000017941 */ /* 0x000fea0003800000 */
.L_x_17462:
        /* <DEDUP_REMOVED lines=16> */
.L_x_17468:
[----:B------:R-:W-:Y:S05]  /*d6c0*/  BSYNC B2 ;  /* 0x0000000000027941 */ /* 0x000fea0003800000 */
.L_x_17467:
        /* <DEDUP_REMOVED lines=44> */
.L_x_17466:
[----:B------:R-:W-:Y:S05]  /*d990*/  BSYNC B1 ;  /* 0x0000000000017941 */ /* 0x000fea0003800000 */
.L_x_17465:
        /* <DEDUP_REMOVED lines=9> */
.L_x_17461:
        /* <DEDUP_REMOVED lines=12> */
.L_x_17470:
[----:B------:R-:W-:-:S07]  /*daf0*/  MOV R164, R180 ;  /* 0x000000b400a47202 */ /* 0x000fce0000000f00 */
.L_x_17471:
[----:B------:R-:W-:Y:S05]  /*db00*/  BSYNC B1 ;  /* 0x0000000000017941 */ /* 0x000fea0003800000 */
.L_x_17469:
        /* <DEDUP_REMOVED lines=16> */
.L_x_17475:
[----:B------:R-:W-:Y:S05]  /*dc10*/  BSYNC B2 ;  /* 0x0000000000027941 */ /* 0x000fea0003800000 */
.L_x_17474:
        /* <DEDUP_REMOVED lines=44> */
.L_x_17473:
[----:B------:R-:W-:Y:S05]  /*dee0*/  BSYNC B1 ;  /* 0x0000000000017941 */ /* 0x000fea0003800000 */
.L_x_17472:
        /* <DEDUP_REMOVED lines=14> */
.L_x_17476:
        /* <DEDUP_REMOVED lines=12> */
.L_x_17479:
[----:B------:R-:W-:-:S07]  /*e090*/  IMAD.MOV.U32 R55, RZ, RZ, R180 ;  /* 0x000000ffff377224 */ /* 0x000fce00078e00b4 */
.L_x_17480:
[----:B------:R-:W-:Y:S05]  /*e0a0*/  BSYNC B1 ;  /* 0x0000000000017941 */ /* 0x000fea0003800000 */
.L_x_17478:
        /* <DEDUP_REMOVED lines=16> */
.L_x_17484:
[----:B------:R-:W-:Y:S05]  /*e1b0*/  BSYNC B2 ;  /* 0x0000000000027941 */ /* 0x000fea0003800000 */
.L_x_17483:
        /* <DEDUP_REMOVED lines=44> */
.L_x_17482:
[----:B------:R-:W-:Y:S05]  /*e480*/  BSYNC B1 ;  /* 0x0000000000017941 */ /* 0x000fea0003800000 */
.L_x_17481:
        /* <DEDUP_REMOVED lines=9> */
.L_x_17477:
        /* <DEDUP_REMOVED lines=12> */
.L_x_17486:
[----:B------:R-:W-:-:S07]  /*e5e0*/  MOV R55, R180 ;  /* 0x000000b400377202 */ /* 0x000fce0000000f00 */
.L_x_17487:
[----:B------:R-:W-:Y:S05]  /*e5f0*/  BSYNC B1 ;  /* 0x0000000000017941 */ /* 0x000fea0003800000 */
.L_x_17485:
        /* <DEDUP_REMOVED lines=16> */
.L_x_17491:
[----:B------:R-:W-:Y:S05]  /*e700*/  BSYNC B2 ;  /* 0x0000000000027941 */ /* 0x000fea0003800000 */
.L_x_17490:
        /* <DEDUP_REMOVED lines=44> */
.L_x_17489:
[----:B------:R-:W-:Y:S05]  /*e9d0*/  BSYNC B1 ;  /* 0x0000000000017941 */ /* 0x000fea0003800000 */
.L_x_17488:
        /* <DEDUP_REMOVED lines=14> */
.L_x_17492:
        /* <DEDUP_REMOVED lines=12> */
.L_x_17495:
[----:B------:R-:W-:-:S07]  /*eb80*/  IMAD.MOV.U32 R164, RZ, RZ, R180 ;  /* 0x000000ffffa47224 */ /* 0x000fce00078e00b4 */
.L_x_17496:
[----:B------:R-:W-:Y:S05]  /*eb90*/  BSYNC B1 ;  /* 0x0000000000017941 */ /* 0x000fea0003800000 */
.L_x_17494:
        /* <DEDUP_REMOVED lines=16> */
.L_x_17500:
[----:B------:R-:W-:Y:S05]  /*eca0*/  BSYNC B2 ;  /* 0x0000000000027941 */ /* 0x000fea0003800000 */
.L_x_17499:
        /* <DEDUP_REMOVED lines=44> */
.L_x_17498:
[----:B------:R-:W-:Y:S05]  /*ef70*/  BSYNC B1 ;  /* 0x0000000000017941 */ /* 0x000fea0003800000 */
.L_x_17497:
        /* <DEDUP_REMOVED lines=9> */
.L_x_17493:
        /* <DEDUP_REMOVED lines=12> */
.L_x_17502:
[----:B------:R-:W-:-:S07]  /*f0d0*/  MOV R164, R180 ;  /* 0x000000b400a47202 */ /* 0x000fce0000000f00 */
.L_x_17503:
[----:B------:R-:W-:Y:S05]  /*f0e0*/  BSYNC B1 ;  /* 0x0000000000017941 */ /* 0x000fea0003800000 */
.L_x_17501:
        /* <DEDUP_REMOVED lines=16> */
.L_x_17507:
[----:B------:R-:W-:Y:S05]  /*f1f0*/  BSYNC B2 ;  /* 0x0000000000027941 */ /* 0x000fea0003800000 */
.L_x_17506:
        /* <DEDUP_REMOVED lines=44> */
.L_x_17505:
[----:B------:R-:W-:Y:S05]  /*f4c0*/  BSYNC B1 ;  /* 0x0000000000017941 */ /* 0x000fea0003800000 */
.L_x_17504:
        /* <DEDUP_REMOVED lines=14> */
.L_x_17508:
        /* <DEDUP_REMOVED lines=12> */
.L_x_17511:
[----:B------:R-:W-:-:S07]  /*f670*/  IMAD.MOV.U32 R49, RZ, RZ, R180 ;  /* 0x000000ffff317224 */ /* 0x000fce00078e00b4 */
.L_x_17512:
[----:B------:R-:W-:Y:S05]  /*f680*/  BSYNC B1 ;  /* 0x0000000000017941 */ /* 0x000fea0003800000 */
.L_x_17510:
        /* <DEDUP_REMOVED lines=16> */
.L_x_17516:
[----:B------:R-:W-:Y:S05]  /*f790*/  BSYNC B2 ;  /* 0x0000000000027941 */ /* 0x000fea0003800000 */
.L_x_17515:
        /* <DEDUP_REMOVED lines=44> */
.L_x_17514:
[----:B------:R-:W-:Y:S05]  /*fa60*/  BSYNC B1 ;  /* 0x0000000000017941 */ /* 0x000fea0003800000 */
.L_x_17513:
        /* <DEDUP_REMOVED lines=9> */
.L_x_17509:
        /* <DEDUP_REMOVED lines=12> */
.L_x_17518:
[----:B------:R-:W-:-:S07]  /*fbc0*/  MOV R49, R180 ;  /* 0x000000b400317202 */ /* 0x000fce0000000f00 */
.L_x_17519:
[----:B------:R-:W-:Y:S05]  /*fbd0*/  BSYNC B1 ;  /* 0x0000000000017941 */ /* 0x000fea0003800000 */
.L_x_17517:
        /* <DEDUP_REMOVED lines=16> */
.L_x_17523:
[----:B------:R-:W-:Y:S05]  /*fce0*/  BSYNC B2 ;  /* 0x0000000000027941 */ /* 0x000fea0003800000 */
.L_x_17522:
        /* <DEDUP_REMOVED lines=44> */
.L_x_17521:
[----:B------:R-:W-:Y:S05]  /*ffb0*/  BSYNC B1 ;  /* 0x0000000000017941 */ /* 0x000fea0003800000 */
.L_x_17520:
        /* <DEDUP_REMOVED lines=12> */
.L_x_17524:
        /* <DEDUP_REMOVED lines=12> */
.L_x_17527:
[----:B------:R-:W-:-:S07]  /*10140*/  IMAD.MOV.U32 R46, RZ, RZ, R180 ;  /* 0x000000ffff2e7224 */ /* 0x000fce00078e00b4 */
.L_x_17528:
[----:B------:R-:W-:Y:S05]  /*10150*/  BSYNC B1 ;  /* 0x0000000000017941 */ /* 0x000fea0003800000 */
.L_x_17526:
        /* <DEDUP_REMOVED lines=16> */
.L_x_17532:
[----:B------:R-:W-:Y:S05]  /*10260*/  BSYNC B2 ;  /* 0x0000000000027941 */ /* 0x000fea0003800000 */
.L_x_17531:
        /* <DEDUP_REMOVED lines=44> */
.L_x_17530:
[----:B------:R-:W-:Y:S05]  /*10530*/  BSYNC B1 ;  /* 0x0000000000017941 */ /* 0x000fea0003800000 */
.L_x_17529:
        /* <DEDUP_REMOVED lines=9> */
.L_x_17525:
        /* <DEDUP_REMOVED lines=12> */
.L_x_17534:
[----:B------:R-:W-:-:S07]  /*10690*/  MOV R46, R180 ;  /* 0x000000b4002e7202 */ /* 0x000fce0000000f00 */
.L_x_17535:
[----:B------:R-:W-:Y:S05]  /*106a0*/  BSYNC B1 ;  /* 0x0000000000017941 */ /* 0x000fea0003800000 */
.L_x_17533:
        /* <DEDUP_REMOVED lines=16> */
.L_x_17539:
[----:B------:R-:W-:Y:S05]  /*107b0*/  BSYNC B2 ;  /* 0x0000000000027941 */ /* 0x000fea0003800000 */
.L_x_17538:
        /* <DEDUP_REMOVED lines=44> */
.L_x_17537:
[----:B------:R-:W-:Y:S05]  /*10a80*/  BSYNC B1 ;  /* 0x0000000000017941 */ /* 0x000fea0003800000 */
.L_x_17536:
        /* <DEDUP_REMOVED lines=12> */
.L_x_17540:
        /* <DEDUP_REMOVED lines=12> */
.L_x_17543:
[----:B------:R-:W-:-:S07]  /*10c10*/  IMAD.MOV.U32 R46, RZ, RZ, R180 ;  /* 0x000000ffff2e7224 */ /* 0x000fce00078e00b4 */
.L_x_17544:
[----:B------:R-:W-:Y:S05]  /*10c20*/  BSYNC B1 ;  /* 0x0000000000017941 */ /* 0x000fea0003800000 */
.L_x_17542:
        /* <DEDUP_REMOVED lines=16> */
.L_x_17548:
[----:B------:R-:W-:Y:S05]  /*10d30*/  BSYNC B2 ;  /* 0x0000000000027941 */ /* 0x000fea0003800000 */
.L_x_17547:
        /* <DEDUP_REMOVED lines=44> */
.L_x_17546:
[----:B------:R-:W-:Y:S05]  /*11000*/  BSYNC B1 ;  /* 0x0000000000017941 */ /* 0x000fea0003800000 */
.L_x_17545:
        /* <DEDUP_REMOVED lines=9> */
.L_x_17541:
        /* <DEDUP_REMOVED lines=12> */
.L_x_17550:
[----:B------:R-:W-:-:S07]  /*11160*/  MOV R46, R180 ;  /* 0x000000b4002e7202 */ /* 0x000fce0000000f00 */
.L_x_17551:
[----:B------:R-:W-:Y:S05]  /*11170*/  BSYNC B1 ;  /* 0x0000000000017941 */ /* 0x000fea0003800000 */
.L_x_17549:
        /* <DEDUP_REMOVED lines=16> */
.L_x_17555:
[----:B------:R-:W-:Y:S05]  /*11280*/  BSYNC B2 ;  /* 0x0000000000027941 */ /* 0x000fea0003800000 */
.L_x_17554:
        /* <DEDUP_REMOVED lines=44> */
.L_x_17553:
[----:B------:R-:W-:Y:S05]  /*11550*/  BSYNC B1 ;  /* 0x0000000000017941 */ /* 0x000fea0003800000 */
.L_x_17552:
        /* <DEDUP_REMOVED lines=12> */
.L_x_17556:
        /* <DEDUP_REMOVED lines=12> */
.L_x_17559:
[----:B------:R-:W-:-:S07]  /*116e0*/  IMAD.MOV.U32 R166, RZ, RZ, R180 ;  /* 0x000000ffffa67224 */ /* 0x000fce00078e00b4 */
.L_x_17560:
[----:B------:R-:W-:Y:S05]  /*116f0*/  BSYNC B1 ;  /* 0x0000000000017941 */ /* 0x000fea0003800000 */
.L_x_17558:
        /* <DEDUP_REMOVED lines=18> */
.L_x_17564:
[----:B------:R-:W-:Y:S05]  /*11820*/  BSYNC B2 ;  /* 0x0000000000027941 */ /* 0x000fea0003800000 */
.L_x_17563:
        /* <DEDUP_REMOVED lines=44> */
.L_x_17562:
[----:B------:R-:W-:Y:S05]  /*11af0*/  BSYNC B1 ;  /* 0x0000000000017941 */ /* 0x000fea0003800000 */
.L_x_17561:
        /* <DEDUP_REMOVED lines=9> */
.L_x_17557:
        /* <DEDUP_REMOVED lines=21> */
[----:B------:R-:W-:Y:S02]  /*11ce0*/  SEL R167, RZ, 0x1, P6 ;  /* 0x00000001ffa77807 */ /* 0x000fe40003000000 */
[----:B------:R-:W-:Y:S01]  /*11cf0*/  LOP3.LUT R119, R119, R199, R165, 0xfe, !PT ;  /* 0x000000c777777212 */ /* 0x000fe200078efea5 */
[----:B------:R-:W-:Y:S01]  /*11d00*/  IMAD.WIDE.U32 R164, R195, 0x8, R160 ;  /* 0x00000008c3a47825 */ /* 0x000fe200078e00a0 */
[----:B------:R-:W-:Y:S01]  /*11d10*/  ISETP.NE.AND P2, PT, R44, RZ, PT ;  /* 0x000000ff2c00720c */ /* 0x000fe20003f45270 */
[----:B------:R1:W-:Y:S01]  /*11d20*/  STG.E.128 desc[UR4][R168.64], R52 ;  /* 0x00000034a8007986 */ /* 0x0003e2000c101d04 */
[----:B------:R-:W-:Y:S01]  /*11d30*/  LOP3.LUT R118, R166, R167, RZ, 0xfc, !PT ;  /* 0x000000a7a6767212 */ /* 0x000fe200078efcff */
[----:B------:R-:W2:Y:S01]  /*11d40*/  @P0 LDC.64 R44, c[0x0][0x228] ;  /* 0x00008a00ff2c0b82 */ /* 0x000ea20000000a00 */
[----:B------:R-:W-:Y:S01]  /*11d50*/  IADD3 R193, R197, 0x60, RZ ;  /* 0x00000060c5c17810 */ /* 0x000fe20007ffe0ff */
[----:B------:R1:W-:Y:S04]  /*11d60*/  STG.E.128 desc[UR4][R168.64+0x10], R48 ;  /* 0x00001030a8007986 */ /* 0x0003e8000c101d04 */
[----:B------:R1:W-:Y:S01]  /*11d70*/  STG.E.64 desc[UR4][R164.64], R118 ;  /* 0x00000076a4007986 */ /* 0x0003e2000c101b04 */
[----:B------:R-:W-:-:S04]  /*11d80*/  IMAD.WIDE.U32 R116, R193, 0x10, R116 ;  /* 0x00000010c1747825 */ /* 0x000fc800078e0074 */
[----:B0-----:R-:W-:-:S04]  /*11d90*/  @P1 IMAD.WIDE.U32 R46, R193, 0x20, R46 ;  /* 0x00000020c12e1825 */ /* 0x001fc800078e002e */
[----:B--2---:R-:W-:Y:S01]  /*11da0*/  @P0 IMAD.WIDE.U32 R44, R193, 0x10, R44 ;  /* 0x00000010c12c0825 */ /* 0x004fe200078e002c */
        /* <DEDUP_REMOVED lines=21> */
.L_x_17565:
[----:B------:R1:W5:Y:S04]  /*11f00*/  @P0 LDG.E.128 R80, desc[UR4][R44.64] ;  /* 0x000000042c500981 */ /* 0x000368000c1e1d00 */
[----:B------:R1:W5:Y:S04]  /*11f10*/  @P1 LDG.E.128 R76, desc[UR4][R46.64] ;  /* 0x000000042e4c1981 */ /* 0x000368000c1e1d00 */
[----:B------:R1:W5:Y:S04]  /*11f20*/  @P1 LDG.E.128 R72, desc[UR4][R46.64+0x10] ;  /* 0x000010042e481981 */ /* 0x000368000c1e1d00 */
[----:B0-----:R-:W5:Y:S01]  /*11f30*/  LDG.E.128 R116, desc[UR4][R116.64] ;  /* 0x0000000474747981 */ /* 0x001f62000c1e1d00 */
        /* <DEDUP_REMOVED lines=12> */
.L_x_17567:
[----:B------:R-:W-:-:S07]  /*12000*/  MOV R168, R180 ;  /* 0x000000b400a87202 */ /* 0x000fce0000000f00 */
.L_x_17568:
[----:B------:R-:W-:Y:S05]  /*12010*/  BSYNC B1 ;  /* 0x0000000000017941 */ /* 0x000fea0003800000 */
.L_x_17566:
        /* <DEDUP_REMOVED lines=16> */
.L_x_17572:
[----:B------:R-:W-:Y:S05]  /*12120*/  BSYNC B2 ;  /* 0x0000000000027941 */ /* 0x000fea0003800000 */
.L_x_17571:
        /* <DEDUP_REMOVED lines=44> */
.L_x_17570:
[----:B------:R-:W-:Y:S05]  /*123f0*/  BSYNC B1 ;  /* 0x0000000000017941 */ /* 0x000fea0003800000 */
.L_x_17569:
        /* <DEDUP_REMOVED lines=14> */
.L_x_17573:
        /* <DEDUP_REMOVED lines=12> */
.L_x_17576:
[----:B------:R-:W-:-:S07]  /*125a0*/  IMAD.MOV.U32 R196, RZ, RZ, R180 ;  /* 0x000000ffffc47224 */ /* 0x000fce00078e00b4 */
.L_x_17577:
[----:B------:R-:W-:Y:S05]  /*125b0*/  BSYNC B1 ;  /* 0x0000000000017941 */ /* 0x000fea0003800000 */
.L_x_17575:
        /* <DEDUP_REMOVED lines=16> */
.L_x_17581:
[----:B------:R-:W-:Y:S05]  /*126c0*/  BSYNC B2 ;  /* 0x0000000000027941 */ /* 0x000fea0003800000 */
.L_x_17580:
        /* <DEDUP_REMOVED lines=43> */
.L_x_17579:
[----:B------:R-:W-:Y:S05]  /*12980*/  BSYNC B1 ;  /* 0x0000000000017941 */ /* 0x000fea0003800000 */
.L_x_17578:
        /* <DEDUP_REMOVED lines=9> */
.L_x_17574:
        /* <DEDUP_REMOVED lines=12> */
.L_x_17583:
[----:B------:R-:W-:-:S07]  /*12ae0*/  IMAD.MOV.U32 R196, RZ, RZ, R180 ;  /* 0x000000ffffc47224 */ /* 0x000fce00078e00b4 */
.L_x_17584:
[----:B------:R-:W-:Y:S05]  /*12af0*/  BSYNC B1 ;  /* 0x0000000000017941 */ /* 0x000fea0003800000 */
.L_x_17582:
        /* <DEDUP_REMOVED lines=16> */
.L_x_17588:
[----:B------:R-:W-:Y:S05]  /*12c00*/  BSYNC B2 ;  /* 0x0000000000027941 */ /* 0x000fea0003800000 */
.L_x_17587:
        /* <DEDUP_REMOVED lines=44> */
.L_x_17586:
[----:B------:R-:W-:Y:S05]  /*12ed0*/  BSYNC B1 ;  /* 0x0000000000017941 */ /* 0x000fea0003800000 */
.L_x_17585:
        /* <DEDUP_REMOVED lines=14> */
.L_x_17589:
        /* <DEDUP_REMOVED lines=12> */
.L_x_17592:
[----:B------:R-:W-:-:S07]  /*13080*/  MOV R116, R180 ;  /* 0x000000b400747202 */ /* 0x000fce0000000f00 */
.L_x_17593:
[----:B------:R-:W-:Y:S05]  /*13090*/  BSYNC B1 ;  /* 0x0000000000017941 */ /* 0x000fea0003800000 */
.L_x_17591:
        /* <DEDUP_REMOVED lines=16> */
.L_x_17597:
[----:B------:R-:W-:Y:S05]  /*131a0*/  BSYNC B2 ;  /* 0x0000000000027941 */ /* 0x000fea0003800000 */
.L_x_17596:
        /* <DEDUP_REMOVED lines=44> */
.L_x_17595:
[----:B------:R-:W-:Y:S05]  /*13470*/  BSYNC B1 ;  /* 0x0000000000017941 */ /* 0x000fea0003800000 */
.L_x_17594:
        /* <DEDUP_REMOVED lines=9> */
.L_x_17590:
        /* <DEDUP_REMOVED lines=12> */
.L_x_17599:
[----:B------:R-:W-:-:S07]  /*135d0*/  IMAD.MOV.U32 R196, RZ, RZ, R180 ;  /* 0x000000ffffc47224 */ /* 0x000fce00078e00b4 */
.L_x_17600:
[----:B------:R-:W-:Y:S05]  /*135e0*/  BSYNC B1 ;  /* 0x0000000000017941 */ /* 0x000fea0003800000 */
.L_x_17598:
        /* <DEDUP_REMOVED lines=16> */
.L_x_17604:
[----:B------:R-:W-:Y:S05]  /*136f0*/  BSYNC B2 ;  /* 0x0000000000027941 */ /* 0x000fea0003800000 */
.L_x_17603:
        /* <DEDUP_REMOVED lines=44> */
.L_x_17602:
[----:B------:R-:W-:Y:S05]  /*139c0*/  BSYNC B1 ;  /* 0x0000000000017941 */ /* 0x000fea0003800000 */
.L_x_17601:
        /* <DEDUP_REMOVED lines=14> */
.L_x_17605:
        /* <DEDUP_REMOVED lines=12> */
.L_x_17608:
[----:B------:R-:W-:-:S07]  /*13b70*/  MOV R183, R180 ;  /* 0x000000b400b77202 */ /* 0x000fce0000000f00 */
.L_x_17609:
[----:B------:R-:W-:Y:S05]  /*13b80*/  BSYNC B1 ;  /* 0x0000000000017941 */ /* 0x000fea0003800000 */
.L_x_17607:
        /* <DEDUP_REMOVED lines=16> */
.L_x_17613:
[----:B------:R-:W-:Y:S05]  /*13c90*/  BSYNC B2 ;  /* 0x0000000000027941 */ /* 0x000fea0003800000 */
.L_x_17612:
        /* <DEDUP_REMOVED lines=44> */
.L_x_17611:
[----:B------:R-:W-:Y:S05]  /*13f60*/  BSYNC B1 ;  /* 0x0000000000017941 */ /* 0x000fea0003800000 */
.L_x_17610:
        /* <DEDUP_REMOVED lines=9> */
.L_x_17606:
        /* <DEDUP_REMOVED lines=12> */
.L_x_17615:
[----:B------:R-:W-:-:S07]  /*140c0*/  IMAD.MOV.U32 R196, RZ, RZ, R180 ;  /* 0x000000ffffc47224 */ /* 0x000fce00078e00b4 */
.L_x_17616:
[----:B------:R-:W-:Y:S05]  /*140d0*/  BSYNC B1 ;  /* 0x0000000000017941 */ /* 0x000fea0003800000 */
.L_x_17614:
        /* <DEDUP_REMOVED lines=16> */
.L_x_17620:
[----:B------:R-:W-:Y:S05]  /*141e0*/  BSYNC B2 ;  /* 0x0000000000027941 */ /* 0x000fea0003800000 */
.L_x_17619:
        /* <DEDUP_REMOVED lines=44> */
.L_x_17618:
[----:B------:R-:W-:Y:S05]  /*144b0*/  BSYNC B1 ;  /* 0x0000000000017941 */ /* 0x000fea0003800000 */
.L_x_17617:
        /* <DEDUP_REMOVED lines=14> */
.L_x_17621:
        /* <DEDUP_REMOVED lines=12> */
.L_x_17624:
[----:B------:R-:W-:-:S07]  /*14660*/  MOV R184, R180 ;  /* 0x000000b400b87202 */ /* 0x000fce0000000f00 */
.L_x_17625:
[----:B------:R-:W-:Y:S05]  /*14670*/  BSYNC B1 ;  /* 0x0000000000017941 */ /* 0x000fea0003800000 */
.L_x_17623:
        /* <DEDUP_REMOVED lines=16> */
.L_x_17629:
[----:B------:R-:W-:Y:S05]  /*14780*/  BSYNC B2 ;  /* 0x0000000000027941 */ /* 0x000fea0003800000 */
.L_x_17628:
        /* <DEDUP_REMOVED lines=44> */
.L_x_17627:
[----:B------:R-:W-:Y:S05]  /*14a50*/  BSYNC B1 ;  /* 0x0000000000017941 */ /* 0x000fea0003800000 */
.L_x_17626:
        /* <DEDUP_REMOVED lines=9> */
.L_x_17622:
        /* <DEDUP_REMOVED lines=12> */
.L_x_17631:
[----:B------:R-:W-:-:S07]  /*14bb0*/  IMAD.MOV.U32 R196, RZ, RZ, R180 ;  /* 0x000000ffffc47224 */ /* 0x000fce00078e00b4 */
.L_x_17632:
[----:B------:R-:W-:Y:S05]  /*14bc0*/  BSYNC B1 ;  /* 0x0000000000017941 */ /* 0x000fea0003800000 */
.L_x_17630:
        /* <DEDUP_REMOVED lines=16> */
.L_x_17636:
[----:B------:R-:W-:Y:S05]  /*14cd0*/  BSYNC B2 ;  /* 0x0000000000027941 */ /* 0x000fea0003800000 */
.L_x_17635:
        /* <DEDUP_REMOVED lines=44> */
.L_x_17634:
[----:B------:R-:W-:Y:S05]  /*14fa0*/  BSYNC B1 ;  /* 0x0000000000017941 */ /* 0x000fea0003800000 */
.L_x_17633:
        /* <DEDUP_REMOVED lines=14> */
.L_x_17637:
        /* <DEDUP_REMOVED lines=12> */
.L_x_17640:
[----:B------:R-:W-:-:S07]  /*15150*/  MOV R185, R180 ;  /* 0x000000b400b97202 */ /* 0x000fce0000000f00 */
.L_x_17641:
[----:B------:R-:W-:Y:S05]  /*15160*/  BSYNC B1 ;  /* 0x0000000000017941 */ /* 0x000fea0003800000 */
.L_x_17639:
        /* <DEDUP_REMOVED lines=16> */
.L_x_17645:
[----:B------:R-:W-:Y:S05]  /*15270*/  BSYNC B2 ;  /* 0x0000000000027941 */ /* 0x000fea0003800000 */
.L_x_17644:
        /* <DEDUP_REMOVED lines=44> */
.L_x_17643:
[----:B------:R-:W-:Y:S05]  /*15540*/  BSYNC B1 ;  /* 0x0000000000017941 */ /* 0x000fea0003800000 */
.L_x_17642:
        /* <DEDUP_REMOVED lines=9> */
.L_x_17638:
        /* <DEDUP_REMOVED lines=12> */
.L_x_17647:
[----:B------:R-:W-:-:S07]  /*156a0*/  IMAD.MOV.U32 R196, RZ, RZ, R180 ;  /* 0x000000ffffc47224 */ /* 0x000fce00078e00b4 */
.L_x_17648:
[----:B------:R-:W-:Y:S05]  /*156b0*/  BSYNC B1 ;  /* 0x0000000000017941 */ /* 0x000fea0003800000 */
.L_x_17646:
        /* <DEDUP_REMOVED lines=16> */
.L_x_17652:
[----:B------:R-:W-:Y:S05]  /*157c0*/  BSYNC B2 ;  /* 0x0000000000027941 */ /* 0x000fea0003800000 */
.L_x_17651:
        /* <DEDUP_REMOVED lines=44> */
.L_x_17650:
[----:B------:R-:W-:Y:S05]  /*15a90*/  BSYNC B1 ;  /* 0x0000000000017941 */ /* 0x000fea0003800000 */
.L_x_17649:
        /* <DEDUP_REMOVED lines=12> */
.L_x_17653:
        /* <DEDUP_REMOVED lines=12> */
.L_x_17656:
[----:B------:R-:W-:-:S07]  /*15c20*/  MOV R186, R180 ;  /* 0x000000b400ba7202 */ /* 0x000fce0000000f00 */
.L_x_17657:
[----:B------:R-:W-:Y:S05]  /*15c30*/  BSYNC B1 ;  /* 0x0000000000017941 */ /* 0x000fea0003800000 */
.L_x_17655:
        /* <DEDUP_REMOVED lines=16> */
.L_x_17661:
[----:B------:R-:W-:Y:S05]  /*15d40*/  BSYNC B2 ;  /* 0x0000000000027941 */ /* 0x000fea0003800000 */
.L_x_17660:
        /* <DEDUP_REMOVED lines=44> */
.L_x_17659:
[----:B------:R-:W-:Y:S05]  /*16010*/  BSYNC B1 ;  /* 0x0000000000017941 */ /* 0x000fea0003800000 */
.L_x_17658:
        /* <DEDUP_REMOVED lines=9> */
.L_x_17654:
        /* <DEDUP_REMOVED lines=12> */
.L_x_17663:
[----:B------:R-:W-:-:S07]  /*16170*/  IMAD.MOV.U32 R196, RZ, RZ, R180 ;  /* 0x000000ffffc47224 */ /* 0x000fce00078e00b4 */
.L_x_17664:
[----:B------:R-:W-:Y:S05]  /*16180*/  BSYNC B1 ;  /* 0x0000000000017941 */ /* 0x000fea0003800000 */
.L_x_17662:
        /* <DEDUP_REMOVED lines=16> */
.L_x_17668:
[----:B------:R-:W-:Y:S05]  /*16290*/  BSYNC B2 ;  /* 0x0000000000027941 */ /* 0x000fea0003800000 */
.L_x_17667:
        /* <DEDUP_REMOVED lines=44> */
.L_x_17666:
[----:B------:R-:W-:Y:S05]  /*16560*/  BSYNC B1 ;  /* 0x0000000000017941 */ /* 0x000fea0003800000 */
.L_x_17665:
        /* <DEDUP_REMOVED lines=12> */
.L_x_17669:
        /* <DEDUP_REMOVED lines=12> */
.L_x_17672:
[----:B------:R-:W-:-:S07]  /*166f0*/  MOV R187, R180 ;  /* 0x000000b400bb7202 */ /* 0x000fce0000000f00 */
.L_x_17673:
[----:B------:R-:W-:Y:S05]  /*16700*/  BSYNC B1 ;  /* 0x0000000000017941 */ /* 0x000fea0003800000 */
.L_x_17671:
        /* <DEDUP_REMOVED lines=16> */
.L_x_17677:
[----:B------:R-:W-:Y:S05]  /*16810*/  BSYNC B2 ;  /* 0x0000000000027941 */ /* 0x000fea0003800000 */
.L_x_17676:
        /* <DEDUP_REMOVED lines=44> */
.L_x_17675:
[----:B------:R-:W-:Y:S05]  /*16ae0*/  BSYNC B1 ;  /* 0x0000000000017941 */ /* 0x000fea0003800000 */
.L_x_17674:
        /* <DEDUP_REMOVED lines=9> */
.L_x_17670:
        /* <DEDUP_REMOVED lines=12> */
.L_x_17679:
[----:B------:R-:W-:-:S07]  /*16c40*/  IMAD.MOV.U32 R196, RZ, RZ, R180 ;  /* 0x000000ffffc47224 */ /* 0x000fce00078e00b4 */
.L_x_17680:
[----:B------:R-:W-:Y:S05]  /*16c50*/  BSYNC B1 ;  /* 0x0000000000017941 */ /* 0x000fea0003800000 */
.L_x_17678:
        /* <DEDUP_REMOVED lines=16> */
.L_x_17684:
[----:B------:R-:W-:Y:S05]  /*16d60*/  BSYNC B2 ;  /* 0x0000000000027941 */ /* 0x000fea0003800000 */
.L_x_17683:
        /* <DEDUP_REMOVED lines=44> */
.L_x_17682:
[----:B------:R-:W-:Y:S05]  /*17030*/  BSYNC B1 ;  /* 0x0000000000017941 */ /* 0x000fea0003800000 */
.L_x_17681:
        /* <DEDUP_REMOVED lines=12> */
.L_x_17685:
        /* <DEDUP_REMOVED lines=12> */
.L_x_17688:
[----:B------:R-:W-:-:S07]  /*171c0*/  MOV R188, R180 ;  /* 0x000000b400bc7202 */ /* 0x000fce0000000f00 */
.L_x_17689:
[----:B------:R-:W-:Y:S05]  /*171d0*/  BSYNC B1 ;  /* 0x0000000000017941 */ /* 0x000fea0003800000 */
.L_x_17687:
        /* <DEDUP_REMOVED lines=16> */
.L_x_17693:
[----:B------:R-:W-:Y:S05]  /*172e0*/  BSYNC B2 ;  /* 0x0000000000027941 */ /* 0x000fea0003800000 */
.L_x_17692:
        /* <DEDUP_REMOVED lines=44> */
.L_x_17691:
[----:B------:R-:W-:Y:S05]  /*175b0*/  BSYNC B1 ;  /* 0x0000000000017941 */ /* 0x000fea0003800000 */
.L_x_17690:
        /* <DEDUP_REMOVED lines=9> */
.L_x_17686:
        /* <DEDUP_REMOVED lines=79> */
.L_x_17694:
        /* <DEDUP_REMOVED lines=88> */
.L_x_17708:
[----:B------:R-:W-:Y:S01]  /*180c0*/  FMUL.FTZ R158, R159, R159 ;  /* 0x0000009f9f9e7220 */ /* 0x000fe20000410000 */
[----:B------:R-:W-:Y:S01]  /*180d0*/  ISETP.NE.AND P1, PT, RZ, UR7, PT ;  /* 0x00000007ff007c0c */ /* 0x000fe2000bf25270 */
[----:B-1----:R-:W-:Y:S01]  /*180e0*/  FADD.FTZ R167, R166, R167 ;  /* 0x000000a7a6a77221 */ /* 0x002fe20000010000 */
[----:B------:R-:W-:Y:S02]  /*180f0*/  HADD2.F32 R223, -RZ, R94.H1_H1 ;  /* 0x3000005effdf7230 */ /* 0x000fe40000004100 */
[----:B------:R-:W-:Y:S01]  /*18100*/  FSEL R161, R158, RZ, P1 ;  /* 0x000000ff9ea17208 */ /* 0x000fe20000800000 */
[----:B------:R-:W-:Y:S01]  /*18110*/  FFMA.FTZ R160, R167, R160, UR10 ;  /* 0x0000000aa7a07e23 */ /* 0x000fe200080100a0 */
[----:B------:R-:W-:Y:S01]  /*18120*/  FSEL R194, R159, RZ, !P1 ;  /* 0x000000ff9fc27208 */ /* 0x000fe20004800000 */
[----:B------:R-:W-:Y:S02]  /*18130*/  HADD2.F32 R229, -RZ, R92.H1_H1 ;  /* 0x3000005cffe57230 */ /* 0x000fe40000004100 */
[----:B------:R-:W-:Y:S01]  /*18140*/  FADD.FTZ R161, R160, R161 ;  /* 0x000000a1a0a17221 */ /* 0x000fe20000010000 */
[----:B------:R-:W-:-:S02]  /*18150*/  HADD2.F32 R199, -RZ, R87.H1_H1 ;  /* 0x30000057ffc77230 */ /* 0x000fc40000004100 */
[C---:B------:R-:W-:Y:S01]  /*18160*/  FADD.FTZ R218, -R194.reuse, R64 ;  /* 0x00000040c2da7221 */ /* 0x040fe20000010100 */
[C---:B------:R-:W-:Y:S01]  /*18170*/  FADD.FTZ R226, -R194.reuse, R66 ;  /* 0x00000042c2e27221 */ /* 0x040fe20000010100 */
[----:B------:R-:W1:Y:S01]  /*18180*/  MUFU.RSQ R213, R161 ;  /* 0x000000a100d57308 */ /* 0x000e620000001400 */
        /* <DEDUP_REMOVED lines=8> */
[----:B------:R-:W-:-:S02]  /*18210*/  HADD2.F32 R58, -RZ, R98.H0_H0 ;  /* 0x20000062ff3a7230 */ /* 0x000fc40000004100 */
[C---:B------:R-:W-:Y:S01]  /*18220*/  FADD.FTZ R66, -R194.reuse, R60 ;  /* 0x0000003cc2427221 */ /* 0x040fe20000010100 */
[C---:B------:R-:W-:Y:S01]  /*18230*/  FADD.FTZ R198, -R194.reuse, R62 ;  /* 0x0000003ec2c67221 */ /* 0x040fe20000010100 */
[C---:B------:R-:W-:Y:S01]  /*18240*/  FADD.FTZ R220, -R194.reuse, R51 ;  /* 0x00000033c2dc7221 */ /* 0x040fe20000010100 */
[----:B------:R-:W-:Y:S02]  /*18250*/  HADD2.F32 R48, -RZ, R115.H0_H0 ;  /* 0x20000073ff307230 */ /* 0x000fe40000004100 */
[C---:B------:R-:W-:Y:S01]  /*18260*/  FADD.FTZ R224, -R194.reuse, R65 ;  /* 0x00000041c2e07221 */ /* 0x040fe20000010100 */
[----:B------:R-:W-:Y:S02]  /*18270*/  HADD2.F32 R44, -RZ, R114.H0_H0 ;  /* 0x20000072ff2c7230 */ /* 0x000fe40000004100 */
[C---:B------:R-:W-:Y:S01]  /*18280*/  FADD.FTZ R200, -R194.reuse, R49 ;  /* 0x00000031c2c87221 */ /* 0x040fe20000010100 */
[----:B-1----:R-:W-:Y:S01]  /*18290*/  FMUL.FTZ R46, R213, R218 ;  /* 0x000000dad52e7220 */ /* 0x002fe20000410000 */
[C---:B------:R-:W-:Y:S01]  /*182a0*/  FADD.FTZ R204, -R194.reuse, R50 ;  /* 0x00000032c2cc7221 */ /* 0x040fe20000010100 */
[----:B------:R-:W-:Y:S01]  /*182b0*/  FADD.FTZ R160, -R194, R47 ;  /* 0x0000002fc2a07221 */ /* 0x000fe20000010100 */
[----:B------:R-:W-:-:S02]  /*182c0*/  HADD2.F32 R60, -RZ, R99.H1_H1 ;  /* 0x30000063ff3c7230 */ /* 0x000fc40000004100 */
[C---:B------:R-:W-:Y:S01]  /*182d0*/  FMUL.FTZ R226, R213.reuse, R226 ;  /* 0x000000e2d5e27220 */ /* 0x040fe20000410000 */
[----:B------:R-:W-:Y:S02]  /*182e0*/  HADD2.F32 R62, -RZ, R97.H1_H1 ;  /* 0x30000061ff3e7230 */ /* 0x000fe40000004100 */
[C---:B------:R-:W-:Y:S01]  /*182f0*/  FADD.FTZ R212, -R194.reuse, R68 ;  /* 0x00000044c2d47221 */ /* 0x040fe20000010100 */
[----:B------:R-:W-:Y:S02]  /*18300*/  HADD2.F32 R51, -RZ, R113.H1_H1 ;  /* 0x30000071ff337230 */ /* 0x000fe40000004100 */
[C---:B------:R-:W-:Y:S01]  /*18310*/  FMUL.FTZ R47, R213.reuse, R228 ;  /* 0x000000e4d52f7220 */ /* 0x040fe20000410000 */
[----:B------:R-:W-:Y:S02]  /*18320*/  HADD2.F32 R50, -RZ, R115.H1_H1 ;  /* 0x30000073ff327230 */ /* 0x000fe40000004100 */
[----:B------:R-:W-:Y:S01]  /*18330*/  FMUL.FTZ R49, R213, R222 ;  /* 0x000000ded5317220 */ /* 0x000fe20000410000 */
[C---:B------:R-:W-:Y:S01]  /*18340*/  FADD.FTZ R210, -R194.reuse, R69 ;  /* 0x00000045c2d27221 */ /* 0x040fe20000010100 */
[C---:B------:R-:W-:Y:S01]  /*18350*/  FADD.FTZ R216, -R194.reuse, R70 ;  /* 0x00000046c2d87221 */ /* 0x040fe20000010100 */
[C---:B------:R-:W-:Y:S01]  /*18360*/  FADD.FTZ R206, -R194.reuse, R56 ;  /* 0x00000038c2ce7221 */ /* 0x040fe20000010100 */
[C---:B------:R-:W-:Y:S01]  /*18370*/  FADD.FTZ R208, -R194.reuse, R57 ;  /* 0x00000039c2d07221 */ /* 0x040fe20000010100 */
[C---:B------:R-:W-:Y:S01]  /*18380*/  FADD.FTZ R68, -R194.reuse, R53 ;  /* 0x00000035c2447221 */ /* 0x040fe20000010100 */
[----:B------:R-:W-:Y:S01]  /*18390*/  FADD.FTZ R56, -R194, R45 ;  /* 0x0000002dc2387221 */ /* 0x000fe20000010100 */
[----:B------:R-:W-:Y:S01]  /*183a0*/  FFMA.FTZ R58, R46, R58, R29 ;  /* 0x0000003a2e3a7223 */ /* 0x000fe2000001001d */
[----:B------:R-:W-:-:S02]  /*183b0*/  HADD2.F32 R53, -RZ, R98.H1_H1 ;  /* 0x30000062ff357230 */ /* 0x000fc40000004100 */
[----:B------:R-:W-:Y:S01]  /*183c0*/  FFMA.FTZ R218, R226, R48, R131 ;  /* 0x00000030e2da7223 */ /* 0x000fe20000010083 */
[----:B------:R-:W-:Y:S01]  /*183d0*/  FFMA.FTZ R46, R46, R44, R129 ;  /* 0x0000002c2e2e7223 */ /* 0x000fe20000010081 */
[----:B------:R-:W-:Y:S02]  /*183e0*/  HADD2.F32 R45, -RZ, R114.H1_H1 ;  /* 0x30000072ff2d7230 */ /* 0x000fe40000004100 */
[----:B------:R-:W-:Y:S01]  /*183f0*/  FMUL.FTZ R227, R213, R224 ;  /* 0x000000e0d5e37220 */ /* 0x000fe20000410000 */
[C---:B------:R-:W-:Y:S01]  /*18400*/  FADD.FTZ R70, -R194.reuse, R61 ;  /* 0x0000003dc2467221 */ /* 0x040fe20000010100 */
[----:B0-----:R-:W-:Y:S01]  /*18410*/  FADD.FTZ R166, -R194, R116 ;  /* 0x00000074c2a67221 */ /* 0x001fe20000010100 */
[----:B------:R-:W-:Y:S01]  /*18420*/  FFMA.FTZ R60, R47, R60, R26 ;  /* 0x0000003c2f3c7223 */ /* 0x000fe2000001001a */
[----:B------:R-:W-:Y:S02]  /*18430*/  HADD2.F32 R44, -RZ, R113.H0_H0 ;  /* 0x20000071ff2c7230 */ /* 0x000fe40000004100 */
[C---:B------:R-:W-:Y:S01]  /*18440*/  FFMA.FTZ R62, R49.reuse, R62, R30 ;  /* 0x0000003e313e7223 */ /* 0x040fe2000001001e */
[----:B------:R-:W-:Y:S01]  /*18450*/  FFMA.FTZ R48, R49, R51, R130 ;  /* 0x0000003331307223 */ /* 0x000fe20000010082 */
[----:B------:R-:W-:-:S02]  /*18460*/  HADD2.F32 R222, -RZ, R96.H1_H1 ;  /* 0x30000060ffde7230 */ /* 0x000fc40000004100 */
[C---:B------:R-:W-:Y:S01]  /*18470*/  FADD.FTZ R214, -R194.reuse, R59 ;  /* 0x0000003bc2d67221 */ /* 0x040fe20000010100 */
[----:B------:R-:W-:Y:S01]  /*18480*/  FADD.FTZ R158, -R194, R55 ;  /* 0x00000037c29e7221 */ /* 0x000fe20000010100 */
[----:B------:R-:W-:Y:S01]  /*18490*/  FFMA.FTZ R47, R47, R50, R135 ;  /* 0x000000322f2f7223 */ /* 0x000fe20000010087 */
[----:B------:R-:W-:Y:S02]  /*184a0*/  HADD2.F32 R57, -RZ, R97.H0_H0 ;  /* 0x20000061ff397230 */ /* 0x000fe40000004100 */
[C---:B------:R-:W-:Y:S01]  /*184b0*/  FMUL.FTZ R216, R213.reuse, R216 ;  /* 0x000000d8d5d87220 */ /* 0x040fe20000410000 */
[----:B------:R-:W-:Y:S02]  /*184c0*/  HADD2.F32 R61, -RZ, R96.H0_H0 ;  /* 0x20000060ff3d7230 */ /* 0x000fe40000004100 */
[C---:B------:R-:W-:Y:S01]  /*184d0*/  FMUL.FTZ R225, R213.reuse, R210 ;  /* 0x000000d2d5e17220 */ /* 0x040fe20000410000 */
[--C-:B------:R-:W-:Y:S02]  /*184e0*/  HADD2.F32 R49, -RZ, R112.reuse.H0_H0 ;  /* 0x20000070ff317230 */ /* 0x100fe40000004100 */
[----:B------:R-:W-:Y:S01]  /*184f0*/  FMUL.FTZ R219, R213, R208 ;  /* 0x000000d0d5db7220 */ /* 0x000fe20000410000 */
[----:B------:R-:W-:-:S02]  /*18500*/  HADD2.F32 R51, -RZ, R112.H1_H1 ;  /* 0x30000070ff337230 */ /* 0x000fc40000004100 */
[----:B------:R-:W-:Y:S01]  /*18510*/  FMUL.FTZ R212, R213, R212 ;  /* 0x000000d4d5d47220 */ /* 0x000fe20000410000 */
[----:B------:R-:W-:Y:S02]  /*18520*/  HADD2.F32 R116, -RZ, R110.H1_H1 ;  /* 0x3000006eff747230 */ /* 0x000fe40000004100 */
[----:B------:R-:W-:Y:S01]  /*18530*/  FADD.FTZ R202, -R194, R63 ;  /* 0x0000003fc2ca7221 */ /* 0x000fe20000010100 */
[----:B------:R-:W-:Y:S02]  /*18540*/  HADD2.F32 R50, -RZ, R95.H0_H0 ;  /* 0x2000005fff327230 */ /* 0x000fe40000004100 */
[----:B------:R-:W-:Y:S01]  /*18550*/  FFMA.FTZ R53, R227, R53, R28 ;  /* 0x00000035e3357223 */ /* 0x000fe2000001001c */
[----:B------:R-:W-:Y:S02]  /*18560*/  HADD2.F32 R55, -RZ, R111.H0_H0 ;  /* 0x2000006fff377230 */ /* 0x000fe40000004100 */
[----:B------:R-:W-:Y:S01]  /*18570*/  FMUL.FTZ R230, R213, R230 ;  /* 0x000000e6d5e67220 */ /* 0x000fe20000410000 */
[----:B------:R-:W-:Y:S01]  /*18580*/  FFMA.FTZ R227, R227, R45, R134 ;  /* 0x0000002de3e37223 */ /* 0x000fe20000010086 */
[C---:B------:R-:W-:Y:S01]  /*18590*/  FFMA.FTZ R45, R216.reuse, R44, R127 ;  /* 0x0000002cd82d7223 */ /* 0x040fe2000001007f */
[----:B------:R-:W-:Y:S01]  /*185a0*/  FFMA.FTZ R222, R225, R222, R32 ;  /* 0x000000dee1de7223 */ /* 0x000fe20000010020 */
[----:B------:R-:W-:Y:S01]  /*185b0*/  FMUL.FTZ R221, R213, R214 ;  /* 0x000000d6d5dd7220 */ /* 0x000fe20000410000 */
[----:B------:R-:W-:Y:S01]  /*185c0*/  FFMA.FTZ R223, R219, R223, R20 ;  /* 0x000000dfdbdf7223 */ /* 0x000fe20000010014 */
[----:B------:R-:W-:Y:S01]  /*185d0*/  FFMA.FTZ R57, R216, R57, R31 ;  /* 0x00000039d8397223 */ /* 0x000fe2000001001f */
[C---:B------:R-:W-:Y:S01]  /*185e0*/  FFMA.FTZ R61, R212.reuse, R61, R33 ;  /* 0x0000003dd43d7223 */ /* 0x040fe20000010021 */
[----:B------:R-:W-:Y:S01]  /*185f0*/  FFMA.FTZ R44, R212, R49, R0 ;  /* 0x00000031d42c7223 */ /* 0x000fe20000010000 */
[----:B------:R-:W-:Y:S01]  /*18600*/  FFMA.FTZ R225, R225, R51, R128 ;  /* 0x00000033e1e17223 */ /* 0x000fe20000010080 */
[----:B------:R-:W-:Y:S01]  /*18610*/  FFMA.FTZ R219, R219, R116, R141 ;  /* 0x00000074dbdb7223 */ /* 0x000fe2000001008d */
[----:B------:R-:W-:-:S02]  /*18620*/  HADD2.F32 R214, -RZ, R93.H1_H1 ;  /* 0x3000005dffd67230 */ /* 0x000fc40000004100 */
[----:B------:R-:W-:Y:S01]  /*18630*/  FADD.FTZ R190, -R194, R118 ;  /* 0x00000076c2be7221 */ /* 0x000fe20000010100 */
[C---:B------:R-:W-:Y:S01]  /*18640*/  FFMA.FTZ R51, R230.reuse, R50, R19 ;  /* 0x00000032e6337223 */ /* 0x040fe20000010013 */
        /* <DEDUP_REMOVED lines=8> */
[----:B------:R-:W-:Y:S01]  /*186d0*/  FMUL.FTZ R198, R213, R198 ;  /* 0x000000c6d5c67220 */ /* 0x000fe20000410000 */
[----:B------:R-:W-:Y:S02]  /*186e0*/  HADD2.F32 R118, -RZ, R111.H1_H1 ;  /* 0x3000006fff767230 */ /* 0x000fe40000004100 */
[----:B------:R-:W-:Y:S01]  /*186f0*/  FFMA.FTZ R214, R217, R214, R22 ;  /* 0x000000d6d9d67223 */ /* 0x000fe20000010016 */
[----:B------:R-:W-:Y:S02]  /*18700*/  HADD2.F32 R49, -RZ, R110.H0_H0 ;  /* 0x2000006eff317230 */ /* 0x000fe40000004100 */
[----:B------:R-:W-:Y:S01]  /*18710*/  FFMA.FTZ R212, R221, R212, R18 ;  /* 0x000000d4ddd47223 */ /* 0x000fe20000010012 */
[----:B------:R-:W-:Y:S02]  /*18720*/  HADD2.F32 R55, -RZ, R108.H0_H0 ;  /* 0x2000006cff377230 */ /* 0x000fe40000004100 */
[----:B------:R-:W-:Y:S01]  /*18730*/  FFMA.FTZ R217, R217, R116, R139 ;  /* 0x00000074d9d97223 */ /* 0x000fe2000001008b */
[----:B------:R-:W-:-:S02]  /*18740*/  HADD2.F32 R63, -RZ, R109.H0_H0 ;  /* 0x2000006dff3f7230 */ /* 0x000fc40000004100 */
[----:B------:R-:W-:Y:S01]  /*18750*/  FFMA.FTZ R216, R66, R216, R25 ;  /* 0x000000d842d87223 */ /* 0x000fe20000010019 */
[----:B------:R-:W-:Y:S01]  /*18760*/  FFMA.FTZ R221, R221, R118, R143 ;  /* 0x00000076dddd7223 */ /* 0x000fe2000001008f */
[C---:B------:R-:W-:Y:S01]  /*18770*/  FFMA.FTZ R50, R206.reuse, R50, R21 ;  /* 0x00000032ce327223 */ /* 0x040fe20000010015 */
[----:B------:R-:W-:Y:S01]  /*18780*/  FFMA.FTZ R208, R206, R49, R140 ;  /* 0x00000031ced07223 */ /* 0x000fe2000001008c */
[----:B------:R-:W-:Y:S01]  /*18790*/  FFMA.FTZ R66, R66, R55, R136 ;  /* 0x0000003742427223 */ /* 0x000fe20000010088 */
[----:B------:R-:W-:Y:S02]  /*187a0*/  HADD2.F32 R116, -RZ, R108.H1_H1 ;  /* 0x3000006cff747230 */ /* 0x000fe40000004100 */
[----:B------:R-:W-:Y:S01]  /*187b0*/  FMUL.FTZ R215, R213, R70 ;  /* 0x00000046d5d77220 */ /* 0x000fe20000410000 */
[--C-:B------:R-:W-:Y:S02]  /*187c0*/  HADD2.F32 R71, -RZ, R91.reuse.H1_H1 ;  /* 0x3000005bff477230 */ /* 0x100fe40000004100 */
[----:B------:R-:W-:Y:S01]  /*187d0*/  FFMA.FTZ R206, R198, R63, R138 ;  /* 0x0000003fc6ce7223 */ /* 0x000fe2000001008a */
[----:B------:R-:W-:-:S02]  /*187e0*/  HADD2.F32 R55, -RZ, R91.H0_H0 ;  /* 0x2000005bff377230 */ /* 0x000fc40000004100 */
[C---:B------:R-:W-:Y:S01]  /*187f0*/  FMUL.FTZ R211, R213.reuse, R220 ;  /* 0x000000dcd5d37220 */ /* 0x040fe20000410000 */
[--C-:B------:R-:W-:Y:S02]  /*18800*/  HADD2.F32 R118, -RZ, R107.reuse.H1_H1 ;  /* 0x3000006bff767230 */ /* 0x100fe40000004100 */
[----:B------:R-:W-:Y:S01]  /*18810*/  FMUL.FTZ R204, R213, R204 ;  /* 0x000000ccd5cc7220 */ /* 0x000fe20000410000 */
[----:B------:R-:W-:Y:S02]  /*18820*/  HADD2.F32 R63, -RZ, R107.H0_H0 ;  /* 0x2000006bff3f7230 */ /* 0x000fe40000004100 */
[C---:B------:R-:W-:Y:S01]  /*18830*/  FFMA.FTZ R229, R215.reuse, R229, R24 ;  /* 0x000000e5d7e57223 */ /* 0x040fe20000010018 */
[----:B------:R-:W-:Y:S01]  /*18840*/  FFMA.FTZ R215, R215, R116, R137 ;  /* 0x00000074d7d77223 */ /* 0x000fe20000010089 */
[C---:B------:R-:W-:Y:S01]  /*18850*/  FFMA.FTZ R71, R211.reuse, R71, R10 ;  /* 0x00000047d3477223 */ /* 0x040fe2000001000a */
[----:B------:R-:W-:Y:S01]  /*18860*/  FFMA.FTZ R70, R204, R55, R11 ;  /* 0x00000037cc467223 */ /* 0x000fe2000001000b */
[----:B------:R-:W-:Y:S01]  /*18870*/  FFMA.FTZ R211, R211, R118, R151 ;  /* 0x00000076d3d37223 */ /* 0x000fe20000010097 */
[----:B------:R-:W-:-:S02]  /*18880*/  HADD2.F32 R116, -RZ, R90.H1_H1 ;  /* 0x3000005aff747230 */ /* 0x000fc40000004100 */
[----:B------:R-:W-:Y:S01]  /*18890*/  FFMA.FTZ R204, R204, R63, R150 ;  /* 0x0000003fcccc7223 */ /* 0x000fe20000010096 */
[----:B------:R-:W-:Y:S02]  /*188a0*/  HADD2.F32 R118, -RZ, R106.H1_H1 ;  /* 0x3000006aff767230 */ /* 0x000fe40000004100 */
[C---:B------:R-:W-:Y:S01]  /*188b0*/  FMUL.FTZ R209, R213.reuse, R200 ;  /* 0x000000c8d5d17220 */ /* 0x040fe20000410000 */
[----:B------:R-:W-:Y:S02]  /*188c0*/  HADD2.F32 R67, -RZ, R90.H0_H0 ;  /* 0x2000005aff437230 */ /* 0x000fe40000004100 */
[C---:B------:R-:W-:Y:S01]  /*188d0*/  FMUL.FTZ R192, R213.reuse, R192 ;  /* 0x000000c0d5c07220 */ /* 0x040fe20000410000 */
[----:B------:R-:W-:Y:S02]  /*188e0*/  HADD2.F32 R63, -RZ, R106.H0_H0 ;  /* 0x2000006aff3f7230 */ /* 0x000fe40000004100 */
[----:B------:R-:W-:Y:S01]  /*188f0*/  FMUL.FTZ R168, R213, R168 ;  /* 0x000000a8d5a87220 */ /* 0x000fe20000410000 */
[----:B------:R-:W-:-:S02]  /*18900*/  HADD2.F32 R55, -RZ, R105.H0_H0 ;  /* 0x20000069ff377230 */ /* 0x000fc40000004100 */
[C---:B------:R-:W-:Y:S01]  /*18910*/  FFMA.FTZ R116, R209.reuse, R116, R12 ;  /* 0x00000074d1747223 */ /* 0x040fe2000001000c */
[----:B------:R-:W-:Y:S01]  /*18920*/  FFMA.FTZ R209, R209, R118, R149 ;  /* 0x00000076d1d17223 */ /* 0x000fe20000010095 */
[----:B------:R-:W-:Y:S01]  /*18930*/  FADD.FTZ R164, -R194, R117 ;  /* 0x00000075c2a47221 */ /* 0x000fe20000010100 */
[C---:B------:R-:W-:Y:S01]  /*18940*/  FFMA.FTZ R67, R192.reuse, R67, R13 ;  /* 0x00000043c0437223 */ /* 0x040fe2000001000d */
[----:B------:R-:W-:Y:S01]  /*18950*/  FFMA.FTZ R202, R192, R63, R148 ;  /* 0x0000003fc0ca7223 */ /* 0x000fe20000010094 */
[----:B------:R-:W-:Y:S02]  /*18960*/  HADD2.F32 R118, -RZ, R89.H1_H1 ;  /* 0x30000059ff767230 */ /* 0x000fe40000004100 */
[----:B------:R-:W-:Y:S01]  /*18970*/  FADD.FTZ R194, -R194, R119 ;  /* 0x00000077c2c27221 */ /* 0x000fe20000010100 */
[----:B------:R-:W-:Y:S02]  /*18980*/  HADD2.F32 R49, -RZ, R93.H0_H0 ;  /* 0x2000005dff317230 */ /* 0x000fe40000004100 */
[----:B------:R-:W-:Y:S01]  /*18990*/  FFMA.FTZ R200, R168, R55, R146 ;  /* 0x00000037a8c87223 */ /* 0x000fe20000010092 */
[----:B------:R-:W-:-:S02]  /*189a0*/  HADD2.F32 R192, -RZ, R105.H1_H1 ;  /* 0x30000069ffc07230 */ /* 0x000fc40000004100 */
[C---:B------:R-:W-:Y:S01]  /*189b0*/  FMUL.FTZ R207, R213.reuse, R158 ;  /* 0x0000009ed5cf7220 */ /* 0x040fe20000410000 */
[----:B------:R-:W-:Y:S02]  /*189c0*/  HADD2.F32 R117, -RZ, R89.H0_H0 ;  /* 0x20000059ff757230 */ /* 0x000fe40000004100 */
[----:B------:R-:W-:Y:S01]  /*189d0*/  FMUL.FTZ R64, R213, R64 ;  /* 0x00000040d5407220 */ /* 0x000fe20000410000 */
[----:B------:R-:W-:Y:S02]  /*189e0*/  HADD2.F32 R119, -RZ, R88.H0_H0 ;  /* 0x20000058ff777230 */ /* 0x000fe40000004100 */
[C---:B------:R-:W-:Y:S01]  /*189f0*/  FFMA.FTZ R118, R207.reuse, R118, R14 ;  /* 0x00000076cf767223 */ /* 0x040fe2000001000e */
[----:B------:R-:W-:Y:S02]  /*18a00*/  HADD2.F32 R55, -RZ, R104.H0_H0 ;  /* 0x20000068ff377230 */ /* 0x000fe40000004100 */
[----:B------:R-:W-:Y:S01]  /*18a10*/  FFMA.FTZ R49, R198, R49, R23 ;  /* 0x00000031c6317223 */ /* 0x000fe20000010017 */
[----:B------:R-:W-:Y:S01]  /*18a20*/  FFMA.FTZ R207, R207, R192, R147 ;  /* 0x000000c0cfcf7223 */ /* 0x000fe20000010093 */
[----:B------:R-:W-:Y:S01]  /*18a30*/  FFMA.FTZ R117, R168, R117, R15 ;  /* 0x00000075a8757223 */ /* 0x000fe2000001000f */
[----:B------:R-:W-:-:S02]  /*18a40*/  HADD2.F32 R63, -RZ, R88.H1_H1 ;  /* 0x30000058ff3f7230 */ /* 0x000fc40000004100 */
[C---:B------:R-:W-:Y:S01]  /*18a50*/  FFMA.FTZ R119, R64.reuse, R119, R17 ;  /* 0x0000007740777223 */ /* 0x040fe20000010011 */
[----:B------:R-:W-:Y:S01]  /*18a60*/  FFMA.FTZ R198, R64, R55, R144 ;  /* 0x0000003740c67223 */ /* 0x000fe20000010090 */
[----:B------:R-:W-:Y:S02]  /*18a70*/  HADD2.F32 R192, -RZ, R86.H0_H0 ;  /* 0x20000056ffc07230 */ /* 0x000fe40000004100 */
[C---:B------:R-:W-:Y:S01]  /*18a80*/  FMUL.FTZ R205, R213.reuse, R68 ;  /* 0x00000044d5cd7220 */ /* 0x040fe20000410000 */
[----:B------:R-:W-:Y:S02]  /*18a90*/  HADD2.F32 R168, -RZ, R104.H1_H1 ;  /* 0x30000068ffa87230 */ /* 0x000fe40000004100 */
[----:B------:R-:W-:Y:S01]  /*18aa0*/  FMUL.FTZ R166, R213, R166 ;  /* 0x000000a6d5a67220 */ /* 0x000fe20000410000 */
[----:B------:R-:W-:Y:S02]  /*18ab0*/  HADD2.F32 R64, -RZ, R102.H0_H0 ;  /* 0x20000066ff407230 */ /* 0x000fe40000004100 */
[----:B------:R-:W-:Y:S01]  /*18ac0*/  FFMA.FTZ R158, R205, R63, R16 ;  /* 0x0000003fcd9e7223 */ /* 0x000fe20000010010 */
[----:B------:R-:W-:-:S02]  /*18ad0*/  HADD2.F32 R55, -RZ, R87.H0_H0 ;  /* 0x20000057ff377230 */ /* 0x000fc40000004100 */
[C---:B------:R-:W-:Y:S01]  /*18ae0*/  FFMA.FTZ R192, R166.reuse, R192, R5 ;  /* 0x000000c0a6c07223 */ /* 0x040fe20000010005 */
[----:B------:R-:W-:Y:S01]  /*18af0*/  FFMA.FTZ R205, R205, R168, R145 ;  /* 0x000000a8cdcd7223 */ /* 0x000fe20000010091 */
[----:B------:R-:W-:Y:S01]  /*18b00*/  FFMA.FTZ R166, R166, R64, R155 ;  /* 0x00000040a6a67223 */ /* 0x000fe2000001009b */
[----:B------:R-:W-:Y:S02]  /*18b10*/  HADD2.F32 R201, -RZ, R86.H1_H1 ;  /* 0x30000056ffc97230 */ /* 0x000fe40000004100 */
[C---:B------:R-:W-:Y:S01]  /*18b20*/  FMUL.FTZ R168, R213.reuse, R190 ;  /* 0x000000bed5a87220 */ /* 0x040fe20000410000 */
[--C-:B------:R-:W-:Y:S02]  /*18b30*/  HADD2.F32 R68, -RZ, R103.reuse.H1_H1 ;  /* 0x30000067ff447230 */ /* 0x100fe40000004100 */
[C---:B------:R-:W-:Y:S01]  /*18b40*/  FMUL.FTZ R169, R213.reuse, R194 ;  /* 0x000000c2d5a97220 */ /* 0x040fe20000410000 */
[----:B------:R-:W-:Y:S02]  /*18b50*/  HADD2.F32 R64, -RZ, R102.H1_H1 ;  /* 0x30000066ff407230 */ /* 0x000fe40000004100 */
[----:B------:R-:W-:Y:S01]  /*18b60*/  FMUL.FTZ R167, R213, R164 ;  /* 0x000000a4d5a77220 */ /* 0x000fe20000410000 */
[----:B------:R-:W-:-:S02]  /*18b70*/  HADD2.F32 R63, -RZ, R103.H0_H0 ;  /* 0x20000067ff3f7230 */ /* 0x000fc40000004100 */
[C---:B------:R-:W-:Y:S01]  /*18b80*/  FFMA.FTZ R190, R168.reuse, R55, R3 ;  /* 0x00000037a8be7223 */ /* 0x040fe20000010003 */
[----:B------:R-:W-:Y:S01]  /*18b90*/  FFMA.FTZ R199, R169, R199, R2 ;  /* 0x000000c7a9c77223 */ /* 0x000fe20000010002 */
[----:B------:R-:W-:Y:S01]  /*18ba0*/  FMUL.FTZ R164, R213, R54 ;  /* 0x00000036d5a47220 */ /* 0x000fe20000410000 */
[----:B------:R-:W-:Y:S01]  /*18bb0*/  FFMA.FTZ R201, R167, R201, R4 ;  /* 0x000000c9a7c97223 */ /* 0x000fe20000010004 */
[----:B------:R-:W-:Y:S01]  /*18bc0*/  FFMA.FTZ R169, R169, R68, R171 ;  /* 0x00000044a9a97223 */ /* 0x000fe200000100ab */
[----:B------:R-:W-:Y:S01]  /*18bd0*/  FFMA.FTZ R167, R167, R64, R157 ;  /* 0x00000040a7a77223 */ /* 0x000fe2000001009d */
[----:B------:R-:W0:Y:S01]  /*18be0*/  @!P2 LDC.64 R54, c[0x0][0x250] ;  /* 0x00009400ff36ab82 */ /* 0x000e220000000a00 */
[----:B------:R-:W-:Y:S01]  /*18bf0*/  FFMA.FTZ R168, R168, R63, R170 ;  /* 0x0000003fa8a87223 */ /* 0x000fe200000100aa */
[----:B------:R-:W-:Y:S02]  /*18c00*/  HADD2.F32 R68, -RZ, R85.H0_H0 ;  /* 0x20000055ff447230 */ /* 0x000fe40000004100 */
[----:B------:R-:W-:Y:S01]  /*18c10*/  FMUL.FTZ R52, R213, R52 ;  /* 0x00000034d5347220 */ /* 0x000fe20000410000 */
[----:B------:R-:W-:-:S02]  /*18c20*/  HADD2.F32 R63, -RZ, R101.H0_H0 ;  /* 0x20000065ff3f7230 */ /* 0x000fc40000004100 */
[C---:B------:R-:W-:Y:S01]  /*18c30*/  FMUL.FTZ R165, R213.reuse, R160 ;  /* 0x000000a0d5a57220 */ /* 0x040fe20000410000 */
[----:B------:R-:W-:Y:S02]  /*18c40*/  HADD2.F32 R203, -RZ, R84.H1_H1 ;  /* 0x30000054ffcb7230 */ /* 0x000fe40000004100 */
[C---:B------:R-:W-:Y:S01]  /*18c50*/  FFMA.FTZ R68, R164.reuse, R68, R7 ;  /* 0x00000044a4447223 */ /* 0x040fe20000010007 */
[----:B------:R-:W1:Y:S01]  /*18c60*/  @!P2 LDC.64 R64, c[0x0][0x258] ;  /* 0x00009600ff40ab82 */ /* 0x000e620000000a00 */
[----:B------:R-:W-:Y:S01]  /*18c70*/  FFMA.FTZ R164, R164, R63, R154 ;  /* 0x0000003fa4a47223 */ /* 0x000fe2000001009a */
[--C-:B------:R-:W-:Y:S02]  /*18c80*/  HADD2.F32 R63, -RZ, R100.reuse.H0_H0 ;  /* 0x20000064ff3f7230 */ /* 0x100fe40000004100 */
[----:B------:R-:W-:Y:S01]  /*18c90*/  FMUL.FTZ R161, R213, R56 ;  /* 0x00000038d5a17220 */ /* 0x000fe20000410000 */
[----:B------:R-:W-:Y:S01]  /*18ca0*/  HADD2.F32 R220, -RZ, R100.H1_H1 ;  /* 0x30000064ffdc7230 */ /* 0x000fe20000004100 */
[----:B------:R-:W-:Y:S01]  /*18cb0*/  F2FP.F16.F32.PACK_AB R57, R62, R57 ;  /* 0x000000393e39723e */ /* 0x000fe200000000ff */
[----:B------:R-:W-:-:S02]  /*18cc0*/  HADD2.F32 R59, -RZ, R99.H0_H0 ;  /* 0x20000063ff3b7230 */ /* 0x000fc40000004100 */
[----:B------:R-:W-:Y:S01]  /*18cd0*/  FFMA.FTZ R160, R52, R63, R152 ;  /* 0x0000003f34a07223 */ /* 0x000fe20000010098 */
[----:B------:R-:W-:Y:S01]  /*18ce0*/  HADD2.F32 R194, -RZ, R84.H0_H0 ;  /* 0x20000054ffc27230 */ /* 0x000fe20000004100 */
[----:B------:R-:W2:Y:S01]  /*18cf0*/  LDC.64 R62, c[0x0][0x2b8] ;  /* 0x0000ae00ff3e7b82 */ /* 0x000ea20000000a00 */
[C---:B------:R-:W-:Y:S01]  /*18d00*/  FFMA.FTZ R203, R161.reuse, R203, R8 ;  /* 0x000000cba1cb7223 */ /* 0x040fe20000010008 */
[----:B------:R-:W-:Y:S01]  /*18d10*/  FFMA.FTZ R161, R161, R220, R153 ;  /* 0x000000dca1a17223 */ /* 0x000fe20000010099 */
[----:B------:R-:W-:Y:S01]  /*18d20*/  SHF.L.U32 R220, R197, 0x4, RZ ;  /* 0x00000004c5dc7819 */ /* 0x000fe200000006ff */
[----:B------:R-:W-:Y:S01]  /*18d30*/  FFMA.FTZ R59, R226, R59, R27 ;  /* 0x0000003be23b7223 */ /* 0x000fe2000001001b */
[----:B------:R-:W-:Y:S01]  /*18d40*/  FFMA.FTZ R194, R52, R194, R9 ;  /* 0x000000c234c27223 */ /* 0x000fe20000010009 */
[----:B------:R-:W-:Y:S01]  /*18d50*/  SHF.R.U32.HI R197, RZ, 0x1c, R197 ;  /* 0x0000001cffc57819 */ /* 0x000fe200000116c5 */
[----:B0-----:R-:W-:Y:S01]  /*18d60*/  @!P2 IMAD.WIDE R54, R176, 0x4, R54 ;  /* 0x00000004b036a825 */ /* 0x001fe200078e0236 */
[----:B------:R-:W-:-:S02]  /*18d70*/  IADD3 R52, P1, R220, UR12, RZ ;  /* 0x0000000cdc347c10 */ /* 0x000fc4000ff3e0ff */
[----:B------:R-:W-:Y:S01]  /*18d80*/  F2FP.F16.F32.PACK_AB R56, R222, R61 ;  /* 0x0000003dde38723e */ /* 0x000fe200000000ff */
[----:B------:R-:W-:Y:S01]  /*18d90*/  HADD2.F32 R69, -RZ, R85.H1_H1 ;  /* 0x30000055ff457230 */ /* 0x000fe20000004100 */
[----:B------:R-:W-:Y:S01]  /*18da0*/  F2FP.F16.F32.PACK_AB R58, R53, R58 ;  /* 0x0000003a353a723e */ /* 0x000fe200000000ff */
[----:B------:R-:W-:Y:S01]  /*18db0*/  @!P2 STG.E desc[UR4][R54.64], R159 ;  /* 0x0000009f3600a986 */ /* 0x000fe2000c101904 */
[----:B------:R-:W-:Y:S01]  /*18dc0*/  F2FP.F16.F32.PACK_AB R59, R60, R59 ;  /* 0x0000003b3c3b723e */ /* 0x000fe200000000ff */
[----:B-1----:R-:W-:Y:S01]  /*18dd0*/  @!P2 IMAD.WIDE R64, R176, 0x4, R64 ;  /* 0x00000004b040a825 */ /* 0x002fe200078e0240 */
[----:B------:R-:W-:Y:S01]  /*18de0*/  IADD3.X R53, R197, UR13, RZ, P1, !PT ;  /* 0x0000000dc5357c10 */ /* 0x000fe20008ffe4ff */
[----:B------:R-:W0:Y:S02]  /*18df0*/  LDC.64 R60, c[0x0][0x2c0] ;  /* 0x0000b000ff3c7b82 */ /* 0x000e240000000a00 */
[----:B------:R-:W-:Y:S01]  /*18e00*/  FFMA.FTZ R69, R165, R69, R6 ;  /* 0x00000045a5457223 */ /* 0x000fe20000010006 */
[----:B------:R-:W-:Y:S01]  /*18e10*/  F2FP.F16.F32.PACK_AB R47, R47, R218 ;  /* 0x000000da2f2f723e */ /* 0x000fe200000000ff */
[----:B------:R1:W-:Y:S01]  /*18e20*/  @!P2 STG.E desc[UR4][R64.64], R213 ;  /* 0x000000d54000a986 */ /* 0x0003e2000c101904 */
[----:B------:R-:W-:Y:S01]  /*18e30*/  F2FP.F16.F32.PACK_AB R46, R227, R46 ;  /* 0x0000002ee32e723e */ /* 0x000fe200000000ff */
[----:B------:R-:W-:Y:S01]  /*18e40*/  HADD2.F32 R231, -RZ, R101.H1_H1 ;  /* 0x30000065ffe77230 */ /* 0x000fe20000004100 */
[----:B------:R-:W-:Y:S01]  /*18e50*/  F2FP.F16.F32.PACK_AB R45, R48, R45 ;  /* 0x0000002d302d723e */ /* 0x000fe200000000ff */
[----:B------:R3:W-:Y:S01]  /*18e60*/  STG.E.128 desc[UR4][R52.64], R56 ;  /* 0x0000003834007986 */ /* 0x0007e2000c101d04 */
[----:B------:R-:W-:-:S02]  /*18e70*/  F2FP.F16.F32.PACK_AB R44, R225, R44 ;  /* 0x0000002ce12c723e */ /* 0x000fc400000000ff */
[----:B------:R-:W-:Y:S01]  /*18e80*/  F2FP.F16.F32.PACK_AB R48, R229, R216 ;  /* 0x000000d8e530723e */ /* 0x000fe200000000ff */
[----:B------:R-:W-:Y:S01]  /*18e90*/  FFMA.FTZ R165, R165, R231, R156 ;  /* 0x000000e7a5a57223 */ /* 0x000fe2000001009c */
[----:B------:R-:W-:Y:S02]  /*18ea0*/  F2FP.F16.F32.PACK_AB R49, R214, R49 ;  /* 0x00000031d631723e */ /* 0x000fe400000000ff */
[----:B------:R-:W-:Y:S02]  /*18eb0*/  F2FP.F16.F32.PACK_AB R50, R223, R50 ;  /* 0x00000032df32723e */ /* 0x000fe400000000ff */
[----:B-1----:R-:W-:Y:S02]  /*18ec0*/  F2FP.F16.F32.PACK_AB R65, R69, R68 ;  /* 0x000000444541723e */ /* 0x002fe400000000ff */
[----:B------:R-:W1:Y:S01]  /*18ed0*/  LDC.64 R68, c[0x0][0x210] ;  /* 0x00008400ff447b82 */ /* 0x000e620000000a00 */
[----:B------:R-:W-:Y:S02]  /*18ee0*/  F2FP.F16.F32.PACK_AB R51, R212, R51 ;  /* 0x00000033d433723e */ /* 0x000fe400000000ff */
[----:B------:R-:W-:-:S02]  /*18ef0*/  F2FP.F16.F32.PACK_AB R55, R221, R210 ;  /* 0x000000d2dd37723e */ /* 0x000fc400000000ff */
[----:B------:R-:W-:Y:S02]  /*18f00*/  F2FP.F16.F32.PACK_AB R54, R219, R208 ;  /* 0x000000d0db36723e */ /* 0x000fe400000000ff */
[----:B---3--:R-:W-:Y:S02]  /*18f10*/  F2FP.F16.F32.PACK_AB R52, R215, R66 ;  /* 0x00000042d734723e */ /* 0x008fe400000000ff */
[----:B------:R-:W-:Y:S02]  /*18f20*/  IADD3 R66, P1, R220, UR14, RZ ;  /* 0x0000000edc427c10 */ /* 0x000fe4000ff3e0ff */
[----:B------:R-:W-:Y:S02]  /*18f30*/  F2FP.F16.F32.PACK_AB R58, R116, R67 ;  /* 0x00000043743a723e */ /* 0x000fe400000000ff */
[----:B------:R-:W-:Y:S02]  /*18f40*/  IADD3.X R67, R197, UR15, RZ, P1, !PT ;  /* 0x0000000fc5437c10 */ /* 0x000fe40008ffe4ff */
[----:B------:R-:W-:Y:S01]  /*18f50*/  F2FP.F16.F32.PACK_AB R59, R71, R70 ;  /* 0x00000046473b723e */ /* 0x000fe200000000ff */
[C---:B--2---:R-:W-:Y:S01]  /*18f60*/  IMAD.WIDE.U32 R70, R191.reuse, 0x10, R62 ;  /* 0x00000010bf467825 */ /* 0x044fe200078e003e */
[----:B------:R-:W-:Y:S01]  /*18f70*/  F2FP.F16.F32.PACK_AB R56, R158, R119 ;  /* 0x000000779e38723e */ /* 0x000fe200000000ff */
[----:B------:R2:W-:Y:S01]  /*18f80*/  STG.E.128 desc[UR4][R66.64], R44 ;  /* 0x0000002c42007986 */ /* 0x0005e2000c101d04 */
[----:B------:R-:W-:Y:S01]  /*18f90*/  F2FP.F16.F32.PACK_AB R57, R118, R117 ;  /* 0x000000757639723e */ /* 0x000fe200000000ff */
[----:B0-----:R-:W-:Y:S01]  /*18fa0*/  IMAD.WIDE.U32 R118, R191, 0x10, R60 ;  /* 0x00000010bf767825 */ /* 0x001fe200078e003c */
[----:B------:R-:W-:Y:S01]  /*18fb0*/  F2FP.F16.F32.PACK_AB R53, R217, R206 ;  /* 0x000000ced935723e */ /* 0x000fe200000000ff */
[----:B------:R0:W-:Y:S01]  /*18fc0*/  STG.E.128 desc[UR4][R70.64], R48 ;  /* 0x0000003046007986 */ /* 0x0001e2000c101d04 */
[----:B------:R-:W-:Y:S01]  /*18fd0*/  F2FP.F16.F32.PACK_AB R64, R203, R194 ;  /* 0x000000c2cb40723e */ /* 0x000fe200000000ff */
[----:B------:R-:W-:Y:S01]  /*18fe0*/  IMAD.WIDE.U32 R116, R195, 0x10, R62 ;  /* 0x00000010c3747825 */ /* 0x000fe200078e003e */
[----:B------:R-:W-:Y:S01]  /*18ff0*/  F2FP.F16.F32.PACK_AB R63, R211, R204 ;  /* 0x000000ccd33f723e */ /* 0x000fe200000000ff */
[----:B------:R3:W-:Y:S01]  /*19000*/  STG.E.128 desc[UR4][R118.64], R52 ;  /* 0x0000003476007986 */ /* 0x0007e2000c101d04 */
[----:B------:R-:W-:Y:S01]  /*19010*/  F2FP.F16.F32.PACK_AB R62, R209, R202 ;  /* 0x000000cad13e723e */ /* 0x000fe200000000ff */
[----:B------:R-:W-:Y:S01]  /*19020*/  IMAD.WIDE.U32 R158, R195, 0x10, R60 ;  /* 0x00000010c39e7825 */ /* 0x000fe200078e003c */
[----:B------:R-:W-:Y:S01]  /*19030*/  F2FP.F16.F32.PACK_AB R61, R207, R200 ;  /* 0x000000c8cf3d723e */ /* 0x000fe200000000ff */
[----:B------:R3:W-:Y:S01]  /*19040*/  STG.E.128 desc[UR4][R116.64], R56 ;  /* 0x0000003874007986 */ /* 0x0007e2000c101d04 */
[----:B------:R-:W-:-:S02]  /*19050*/  F2FP.F16.F32.PACK_AB R60, R205, R198 ;  /* 0x000000c6cd3c723e */ /* 0x000fc400000000ff */
[----:B-1----:R-:W-:Y:S02]  /*19060*/  LEA R176, R68, R176, 0x2 ;  /* 0x000000b044b07211 */ /* 0x002fe400078e10ff */
[----:B--2---:R-:W-:Y:S01]  /*19070*/  F2FP.F16.F32.PACK_AB R66, R201, R192 ;  /* 0x000000c0c942723e */ /* 0x004fe200000000ff */
[----:B------:R3:W-:Y:S01]  /*19080*/  STG.E.128 desc[UR4][R158.64], R60 ;  /* 0x0000003c9e007986 */ /* 0x0007e2000c101d04 */
[----:B------:R-:W-:Y:S01]  /*19090*/  F2FP.F16.F32.PACK_AB R67, R199, R190 ;  /* 0x000000bec743723e */ /* 0x000fe200000000ff */
[----:B0-----:R-:W-:Y:S01]  /*190a0*/  IMAD.SHL.U32 R48, R193, 0x10, RZ ;  /* 0x00000010c1307824 */ /* 0x001fe200078e00ff */
[----:B------:R-:W-:Y:S02]  /*190b0*/  SHF.R.U32.HI R193, RZ, 0x1c, R193 ;  /* 0x0000001cffc17819 */ /* 0x000fe400000116c1 */
[----:B------:R-:W-:Y:S02]  /*190c0*/  F2FP.F16.F32.PACK_AB R47, R169, R168 ;  /* 0x000000a8a92f723e */ /* 0x000fe400000000ff */
[----:B------:R-:W-:-:S02]  /*190d0*/  IADD3 R50, P1, R48, UR12, RZ ;  /* 0x0000000c30327c10 */ /* 0x000fc4000ff3e0ff */
[----:B------:R-:W-:Y:S02]  /*190e0*/  IADD3 R48, P2, R48, UR14, RZ ;  /* 0x0000000e30307c10 */ /* 0x000fe4000ff5e0ff */
[----:B------:R-:W-:Y:S02]  /*190f0*/  IADD3.X R51, R193, UR13, RZ, P1, !PT ;  /* 0x0000000dc1337c10 */ /* 0x000fe40008ffe4ff */
[----:B------:R-:W-:Y:S02]  /*19100*/  F2FP.F16.F32.PACK_AB R46, R167, R166 ;  /* 0x000000a6a72e723e */ /* 0x000fe400000000ff */
[----:B------:R-:W-:Y:S01]  /*19110*/  F2FP.F16.F32.PACK_AB R45, R165, R164 ;  /* 0x000000a4a52d723e */ /* 0x000fe200000000ff */
[----:B------:R3:W-:Y:S01]  /*19120*/  STG.E.128 desc[UR4][R50.64], R64 ;  /* 0x0000004032007986 */ /* 0x0007e2000c101d04 */
[----:B------:R-:W-:Y:S02]  /*19130*/  IADD3.X R49, R193, UR15, RZ, P2, !PT ;  /* 0x0000000fc1317c10 */ /* 0x000fe400097fe4ff */
[----:B------:R-:W-:-:S02]  /*19140*/  F2FP.F16.F32.PACK_AB R44, R161, R160 ;  /* 0x000000a0a12c723e */ /* 0x000fc400000000ff */
[----:B------:R-:W-:-:S03]  /*19150*/  ISETP.GE.AND P1, PT, R176, R69, PT ;  /* 0x00000045b000720c */ /* 0x000fc60003f26270 */
[----:B------:R3:W-:Y:S10]  /*19160*/  STG.E.128 desc[UR4][R48.64], R44 ;  /* 0x0000002c30007986 */ /* 0x0007f4000c101d04 */
[----:B------:R-:W-:Y:S05]  /*19170*/  @!P1 BRA `(.L_x_17696) ;  /* 0xfffffe7c00049947 */ /* 0x000fea000383ffff */
[----:B------:R-:W-:Y:S05]  /*19180*/  BSYNC B0 ;  /* 0x0000000000007941 */ /* 0x000fea0003800000 */
.L_x_17178:
[----:B------:R-:W-:Y:S05]  /*19190*/  EXIT ;  /* 0x000000000000794d */ /* 0x000fea0003800000 */
.L_x_17695:
[----:B------:R-:W-:Y:S01]  /*191a0*/  HFMA2.MMA R199, -RZ, RZ, 0, 1.847743988037109375e-06 ;  /* 0x0000001fffc77435 */ /* 0x000fe200000001ff */
[----:B------:R-:W-:Y:S01]  /*191b0*/  BSSY B1, `(.L_x_17697) ;  /* 0x0000006000017945 */ /* 0x000fe20003800000 */
[----:B------:R-:W-:Y:S02]  /*191c0*/  IMAD.MOV.U32 R190, RZ, RZ, 0x1 ;  /* 0x00000001ffbe7424 */ /* 0x000fe400078e00ff */
[----:B------:R-:W-:-:S07]  /*191d0*/  IMAD.MOV.U32 R169, RZ, RZ, -0x1 ;  /* 0xffffffffffa97424 */ /* 0x000fce00078e00ff */
[----:B0-----:R-:W-:Y:S05]  /*191e0*/  WARPSYNC.COLLECTIVE R169, `(.L_x_17698) ;  /* 0x00000000a9087348 */ /* 0x001fea0003c00000 */
[----:B------:R1:W2:Y:S02]  /*191f0*/  SHFL.BFLY P1, R167, R168, R190, R199 ;  /* 0x0c0000bea8a77389 */ /* 0x0002a400000200c7 */
[----:B012---:R-:W-:Y:S01]  /*19200*/  ENDCOLLECTIVE ;  /* 0x000000000000791b */ /* 0x007fe20003800000 */
.L_x_17698:
[----:B------:R-:W-:Y:S05]  /*19210*/  BSYNC B1 ;  /* 0x0000000000017941 */ /* 0x000fea0003800000 */
.L_x_17697:
        /* <DEDUP_REMOVED lines=10> */
.L_x_17699:
[----:B------:R-:W-:Y:S02]  /*192c0*/  IMAD.MOV.U32 R190, RZ, RZ, 0x4 ;  /* 0x00000004ffbe7424 */ /* 0x000fe400078e00ff */
[----:B------:R-:W-:-:S04]  /*192d0*/  IMAD.MOV.U32 R158, RZ, RZ, R167 ;  /* 0x000000ffff9e7224 */ /* 0x000fc800078e00a7 */
[----:B------:R-:W-:-:S05]  /*192e0*/  FADD.FTZ R164, R161, R158 ;  /* 0x0000009ea1a47221 */ /* 0x000fca0000010000 */
[----:B------:R-:W-:-:S07]  /*192f0*/  MOV R168, R164 ;  /* 0x000000a400a87202 */ /* 0x000fce0000000f00 */
[----:B------:R-:W-:Y:S05]  /*19300*/  WARPSYNC.COLLECTIVE R169, `(.L_x_17700) ;  /* 0x00000000a9087348 */ /* 0x000fea0003c00000 */
[----:B------:R0:W1:Y:S02]  /*19310*/  SHFL.BFLY P1, R167, R168, R190, R199 ;  /* 0x0c0000bea8a77389 */ /* 0x00006400000200c7 */
[----:B01----:R-:W-:Y:S01]  /*19320*/  ENDCOLLECTIVE ;  /* 0x000000000000791b */ /* 0x003fe20003800000 */
.L_x_17700:
[----:B------:R-:W-:Y:S01]  /*19330*/  HFMA2.MMA R190, -RZ, RZ, 0, 4.76837158203125e-07 ;  /* 0x00000008ffbe7435 */ /* 0x000fe200000001ff */
[----:B------:R-:W-:-:S05]  /*19340*/  MOV R159, R167 ;  /* 0x000000a7009f7202 */ /* 0x000fca0000000f00 */
[----:B------:R-:W-:-:S04]  /*19350*/  FADD.FTZ R165, R164, R159 ;  /* 0x0000009fa4a57221 */ /* 0x000fc80000010000 */
[----:B------:R-:W-:-:S07]  /*19360*/  IMAD.MOV.U32 R168, RZ, RZ, R165 ;  /* 0x000000ffffa87224 */ /* 0x000fce00078e00a5 */
[----:B------:R-:W-:Y:S05]  /*19370*/  WARPSYNC.COLLECTIVE R169, `(.L_x_17701) ;  /* 0x00000000a9087348 */ /* 0x000fea0003c00000 */
[----:B------:R0:W1:Y:S02]  /*19380*/  SHFL.BFLY P1, R167, R168, R190, R199 ;  /* 0x0c0000bea8a77389 */ /* 0x00006400000200c7 */
[----:B01----:R-:W-:Y:S01]  /*19390*/  ENDCOLLECTIVE ;  /* 0x000000000000791b */ /* 0x003fe20003800000 */
.L_x_17701:
[----:B------:R-:W-:Y:S02]  /*193a0*/  IMAD.MOV.U32 R190, RZ, RZ, 0x10 ;  /* 0x00000010ffbe7424 */ /* 0x000fe400078e00ff */
[----:B------:R-:W-:-:S04]  /*193b0*/  IMAD.MOV.U32 R158, RZ, RZ, R167 ;  /* 0x000000ffff9e7224 */ /* 0x000fc800078e00a7 */
[----:B------:R-:W-:-:S05]  /*193c0*/  FADD.FTZ R166, R165, R158 ;  /* 0x0000009ea5a67221 */ /* 0x000fca0000010000 */
[----:B------:R-:W-:-:S07]  /*193d0*/  MOV R168, R166 ;  /* 0x000000a600a87202 */ /* 0x000fce0000000f00 */
[----:B------:R-:W-:Y:S05]  /*193e0*/  WARPSYNC.COLLECTIVE R169, `(.L_x_17702) ;  /* 0x00000000a9087348 */ /* 0x000fea0003c00000 */
[----:B------:R0:W1:Y:S02]  /*193f0*/  SHFL.BFLY P1, R167, R168, R190, R199 ;  /* 0x0c0000bea8a77389 */ /* 0x00006400000200c7 */
[----:B01----:R-:W-:Y:S01]  /*19400*/  ENDCOLLECTIVE ;  /* 0x000000000000791b */ /* 0x003fe20003800000 */
.L_x_17702:
        /* <DEDUP_REMOVED lines=72> */
.L_x_17703:
[----:B------:R-:W-:Y:S02]  /*19890*/  IMAD.MOV.U32 R190, RZ, RZ, 0x2 ;  /* 0x00000002ffbe7424 */ /* 0x000fe400078e00ff */
[----:B------:R-:W-:-:S04]  /*198a0*/  IMAD.MOV.U32 R161, RZ, RZ, R167 ;  /* 0x000000ffffa17224 */ /* 0x000fc800078e00a7 */
[----:B------:R-:W-:-:S05]  /*198b0*/  FADD.FTZ R161, R158, R161 ;  /* 0x000000a19ea17221 */ /* 0x000fca0000010000 */
[----:B------:R-:W-:-:S07]  /*198c0*/  MOV R168, R161 ;  /* 0x000000a100a87202 */ /* 0x000fce0000000f00 */
[----:B------:R-:W-:Y:S05]  /*198d0*/  WARPSYNC.COLLECTIVE R169, `(.L_x_17704) ;  /* 0x00000000a9087348 */ /* 0x000fea0003c00000 */
[----:B------:R0:W1:Y:S02]  /*198e0*/  SHFL.BFLY P1, R167, R168, R190, R199 ;  /* 0x0c0000bea8a77389 */ /* 0x00006400000200c7 */
[----:B01----:R-:W-:Y:S01]  /*198f0*/  ENDCOLLECTIVE ;  /* 0x000000000000791b */ /* 0x003fe20003800000 */
.L_x_17704:
[----:B------:R-:W-:Y:S01]  /*19900*/  HFMA2.MMA R190, -RZ, RZ, 0, 2.384185791015625e-07 ;  /* 0x00000004ffbe7435 */ /* 0x000fe200000001ff */
[----:B------:R-:W-:-:S05]  /*19910*/  MOV R164, R167 ;  /* 0x000000a700a47202 */ /* 0x000fca0000000f00 */
[----:B------:R-:W-:-:S04]  /*19920*/  FADD.FTZ R164, R161, R164 ;  /* 0x000000a4a1a47221 */ /* 0x000fc80000010000 */
[----:B------:R-:W-:-:S07]  /*19930*/  IMAD.MOV.U32 R168, RZ, RZ, R164 ;  /* 0x000000ffffa87224 */ /* 0x000fce00078e00a4 */
[----:B------:R-:W-:Y:S05]  /*19940*/  WARPSYNC.COLLECTIVE R169, `(.L_x_17705) ;  /* 0x00000000a9087348 */ /* 0x000fea0003c00000 */
[----:B------:R0:W1:Y:S02]  /*19950*/  SHFL.BFLY P1, R167, R168, R190, R199 ;  /* 0x0c0000bea8a77389 */ /* 0x00006400000200c7 */
[----:B01----:R-:W-:Y:S01]  /*19960*/  ENDCOLLECTIVE ;  /* 0x000000000000791b */ /* 0x003fe20003800000 */
.L_x_17705:
[----:B------:R-:W-:Y:S02]  /*19970*/  IMAD.MOV.U32 R190, RZ, RZ, 0x8 ;  /* 0x00000008ffbe7424 */ /* 0x000fe400078e00ff */
[----:B------:R-:W-:-:S04]  /*19980*/  IMAD.MOV.U32 R165, RZ, RZ, R167 ;  /* 0x000000ffffa57224 */ /* 0x000fc800078e00a7 */
[----:B------:R-:W-:-:S05]  /*19990*/  FADD.FTZ R165, R164, R165 ;  /* 0x000000a5a4a57221 */ /* 0x000fca0000010000 */
[----:B------:R-:W-:-:S07]  /*199a0*/  MOV R168, R165 ;  /* 0x000000a500a87202 */ /* 0x000fce0000000f00 */
[----:B------:R-:W-:Y:S05]  /*199b0*/  WARPSYNC.COLLECTIVE R169, `(.L_x_17706) ;  /* 0x00000000a9087348 */ /* 0x000fea0003c00000 */
[----:B------:R0:W1:Y:S02]  /*199c0*/  SHFL.BFLY P1, R167, R168, R190, R199 ;  /* 0x0c0000bea8a77389 */ /* 0x00006400000200c7 */
[----:B01----:R-:W-:Y:S01]  /*199d0*/  ENDCOLLECTIVE ;  /* 0x000000000000791b */ /* 0x003fe20003800000 */
.L_x_17706:
[----:B------:R-:W-:Y:S01]  /*199e0*/  HFMA2.MMA R190, -RZ, RZ, 0, 9.5367431640625e-07 ;  /* 0x00000010ffbe7435 */ /* 0x000fe200000001ff */
[----:B------:R-:W-:-:S05]  /*199f0*/  MOV R166, R167 ;  /* 0x000000a700a67202 */ /* 0x000fca0000000f00 */
[----:B------:R-:W-:-:S04]  /*19a00*/  FADD.FTZ R166, R165, R166 ;  /* 0x000000a6a5a67221 */ /* 0x000fc80000010000 */
[----:B------:R-:W-:-:S07]  /*19a10*/  IMAD.MOV.U32 R168, RZ, RZ, R166 ;  /* 0x000000ffffa87224 */ /* 0x000fce00078e00a6 */
[----:B------:R-:W-:Y:S05]  /*19a20*/  WARPSYNC.COLLECTIVE R169, `(.L_x_17707) ;  /* 0x00000000a9087348 */ /* 0x000fea0003c00000 */
[----:B------:R0:W1:Y:S02]  /*19a30*/  SHFL.BFLY P1, R167, R168, R190, R199 ;  /* 0x0c0000bea8a77389 */ /* 0x00006400000200c7 */
[----:B01----:R-:W-:Y:S01]  /*19a40*/  ENDCOLLECTIVE ;  /* 0x000000000000791b */ /* 0x003fe20003800000 */
.L_x_17707:
[----:B------:R-:W-:Y:S05]  /*19a50*/  BRA `(.L_x_17708) ;  /* 0xffffffe400987947 */ /* 0x000fea000383ffff */
.L_x_17709:
        /* <DEDUP_REMOVED lines=10> */
.L_x_27203:


//--------------------- .text._ZN10layer_norm31ln_parallel_residual_fwd_kernelINS_13Kernel_traitsI6__halfS2_fS2_fjLj1024ELj1ELj4ELj1ELj16ENS_18Kernel_traits_baseILj1024ES2_S2_fS2_fjLj128EEEEELb1ELb1ELb0EEEvNS_9FwdParamsE --------------------------
	.section	.text._ZN10layer_norm31ln_parallel_residual_fwd_kernelINS_13Kernel_traitsI6__halfS2_fS2_fjLj1024ELj1ELj4ELj1ELj16ENS_18Kernel_traits_baseILj1024ES2_S2_fS2_fjLj128EEEEELb1ELb1ELb0EEEvNS_9FwdParamsE,"ax",@progbits
	.align	128
        .global         _ZN10layer_norm31ln_parallel_residual_fwd_kernelINS_13Kernel_traitsI6__halfS2_fS2_fjLj1024ELj1ELj4ELj1ELj16ENS_18Kernel_traits_baseILj1024ES2_S2_fS2_fjLj128EEEEELb1ELb1ELb0EEEvNS_9FwdParamsE
        .type           _ZN10layer_norm31ln_parallel_residual_fwd_kernelINS_13Kernel_traitsI6__halfS2_fS2_fjLj1024ELj1ELj4ELj1ELj16ENS_18Kernel_traits_baseILj1024ES2_S2_fS2_fjLj128EEEEELb1ELb1ELb0EEEvNS_9FwdParamsE,@function
        .size           _ZN10layer_norm31ln_parallel_residual_fwd_kernelINS_13Kernel_traitsI6__halfS2_fS2_fjLj1024ELj1ELj4ELj1ELj16ENS_18Kernel_traits_baseILj1024ES2_S2_fS2_fjLj128EEEEELb1ELb1ELb0EEEvNS_9FwdParamsE,(.L_x_27204 - _ZN10layer_norm31ln_parallel_residual_fwd_kernelINS_13Kernel_traitsI6__halfS2_fS2_fjLj1024ELj1ELj4ELj1ELj16ENS_18Kernel_traits_baseILj1024ES2_S2_fS2_fjLj128EEEEELb1ELb1ELb0EEEvNS_9FwdParamsE)
        .other          _ZN10layer_norm31ln_parallel_residual_fwd_kernelINS_13Kernel_traitsI6__halfS2_fS2_fjLj1024ELj1ELj4ELj1ELj16ENS_18Kernel_traits_baseILj1024ES2_S2_fS2_fjLj128EEEEELb1ELb1ELb0EEEvNS_9FwdParamsE,@"STO_CUDA_ENTRY STV_DEFAULT"
_ZN10layer_norm31ln_parallel_residual_fwd_kernelINS_13Kernel_traitsI6__halfS2_fS2_fjLj1024ELj1ELj4ELj1ELj16ENS_18Kernel_traits_baseILj1024ES2_S2_fS2_fjLj128EEEEELb1ELb1ELb0EEEvNS_9FwdParamsE:
.text._ZN10layer_norm31ln_parallel_residual_fwd_kernelINS_13Kernel_traitsI6__halfS2_fS2_fjLj1024ELj1ELj4ELj1ELj16ENS_18Kernel_traits_baseILj1024ES2_S2_fS2_fjLj128EEEEELb1ELb1ELb0EEEvNS_9FwdParamsE:
        /* <DEDUP_REMOVED lines=20> */
[----:B------:R-:W-:-:S04]  /*0140*/  MOV R13, R29 ;  /* 0x0000001d000d7202 */ /* 0x000fc80000000f00 */
[----:B------:R-:W-:Y:S02]  /*0150*/  LOP3.LUT R28, R13, 0x1f, RZ, 0x3c, !PT ;  /* 0x0000001f0d1c7812 */ /* 0x000fe400078e3cff */
        /* <DEDUP_REMOVED lines=90> */
.L_x_17711:
[----:B------:R-:W-:Y:S05]  /*0700*/  BSYNC B0 ;  /* 0x0000000000007941 */ /* 0x000fea0003800000 */
.L_x_17710:
        /* <DEDUP_REMOVED lines=14> */
.L_x_17713:
[----:B------:R-:W-:Y:S05]  /*07f0*/  BSYNC B0 ;  /* 0x0000000000007941 */ /* 0x000fea0003800000 */
.L_x_17712:
        /* <DEDUP_REMOVED lines=14> */
.L_x_17715:
[----:B------:R-:W-:Y:S05]  /*08e0*/  BSYNC B0 ;  /* 0x0000000000007941 */ /* 0x000fea0003800000 */
.L_x_17714:
        /* <DEDUP_REMOVED lines=13> */
.L_x_17717:
[----:B------:R-:W-:Y:S05]  /*09c0*/  BSYNC B0 ;  /* 0x0000000000007941 */ /* 0x000fea0003800000 */
.L_x_17716:
        /* <DEDUP_REMOVED lines=30> */
[----:B------:R-:W-:Y:S02]  /*0bb0*/  HADD2.F32 R21, -RZ, R19.H0_H0 ;  /* 0x20000013ff157230 */ /* 0x000fe40000004100 */
        /* <DEDUP_REMOVED lines=56> */
.L_x_18251:
        /* <DEDUP_REMOVED lines=35> */
.L_x_17722:
[----:B------:R-:W-:-:S07]  /*1170*/  IMAD.MOV.U32 R138, RZ, RZ, R134 ;  /* 0x000000ffff8a7224 */ /* 0x000fce00078e0086 */
.L_x_17723:
[----:B------:R-:W-:Y:S05]  /*1180*/  BSYNC B2 ;  /* 0x0000000000027941 */ /* 0x000fea0003800000 */
.L_x_17721:
        /* <DEDUP_REMOVED lines=16> */
.L_x_17727:
[----:B------:R-:W-:Y:S05]  /*1290*/  BSYNC B3 ;  /* 0x0000000000037941 */ /* 0x000fea0003800000 */
.L_x_17726:
        /* <DEDUP_REMOVED lines=41> */
[----:B------:R-:W-:Y:S02]  /*1530*/  LOP3.LUT R129, R47, UR35, R76, 0x96, !PT ;  /* 0x000000232f817c12 */ /* 0x000fe4000f8e964c */
[----:B------:R-:W-:-:S07]  /*1540*/  MOV R132, R46 ;  /* 0x0000002e00847202 */ /* 0x000fce0000000f00 */
.L_x_17725:
[----:B------:R-:W-:Y:S05]  /*1550*/  BSYNC B2 ;  /* 0x0000000000027941 */ /* 0x000fea0003800000 */
.L_x_17724:
        /* <DEDUP_REMOVED lines=19> */
.L_x_17728:
        /* <DEDUP_REMOVED lines=12> */
.L_x_17731:
[----:B------:R-:W-:-:S07]  /*1750*/  MOV R45, R134 ;  /* 0x00000086002d7202 */ /* 0x000fce0000000f00 */
.L_x_17732:
[----:B------:R-:W-:Y:S05]  /*1760*/  BSYNC B2 ;  /* 0x0000000000027941 */ /* 0x000fea0003800000 */
.L_x_17730:
        /* <DEDUP_REMOVED lines=16> */
.L_x_17736:
[----:B------:R-:W-:Y:S05]  /*1870*/  BSYNC B3 ;  /* 0x0000000000037941 */ /* 0x000fea0003800000 */
.L_x_17735:
        /* <DEDUP_REMOVED lines=43> */
.L_x_17734:
[----:B------:R-:W-:Y:S05]  /*1b30*/  BSYNC B2 ;  /* 0x0000000000027941 */ /* 0x000fea0003800000 */
.L_x_17733:
        /* <DEDUP_REMOVED lines=9> */
.L_x_17729:
        /* <DEDUP_REMOVED lines=12> */
.L_x_17738:
[----:B------:R-:W-:-:S07]  /*1c90*/  IMAD.MOV.U32 R45, RZ, RZ, R134 ;  /* 0x000000ffff2d7224 */ /* 0x000fce00078e0086 */
.L_x_17739:
[----:B------:R-:W-:Y:S05]  /*1ca0*/  BSYNC B2 ;  /* 0x0000000000027941 */ /* 0x000fea0003800000 */
.L_x_17737:
        /* <DEDUP_REMOVED lines=16> */
.L_x_17743:
[----:B------:R-:W-:Y:S05]  /*1db0*/  BSYNC B3 ;  /* 0x0000000000037941 */ /* 0x000fea0003800000 */
.L_x_17742:
        /* <DEDUP_REMOVED lines=43> */
.L_x_17741:
[----:B------:R-:W-:Y:S05]  /*2070*/  BSYNC B2 ;  /* 0x0000000000027941 */ /* 0x000fea0003800000 */
.L_x_17740:
        /* <DEDUP_REMOVED lines=14> */
.L_x_17744:
        /* <DEDUP_REMOVED lines=12> */
.L_x_17747:
[----:B------:R-:W-:-:S07]  /*2220*/  MOV R48, R134 ;  /* 0x0000008600307202 */ /* 0x000fce0000000f00 */
.L_x_17748:
[----:B------:R-:W-:Y:S05]  /*2230*/  BSYNC B2 ;  /* 0x0000000000027941 */ /* 0x000fea0003800000 */
.L_x_17746:
        /* <DEDUP_REMOVED lines=16> */
.L_x_17752:
[----:B------:R-:W-:Y:S05]  /*2340*/  BSYNC B3 ;  /* 0x0000000000037941 */ /* 0x000fea0003800000 */
.L_x_17751:
        /* <DEDUP_REMOVED lines=43> */
.L_x_17750:
[----:B------:R-:W-:Y:S05]  /*2600*/  BSYNC B2 ;  /* 0x0000000000027941 */ /* 0x000fea0003800000 */
.L_x_17749:
        /* <DEDUP_REMOVED lines=9> */
.L_x_17745:
        /* <DEDUP_REMOVED lines=12> */
.L_x_17754:
[----:B------:R-:W-:-:S07]  /*2760*/  IMAD.MOV.U32 R48, RZ, RZ, R134 ;  /* 0x000000ffff307224 */ /* 0x000fce00078e0086 */
.L_x_17755:
[----:B------:R-:W-:Y:S05]  /*2770*/  BSYNC B2 ;  /* 0x0000000000027941 */ /* 0x000fea0003800000 */
.L_x_17753:
        /* <DEDUP_REMOVED lines=16> */
.L_x_17759:
[----:B------:R-:W-:Y:S05]  /*2880*/  BSYNC B3 ;  /* 0x0000000000037941 */ /* 0x000fea0003800000 */
.L_x_17758:
        /* <DEDUP_REMOVED lines=43> */
.L_x_17757:
[----:B------:R-:W-:Y:S05]  /*2b40*/  BSYNC B2 ;  /* 0x0000000000027941 */ /* 0x000fea0003800000 */
.L_x_17756:
        /* <DEDUP_REMOVED lines=14> */
.L_x_17760:
        /* <DEDUP_REMOVED lines=12> */
.L_x_17763:
[----:B------:R-:W-:-:S07]  /*2cf0*/  MOV R47, R134 ;  /* 0x00000086002f7202 */ /* 0x000fce0000000f00 */
.L_x_17764:
[----:B------:R-:W-:Y:S05]  /*2d00*/  BSYNC B2 ;  /* 0x0000000000027941 */ /* 0x000fea0003800000 */
.L_x_17762:
        /* <DEDUP_REMOVED lines=16> */
.L_x_17768:
[----:B------:R-:W-:Y:S05]  /*2e10*/  BSYNC B3 ;  /* 0x0000000000037941 */ /* 0x000fea0003800000 */
.L_x_17767:
        /* <DEDUP_REMOVED lines=43> */
.L_x_17766:
[----:B------:R-:W-:Y:S05]  /*30d0*/  BSYNC B2 ;  /* 0x0000000000027941 */ /* 0x000fea0003800000 */
.L_x_17765:
        /* <DEDUP_REMOVED lines=9> */
.L_x_17761:
        /* <DEDUP_REMOVED lines=12> */
.L_x_17770:
[----:B------:R-:W-:-:S07]  /*3230*/  IMAD.MOV.U32 R47, RZ, RZ, R134 ;  /* 0x000000ffff2f7224 */ /* 0x000fce00078e0086 */
.L_x_17771:
[----:B------:R-:W-:Y:S05]  /*3240*/  BSYNC B2 ;  /* 0x0000000000027941 */ /* 0x000fea0003800000 */
.L_x_17769:
        /* <DEDUP_REMOVED lines=16> */
.L_x_17775:
[----:B------:R-:W-:Y:S05]  /*3350*/  BSYNC B3 ;  /* 0x0000000000037941 */ /* 0x000fea0003800000 */
.L_x_17774:
        /* <DEDUP_REMOVED lines=43> */
.L_x_17773:
[----:B------:R-:W-:Y:S05]  /*3610*/  BSYNC B2 ;  /* 0x0000000000027941 */ /* 0x000fea0003800000 */
.L_x_17772:
        /* <DEDUP_REMOVED lines=14> */
.L_x_17776:
        /* <DEDUP_REMOVED lines=12> */
.L_x_17779:
[----:B------:R-:W-:-:S07]  /*37c0*/  MOV R123, R134 ;  /* 0x00000086007b7202 */ /* 0x000fce0000000f00 */
.L_x_17780:
[----:B------:R-:W-:Y:S05]  /*37d0*/  BSYNC B2 ;  /* 0x0000000000027941 */ /* 0x000fea0003800000 */
.L_x_17778:
        /* <DEDUP_REMOVED lines=16> */
.L_x_17784:
[----:B------:R-:W-:Y:S05]  /*38e0*/  BSYNC B3 ;  /* 0x0000000000037941 */ /* 0x000fea0003800000 */
.L_x_17783:
        /* <DEDUP_REMOVED lines=43> */
.L_x_17782:
[----:B------:R-:W-:Y:S05]  /*3ba0*/  BSYNC B2 ;  /* 0x0000000000027941 */ /* 0x000fea0003800000 */
.L_x_17781:
        /* <DEDUP_REMOVED lines=9> */
.L_x_17777:
        /* <DEDUP_REMOVED lines=12> */
.L_x_17786:
[----:B------:R-:W-:-:S07]  /*3d00*/  IMAD.MOV.U32 R131, RZ, RZ, R134 ;  /* 0x000000ffff837224 */ /* 0x000fce00078e0086 */
.L_x_17787:
[----:B------:R-:W-:Y:S05]  /*3d10*/  BSYNC B2 ;  /* 0x0000000000027941 */ /* 0x000fea0003800000 */
.L_x_17785:
        /* <DEDUP_REMOVED lines=16> */
.L_x_17791:
[----:B------:R-:W-:Y:S05]  /*3e20*/  BSYNC B3 ;  /* 0x0000000000037941 */ /* 0x000fea0003800000 */
.L_x_17790:
        /* <DEDUP_REMOVED lines=43> */
.L_x_17789:
[----:B------:R-:W-:Y:S05]  /*40e0*/  BSYNC B2 ;  /* 0x0000000000027941 */ /* 0x000fea0003800000 */
.L_x_17788:
        /* <DEDUP_REMOVED lines=14> */
.L_x_17792:
        /* <DEDUP_REMOVED lines=12> */
.L_x_17795:
[----:B------:R-:W-:-:S07]  /*4290*/  MOV R49, R134 ;  /* 0x0000008600317202 */ /* 0x000fce0000000f00 */
.L_x_17796:
[----:B------:R-:W-:Y:S05]  /*42a0*/  BSYNC B2 ;  /* 0x0000000000027941 */ /* 0x000fea0003800000 */
.L_x_17794:
        /* <DEDUP_REMOVED lines=16> */
.L_x_17800:
[----:B------:R-:W-:Y:S05]  /*43b0*/  BSYNC B3 ;  /* 0x0000000000037941 */ /* 0x000fea0003800000 */
.L_x_17799:
        /* <DEDUP_REMOVED lines=43> */
.L_x_17798:
[----:B------:R-:W-:Y:S05]  /*4670*/  BSYNC B2 ;  /* 0x0000000000027941 */ /* 0x000fea0003800000 */
.L_x_17797:
        /* <DEDUP_REMOVED lines=9> */
.L_x_17793:
        /* <DEDUP_REMOVED lines=12> */
.L_x_17802:
[----:B------:R-:W-:-:S07]  /*47d0*/  IMAD.MOV.U32 R49, RZ, RZ, R134 ;  /* 0x000000ffff317224 */ /* 0x000fce00078e0086 */
.L_x_17803:
[----:B------:R-:W-:Y:S05]  /*47e0*/  BSYNC B2 ;  /* 0x0000000000027941 */ /* 0x000fea0003800000 */
.L_x_17801:
        /* <DEDUP_REMOVED lines=16> */
.L_x_17807:
[----:B------:R-:W-:Y:S05]  /*48f0*/  BSYNC B3 ;  /* 0x0000000000037941 */ /* 0x000fea0003800000 */
.L_x_17806:
        /* <DEDUP_REMOVED lines=43> */
.L_x_17805:
[----:B------:R-:W-:Y:S05]  /*4bb0*/  BSYNC B2 ;  /* 0x0000000000027941 */ /* 0x000fea0003800000 */
.L_x_17804:
        /* <DEDUP_REMOVED lines=12> */
.L_x_17808:
        /* <DEDUP_REMOVED lines=12> */
.L_x_17811:
[----:B------:R-:W-:-:S07]  /*4d40*/  MOV R50, R134 ;  /* 0x0000008600327202 */ /* 0x000fce0000000f00 */
.L_x_17812:
[----:B------:R-:W-:Y:S05]  /*4d50*/  BSYNC B2 ;  /* 0x0000000000027941 */ /* 0x000fea0003800000 */
.L_x_17810:
        /* <DEDUP_REMOVED lines=16> */
.L_x_17816:
[----:B------:R-:W-:Y:S05]  /*4e60*/  BSYNC B3 ;  /* 0x0000000000037941 */ /* 0x000fea0003800000 */
.L_x_17815:
        /* <DEDUP_REMOVED lines=43> */
.L_x_17814:
[----:B------:R-:W-:Y:S05]  /*5120*/  BSYNC B2 ;  /* 0x0000000000027941 */ /* 0x000fea0003800000 */
.L_x_17813:
        /* <DEDUP_REMOVED lines=9> */
.L_x_17809:
        /* <DEDUP_REMOVED lines=12> */
.L_x_17818:
[----:B------:R-:W-:-:S07]  /*5280*/  IMAD.MOV.U32 R50, RZ, RZ, R134 ;  /* 0x000000ffff327224 */ /* 0x000fce00078e0086 */
.L_x_17819:
[----:B------:R-:W-:Y:S05]  /*5290*/  BSYNC B2 ;  /* 0x0000000000027941 */ /* 0x000fea0003800000 */
.L_x_17817:
        /* <DEDUP_REMOVED lines=16> */
.L_x_17823:
[----:B------:R-:W-:Y:S05]  /*53a0*/  BSYNC B3 ;  /* 0x0000000000037941 */ /* 0x000fea0003800000 */
.L_x_17822:
        /* <DEDUP_REMOVED lines=43> */
.L_x_17821:
[----:B------:R-:W-:Y:S05]  /*5660*/  BSYNC B2 ;  /* 0x0000000000027941 */ /* 0x000fea0003800000 */
.L_x_17820:
        /* <DEDUP_REMOVED lines=12> */
.L_x_17824:
        /* <DEDUP_REMOVED lines=12> */
.L_x_17827:
[----:B------:R-:W-:-:S07]  /*57f0*/  MOV R126, R134 ;  /* 0x00000086007e7202 */ /* 0x000fce0000000f00 */
.L_x_17828:
[----:B------:R-:W-:Y:S05]  /*5800*/  BSYNC B2 ;  /* 0x0000000000027941 */ /* 0x000fea0003800000 */
.L_x_17826:
        /* <DEDUP_REMOVED lines=16> */
.L_x_17832:
[----:B------:R-:W-:Y:S05]  /*5910*/  BSYNC B3 ;  /* 0x0000000000037941 */ /* 0x000fea0003800000 */
.L_x_17831:
        /* <DEDUP_REMOVED lines=43> */
.L_x_17830:
[----:B------:R-:W-:Y:S05]  /*5bd0*/  BSYNC B2 ;  /* 0x0000000000027941 */ /* 0x000fea0003800000 */
.L_x_17829:
        /* <DEDUP_REMOVED lines=9> */
.L_x_17825:
        /* <DEDUP_REMOVED lines=12> */
.L_x_17834:
[----:B------:R-:W-:-:S07]  /*5d30*/  IMAD.MOV.U32 R131, RZ, RZ, R134 ;  /* 0x000000ffff837224 */ /* 0x000fce00078e0086 */
.L_x_17835:
[----:B------:R-:W-:Y:S05]  /*5d40*/  BSYNC B2 ;  /* 0x0000000000027941 */ /* 0x000fea0003800000 */
.L_x_17833:
        /* <DEDUP_REMOVED lines=16> */
.L_x_17839:
[----:B------:R-:W-:Y:S05]  /*5e50*/  BSYNC B3 ;  /* 0x0000000000037941 */ /* 0x000fea0003800000 */
.L_x_17838:
        /* <DEDUP_REMOVED lines=43> */
.L_x_17837:
[----:B------:R-:W-:Y:S05]  /*6110*/  BSYNC B2 ;  /* 0x0000000000027941 */ /* 0x000fea0003800000 */
.L_x_17836:
        /* <DEDUP_REMOVED lines=12> */
.L_x_17840:
        /* <DEDUP_REMOVED lines=12> */
.L_x_17843:
[----:B------:R-:W-:-:S07]  /*62a0*/  MOV R127, R134 ;  /* 0x00000086007f7202 */ /* 0x000fce0000000f00 */
.L_x_17844:
[----:B------:R-:W-:Y:S05]  /*62b0*/  BSYNC B2 ;  /* 0x0000000000027941 */ /* 0x000fea0003800000 */
.L_x_17842:
        /* <DEDUP_REMOVED lines=16> */
.L_x_17848:
[----:B------:R-:W-:Y:S05]  /*63c0*/  BSYNC B3 ;  /* 0x0000000000037941 */ /* 0x000fea0003800000 */
.L_x_17847:
        /* <DEDUP_REMOVED lines=43> */
.L_x_17846:
[----:B------:R-:W-:Y:S05]  /*6680*/  BSYNC B2 ;  /* 0x0000000000027941 */ /* 0x000fea0003800000 */
.L_x_17845:
        /* <DEDUP_REMOVED lines=9> */
.L_x_17841:
        /* <DEDUP_REMOVED lines=51> */
.L_x_17849:
[----:B------:R-:W-:-:S07]  /*6a50*/  IADD3 R136, R133, 0x20, RZ ;  /* 0x0000002085887810 */ /* 0x000fce0007ffe0ff */
.L_x_17720:
[----:B------:R-:W-:Y:S05]  /*6a60*/  BSYNC B1 ;  /* 0x0000000000017941 */ /* 0x000fea0003800000 */
.L_x_17719:
        /* <DEDUP_REMOVED lines=30> */
.L_x_17853:
[----:B------:R-:W-:-:S07]  /*6c50*/  IMAD.MOV.U32 R139, RZ, RZ, R134 ;  /* 0x000000ffff8b7224 */ /* 0x000fce00078e0086 */
.L_x_17854:
[----:B------:R-:W-:Y:S05]  /*6c60*/  BSYNC B2 ;  /* 0x0000000000027941 */ /* 0x000fea0003800000 */
.L_x_17852:
        /* <DEDUP_REMOVED lines=16> */
.L_x_17858:
[----:B------:R-:W-:Y:S05]  /*6d70*/  BSYNC B3 ;  /* 0x0000000000037941 */ /* 0x000fea0003800000 */
.L_x_17857:
        /* <DEDUP_REMOVED lines=43> */
.L_x_17856:
[----:B------:R-:W-:Y:S05]  /*7030*/  BSYNC B2 ;  /* 0x0000000000027941 */ /* 0x000fea0003800000 */
.L_x_17855:
[----:B------:R-:W0:Y:S01]  /*7040*/  LDC R138, c[0x0][0x294] ;  /* 0x0000a500ff8a7b82 */ /* 0x000e220000000800 */
[----:B------:R-:W-:Y:S01]  /*7050*/  I2FP.F32.U32 R54, R139 ;  /* 0x0000008b00367245 */ /* 0x000fe20000201000 */
[----:B------:R-:W-:Y:S01]  /*7060*/  HFMA2.MMA R139, -RZ, RZ, 0.1171875, 0 ;  /* 0x2f800000ff8b7435 */ /* 0x000fe200000001ff */
[----:B------:R-:W-:Y:S01]  /*7070*/  ISETP.NE.U32.AND P2, PT, R52, RZ, PT ;  /* 0x000000ff3400720c */ /* 0x000fe20003f45070 */
[----:B-----5:R-:W-:Y:S01]  /*7080*/  HADD2.F32 R52, -RZ, R56.H0_H0 ;  /* 0x20000038ff347230 */ /* 0x020fe20000004100 */
[----:B------:R-:W-:Y:S02]  /*7090*/  LOP3.LUT R0, R0, 0xffffffef, RZ, 0xc0, !PT ;  /* 0xffffffef00007812 */ /* 0x000fe400078ec0ff */
[----:B------:R-:W-:Y:S01]  /*70a0*/  ISETP.NE.AND.EX P2, PT, R53, RZ, PT, P2 ;  /* 0x000000ff3500720c */ /* 0x000fe20003f45320 */
[----:B------:R-:W1:Y:S04]  /*70b0*/  LDC R137, c[0x0][0x298] ;  /* 0x0000a600ff897b82 */ /* 0x000e680000000800 */
        /* <DEDUP_REMOVED lines=11> */
.L_x_17859:
        /* <DEDUP_REMOVED lines=12> */
.L_x_17862:
[----:B------:R-:W-:-:S07]  /*7230*/  IMAD.MOV.U32 R53, RZ, RZ, R134 ;  /* 0x000000ffff357224 */ /* 0x000fce00078e0086 */
.L_x_17863:
[----:B------:R-:W-:Y:S05]  /*7240*/  BSYNC B2 ;  /* 0x0000000000027941 */ /* 0x000fea0003800000 */
.L_x_17861:
        /* <DEDUP_REMOVED lines=16> */
.L_x_17867:
[----:B------:R-:W-:Y:S05]  /*7350*/  BSYNC B3 ;  /* 0x0000000000037941 */ /* 0x000fea0003800000 */
.L_x_17866:
        /* <DEDUP_REMOVED lines=43> */
.L_x_17865:
[----:B------:R-:W-:Y:S05]  /*7610*/  BSYNC B2 ;  /* 0x0000000000027941 */ /* 0x000fea0003800000 */
.L_x_17864:
        /* <DEDUP_REMOVED lines=9> */
.L_x_17860:
        /* <DEDUP_REMOVED lines=12> */
.L_x_17869:
[----:B------:R-:W-:-:S07]  /*7770*/  MOV R53, R134 ;  /* 0x0000008600357202 */ /* 0x000fce0000000f00 */
.L_x_17870:
[----:B------:R-:W-:Y:S05]  /*7780*/  BSYNC B2 ;  /* 0x0000000000027941 */ /* 0x000fea0003800000 */
.L_x_17868:
        /* <DEDUP_REMOVED lines=16> */
.L_x_17874:
[----:B------:R-:W-:Y:S05]  /*7890*/  BSYNC B3 ;  /* 0x0000000000037941 */ /* 0x000fea0003800000 */
.L_x_17873:
        /* <DEDUP_REMOVED lines=43> */
.L_x_17872:
[----:B------:R-:W-:Y:S05]  /*7b50*/  BSYNC B2 ;  /* 0x0000000000027941 */ /* 0x000fea0003800000 */
.L_x_17871:
        /* <DEDUP_REMOVED lines=14> */
.L_x_17875:
        /* <DEDUP_REMOVED lines=12> */
.L_x_17878:
[----:B------:R-:W-:-:S07]  /*7d00*/  IMAD.MOV.U32 R56, RZ, RZ, R134 ;  /* 0x000000ffff387224 */ /* 0x000fce00078e0086 */
.L_x_17879:
[----:B------:R-:W-:Y:S05]  /*7d10*/  BSYNC B2 ;  /* 0x0000000000027941 */ /* 0x000fea0003800000 */
.L_x_17877:
        /* <DEDUP_REMOVED lines=16> */
.L_x_17883:
[----:B------:R-:W-:Y:S05]  /*7e20*/  BSYNC B3 ;  /* 0x0000000000037941 */ /* 0x000fea0003800000 */
.L_x_17882:
        /* <DEDUP_REMOVED lines=43> */
.L_x_17881:
[----:B------:R-:W-:Y:S05]  /*80e0*/  BSYNC B2 ;  /* 0x0000000000027941 */ /* 0x000fea0003800000 */
.L_x_17880:
        /* <DEDUP_REMOVED lines=9> */
.L_x_17876:
        /* <DEDUP_REMOVED lines=12> */
.L_x_17885:
[----:B------:R-:W-:-:S07]  /*8240*/  MOV R56, R134 ;  /* 0x0000008600387202 */ /* 0x000fce0000000f00 */
.L_x_17886:
[----:B------:R-:W-:Y:S05]  /*8250*/  BSYNC B2 ;  /* 0x0000000000027941 */ /* 0x000fea0003800000 */
.L_x_17884:
        /* <DEDUP_REMOVED lines=16> */
.L_x_17890:
[----:B------:R-:W-:Y:S05]  /*8360*/  BSYNC B3 ;  /* 0x0000000000037941 */ /* 0x000fea0003800000 */
.L_x_17889:
        /* <DEDUP_REMOVED lines=43> */
.L_x_17888:
[----:B------:R-:W-:Y:S05]  /*8620*/  BSYNC B2 ;  /* 0x0000000000027941 */ /* 0x000fea0003800000 */
.L_x_17887:
        /* <DEDUP_REMOVED lines=14> */
.L_x_17891:
        /* <DEDUP_REMOVED lines=12> */
.L_x_17894:
[----:B------:R-:W-:-:S07]  /*87d0*/  IMAD.MOV.U32 R55, RZ, RZ, R134 ;  /* 0x000000ffff377224 */ /* 0x000fce00078e0086 */
.L_x_17895:
[----:B------:R-:W-:Y:S05]  /*87e0*/  BSYNC B2 ;  /* 0x0000000000027941 */ /* 0x000fea0003800000 */
.L_x_17893:
        /* <DEDUP_REMOVED lines=16> */
.L_x_17899:
[----:B------:R-:W-:Y:S05]  /*88f0*/  BSYNC B3 ;  /* 0x0000000000037941 */ /* 0x000fea0003800000 */
.L_x_17898:
        /* <DEDUP_REMOVED lines=43> */
.L_x_17897:
[----:B------:R-:W-:Y:S05]  /*8bb0*/  BSYNC B2 ;  /* 0x0000000000027941 */ /* 0x000fea0003800000 */
.L_x_17896:
        /* <DEDUP_REMOVED lines=9> */
.L_x_17892:
        /* <DEDUP_REMOVED lines=12> */
.L_x_17901:
[----:B------:R-:W-:-:S07]  /*8d10*/  MOV R55, R134 ;  /* 0x0000008600377202 */ /* 0x000fce0000000f00 */
.L_x_17902:
[----:B------:R-:W-:Y:S05]  /*8d20*/  BSYNC B2 ;  /* 0x0000000000027941 */ /* 0x000fea0003800000 */
.L_x_17900:
        /* <DEDUP_REMOVED lines=16> */
.L_x_17906:
[----:B------:R-:W-:Y:S05]  /*8e30*/  BSYNC B3 ;  /* 0x0000000000037941 */ /* 0x000fea0003800000 */
.L_x_17905:
        /* <DEDUP_REMOVED lines=43> */
.L_x_17904:
[----:B------:R-:W-:Y:S05]  /*90f0*/  BSYNC B2 ;  /* 0x0000000000027941 */ /* 0x000fea0003800000 */
.L_x_17903:
        /* <DEDUP_REMOVED lines=14> */
.L_x_17907:
        /* <DEDUP_REMOVED lines=12> */
.L_x_17910:
[----:B------:R-:W-:-:S07]  /*92a0*/  IMAD.MOV.U32 R123, RZ, RZ, R134 ;  /* 0x000000ffff7b7224 */ /* 0x000fce00078e0086 */
.L_x_17911:
[----:B------:R-:W-:Y:S05]  /*92b0*/  BSYNC B2 ;  /* 0x0000000000027941 */ /* 0x000fea0003800000 */
.L_x_17909:
        /* <DEDUP_REMOVED lines=16> */
.L_x_17915:
[----:B------:R-:W-:Y:S05]  /*93c0*/  BSYNC B3 ;  /* 0x0000000000037941 */ /* 0x000fea0003800000 */
.L_x_17914:
        /* <DEDUP_REMOVED lines=43> */
.L_x_17913:
[----:B------:R-:W-:Y:S05]  /*9680*/  BSYNC B2 ;  /* 0x0000000000027941 */ /* 0x000fea0003800000 */
.L_x_17912:
        /* <DEDUP_REMOVED lines=9> */
.L_x_17908:
        /* <DEDUP_REMOVED lines=12> */
.L_x_17917:
[----:B------:R-:W-:-:S07]  /*97e0*/  MOV R131, R134 ;  /* 0x0000008600837202 */ /* 0x000fce0000000f00 */
.L_x_17918:
[----:B------:R-:W-:Y:S05]  /*97f0*/  BSYNC B2 ;  /* 0x0000000000027941 */ /* 0x000fea0003800000 */
.L_x_17916:
        /* <DEDUP_REMOVED lines=16> */
.L_x_17922:
[----:B------:R-:W-:Y:S05]  /*9900*/  BSYNC B3 ;  /* 0x0000000000037941 */ /* 0x000fea0003800000 */
.L_x_17921:
        /* <DEDUP_REMOVED lines=43> */
.L_x_17920:
[----:B------:R-:W-:Y:S05]  /*9bc0*/  BSYNC B2 ;  /* 0x0000000000027941 */ /* 0x000fea0003800000 */
.L_x_17919:
        /* <DEDUP_REMOVED lines=14> */
.L_x_17923:
        /* <DEDUP_REMOVED lines=12> */
.L_x_17926:
[----:B------:R-:W-:-:S07]  /*9d70*/  IMAD.MOV.U32 R57, RZ, RZ, R134 ;  /* 0x000000ffff397224 */ /* 0x000fce00078e0086 */
.L_x_17927:
[----:B------:R-:W-:Y:S05]  /*9d80*/  BSYNC B2 ;  /* 0x0000000000027941 */ /* 0x000fea0003800000 */
.L_x_17925:
        /* <DEDUP_REMOVED lines=16> */
.L_x_17931:
[----:B------:R-:W-:Y:S05]  /*9e90*/  BSYNC B3 ;  /* 0x0000000000037941 */ /* 0x000fea0003800000 */
.L_x_17930:
        /* <DEDUP_REMOVED lines=43> */
.L_x_17929:
[----:B------:R-:W-:Y:S05]  /*a150*/  BSYNC B2 ;  /* 0x0000000000027941 */ /* 0x000fea0003800000 */
.L_x_17928:
        /* <DEDUP_REMOVED lines=9> */
.L_x_17924:
        /* <DEDUP_REMOVED lines=12> */
.L_x_17933:
[----:B------:R-:W-:-:S07]  /*a2b0*/  MOV R57, R134 ;  /* 0x0000008600397202 */ /* 0x000fce0000000f00 */
.L_x_17934:
[----:B------:R-:W-:Y:S05]  /*a2c0*/  BSYNC B2 ;  /* 0x0000000000027941 */ /* 0x000fea0003800000 */
.L_x_17932:
        /* <DEDUP_REMOVED lines=16> */
.L_x_17938:
[----:B------:R-:W-:Y:S05]  /*a3d0*/  BSYNC B3 ;  /* 0x0000000000037941 */ /* 0x000fea0003800000 */
.L_x_17937:
        /* <DEDUP_REMOVED lines=43> */
.L_x_17936:
[----:B------:R-:W-:Y:S05]  /*a690*/  BSYNC B2 ;  /* 0x0000000000027941 */ /* 0x000fea0003800000 */
.L_x_17935:
        /* <DEDUP_REMOVED lines=12> */
.L_x_17939:
        /* <DEDUP_REMOVED lines=12> */
.L_x_17942:
[----:B------:R-:W-:-:S07]  /*a820*/  IMAD.MOV.U32 R58, RZ, RZ, R134 ;  /* 0x000000ffff3a7224 */ /* 0x000fce00078e0086 */
.L_x_17943:
[----:B------:R-:W-:Y:S05]  /*a830*/  BSYNC B2 ;  /* 0x0000000000027941 */ /* 0x000fea0003800000 */
.L_x_17941:
        /* <DEDUP_REMOVED lines=16> */
.L_x_17947:
[----:B------:R-:W-:Y:S05]  /*a940*/  BSYNC B3 ;  /* 0x0000000000037941 */ /* 0x000fea0003800000 */
.L_x_17946:
        /* <DEDUP_REMOVED lines=43> */
.L_x_17945:
[----:B------:R-:W-:Y:S05]  /*ac00*/  BSYNC B2 ;  /* 0x0000000000027941 */ /* 0x000fea0003800000 */
.L_x_17944:
        /* <DEDUP_REMOVED lines=9> */
.L_x_17940:
        /* <DEDUP_REMOVED lines=12> */
.L_x_17949:
[----:B------:R-:W-:-:S07]  /*ad60*/  MOV R58, R134 ;  /* 0x00000086003a7202 */ /* 0x000fce0000000f00 */
.L_x_17950:
[----:B------:R-:W-:Y:S05]  /*ad70*/  BSYNC B2 ;  /* 0x0000000000027941 */ /* 0x000fea0003800000 */
.L_x_17948:
        /* <DEDUP_REMOVED lines=16> */
.L_x_17954:
[----:B------:R-:W-:Y:S05]  /*ae80*/  BSYNC B3 ;  /* 0x0000000000037941 */ /* 0x000fea0003800000 */
.L_x_17953:
        /* <DEDUP_REMOVED lines=43> */
.L_x_17952:
[----:B------:R-:W-:Y:S05]  /*b140*/  BSYNC B2 ;  /* 0x0000000000027941 */ /* 0x000fea0003800000 */
.L_x_17951:
        /* <DEDUP_REMOVED lines=12> */
.L_x_17955:
        /* <DEDUP_REMOVED lines=12> */
.L_x_17958:
[----:B------:R-:W-:-:S07]  /*b2d0*/  IMAD.MOV.U32 R126, RZ, RZ, R134 ;  /* 0x000000ffff7e7224 */ /* 0x000fce00078e0086 */
.L_x_17959:
[----:B------:R-:W-:Y:S05]  /*b2e0*/  BSYNC B2 ;  /* 0x0000000000027941 */ /* 0x000fea0003800000 */
.L_x_17957:
        /* <DEDUP_REMOVED lines=16> */
.L_x_17963:
[----:B------:R-:W-:Y:S05]  /*b3f0*/  BSYNC B3 ;  /* 0x0000000000037941 */ /* 0x000fea0003800000 */
.L_x_17962:
        /* <DEDUP_REMOVED lines=43> */
.L_x_17961:
[----:B------:R-:W-:Y:S05]  /*b6b0*/  BSYNC B2 ;  /* 0x0000000000027941 */ /* 0x000fea0003800000 */
.L_x_17960:
        /* <DEDUP_REMOVED lines=9> */
.L_x_17956:
        /* <DEDUP_REMOVED lines=12> */
.L_x_17965:
[----:B------:R-:W-:-:S07]  /*b810*/  MOV R131, R134 ;  /* 0x0000008600837202 */ /* 0x000fce0000000f00 */
.L_x_17966:
[----:B------:R-:W-:Y:S05]  /*b820*/  BSYNC B2 ;  /* 0x0000000000027941 */ /* 0x000fea0003800000 */
.L_x_17964:
        /* <DEDUP_REMOVED lines=16> */
.L_x_17970:
[----:B------:R-:W-:Y:S05]  /*b930*/  BSYNC B3 ;  /* 0x0000000000037941 */ /* 0x000fea0003800000 */
.L_x_17969:
        /* <DEDUP_REMOVED lines=43> */
.L_x_17968:
[----:B------:R-:W-:Y:S05]  /*bbf0*/  BSYNC B2 ;  /* 0x0000000000027941 */ /* 0x000fea0003800000 */
.L_x_17967:
        /* <DEDUP_REMOVED lines=12> */
.L_x_17971:
        /* <DEDUP_REMOVED lines=12> */
.L_x_17974:
[----:B------:R-:W-:-:S07]  /*bd80*/  IMAD.MOV.U32 R127, RZ, RZ, R134 ;  /* 0x000000ffff7f7224 */ /* 0x000fce00078e0086 */
.L_x_17975:
[----:B------:R-:W-:Y:S05]  /*bd90*/  BSYNC B2 ;  /* 0x0000000000027941 */ /* 0x000fea0003800000 */
.L_x_17973:
        /* <DEDUP_REMOVED lines=16> */
.L_x_17979:
[----:B------:R-:W-:Y:S05]  /*bea0*/  BSYNC B3 ;  /* 0x0000000000037941 */ /* 0x000fea0003800000 */
.L_x_17978:
        /* <DEDUP_REMOVED lines=43> */
.L_x_17977:
[----:B------:R-:W-:Y:S05]  /*c160*/  BSYNC B2 ;  /* 0x0000000000027941 */ /* 0x000fea0003800000 */
.L_x_17976:
        /* <DEDUP_REMOVED lines=9> */
.L_x_17972:
[----:B------:R-:W-:Y:S01]  /*c200*/  SEL R140, RZ, 0x10000, P4 ;  /* 0x00010000ff8c7807 */ /* 0x000fe20002000000 */
[----:B------:R-:W-:Y:S01]  /*c210*/  IMAD.SHL.U32 R142, R136, 0x8, RZ ;  /* 0x00000008888e7824 */ /* 0x000fe200078e00ff */
[C---:B------:R-:W-:Y:S02]  /*c220*/  LOP3.LUT P6, RZ, R0.reuse, 0x4, RZ, 0xc0, !PT ;  /* 0x0000000400ff7812 */ /* 0x040fe400078cc0ff */
[C---:B------:R-:W-:Y:S02]  /*c230*/  LOP3.LUT P1, RZ, R0.reuse, 0x8, RZ, 0xc0, !PT ;  /* 0x0000000800ff7812 */ /* 0x040fe4000782c0ff */
[----:B------:R-:W-:Y:S02]  /*c240*/  LOP3.LUT P4, RZ, R0, 0x2, RZ, 0xc0, !PT ;  /* 0x0000000200ff7812 */ /* 0x000fe4000788c0ff */
[----:B------:R-:W-:Y:S02]  /*c250*/  SEL R77, RZ, 0x1000000, P5 ;  /* 0x01000000ff4d7807 */ /* 0x000fe40002800000 */
[----:B------:R-:W-:-:S02]  /*c260*/  SEL R135, RZ, 0x100, P3 ;  /* 0x00000100ff877807 */ /* 0x000fc40001800000 */
[----:B------:R-:W-:Y:S02]  /*c270*/  SEL R138, RZ, 0x1, P4 ;  /* 0x00000001ff8a7807 */ /* 0x000fe40002000000 */
[----:B------:R-:W-:Y:S02]  /*c280*/  SEL R78, RZ, 0x1, P6 ;  /* 0x00000001ff4e7807 */ /* 0x000fe40003000000 */
[----:B------:R-:W-:Y:S01]  /*c290*/  SEL R76, RZ, 0x1, P1 ;  /* 0x00000001ff4c7807 */ /* 0x000fe20000800000 */
[----:B------:R-:W-:Y:S01]  /*c2a0*/  IMAD.WIDE.U32 R138, R138, 0x1000000, RZ ;  /* 0x010000008a8a7825 */ /* 0x000fe200078e00ff */
        /* <DEDUP_REMOVED lines=9> */
[C---:B------:R-:W-:Y:S02]  /*c340*/  LEA.HI.X R141, R136.reuse, UR13, RZ, 0x5, P1 ;  /* 0x0000000d888d7c11 */ /* 0x040fe400088f2cff */
[----:B------:R-:W-:-:S02]  /*c350*/  SHF.L.U64.HI R143, R136, 0x3, RZ ;  /* 0x00000003888f7819 */ /* 0x000fc400000102ff */
        /* <DEDUP_REMOVED lines=29> */
.L_x_17980:
[----:B------:R-:W-:-:S07]  /*c530*/  VIADD R136, R136, 0x20 ;  /* 0x0000002088887836 */ /* 0x000fce0000000000 */
.L_x_17851:
[----:B------:R-:W-:Y:S05]  /*c540*/  BSYNC B1 ;  /* 0x0000000000017941 */ /* 0x000fea0003800000 */
.L_x_17850:
        /* <DEDUP_REMOVED lines=30> */
.L_x_17984:
[----:B------:R-:W-:-:S07]  /*c730*/  MOV R139, R134 ;  /* 0x00000086008b7202 */ /* 0x000fce0000000f00 */
.L_x_17985:
[----:B------:R-:W-:Y:S05]  /*c740*/  BSYNC B2 ;  /* 0x0000000000027941 */ /* 0x000fea0003800000 */
.L_x_17983:
        /* <DEDUP_REMOVED lines=16> */
.L_x_17989:
[----:B------:R-:W-:Y:S05]  /*c850*/  BSYNC B3 ;  /* 0x0000000000037941 */ /* 0x000fea0003800000 */
.L_x_17988:
        /* <DEDUP_REMOVED lines=43> */
.L_x_17987:
[----:B------:R-:W-:Y:S05]  /*cb10*/  BSYNC B2 ;  /* 0x0000000000027941 */ /* 0x000fea0003800000 */
.L_x_17986:
        /* <DEDUP_REMOVED lines=19> */
.L_x_17990:
        /* <DEDUP_REMOVED lines=12> */
.L_x_17993:
[----:B------:R-:W-:-:S07]  /*cd10*/  IMAD.MOV.U32 R61, RZ, RZ, R134 ;  /* 0x000000ffff3d7224 */ /* 0x000fce00078e0086 */
.L_x_17994:
[----:B------:R-:W-:Y:S05]  /*cd20*/  BSYNC B2 ;  /* 0x0000000000027941 */ /* 0x000fea0003800000 */
.L_x_17992:
        /* <DEDUP_REMOVED lines=16> */
.L_x_17998:
[----:B------:R-:W-:Y:S05]  /*ce30*/  BSYNC B3 ;  /* 0x0000000000037941 */ /* 0x000fea0003800000 */
.L_x_17997:
        /* <DEDUP_REMOVED lines=43> */
.L_x_17996:
[----:B------:R-:W-:Y:S05]  /*d0f0*/  BSYNC B2 ;  /* 0x0000000000027941 */ /* 0x000fea0003800000 */
.L_x_17995:
        /* <DEDUP_REMOVED lines=9> */
.L_x_17991:
        /* <DEDUP_REMOVED lines=12> */
.L_x_18000:
[----:B------:R-:W-:-:S07]  /*d250*/  IMAD.MOV.U32 R61, RZ, RZ, R134 ;  /* 0x000000ffff3d7224 */ /* 0x000fce00078e0086 */
.L_x_18001:
[----:B------:R-:W-:Y:S05]  /*d260*/  BSYNC B2 ;  /* 0x0000000000027941 */ /* 0x000fea0003800000 */
.L_x_17999:
        /* <DEDUP_REMOVED lines=16> */
.L_x_18005:
[----:B------:R-:W-:Y:S05]  /*d370*/  BSYNC B3 ;  /* 0x0000000000037941 */ /* 0x000fea0003800000 */
.L_x_18004:
        /* <DEDUP_REMOVED lines=43> */
.L_x_18003:
[----:B------:R-:W-:Y:S05]  /*d630*/  BSYNC B2 ;  /* 0x0000000000027941 */ /* 0x000fea0003800000 */
.L_x_18002:
        /* <DEDUP_REMOVED lines=14> */
.L_x_18006:
        /* <DEDUP_REMOVED lines=12> */
.L_x_18009:
[----:B------:R-:W-:-:S07]  /*d7e0*/  IMAD.MOV.U32 R64, RZ, RZ, R134 ;  /* 0x000000ffff407224 */ /* 0x000fce00078e0086 */
.L_x_18010:
[----:B------:R-:W-:Y:S05]  /*d7f0*/  BSYNC B2 ;  /* 0x0000000000027941 */ /* 0x000fea0003800000 */
.L_x_18008:
        /* <DEDUP_REMOVED lines=16> */
.L_x_18014:
[----:B------:R-:W-:Y:S05]  /*d900*/  BSYNC B3 ;  /* 0x0000000000037941 */ /* 0x000fea0003800000 */
.L_x_18013:
        /* <DEDUP_REMOVED lines=43> */
.L_x_18012:
[----:B------:R-:W-:Y:S05]  /*dbc0*/  BSYNC B2 ;  /* 0x0000000000027941 */ /* 0x000fea0003800000 */
.L_x_18011:
        /* <DEDUP_REMOVED lines=9> */
.L_x_18007:
        /* <DEDUP_REMOVED lines=12> */
.L_x_18016:
[----:B------:R-:W-:-:S07]  /*dd20*/  MOV R64, R134 ;  /* 0x0000008600407202 */ /* 0x000fce0000000f00 */
.L_x_18017:
[----:B------:R-:W-:Y:S05]  /*dd30*/  BSYNC B2 ;  /* 0x0000000000027941 */ /* 0x000fea0003800000 */
.L_x_18015:
        /* <DEDUP_REMOVED lines=16> */
.L_x_18021:
[----:B------:R-:W-:Y:S05]  /*de40*/  BSYNC B3 ;  /* 0x0000000000037941 */ /* 0x000fea0003800000 */
.L_x_18020:
        /* <DEDUP_REMOVED lines=43> */
.L_x_18019:
[----:B------:R-:W-:Y:S05]  /*e100*/  BSYNC B2 ;  /* 0x0000000000027941 */ /* 0x000fea0003800000 */
.L_x_18018:
        /* <DEDUP_REMOVED lines=14> */
.L_x_18022:
        /* <DEDUP_REMOVED lines=12> */
.L_x_18025:
[----:B------:R-:W-:-:S07]  /*e2b0*/  MOV R63, R134 ;  /* 0x00000086003f7202 */ /* 0x000fce0000000f00 */
.L_x_18026:
[----:B------:R-:W-:Y:S05]  /*e2c0*/  BSYNC B2 ;  /* 0x0000000000027941 */ /* 0x000fea0003800000 */
.L_x_18024:
        /* <DEDUP_REMOVED lines=16> */
.L_x_18030:
[----:B------:R-:W-:Y:S05]  /*e3d0*/  BSYNC B3 ;  /* 0x0000000000037941 */ /* 0x000fea0003800000 */
.L_x_18029:
        /* <DEDUP_REMOVED lines=43> */
.L_x_18028:
[----:B------:R-:W-:Y:S05]  /*e690*/  BSYNC B2 ;  /* 0x0000000000027941 */ /* 0x000fea0003800000 */
.L_x_18027:
        /* <DEDUP_REMOVED lines=9> */
.L_x_18023:
        /* <DEDUP_REMOVED lines=12> */
.L_x_18032:
[----:B------:R-:W-:-:S07]  /*e7f0*/  MOV R63, R134 ;  /* 0x00000086003f7202 */ /* 0x000fce0000000f00 */
.L_x_18033:
[----:B------:R-:W-:Y:S05]  /*e800*/  BSYNC B2 ;  /* 0x0000000000027941 */ /* 0x000fea0003800000 */
.L_x_18031:
        /* <DEDUP_REMOVED lines=16> */
.L_x_18037:
[----:B------:R-:W-:Y:S05]  /*e910*/  BSYNC B3 ;  /* 0x0000000000037941 */ /* 0x000fea0003800000 */
.L_x_18036:
        /* <DEDUP_REMOVED lines=43> */
.L_x_18035:
[----:B------:R-:W-:Y:S05]  /*ebd0*/  BSYNC B2 ;  /* 0x0000000000027941 */ /* 0x000fea0003800000 */
.L_x_18034:
        /* <DEDUP_REMOVED lines=14> */
.L_x_18038:
        /* <DEDUP_REMOVED lines=12> */
.L_x_18041:
[----:B------:R-:W-:-:S07]  /*ed80*/  MOV R123, R134 ;  /* 0x00000086007b7202 */ /* 0x000fce0000000f00 */
.L_x_18042:
[----:B------:R-:W-:Y:S05]  /*ed90*/  BSYNC B2 ;  /* 0x0000000000027941 */ /* 0x000fea0003800000 */
.L_x_18040:
        /* <DEDUP_REMOVED lines=16> */
.L_x_18046:
[----:B------:R-:W-:Y:S05]  /*eea0*/  BSYNC B3 ;  /* 0x0000000000037941 */ /* 0x000fea0003800000 */
.L_x_18045:
        /* <DEDUP_REMOVED lines=43> */
.L_x_18044:
[----:B------:R-:W-:Y:S05]  /*f160*/  BSYNC B2 ;  /* 0x0000000000027941 */ /* 0x000fea0003800000 */
.L_x_18043:
        /* <DEDUP_REMOVED lines=9> */
.L_x_18039:
        /* <DEDUP_REMOVED lines=12> */
.L_x_18048:
[----:B------:R-:W-:-:S07]  /*f2c0*/  MOV R131, R134 ;  /* 0x0000008600837202 */ /* 0x000fce0000000f00 */
.L_x_18049:
[----:B------:R-:W-:Y:S05]  /*f2d0*/  BSYNC B2 ;  /* 0x0000000000027941 */ /* 0x000fea0003800000 */
.L_x_18047:
        /* <DEDUP_REMOVED lines=16> */
.L_x_18053:
[----:B------:R-:W-:Y:S05]  /*f3e0*/  BSYNC B3 ;  /* 0x0000000000037941 */ /* 0x000fea0003800000 */
.L_x_18052:
        /* <DEDUP_REMOVED lines=43> */
.L_x_18051:
[----:B------:R-:W-:Y:S05]  /*f6a0*/  BSYNC B2 ;  /* 0x0000000000027941 */ /* 0x000fea0003800000 */
.L_x_18050:
        /* <DEDUP_REMOVED lines=14> */
.L_x_18054:
        /* <DEDUP_REMOVED lines=12> */
.L_x_18057:
[----:B------:R-:W-:-:S07]  /*f850*/  MOV R65, R134 ;  /* 0x0000008600417202 */ /* 0x000fce0000000f00 */
.L_x_18058:
[----:B------:R-:W-:Y:S05]  /*f860*/  BSYNC B2 ;  /* 0x0000000000027941 */ /* 0x000fea0003800000 */
.L_x_18056:
        /* <DEDUP_REMOVED lines=16> */
.L_x_18062:
[----:B------:R-:W-:Y:S05]  /*f970*/  BSYNC B3 ;  /* 0x0000000000037941 */ /* 0x000fea0003800000 */
.L_x_18061:
        /* <DEDUP_REMOVED lines=43> */
.L_x_18060:
[----:B------:R-:W-:Y:S05]  /*fc30*/  BSYNC B2 ;  /* 0x0000000000027941 */ /* 0x000fea0003800000 */
.L_x_18059:
        /* <DEDUP_REMOVED lines=9> */
.L_x_18055:
        /* <DEDUP_REMOVED lines=12> */
.L_x_18064:
[----:B------:R-:W-:-:S07]  /*fd90*/  MOV R65, R134 ;  /* 0x0000008600417202 */ /* 0x000fce0000000f00 */
.L_x_18065:
[----:B------:R-:W-:Y:S05]  /*fda0*/  BSYNC B2 ;  /* 0x0000000000027941 */ /* 0x000fea0003800000 */
.L_x_18063:
        /* <DEDUP_REMOVED lines=16> */
.L_x_18069:
[----:B------:R-:W-:Y:S05]  /*feb0*/  BSYNC B3 ;  /* 0x0000000000037941 */ /* 0x000fea0003800000 */
.L_x_18068:
        /* <DEDUP_REMOVED lines=43> */
.L_x_18067:
[----:B------:R-:W-:Y:S05]  /*10170*/  BSYNC B2 ;  /* 0x0000000000027941 */ /* 0x000fea0003800000 */
.L_x_18066:
        /* <DEDUP_REMOVED lines=12> */
.L_x_18070:
        /* <DEDUP_REMOVED lines=12> */
.L_x_18073:
[----:B------:R-:W-:-:S07]  /*10300*/  MOV R66, R134 ;  /* 0x0000008600427202 */ /* 0x000fce0000000f00 */
.L_x_18074:
[----:B------:R-:W-:Y:S05]  /*10310*/  BSYNC B2 ;  /* 0x0000000000027941 */ /* 0x000fea0003800000 */
.L_x_18072:
        /* <DEDUP_REMOVED lines=16> */
.L_x_18078:
[----:B------:R-:W-:Y:S05]  /*10420*/  BSYNC B3 ;  /* 0x0000000000037941 */ /* 0x000fea0003800000 */
.L_x_18077:
        /* <DEDUP_REMOVED lines=43> */
.L_x_18076:
[----:B------:R-:W-:Y:S05]  /*106e0*/  BSYNC B2 ;  /* 0x0000000000027941 */ /* 0x000fea0003800000 */
.L_x_18075:
        /* <DEDUP_REMOVED lines=9> */
.L_x_18071:
        /* <DEDUP_REMOVED lines=12> */
.L_x_18080:
[----:B------:R-:W-:-:S07]  /*10840*/  MOV R66, R134 ;  /* 0x0000008600427202 */ /* 0x000fce0000000f00 */
.L_x_18081:
[----:B------:R-:W-:Y:S05]  /*10850*/  BSYNC B2 ;  /* 0x0000000000027941 */ /* 0x000fea0003800000 */
.L_x_18079:
        /* <DEDUP_REMOVED lines=16> */
.L_x_18085:
[----:B------:R-:W-:Y:S05]  /*10960*/  BSYNC B3 ;  /* 0x0000000000037941 */ /* 0x000fea0003800000 */
.L_x_18084:
        /* <DEDUP_REMOVED lines=43> */
.L_x_18083:
[----:B------:R-:W-:Y:S05]  /*10c20*/  BSYNC B2 ;  /* 0x0000000000027941 */ /* 0x000fea0003800000 */
.L_x_18082:
        /* <DEDUP_REMOVED lines=12> */
.L_x_18086:
        /* <DEDUP_REMOVED lines=12> */
.L_x_18089:
[----:B------:R-:W-:-:S07]  /*10db0*/  MOV R126, R134 ;  /* 0x00000086007e7202 */ /* 0x000fce0000000f00 */
.L_x_18090:
[----:B------:R-:W-:Y:S05]  /*10dc0*/  BSYNC B2 ;  /* 0x0000000000027941 */ /* 0x000fea0003800000 */
.L_x_18088:
        /* <DEDUP_REMOVED lines=16> */
.L_x_18094:
[----:B------:R-:W-:Y:S05]  /*10ed0*/  BSYNC B3 ;  /* 0x0000000000037941 */ /* 0x000fea0003800000 */
.L_x_18093:
        /* <DEDUP_REMOVED lines=43> */
.L_x_18092:
[----:B------:R-:W-:Y:S05]  /*11190*/  BSYNC B2 ;  /* 0x0000000000027941 */ /* 0x000fea0003800000 */
.L_x_18091:
        /* <DEDUP_REMOVED lines=9> */
.L_x_18087:
        /* <DEDUP_REMOVED lines=12> */
.L_x_18096:
[----:B------:R-:W-:-:S07]  /*112f0*/  MOV R131, R134 ;  /* 0x0000008600837202 */ /* 0x000fce0000000f00 */
.L_x_18097:
[----:B------:R-:W-:Y:S05]  /*11300*/  BSYNC B2 ;  /* 0x0000000000027941 */ /* 0x000fea0003800000 */
.L_x_18095:
        /* <DEDUP_REMOVED lines=16> */
.L_x_18101:
[----:B------:R-:W-:Y:S05]  /*11410*/  BSYNC B3 ;  /* 0x0000000000037941 */ /* 0x000fea0003800000 */
.L_x_18100:
        /* <DEDUP_REMOVED lines=43> */
.L_x_18099:
[----:B------:R-:W-:Y:S05]  /*116d0*/  BSYNC B2 ;  /* 0x0000000000027941 */ /* 0x000fea0003800000 */
.L_x_18098:
        /* <DEDUP_REMOVED lines=12> */
.L_x_18102:
        /* <DEDUP_REMOVED lines=12> */
.L_x_18105:
[----:B------:R-:W-:-:S07]  /*11860*/  MOV R127, R134 ;  /* 0x00000086007f7202 */ /* 0x000fce0000000f00 */
.L_x_18106:
[----:B------:R-:W-:Y:S05]  /*11870*/  BSYNC B2 ;  /* 0x0000000000027941 */ /* 0x000fea0003800000 */
.L_x_18104:
        /* <DEDUP_REMOVED lines=16> */
.L_x_18110:
[----:B------:R-:W-:Y:S05]  /*11980*/  BSYNC B3 ;  /* 0x0000000000037941 */ /* 0x000fea0003800000 */
.L_x_18109:
        /* <DEDUP_REMOVED lines=43> */
.L_x_18108:
[----:B------:R-:W-:Y:S05]  /*11c40*/  BSYNC B2 ;  /* 0x0000000000027941 */ /* 0x000fea0003800000 */
.L_x_18107:
        /* <DEDUP_REMOVED lines=9> */
.L_x_18103:
[----:B------:R-:W-:Y:S02]  /*11ce0*/  SEL R140, RZ, 0x10000, P4 ;  /* 0x00010000ff8c7807 */ /* 0x000fe40002000000 */
        /* <DEDUP_REMOVED lines=50> */
.L_x_18111:
[----:B------:R-:W-:-:S07]  /*12010*/  IADD3 R136, R136, 0x20, RZ ;  /* 0x0000002088887810 */ /* 0x000fce0007ffe0ff */
.L_x_17982:
[----:B------:R-:W-:Y:S05]  /*12020*/  BSYNC B1 ;  /* 0x0000000000017941 */ /* 0x000fea0003800000 */
.L_x_17981:
        /* <DEDUP_REMOVED lines=30> */
.L_x_18115:
[----:B------:R-:W-:-:S07]  /*12210*/  IMAD.MOV.U32 R139, RZ, RZ, R134 ;  /* 0x000000ffff8b7224 */ /* 0x000fce00078e0086 */
.L_x_18116:
[----:B------:R-:W-:Y:S05]  /*12220*/  BSYNC B2 ;  /* 0x0000000000027941 */ /* 0x000fea0003800000 */
.L_x_18114:
        /* <DEDUP_REMOVED lines=16> */
.L_x_18120:
[----:B------:R-:W-:Y:S05]  /*12330*/  BSYNC B3 ;  /* 0x0000000000037941 */ /* 0x000fea0003800000 */
.L_x_18119:
        /* <DEDUP_REMOVED lines=43> */
.L_x_18118:
[----:B------:R-:W-:Y:S05]  /*125f0*/  BSYNC B2 ;  /* 0x0000000000027941 */ /* 0x000fea0003800000 */
.L_x_18117:
        /* <DEDUP_REMOVED lines=19> */
.L_x_18121:
        /* <DEDUP_REMOVED lines=12> */
.L_x_18124:
[----:B------:R-:W-:-:S07]  /*127f0*/  MOV R69, R134 ;  /* 0x0000008600457202 */ /* 0x000fce0000000f00 */
.L_x_18125:
[----:B------:R-:W-:Y:S05]  /*12800*/  BSYNC B2 ;  /* 0x0000000000027941 */ /* 0x000fea0003800000 */
.L_x_18123:
        /* <DEDUP_REMOVED lines=16> */
.L_x_18129:
[----:B------:R-:W-:Y:S05]  /*12910*/  BSYNC B3 ;  /* 0x0000000000037941 */ /* 0x000fea0003800000 */
.L_x_18128:
        /* <DEDUP_REMOVED lines=43> */
.L_x_18127:
[----:B------:R-:W-:Y:S05]  /*12bd0*/  BSYNC B2 ;  /* 0x0000000000027941 */ /* 0x000fea0003800000 */
.L_x_18126:
        /* <DEDUP_REMOVED lines=9> */
.L_x_18122:
        /* <DEDUP_REMOVED lines=12> */
.L_x_18131:
[----:B------:R-:W-:-:S07]  /*12d30*/  MOV R69, R134 ;  /* 0x0000008600457202 */ /* 0x000fce0000000f00 */
.L_x_18132:
[----:B------:R-:W-:Y:S05]  /*12d40*/  BSYNC B2 ;  /* 0x0000000000027941 */ /* 0x000fea0003800000 */
.L_x_18130:
        /* <DEDUP_REMOVED lines=16> */
.L_x_18136:
[----:B------:R-:W-:Y:S05]  /*12e50*/  BSYNC B3 ;  /* 0x0000000000037941 */ /* 0x000fea0003800000 */
.L_x_18135:
        /* <DEDUP_REMOVED lines=43> */
.L_x_18134:
[----:B------:R-:W-:Y:S05]  /*13110*/  BSYNC B2 ;  /* 0x0000000000027941 */ /* 0x000fea0003800000 */
.L_x_18133:
        /* <DEDUP_REMOVED lines=14> */
.L_x_18137:
        /* <DEDUP_REMOVED lines=12> */
.L_x_18140:
[----:B------:R-:W-:-:S07]  /*132c0*/  MOV R72, R134 ;  /* 0x0000008600487202 */ /* 0x000fce0000000f00 */
.L_x_18141:
[----:B------:R-:W-:Y:S05]  /*132d0*/  BSYNC B2 ;  /* 0x0000000000027941 */ /* 0x000fea0003800000 */
.L_x_18139:
        /* <DEDUP_REMOVED lines=16> */
.L_x_18145:
[----:B------:R-:W-:Y:S05]  /*133e0*/  BSYNC B3 ;  /* 0x0000000000037941 */ /* 0x000fea0003800000 */
.L_x_18144:
        /* <DEDUP_REMOVED lines=43> */
.L_x_18143:
[----:B------:R-:W-:Y:S05]  /*136a0*/  BSYNC B2 ;  /* 0x0000000000027941 */ /* 0x000fea0003800000 */
.L_x_18142:
        /* <DEDUP_REMOVED lines=9> */
.L_x_18138:
        /* <DEDUP_REMOVED lines=12> */
.L_x_18147:
[----:B------:R-:W-:-:S07]  /*13800*/  MOV R72, R134 ;  /* 0x0000008600487202 */ /* 0x000fce0000000f00 */
.L_x_18148:
[----:B------:R-:W-:Y:S05]  /*13810*/  BSYNC B2 ;  /* 0x0000000000027941 */ /* 0x000fea0003800000 */
.L_x_18146:
        /* <DEDUP_REMOVED lines=16> */
.L_x_18152:
[----:B------:R-:W-:Y:S05]  /*13920*/  BSYNC B3 ;  /* 0x0000000000037941 */ /* 0x000fea0003800000 */
.L_x_18151:
        /* <DEDUP_REMOVED lines=43> */
.L_x_18150:
[----:B------:R-:W-:Y:S05]  /*13be0*/  BSYNC B2 ;  /* 0x0000000000027941 */ /* 0x000fea0003800000 */
.L_x_18149:
        /* <DEDUP_REMOVED lines=14> */
.L_x_18153:
        /* <DEDUP_REMOVED lines=12> */
.L_x_18156:
[----:B------:R-:W-:-:S07]  /*13d90*/  MOV R71, R134 ;  /* 0x0000008600477202 */ /* 0x000fce0000000f00 */
.L_x_18157:
[----:B------:R-:W-:Y:S05]  /*13da0*/  BSYNC B2 ;  /* 0x0000000000027941 */ /* 0x000fea0003800000 */
.L_x_18155:
        /* <DEDUP_REMOVED lines=16> */
.L_x_18161:
[----:B------:R-:W-:Y:S05]  /*13eb0*/  BSYNC B3 ;  /* 0x0000000000037941 */ /* 0x000fea0003800000 */
.L_x_18160:
        /* <DEDUP_REMOVED lines=43> */
.L_x_18159:
[----:B------:R-:W-:Y:S05]  /*14170*/  BSYNC B2 ;  /* 0x0000000000027941 */ /* 0x000fea0003800000 */
.L_x_18158:
        /* <DEDUP_REMOVED lines=9> */
.L_x_18154:
        /* <DEDUP_REMOVED lines=12> */
.L_x_18163:
[----:B------:R-:W-:-:S07]  /*142d0*/  MOV R71, R134 ;  /* 0x0000008600477202 */ /* 0x000fce0000000f00 */
.L_x_18164:
[----:B------:R-:W-:Y:S05]  /*142e0*/  BSYNC B2 ;  /* 0x0000000000027941 */ /* 0x000fea0003800000 */
.L_x_18162:
        /* <DEDUP_REMOVED lines=16> */
.L_x_18168:
[----:B------:R-:W-:Y:S05]  /*143f0*/  BSYNC B3 ;  /* 0x0000000000037941 */ /* 0x000fea0003800000 */
.L_x_18167:
        /* <DEDUP_REMOVED lines=43> */
.L_x_18166:
[----:B------:R-:W-:Y:S05]  /*146b0*/  BSYNC B2 ;  /* 0x0000000000027941 */ /* 0x000fea0003800000 */
.L_x_18165:
        /* <DEDUP_REMOVED lines=14> */
.L_x_18169:
        /* <DEDUP_REMOVED lines=12> */
.L_x_18172:
[----:B------:R-:W-:-:S07]  /*14860*/  MOV R123, R134 ;  /* 0x00000086007b7202 */ /* 0x000fce0000000f00 */
.L_x_18173:
[----:B------:R-:W-:Y:S05]  /*14870*/  BSYNC B2 ;  /* 0x0000000000027941 */ /* 0x000fea0003800000 */
.L_x_18171:
        /* <DEDUP_REMOVED lines=16> */
.L_x_18177:
[----:B------:R-:W-:Y:S05]  /*14980*/  BSYNC B3 ;  /* 0x0000000000037941 */ /* 0x000fea0003800000 */
.L_x_18176:
        /* <DEDUP_REMOVED lines=43> */
.L_x_18175:
[----:B------:R-:W-:Y:S05]  /*14c40*/  BSYNC B2 ;  /* 0x0000000000027941 */ /* 0x000fea0003800000 */
.L_x_18174:
        /* <DEDUP_REMOVED lines=9> */
.L_x_18170:
        /* <DEDUP_REMOVED lines=12> */
.L_x_18179:
[----:B------:R-:W-:-:S07]  /*14da0*/  MOV R131, R134 ;  /* 0x0000008600837202 */ /* 0x000fce0000000f00 */
.L_x_18180:
[----:B------:R-:W-:Y:S05]  /*14db0*/  BSYNC B2 ;  /* 0x0000000000027941 */ /* 0x000fea0003800000 */
.L_x_18178:
        /* <DEDUP_REMOVED lines=16> */
.L_x_18184:
[----:B------:R-:W-:Y:S05]  /*14ec0*/  BSYNC B3 ;  /* 0x0000000000037941 */ /* 0x000fea0003800000 */
.L_x_18183:
        /* <DEDUP_REMOVED lines=43> */
.L_x_18182:
[----:B------:R-:W-:Y:S05]  /*15180*/  BSYNC B2 ;  /* 0x0000000000027941 */ /* 0x000fea0003800000 */
.L_x_18181:
        /* <DEDUP_REMOVED lines=14> */
.L_x_18185:
        /* <DEDUP_REMOVED lines=12> */
.L_x_18188:
[----:B------:R-:W-:-:S07]  /*15330*/  MOV R73, R134 ;  /* 0x0000008600497202 */ /* 0x000fce0000000f00 */
.L_x_18189:
[----:B------:R-:W-:Y:S05]  /*15340*/  BSYNC B2 ;  /* 0x0000000000027941 */ /* 0x000fea0003800000 */
.L_x_18187:
        /* <DEDUP_REMOVED lines=16> */
.L_x_18193:
[----:B------:R-:W-:Y:S05]  /*15450*/  BSYNC B3 ;  /* 0x0000000000037941 */ /* 0x000fea0003800000 */
.L_x_18192:
        /* <DEDUP_REMOVED lines=43> */
.L_x_18191:
[----:B------:R-:W-:Y:S05]  /*15710*/  BSYNC B2 ;  /* 0x0000000000027941 */ /* 0x000fea0003800000 */
.L_x_18190:
        /* <DEDUP_REMOVED lines=9> */
.L_x_18186:
        /* <DEDUP_REMOVED lines=12> */
.L_x_18195:
[----:B------:R-:W-:-:S07]  /*15870*/  MOV R73, R134 ;  /* 0x0000008600497202 */ /* 0x000fce0000000f00 */
.L_x_18196:
[----:B------:R-:W-:Y:S05]  /*15880*/  BSYNC B2 ;  /* 0x0000000000027941 */ /* 0x000fea0003800000 */
.L_x_18194:
        /* <DEDUP_REMOVED lines=16> */
.L_x_18200:
[----:B------:R-:W-:Y:S05]  /*15990*/  BSYNC B3 ;  /* 0x0000000000037941 */ /* 0x000fea0003800000 */
.L_x_18199:
        /* <DEDUP_REMOVED lines=43> */
.L_x_18198:
[----:B------:R-:W-:Y:S05]  /*15c50*/  BSYNC B2 ;  /* 0x0000000000027941 */ /* 0x000fea0003800000 */
.L_x_18197:
        /* <DEDUP_REMOVED lines=12> */
.L_x_18201:
        /* <DEDUP_REMOVED lines=12> */
.L_x_18204:
[----:B------:R-:W-:-:S07]  /*15de0*/  MOV R74, R134 ;  /* 0x00000086004a7202 */ /* 0x000fce0000000f00 */
.L_x_18205:
[----:B------:R-:W-:Y:S05]  /*15df0*/  BSYNC B2 ;  /* 0x0000000000027941 */ /* 0x000fea0003800000 */
.L_x_18203:
        /* <DEDUP_REMOVED lines=16> */
.L_x_18209:
[----:B------:R-:W-:Y:S05]  /*15f00*/  BSYNC B3 ;  /* 0x0000000000037941 */ /* 0x000fea0003800000 */
.L_x_18208:
        /* <DEDUP_REMOVED lines=43> */
.L_x_18207:
[----:B------:R-:W-:Y:S05]  /*161c0*/  BSYNC B2 ;  /* 0x0000000000027941 */ /* 0x000fea0003800000 */
.L_x_18206:
        /* <DEDUP_REMOVED lines=9> */
.L_x_18202:
        /* <DEDUP_REMOVED lines=12> */
.L_x_18211:
[----:B------:R-:W-:-:S07]  /*16320*/  MOV R74, R134 ;  /* 0x00000086004a7202 */ /* 0x000fce0000000f00 */
.L_x_18212:
[----:B------:R-:W-:Y:S05]  /*16330*/  BSYNC B2 ;  /* 0x0000000000027941 */ /* 0x000fea0003800000 */
.L_x_18210:
        /* <DEDUP_REMOVED lines=16> */
.L_x_18216:
[----:B------:R-:W-:Y:S05]  /*16440*/  BSYNC B3 ;  /* 0x0000000000037941 */ /* 0x000fea0003800000 */
.L_x_18215:
        /* <DEDUP_REMOVED lines=43> */
.L_x_18214:
[----:B------:R-:W-:Y:S05]  /*16700*/  BSYNC B2 ;  /* 0x0000000000027941 */ /* 0x000fea0003800000 */
.L_x_18213:
        /* <DEDUP_REMOVED lines=12> */
.L_x_18217:
        /* <DEDUP_REMOVED lines=12> */
.L_x_18220:
[----:B------:R-:W-:-:S07]  /*16890*/  MOV R126, R134 ;  /* 0x00000086007e7202 */ /* 0x000fce0000000f00 */
.L_x_18221:
[----:B------:R-:W-:Y:S05]  /*168a0*/  BSYNC B2 ;  /* 0x0000000000027941 */ /* 0x000fea0003800000 */
.L_x_18219:
        /* <DEDUP_REMOVED lines=16> */
.L_x_18225:
[----:B------:R-:W-:Y:S05]  /*169b0*/  BSYNC B3 ;  /* 0x0000000000037941 */ /* 0x000fea0003800000 */
.L_x_18224:
        /* <DEDUP_REMOVED lines=43> */
.L_x_18223:
[----:B------:R-:W-:Y:S05]  /*16c70*/  BSYNC B2 ;  /* 0x0000000000027941 */ /* 0x000fea0003800000 */
.L_x_18222:
        /* <DEDUP_REMOVED lines=9> */
.L_x_18218:
        /* <DEDUP_REMOVED lines=12> */
.L_x_18227:
[----:B------:R-:W-:-:S07]  /*16dd0*/  MOV R131, R134 ;  /* 0x0000008600837202 */ /* 0x000fce0000000f00 */
.L_x_18228:
[----:B------:R-:W-:Y:S05]  /*16de0*/  BSYNC B2 ;  /* 0x0000000000027941 */ /* 0x000fea0003800000 */
.L_x_18226:
        /* <DEDUP_REMOVED lines=16> */
.L_x_18232:
[----:B------:R-:W-:Y:S05]  /*16ef0*/  BSYNC B3 ;  /* 0x0000000000037941 */ /* 0x000fea0003800000 */
.L_x_18231:
        /* <DEDUP_REMOVED lines=43> */
.L_x_18230:
[----:B------:R-:W-:Y:S05]  /*171b0*/  BSYNC B2 ;  /* 0x0000000000027941 */ /* 0x000fea0003800000 */
.L_x_18229:
        /* <DEDUP_REMOVED lines=12> */
.L_x_18233:
        /* <DEDUP_REMOVED lines=12> */
.L_x_18236:
[----:B------:R-:W-:-:S07]  /*17340*/  MOV R127, R134 ;  /* 0x00000086007f7202 */ /* 0x000fce0000000f00 */
.L_x_18237:
[----:B------:R-:W-:Y:S05]  /*17350*/  BSYNC B2 ;  /* 0x0000000000027941 */ /* 0x000fea0003800000 */
.L_x_18235:
        /* <DEDUP_REMOVED lines=16> */
.L_x_18241:
[----:B------:R-:W-:Y:S05]  /*17460*/  BSYNC B3 ;  /* 0x0000000000037941 */ /* 0x000fea0003800000 */
.L_x_18240:
        /* <DEDUP_REMOVED lines=43> */
.L_x_18239:
[----:B------:R-:W-:Y:S05]  /*17720*/  BSYNC B2 ;  /* 0x0000000000027941 */ /* 0x000fea0003800000 */
.L_x_18238:
        /* <DEDUP_REMOVED lines=9> */
.L_x_18234:
        /* <DEDUP_REMOVED lines=11> */
[----:B------:R-:W-:Y:S01]  /*17870*/  SEL R137, RZ, 0x1, P5 ;  /* 0x00000001ff897807 */ /* 0x000fe20002800000 */
[----:B------:R-:W-:Y:S01]  /*17880*/  IMAD.WIDE.U32 R78, R78, 0x10000, RZ ;  /* 0x000100004e4e7825 */ /* 0x000fe200078e00ff */
[----:B------:R-:W-:-:S02]  /*17890*/  LOP3.LUT R135, R135, R77, R140, 0xfe, !PT ;  /* 0x0000004d87877212 */ /* 0x000fc400078efe8c */
[----:B------:R-:W-:Y:S01]  /*178a0*/  LEA R140, P1, R136, UR12, 0x5 ;  /* 0x0000000c888c7c11 */ /* 0x000fe2000f8228ff */
[----:B------:R-:W-:Y:S01]  /*178b0*/  IMAD.WIDE.U32 R76, R76, 0x100, RZ ;  /* 0x000001004c4c7825 */ /* 0x000fe200078e00ff */
[----:B------:R-:W-:Y:S02]  /*178c0*/  LOP3.LUT R137, R139, R135, R137, 0xfe, !PT ;  /* 0x000000878b897212 */ /* 0x000fe400078efe89 */
[----:B------:R-:W-:Y:S02]  /*178d0*/  LOP3.LUT P2, RZ, R0, 0x10, RZ, 0xc0, !PT ;  /* 0x0000001000ff7812 */ /* 0x000fe4000784c0ff */
[----:B------:R-:W-:Y:S02]  /*178e0*/  SHF.L.U32 R139, R136, 0x3, RZ ;  /* 0x00000003888b7819 */ /* 0x000fe400000006ff */
[----:B------:R-:W-:Y:S02]  /*178f0*/  LOP3.LUT R138, R76, R138, R78, 0xfe, !PT ;  /* 0x0000008a4c8a7212 */ /* 0x000fe400078efe4e */
[----:B------:R-:W-:-:S02]  /*17900*/  LEA.HI.X R141, R136, UR13, RZ, 0x5, P1 ;  /* 0x0000000d888d7c11 */ /* 0x000fc400088f2cff */
[----:B------:R-:W-:Y:S02]  /*17910*/  SHF.R.U32.HI R142, RZ, 0x1d, R136 ;  /* 0x0000001dff8e7819 */ /* 0x000fe40000011688 */
        /* <DEDUP_REMOVED lines=29> */
.L_x_18113:
[----:B------:R-:W-:Y:S05]  /*17af0*/  BSYNC B1 ;  /* 0x0000000000017941 */ /* 0x000fea0003800000 */
.L_x_18112:
        /* <DEDUP_REMOVED lines=126> */
.L_x_18263:
        /* <DEDUP_REMOVED lines=49> */
.L_x_18244:
[----:B------:R-:W-:Y:S05]  /*185f0*/  BSYNC B1 ;  /* 0x0000000000017941 */ /* 0x000fea0003800000 */
.L_x_18243:
        /* <DEDUP_REMOVED lines=35> */
.L_x_18246:
[----:B------:R-:W-:Y:S05]  /*18830*/  BSYNC B1 ;  /* 0x0000000000017941 */ /* 0x000fea0003800000 */
.L_x_18245:
        /* <DEDUP_REMOVED lines=35> */
.L_x_18248:
[----:B------:R-:W-:Y:S05]  /*18a70*/  BSYNC B1 ;  /* 0x0000000000017941 */ /* 0x000fea0003800000 */
.L_x_18247:
        /* <DEDUP_REMOVED lines=34> */
.L_x_18250:
[----:B------:R-:W-:Y:S05]  /*18ca0*/  BSYNC B1 ;  /* 0x0000000000017941 */ /* 0x000fea0003800000 */
.L_x_18249:
[----:B01234-:R-:W0:Y:S02]  /*18cb0*/  LDC.64 R76, c[0x0][0x210] ;  /* 0x00008400ff4c7b82 */ /* 0x01fe240000000a00 */
[----:B0-----:R-:W-:-:S05]  /*18cc0*/  IMAD R26, R76, 0x4, R26 ;  /* 0x000000044c1a7824 */ /* 0x001fca00078e021a */
[----:B------:R-:W-:-:S13]  /*18cd0*/  ISETP.GE.AND P0, PT, R26, R77, PT ;  /* 0x0000004d1a00720c */ /* 0x000fda0003f06270 */
[----:B------:R-:W-:Y:S05]  /*18ce0*/  @!P0 BRA `(.L_x_18251) ;  /* 0xfffffe8000948947 */ /* 0x000fea000383ffff */
[----:B------:R-:W-:Y:S05]  /*18cf0*/  BSYNC B0 ;  /* 0x0000000000007941 */ /* 0x000fea0003800000 */
.L_x_17718:
[----:B------:R-:W-:Y:S05]  /*18d00*/  EXIT ;  /* 0x000000000000794d */ /* 0x000fea0003800000 */
.L_x_18242:
        /* <DEDUP_REMOVED lines=8> */
.L_x_18253:
[----:B------:R-:W-:Y:S05]  /*18d90*/  BSYNC B1 ;  /* 0x0000000000017941 */ /* 0x000fea0003800000 */
.L_x_18252:
        /* <DEDUP_REMOVED lines=9> */
.L_x_18254:
[----:B------:R-:W-:Y:S02]  /*18e30*/  IMAD.MOV.U32 R142, RZ, RZ, 0x4 ;  /* 0x00000004ff8e7424 */ /* 0x000fe400078e00ff */
[----:B------:R-:W-:-:S04]  /*18e40*/  IMAD.MOV.U32 R79, RZ, RZ, R139 ;  /* 0x000000ffff4f7224 */ /* 0x000fc800078e008b */
[----:B------:R-:W-:-:S05]  /*18e50*/  FADD.FTZ R79, R78, R79 ;  /* 0x0000004f4e4f7221 */ /* 0x000fca0000010000 */
[----:B------:R-:W-:-:S07]  /*18e60*/  MOV R141, R79 ;  /* 0x0000004f008d7202 */ /* 0x000fce0000000f00 */
[----:B------:R-:W-:Y:S05]  /*18e70*/  WARPSYNC.COLLECTIVE R140, `(.L_x_18255) ;  /* 0x000000008c087348 */ /* 0x000fea0003c00000 */
[----:B------:R0:W1:Y:S02]  /*18e80*/  SHFL.BFLY P4, R139, R141, R142, R143 ;  /* 0x0c00008e8d8b7389 */ /* 0x000064000008008f */
[----:B01----:R-:W-:Y:S01]  /*18e90*/  ENDCOLLECTIVE ;  /* 0x000000000000791b */ /* 0x003fe20003800000 */
.L_x_18255:
[----:B------:R-:W-:Y:S01]  /*18ea0*/  HFMA2.MMA R142, -RZ, RZ, 0, 4.76837158203125e-07 ;  /* 0x00000008ff8e7435 */ /* 0x000fe200000001ff */
[----:B------:R-:W-:-:S05]  /*18eb0*/  MOV R76, R139 ;  /* 0x0000008b004c7202 */ /* 0x000fca0000000f00 */
[----:B------:R-:W-:-:S04]  /*18ec0*/  FADD.FTZ R136, R79, R76 ;  /* 0x0000004c4f887221 */ /* 0x000fc80000010000 */
[----:B------:R-:W-:-:S07]  /*18ed0*/  IMAD.MOV.U32 R141, RZ, RZ, R136 ;  /* 0x000000ffff8d7224 */ /* 0x000fce00078e0088 */
[----:B------:R-:W-:Y:S05]  /*18ee0*/  WARPSYNC.COLLECTIVE R140, `(.L_x_18256) ;  /* 0x000000008c087348 */ /* 0x000fea0003c00000 */
[----:B------:R0:W1:Y:S02]  /*18ef0*/  SHFL.BFLY P4, R139, R141, R142, R143 ;  /* 0x0c00008e8d8b7389 */ /* 0x000064000008008f */
[----:B01----:R-:W-:Y:S01]  /*18f00*/  ENDCOLLECTIVE ;  /* 0x000000000000791b */ /* 0x003fe20003800000 */
.L_x_18256:
        /* <DEDUP_REMOVED lines=8> */
.L_x_18257:
        /* <DEDUP_REMOVED lines=73> */
.L_x_18258:
[----:B------:R-:W-:Y:S02]  /*19420*/  IMAD.MOV.U32 R142, RZ, RZ, 0x2 ;  /* 0x00000002ff8e7424 */ /* 0x000fe400078e00ff */
[----:B------:R-:W-:-:S04]  /*19430*/  IMAD.MOV.U32 R77, RZ, RZ, R139 ;  /* 0x000000ffff4d7224 */ /* 0x000fc800078e008b */
[----:B------:R-:W-:-:S05]  /*19440*/  FADD.FTZ R77, R76, R77 ;  /* 0x0000004d4c4d7221 */ /* 0x000fca0000010000 */
[----:B------:R-:W-:-:S07]  /*19450*/  MOV R141, R77 ;  /* 0x0000004d008d7202 */ /* 0x000fce0000000f00 */
[----:B------:R-:W-:Y:S05]  /*19460*/  WARPSYNC.COLLECTIVE R140, `(.L_x_18259) ;  /* 0x000000008c087348 */ /* 0x000fea0003c00000 */
[----:B------:R0:W1:Y:S02]  /*19470*/  SHFL.BFLY P4, R139, R141, R142, R143 ;  /* 0x0c00008e8d8b7389 */ /* 0x000064000008008f */
[----:B01----:R-:W-:Y:S01]  /*19480*/  ENDCOLLECTIVE ;  /* 0x000000000000791b */ /* 0x003fe20003800000 */
.L_x_18259:
[----:B------:R-:W-:Y:S01]  /*19490*/  HFMA2.MMA R142, -RZ, RZ, 0, 2.384185791015625e-07 ;  /* 0x00000004ff8e7435 */ /* 0x000fe200000001ff */
[----:B------:R-:W-:-:S05]  /*194a0*/  MOV R78, R139 ;  /* 0x0000008b004e7202 */ /* 0x000fca0000000f00 */
[----:B------:R-:W-:-:S04]  /*194b0*/  FADD.FTZ R78, R77, R78 ;  /* 0x0000004e4d4e7221 */ /* 0x000fc80000010000 */
[----:B------:R-:W-:-:S07]  /*194c0*/  IMAD.MOV.U32 R141, RZ, RZ, R78 ;  /* 0x000000ffff8d7224 */ /* 0x000fce00078e004e */
[----:B------:R-:W-:Y:S05]  /*194d0*/  WARPSYNC.COLLECTIVE R140, `(.L_x_18260) ;  /* 0x000000008c087348 */ /* 0x000fea0003c00000 */
[----:B------:R0:W1:Y:S02]  /*194e0*/  SHFL.BFLY P4, R139, R141, R142, R143 ;  /* 0x0c00008e8d8b7389 */ /* 0x000064000008008f */
[----:B01----:R-:W-:Y:S01]  /*194f0*/  ENDCOLLECTIVE ;  /* 0x000000000000791b */ /* 0x003fe20003800000 */
.L_x_18260:
[----:B------:R-:W-:Y:S02]  /*19500*/  IMAD.MOV.U32 R142, RZ, RZ, 0x8 ;  /* 0x00000008ff8e7424 */ /* 0x000fe400078e00ff */
[----:B------:R-:W-:-:S04]  /*19510*/  IMAD.MOV.U32 R79, RZ, RZ, R139 ;  /* 0x000000ffff4f7224 */ /* 0x000fc800078e008b */
[----:B------:R-:W-:-:S05]  /*19520*/  FADD.FTZ R79, R78, R79 ;  /* 0x0000004f4e4f7221 */ /* 0x000fca0000010000 */
[----:B------:R-:W-:-:S07]  /*19530*/  MOV R141, R79 ;  /* 0x0000004f008d7202 */ /* 0x000fce0000000f00 */
[----:B------:R-:W-:Y:S05]  /*19540*/  WARPSYNC.COLLECTIVE R140, `(.L_x_18261) ;  /* 0x000000008c087348 */ /* 0x000fea0003c00000 */
[----:B------:R0:W1:Y:S02]  /*19550*/  SHFL.BFLY P4, R139, R141, R142, R143 ;  /* 0x0c00008e8d8b7389 */ /* 0x000064000008008f */
[----:B01----:R-:W-:Y:S01]  /*19560*/  ENDCOLLECTIVE ;  /* 0x000000000000791b */ /* 0x003fe20003800000 */
.L_x_18261:
[----:B------:R-:W-:Y:S01]  /*19570*/  HFMA2.MMA R142, -RZ, RZ, 0, 9.5367431640625e-07 ;  /* 0x00000010ff8e7435 */ /* 0x000fe200000001ff */
[----:B------:R-:W-:-:S05]  /*19580*/  MOV R136, R139 ;  /* 0x0000008b00887202 */ /* 0x000fca0000000f00 */
[----:B------:R-:W-:-:S04]  /*19590*/  FADD.FTZ R136, R79, R136 ;  /* 0x000000884f887221 */ /* 0x000fc80000010000 */
[----:B------:R-:W-:-:S07]  /*195a0*/  IMAD.MOV.U32 R141, RZ, RZ, R136 ;  /* 0x000000ffff8d7224 */ /* 0x000fce00078e0088 */
[----:B------:R-:W-:Y:S05]  /*195b0*/  WARPSYNC.COLLECTIVE R140, `(.L_x_18262) ;  /* 0x000000008c087348 */ /* 0x000fea0003c00000 */
[----:B------:R0:W1:Y:S02]  /*195c0*/  SHFL.BFLY P4, R139, R141, R142, R143 ;  /* 0x0c00008e8d8b7389 */ /* 0x000064000008008f */
[----:B01----:R-:W-:Y:S01]  /*195d0*/  ENDCOLLECTIVE ;  /* 0x000000000000791b */ /* 0x003fe20003800000 */
.L_x_18262:
[----:B------:R-:W-:Y:S05]  /*195e0*/  BRA `(.L_x_18263) ;  /* 0xffffffec003c7947 */ /* 0x000fea000383ffff */
.L_x_18264:
        /* <DEDUP_REMOVED lines=9> */
.L_x_27204:


//--------------------- .text._ZN10layer_norm31ln_parallel_residual_fwd_kernelINS_13Kernel_traitsI6__halfS2_fS2_fjLj1024ELj1ELj4ELj1ELj16ENS_18Kernel_traits_baseILj1024ES2_S2_fS2_fjLj128EEEEELb1ELb1ELb1EEEvNS_9FwdParamsE --------------------------
	.section	.text._ZN10layer_norm31ln_parallel_residual_fwd_kernelINS_13Kernel_traitsI6__halfS2_fS2_fjLj1024ELj1ELj4ELj1ELj16ENS_18Kernel_traits_baseILj1024ES2_S2_fS2_fjLj128EEEEELb1ELb1ELb1EEEvNS_9FwdParamsE,"ax",@progbits
	.align	128
        .global         _ZN10layer_norm31ln_parallel_residual_fwd_kernelINS_13Kernel_traitsI6__halfS2_fS2_fjLj1024ELj1ELj4ELj1ELj16ENS_18Kernel_traits_baseILj1024ES2_S2_fS2_fjLj128EEEEELb1ELb1ELb1EEEvNS_9FwdParamsE
        .type           _ZN10layer_norm31ln_parallel_residual_fwd_kernelINS_13Kernel_traitsI6__halfS2_fS2_fjLj1024ELj1ELj4ELj1ELj16ENS_18Kernel_traits_baseILj1024ES2_S2_fS2_fjLj128EEEEELb1ELb1ELb1EEEvNS_9FwdParamsE,@function
        .size           _ZN10layer_norm31ln_parallel_residual_fwd_kernelINS_13Kernel_traitsI6__halfS2_fS2_fjLj1024ELj1ELj4ELj1ELj16ENS_18Kernel_traits_baseILj1024ES2_S2_fS2_fjLj128EEEEELb1ELb1ELb1EEEvNS_9FwdParamsE,(.L_x_27205 - _ZN10layer_norm31ln_parallel_residual_fwd_kernelINS_13Kernel_traitsI6__halfS2_fS2_fjLj1024ELj1ELj4ELj1ELj16ENS_18Kernel_traits_baseILj1024ES2_S2_fS2_fjLj128EEEEELb1ELb1ELb1EEEvNS_9FwdParamsE)
        .other          _ZN10layer_norm31ln_parallel_residual_fwd_kernelINS_13Kernel_traitsI6__halfS2_fS2_fjLj1024ELj1ELj4ELj1ELj16ENS_18Kernel_traits_baseILj1024ES2_S2_fS2_fjLj128EEEEELb1ELb1ELb1EEEvNS_9FwdParamsE,@"STO_CUDA_ENTRY STV_DEFAULT"
_ZN10layer_norm31ln_parallel_residual_fwd_kernelINS_13Kernel_traitsI6__halfS2_fS2_fjLj1024ELj1ELj4ELj1ELj16ENS_18Kernel_traits_baseILj1024ES2_S2_fS2_fjLj128EEEEELb1ELb1ELb1EEEvNS_9FwdParamsE:
.text._ZN10layer_norm31ln_parallel_residual_fwd_kernelINS_13Kernel_traitsI6__halfS2_fS2_fjLj1024ELj1ELj4ELj1ELj16ENS_18Kernel_traits_baseILj1024ES2_S2_fS2_fjLj128EEEEELb1ELb1ELb1EEEvNS_9FwdParamsE:
        /* <DEDUP_REMOVED lines=195> */
.L_x_18783:
        /* <DEDUP_REMOVED lines=31> */
.L_x_18267:
[----:B------:R-:W-:-:S07]  /*0e20*/  IMAD.MOV.U32 R44, RZ, RZ, R116 ;  /* 0x000000ffff2c7224 */ /* 0x000fce00078e0074 */
.L_x_18268:
[----:B------:R-:W-:Y:S05]  /*0e30*/  BSYNC B1 ;  /* 0x0000000000017941 */ /* 0x000fea0003800000 */
.L_x_18266:
        /* <DEDUP_REMOVED lines=16> */
.L_x_18272:
[----:B------:R-:W-:Y:S05]  /*0f40*/  BSYNC B2 ;  /* 0x0000000000027941 */ /* 0x000fea0003800000 */
.L_x_18271:
        /* <DEDUP_REMOVED lines=43> */
.L_x_18270:
[----:B------:R-:W-:Y:S05]  /*1200*/  BSYNC B1 ;  /* 0x0000000000017941 */ /* 0x000fea0003800000 */
.L_x_18269:
        /* <DEDUP_REMOVED lines=18> */
.L_x_18273:
        /* <DEDUP_REMOVED lines=12> */
.L_x_18276:
[----:B------:R-:W-:-:S07]  /*13f0*/  MOV R43, R116 ;  /* 0x00000074002b7202 */ /* 0x000fce0000000f00 */
.L_x_18277:
[----:B------:R-:W-:Y:S05]  /*1400*/  BSYNC B1 ;  /* 0x0000000000017941 */ /* 0x000fea0003800000 */
.L_x_18275:
        /* <DEDUP_REMOVED lines=16> */
.L_x_18281:
[----:B------:R-:W-:Y:S05]  /*1510*/  BSYNC B2 ;  /* 0x0000000000027941 */ /* 0x000fea0003800000 */
.L_x_18280:
        /* <DEDUP_REMOVED lines=43> */
.L_x_18279:
[----:B------:R-:W-:Y:S05]  /*17d0*/  BSYNC B1 ;  /* 0x0000000000017941 */ /* 0x000fea0003800000 */
.L_x_18278:
        /* <DEDUP_REMOVED lines=9> */
.L_x_18274:
        /* <DEDUP_REMOVED lines=12> */
.L_x_18283:
[----:B------:R-:W-:-:S07]  /*1930*/  IMAD.MOV.U32 R43, RZ, RZ, R116 ;  /* 0x000000ffff2b7224 */ /* 0x000fce00078e0074 */
.L_x_18284:
[----:B------:R-:W-:Y:S05]  /*1940*/  BSYNC B1 ;  /* 0x0000000000017941 */ /* 0x000fea0003800000 */
.L_x_18282:
        /* <DEDUP_REMOVED lines=16> */
.L_x_18288:
[----:B------:R-:W-:Y:S05]  /*1a50*/  BSYNC B2 ;  /* 0x0000000000027941 */ /* 0x000fea0003800000 */
.L_x_18287:
        /* <DEDUP_REMOVED lines=43> */
.L_x_18286:
[----:B------:R-:W-:Y:S05]  /*1d10*/  BSYNC B1 ;  /* 0x0000000000017941 */ /* 0x000fea0003800000 */
.L_x_18285:
        /* <DEDUP_REMOVED lines=13> */
.L_x_18289:
        /* <DEDUP_REMOVED lines=12> */
.L_x_18292:
[----:B------:R-:W-:-:S07]  /*1eb0*/  MOV R32, R116 ;  /* 0x0000007400207202 */ /* 0x000fce0000000f00 */
.L_x_18293:
[----:B------:R-:W-:Y:S05]  /*1ec0*/  BSYNC B1 ;  /* 0x0000000000017941 */ /* 0x000fea0003800000 */
.L_x_18291:
        /* <DEDUP_REMOVED lines=16> */
.L_x_18297:
[----:B------:R-:W-:Y:S05]  /*1fd0*/  BSYNC B2 ;  /* 0x0000000000027941 */ /* 0x000fea0003800000 */
.L_x_18296:
        /* <DEDUP_REMOVED lines=43> */
.L_x_18295:
[----:B------:R-:W-:Y:S05]  /*2290*/  BSYNC B1 ;  /* 0x0000000000017941 */ /* 0x000fea0003800000 */
.L_x_18294:
        /* <DEDUP_REMOVED lines=9> */
.L_x_18290:
        /* <DEDUP_REMOVED lines=12> */
.L_x_18299:
[----:B------:R-:W-:-:S07]  /*23f0*/  IMAD.MOV.U32 R32, RZ, RZ, R116 ;  /* 0x000000ffff207224 */ /* 0x000fce00078e0074 */
.L_x_18300:
[----:B------:R-:W-:Y:S05]  /*2400*/  BSYNC B1 ;  /* 0x0000000000017941 */ /* 0x000fea0003800000 */
.L_x_18298:
        /* <DEDUP_REMOVED lines=16> */
.L_x_18304:
[----:B------:R-:W-:Y:S05]  /*2510*/  BSYNC B2 ;  /* 0x0000000000027941 */ /* 0x000fea0003800000 */
.L_x_18303:
        /* <DEDUP_REMOVED lines=43> */
.L_x_18302:
[----:B------:R-:W-:Y:S05]  /*27d0*/  BSYNC B1 ;  /* 0x0000000000017941 */ /* 0x000fea0003800000 */
.L_x_18301:
        /* <DEDUP_REMOVED lines=13> */
.L_x_18305:
        /* <DEDUP_REMOVED lines=12> */
.L_x_18308:
[----:B------:R-:W-:-:S07]  /*2970*/  MOV R32, R116 ;  /* 0x0000007400207202 */ /* 0x000fce0000000f00 */
.L_x_18309:
[----:B------:R-:W-:Y:S05]  /*2980*/  BSYNC B1 ;  /* 0x0000000000017941 */ /* 0x000fea0003800000 */
.L_x_18307:
        /* <DEDUP_REMOVED lines=16> */
.L_x_18313:
[----:B------:R-:W-:Y:S05]  /*2a90*/  BSYNC B2 ;  /* 0x0000000000027941 */ /* 0x000fea0003800000 */
.L_x_18312:
        /* <DEDUP_REMOVED lines=43> */
.L_x_18311:
[----:B------:R-:W-:Y:S05]  /*2d50*/  BSYNC B1 ;  /* 0x0000000000017941 */ /* 0x000fea0003800000 */
.L_x_18310:
        /* <DEDUP_REMOVED lines=9> */
.L_x_18306:
        /* <DEDUP_REMOVED lines=12> */
.L_x_18315:
[----:B------:R-:W-:-:S07]  /*2eb0*/  IMAD.MOV.U32 R32, RZ, RZ, R116 ;  /* 0x000000ffff207224 */ /* 0x000fce00078e0074 */
.L_x_18316:
[----:B------:R-:W-:Y:S05]  /*2ec0*/  BSYNC B1 ;  /* 0x0000000000017941 */ /* 0x000fea0003800000 */
.L_x_18314:
        /* <DEDUP_REMOVED lines=16> */
.L_x_18320:
[----:B------:R-:W-:Y:S05]  /*2fd0*/  BSYNC B2 ;  /* 0x0000000000027941 */ /* 0x000fea0003800000 */
.L_x_18319:
        /* <DEDUP_REMOVED lines=43> */
.L_x_18318:
[----:B------:R-:W-:Y:S05]  /*3290*/  BSYNC B1 ;  /* 0x0000000000017941 */ /* 0x000fea0003800000 */
.L_x_18317:
        /* <DEDUP_REMOVED lines=13> */
.L_x_18321:
        /* <DEDUP_REMOVED lines=12> */
.L_x_18324:
[----:B------:R-:W-:-:S07]  /*3430*/  MOV R46, R116 ;  /* 0x00000074002e7202 */ /* 0x000fce0000000f00 */
.L_x_18325:
[----:B------:R-:W-:Y:S05]  /*3440*/  BSYNC B1 ;  /* 0x0000000000017941 */ /* 0x000fea0003800000 */
.L_x_18323:
        /* <DEDUP_REMOVED lines=16> */
.L_x_18329:
[----:B------:R-:W-:Y:S05]  /*3550*/  BSYNC B2 ;  /* 0x0000000000027941 */ /* 0x000fea0003800000 */
.L_x_18328:
        /* <DEDUP_REMOVED lines=43> */
.L_x_18327:
[----:B------:R-:W-:Y:S05]  /*3810*/  BSYNC B1 ;  /* 0x0000000000017941 */ /* 0x000fea0003800000 */
.L_x_18326:
        /* <DEDUP_REMOVED lines=9> */
.L_x_18322:
        /* <DEDUP_REMOVED lines=12> */
.L_x_18331:
[----:B------:R-:W-:-:S07]  /*3970*/  IMAD.MOV.U32 R46, RZ, RZ, R116 ;  /* 0x000000ffff2e7224 */ /* 0x000fce00078e0074 */
.L_x_18332:
[----:B------:R-:W-:Y:S05]  /*3980*/  BSYNC B1 ;  /* 0x0000000000017941 */ /* 0x000fea0003800000 */
.L_x_18330:
        /* <DEDUP_REMOVED lines=16> */
.L_x_18336:
[----:B------:R-:W-:Y:S05]  /*3a90*/  BSYNC B2 ;  /* 0x0000000000027941 */ /* 0x000fea0003800000 */
.L_x_18335:
        /* <DEDUP_REMOVED lines=43> */
.L_x_18334:
[----:B------:R-:W-:Y:S05]  /*3d50*/  BSYNC B1 ;  /* 0x0000000000017941 */ /* 0x000fea0003800000 */
.L_x_18333:
        /* <DEDUP_REMOVED lines=12> */
.L_x_18337:
        /* <DEDUP_REMOVED lines=12> */
.L_x_18340:
[----:B------:R-:W-:-:S07]  /*3ee0*/  MOV R46, R116 ;  /* 0x00000074002e7202 */ /* 0x000fce0000000f00 */
.L_x_18341:
[----:B------:R-:W-:Y:S05]  /*3ef0*/  BSYNC B1 ;  /* 0x0000000000017941 */ /* 0x000fea0003800000 */
.L_x_18339:
        /* <DEDUP_REMOVED lines=16> */
.L_x_18345:
[----:B------:R-:W-:Y:S05]  /*4000*/  BSYNC B2 ;  /* 0x0000000000027941 */ /* 0x000fea0003800000 */
.L_x_18344:
        /* <DEDUP_REMOVED lines=43> */
.L_x_18343:
[----:B------:R-:W-:Y:S05]  /*42c0*/  BSYNC B1 ;  /* 0x0000000000017941 */ /* 0x000fea0003800000 */
.L_x_18342:
        /* <DEDUP_REMOVED lines=9> */
.L_x_18338:
        /* <DEDUP_REMOVED lines=12> */
.L_x_18347:
[----:B------:R-:W-:-:S07]  /*4420*/  IMAD.MOV.U32 R46, RZ, RZ, R116 ;  /* 0x000000ffff2e7224 */ /* 0x000fce00078e0074 */
.L_x_18348:
[----:B------:R-:W-:Y:S05]  /*4430*/  BSYNC B1 ;  /* 0x0000000000017941 */ /* 0x000fea0003800000 */
.L_x_18346:
        /* <DEDUP_REMOVED lines=16> */
.L_x_18352:
[----:B------:R-:W-:Y:S05]  /*4540*/  BSYNC B2 ;  /* 0x0000000000027941 */ /* 0x000fea0003800000 */
.L_x_18351:
        /* <DEDUP_REMOVED lines=43> */
.L_x_18350:
[----:B------:R-:W-:Y:S05]  /*4800*/  BSYNC B1 ;  /* 0x0000000000017941 */ /* 0x000fea0003800000 */
.L_x_18349:
        /* <DEDUP_REMOVED lines=12> */
.L_x_18353:
        /* <DEDUP_REMOVED lines=12> */
.L_x_18356:
[----:B------:R-:W-:-:S07]  /*4990*/  MOV R34, R116 ;  /* 0x0000007400227202 */ /* 0x000fce0000000f00 */
.L_x_18357:
[----:B------:R-:W-:Y:S05]  /*49a0*/  BSYNC B1 ;  /* 0x0000000000017941 */ /* 0x000fea0003800000 */
.L_x_18355:
        /* <DEDUP_REMOVED lines=16> */
.L_x_18361:
[----:B------:R-:W-:Y:S05]  /*4ab0*/  BSYNC B2 ;  /* 0x0000000000027941 */ /* 0x000fea0003800000 */
.L_x_18360:
        /* <DEDUP_REMOVED lines=43> */
.L_x_18359:
[----:B------:R-:W-:Y:S05]  /*4d70*/  BSYNC B1 ;  /* 0x0000000000017941 */ /* 0x000fea0003800000 */
.L_x_18358:
        /* <DEDUP_REMOVED lines=9> */
.L_x_18354:
        /* <DEDUP_REMOVED lines=12> */
.L_x_18363:
[----:B------:R-:W-:-:S07]  /*4ed0*/  IMAD.MOV.U32 R34, RZ, RZ, R116 ;  /* 0x000000ffff227224 */ /* 0x000fce00078e0074 */
.L_x_18364:
[----:B------:R-:W-:Y:S05]  /*4ee0*/  BSYNC B1 ;  /* 0x0000000000017941 */ /* 0x000fea0003800000 */
.L_x_18362:
        /* <DEDUP_REMOVED lines=16> */
.L_x_18368:
[----:B------:R-:W-:Y:S05]  /*4ff0*/  BSYNC B2 ;  /* 0x0000000000027941 */ /* 0x000fea0003800000 */
.L_x_18367:
        /* <DEDUP_REMOVED lines=43> */
.L_x_18366:
[----:B------:R-:W-:Y:S05]  /*52b0*/  BSYNC B1 ;  /* 0x0000000000017941 */ /* 0x000fea0003800000 */
.L_x_18365:
        /* <DEDUP_REMOVED lines=12> */
.L_x_18369:
        /* <DEDUP_REMOVED lines=12> */
.L_x_18372:
[----:B------:R-:W-:-:S07]  /*5440*/  IMAD.MOV.U32 R34, RZ, RZ, R116 ;  /* 0x000000ffff227224 */ /* 0x000fce00078e0074 */
.L_x_18373:
[----:B------:R-:W-:Y:S05]  /*5450*/  BSYNC B1 ;  /* 0x0000000000017941 */ /* 0x000fea0003800000 */
.L_x_18371:
        /* <DEDUP_REMOVED lines=16> */
.L_x_18377:
[----:B------:R-:W-:Y:S05]  /*5560*/  BSYNC B2 ;  /* 0x0000000000027941 */ /* 0x000fea0003800000 */
.L_x_18376:
        /* <DEDUP_REMOVED lines=43> */
.L_x_18375:
[----:B------:R-:W-:Y:S05]  /*5820*/  BSYNC B1 ;  /* 0x0000000000017941 */ /* 0x000fea0003800000 */
.L_x_18374:
        /* <DEDUP_REMOVED lines=9> */
.L_x_18370:
        /* <DEDUP_REMOVED lines=12> */
.L_x_18379:
[----:B------:R-:W-:-:S07]  /*5980*/  IMAD.MOV.U32 R34, RZ, RZ, R116 ;  /* 0x000000ffff227224 */ /* 0x000fce00078e0074 */
.L_x_18380:
[----:B------:R-:W-:Y:S05]  /*5990*/  BSYNC B1 ;  /* 0x0000000000017941 */ /* 0x000fea0003800000 */
.L_x_18378:
        /* <DEDUP_REMOVED lines=16> */
.L_x_18384:
[----:B------:R-:W-:Y:S05]  /*5aa0*/  BSYNC B2 ;  /* 0x0000000000027941 */ /* 0x000fea0003800000 */
.L_x_18383:
        /* <DEDUP_REMOVED lines=43> */
.L_x_18382:
[----:B------:R-:W-:Y:S05]  /*5d60*/  BSYNC B1 ;  /* 0x0000000000017941 */ /* 0x000fea0003800000 */
.L_x_18381:
        /* <DEDUP_REMOVED lines=12> */
.L_x_18385:
        /* <DEDUP_REMOVED lines=12> */
.L_x_18388:
[----:B------:R-:W-:-:S07]  /*5ef0*/  IMAD.MOV.U32 R40, RZ, RZ, R116 ;  /* 0x000000ffff287224 */ /* 0x000fce00078e0074 */
.L_x_18389:
[----:B------:R-:W-:Y:S05]  /*5f00*/  BSYNC B1 ;  /* 0x0000000000017941 */ /* 0x000fea0003800000 */
.L_x_18387:
        /* <DEDUP_REMOVED lines=18> */
.L_x_18393:
[----:B------:R-:W-:Y:S05]  /*6030*/  BSYNC B2 ;  /* 0x0000000000027941 */ /* 0x000fea0003800000 */
.L_x_18392:
        /* <DEDUP_REMOVED lines=43> */
.L_x_18391:
[----:B------:R-:W-:Y:S05]  /*62f0*/  BSYNC B1 ;  /* 0x0000000000017941 */ /* 0x000fea0003800000 */
.L_x_18390:
        /* <DEDUP_REMOVED lines=9> */
.L_x_18386:
[----:B------:R-:W0:Y:S01]  /*6390*/  LDC.64 R98, c[0x0][0x238] ;  /* 0x00008e00ff627b82 */ /* 0x000e220000000a00 */
[----:B------:R-:W-:Y:S01]  /*63a0*/  SEL R40, RZ, 0x100, P3 ;  /* 0x00000100ff287807 */ /* 0x000fe20001800000 */
[----:B------:R-:W-:Y:S01]  /*63b0*/  VIADD R141, R135, 0x20 ;  /* 0x00000020878d7836 */ /* 0x000fe20000000000 */
[----:B------:R-:W-:Y:S01]  /*63c0*/  SEL R32, RZ, 0x1000000, P5 ;  /* 0x01000000ff207807 */ /* 0x000fe20002800000 */
[----:B------:R-:W-:Y:S01]  /*63d0*/  @UP0 ULDC.64 UR16, c[0x0][0x228] ;  /* 0x00008a0000100ab9 */ /* 0x000fe20000000a00 */
[----:B------:R-:W-:Y:S02]  /*63e0*/  SEL R33, RZ, 0x10000, P4 ;  /* 0x00010000ff217807 */ /* 0x000fe40002000000 */
[----:B------:R-:W-:Y:S01]  /*63f0*/  ISETP.NE.AND P3, PT, R45, RZ, PT ;  /* 0x000000ff2d00720c */ /* 0x000fe20003f65270 */
[----:B------:R-:W1:Y:S01]  /*6400*/  LDC.64 R100, c[0x0][0x240] ;  /* 0x00009000ff647b82 */ /* 0x000e620000000a00 */
[----:B------:R-:W-:Y:S02]  /*6410*/  ISETP.NE.AND P5, PT, R44, RZ, PT ;  /* 0x000000ff2c00720c */ /* 0x000fe40003fa5270 */
[----:B------:R-:W-:-:S02]  /*6420*/  ISETP.NE.AND P4, PT, R43, RZ, PT ;  /* 0x000000ff2b00720c */ /* 0x000fc40003f85270 */
[----:B------:R-:W-:Y:S02]  /*6430*/  LOP3.LUT R40, R40, R32, R33, 0xfe, !PT ;  /* 0x0000002028287212 */ /* 0x000fe400078efe21 */
[----:B------:R-:W-:Y:S01]  /*6440*/  SEL R38, RZ, 0x1, P3 ;  /* 0x00000001ff267807 */ /* 0x000fe20001800000 */
[----:B------:R-:W2:Y:S01]  /*6450*/  @P0 LDC.64 R36, c[0x0][0x230] ;  /* 0x00008c00ff240b82 */ /* 0x000ea20000000a00 */
[----:B------:R-:W-:Y:S02]  /*6460*/  SEL R34, RZ, 0x1, P4 ;  /* 0x00000001ff227807 */ /* 0x000fe40002000000 */
[----:B------:R-:W-:Y:S01]  /*6470*/  SEL R32, RZ, 0x1, P5 ;  /* 0x00000001ff207807 */ /* 0x000fe20002800000 */
[----:B------:R-:W-:Y:S01]  /*6480*/  IMAD.WIDE.U32 R38, R38, 0x1000000, RZ ;  /* 0x0100000026267825 */ /* 0x000fe200078e00ff */
[----:B------:R-:W-:Y:S02]  /*6490*/  SEL R41, RZ, 0x1, P2 ;  /* 0x00000001ff297807 */ /* 0x000fe40001000000 */
[----:B------:R-:W-:Y:S01]  /*64a0*/  ISETP.NE.AND P6, PT, R42, RZ, PT ;  /* 0x000000ff2a00720c */ /* 0x000fe20003fc5270 */
        /* <DEDUP_REMOVED lines=40> */
.L_x_18394:
        /* <DEDUP_REMOVED lines=16> */
.L_x_18396:
[----:B------:R-:W-:-:S07]  /*6830*/  MOV R44, R116 ;  /* 0x00000074002c7202 */ /* 0x000fce0000000f00 */
.L_x_18397:
[----:B------:R-:W-:Y:S05]  /*6840*/  BSYNC B1 ;  /* 0x0000000000017941 */ /* 0x000fea0003800000 */
.L_x_18395:
        /* <DEDUP_REMOVED lines=16> */
.L_x_18401:
[----:B------:R-:W-:Y:S05]  /*6950*/  BSYNC B2 ;  /* 0x0000000000027941 */ /* 0x000fea0003800000 */
.L_x_18400:
        /* <DEDUP_REMOVED lines=43> */
.L_x_18399:
[----:B------:R-:W-:Y:S05]  /*6c10*/  BSYNC B1 ;  /* 0x0000000000017941 */ /* 0x000fea0003800000 */
.L_x_18398:
        /* <DEDUP_REMOVED lines=13> */
.L_x_18402:
        /* <DEDUP_REMOVED lines=12> */
.L_x_18405:
[----:B------:R-:W-:-:S07]  /*6db0*/  MOV R43, R116 ;  /* 0x00000074002b7202 */ /* 0x000fce0000000f00 */
.L_x_18406:
[----:B------:R-:W-:Y:S05]  /*6dc0*/  BSYNC B1 ;  /* 0x0000000000017941 */ /* 0x000fea0003800000 */
.L_x_18404:
        /* <DEDUP_REMOVED lines=16> */
.L_x_18410:
[----:B------:R-:W-:Y:S05]  /*6ed0*/  BSYNC B2 ;  /* 0x0000000000027941 */ /* 0x000fea0003800000 */
.L_x_18409:
        /* <DEDUP_REMOVED lines=43> */
.L_x_18408:
[----:B------:R-:W-:Y:S05]  /*7190*/  BSYNC B1 ;  /* 0x0000000000017941 */ /* 0x000fea0003800000 */
.L_x_18407:
        /* <DEDUP_REMOVED lines=9> */
.L_x_18403:
        /* <DEDUP_REMOVED lines=12> */
.L_x_18412:
[----:B------:R-:W-:-:S07]  /*72f0*/  MOV R43, R116 ;  /* 0x00000074002b7202 */ /* 0x000fce0000000f00 */
.L_x_18413:
[----:B------:R-:W-:Y:S05]  /*7300*/  BSYNC B1 ;  /* 0x0000000000017941 */ /* 0x000fea0003800000 */
.L_x_18411:
        /* <DEDUP_REMOVED lines=16> */
.L_x_18417:
[----:B------:R-:W-:Y:S05]  /*7410*/  BSYNC B2 ;  /* 0x0000000000027941 */ /* 0x000fea0003800000 */
.L_x_18416:
        /* <DEDUP_REMOVED lines=43> */
.L_x_18415:
[----:B------:R-:W-:Y:S05]  /*76d0*/  BSYNC B1 ;  /* 0x0000000000017941 */ /* 0x000fea0003800000 */
.L_x_18414:
        /* <DEDUP_REMOVED lines=13> */
.L_x_18418:
        /* <DEDUP_REMOVED lines=12> */
.L_x_18421:
[----:B------:R-:W-:-:S07]  /*7870*/  MOV R32, R116 ;  /* 0x0000007400207202 */ /* 0x000fce0000000f00 */
.L_x_18422:
[----:B------:R-:W-:Y:S05]  /*7880*/  BSYNC B1 ;  /* 0x0000000000017941 */ /* 0x000fea0003800000 */
.L_x_18420:
        /* <DEDUP_REMOVED lines=16> */
.L_x_18426:
[----:B------:R-:W-:Y:S05]  /*7990*/  BSYNC B2 ;  /* 0x0000000000027941 */ /* 0x000fea0003800000 */
.L_x_18425:
        /* <DEDUP_REMOVED lines=43> */
.L_x_18424:
[----:B------:R-:W-:Y:S05]  /*7c50*/  BSYNC B1 ;  /* 0x0000000000017941 */ /* 0x000fea0003800000 */
.L_x_18423:
        /* <DEDUP_REMOVED lines=9> */
.L_x_18419:
        /* <DEDUP_REMOVED lines=12> */
.L_x_18428:
[----:B------:R-:W-:-:S07]  /*7db0*/  MOV R32, R116 ;  /* 0x0000007400207202 */ /* 0x000fce0000000f00 */
.L_x_18429:
[----:B------:R-:W-:Y:S05]  /*7dc0*/  BSYNC B1 ;  /* 0x0000000000017941 */ /* 0x000fea0003800000 */
.L_x_18427:
        /* <DEDUP_REMOVED lines=16> */
.L_x_18433:
[----:B------:R-:W-:Y:S05]  /*7ed0*/  BSYNC B2 ;  /* 0x0000000000027941 */ /* 0x000fea0003800000 */
.L_x_18432:
        /* <DEDUP_REMOVED lines=43> */
.L_x_18431:
[----:B------:R-:W-:Y:S05]  /*8190*/  BSYNC B1 ;  /* 0x0000000000017941 */ /* 0x000fea0003800000 */
.L_x_18430:
        /* <DEDUP_REMOVED lines=13> */
.L_x_18434:
        /* <DEDUP_REMOVED lines=12> */
.L_x_18437:
[----:B------:R-:W-:-:S07]  /*8330*/  MOV R32, R116 ;  /* 0x0000007400207202 */ /* 0x000fce0000000f00 */
.L_x_18438:
[----:B------:R-:W-:Y:S05]  /*8340*/  BSYNC B1 ;  /* 0x0000000000017941 */ /* 0x000fea0003800000 */
.L_x_18436:
        /* <DEDUP_REMOVED lines=16> */
.L_x_18442:
[----:B------:R-:W-:Y:S05]  /*8450*/  BSYNC B2 ;  /* 0x0000000000027941 */ /* 0x000fea0003800000 */
.L_x_18441:
        /* <DEDUP_REMOVED lines=43> */
.L_x_18440:
[----:B------:R-:W-:Y:S05]  /*8710*/  BSYNC B1 ;  /* 0x0000000000017941 */ /* 0x000fea0003800000 */
.L_x_18439:
        /* <DEDUP_REMOVED lines=9> */
.L_x_18435:
        /* <DEDUP_REMOVED lines=12> */
.L_x_18444:
[----:B------:R-:W-:-:S07]  /*8870*/  MOV R32, R116 ;  /* 0x0000007400207202 */ /* 0x000fce0000000f00 */
.L_x_18445:
[----:B------:R-:W-:Y:S05]  /*8880*/  BSYNC B1 ;  /* 0x0000000000017941 */ /* 0x000fea0003800000 */
.L_x_18443:
        /* <DEDUP_REMOVED lines=16> */
.L_x_18449:
[----:B------:R-:W-:Y:S05]  /*8990*/  BSYNC B2 ;  /* 0x0000000000027941 */ /* 0x000fea0003800000 */
.L_x_18448:
        /* <DEDUP_REMOVED lines=43> */
.L_x_18447:
[----:B------:R-:W-:Y:S05]  /*8c50*/  BSYNC B1 ;  /* 0x0000000000017941 */ /* 0x000fea0003800000 */
.L_x_18446:
        /* <DEDUP_REMOVED lines=13> */
.L_x_18450:
        /* <DEDUP_REMOVED lines=12> */
.L_x_18453:
[----:B------:R-:W-:-:S07]  /*8df0*/  MOV R44, R116 ;  /* 0x00000074002c7202 */ /* 0x000fce0000000f00 */
.L_x_18454:
[----:B------:R-:W-:Y:S05]  /*8e00*/  BSYNC B1 ;  /* 0x0000000000017941 */ /* 0x000fea0003800000 */
.L_x_18452:
        /* <DEDUP_REMOVED lines=16> */
.L_x_18458:
[----:B------:R-:W-:Y:S05]  /*8f10*/  BSYNC B2 ;  /* 0x0000000000027941 */ /* 0x000fea0003800000 */
.L_x_18457:
        /* <DEDUP_REMOVED lines=43> */
.L_x_18456:
[----:B------:R-:W-:Y:S05]  /*91d0*/  BSYNC B1 ;  /* 0x0000000000017941 */ /* 0x000fea0003800000 */
.L_x_18455:
        /* <DEDUP_REMOVED lines=9> */
.L_x_18451:
        /* <DEDUP_REMOVED lines=12> */
.L_x_18460:
[----:B------:R-:W-:-:S07]  /*9330*/  MOV R44, R116 ;  /* 0x00000074002c7202 */ /* 0x000fce0000000f00 */
.L_x_18461:
[----:B------:R-:W-:Y:S05]  /*9340*/  BSYNC B1 ;  /* 0x0000000000017941 */ /* 0x000fea0003800000 */
.L_x_18459:
        /* <DEDUP_REMOVED lines=16> */
.L_x_18465:
[----:B------:R-:W-:Y:S05]  /*9450*/  BSYNC B2 ;  /* 0x0000000000027941 */ /* 0x000fea0003800000 */
.L_x_18464:
        /* <DEDUP_REMOVED lines=43> */
.L_x_18463:
[----:B------:R-:W-:Y:S05]  /*9710*/  BSYNC B1 ;  /* 0x0000000000017941 */ /* 0x000fea0003800000 */
.L_x_18462:
        /* <DEDUP_REMOVED lines=12> */
.L_x_18466:
        /* <DEDUP_REMOVED lines=12> */
.L_x_18469:
[----:B------:R-:W-:-:S07]  /*98a0*/  MOV R45, R116 ;  /* 0x00000074002d7202 */ /* 0x000fce0000000f00 */
.L_x_18470:
[----:B------:R-:W-:Y:S05]  /*98b0*/  BSYNC B1 ;  /* 0x0000000000017941 */ /* 0x000fea0003800000 */
.L_x_18468:
        /* <DEDUP_REMOVED lines=16> */
.L_x_18474:
[----:B------:R-:W-:Y:S05]  /*99c0*/  BSYNC B2 ;  /* 0x0000000000027941 */ /* 0x000fea0003800000 */
.L_x_18473:
        /* <DEDUP_REMOVED lines=43> */
.L_x_18472:
[----:B------:R-:W-:Y:S05]  /*9c80*/  BSYNC B1 ;  /* 0x0000000000017941 */ /* 0x000fea0003800000 */
.L_x_18471:
        /* <DEDUP_REMOVED lines=9> */
.L_x_18467:
        /* <DEDUP_REMOVED lines=12> */
.L_x_18476:
[----:B------:R-:W-:-:S07]  /*9de0*/  MOV R45, R116 ;  /* 0x00000074002d7202 */ /* 0x000fce0000000f00 */
.L_x_18477:
[----:B------:R-:W-:Y:S05]  /*9df0*/  BSYNC B1 ;  /* 0x0000000000017941 */ /* 0x000fea0003800000 */
.L_x_18475:
        /* <DEDUP_REMOVED lines=16> */
.L_x_18481:
[----:B------:R-:W-:Y:S05]  /*9f00*/  BSYNC B2 ;  /* 0x0000000000027941 */ /* 0x000fea0003800000 */
.L_x_18480:
        /* <DEDUP_REMOVED lines=43> */
.L_x_18479:
[----:B------:R-:W-:Y:S05]  /*a1c0*/  BSYNC B1 ;  /* 0x0000000000017941 */ /* 0x000fea0003800000 */
.L_x_18478:
        /* <DEDUP_REMOVED lines=12> */
.L_x_18482:
        /* <DEDUP_REMOVED lines=12> */
.L_x_18485:
[----:B------:R-:W-:-:S07]  /*a350*/  MOV R34, R116 ;  /* 0x0000007400227202 */ /* 0x000fce0000000f00 */
.L_x_18486:
[----:B------:R-:W-:Y:S05]  /*a360*/  BSYNC B1 ;  /* 0x0000000000017941 */ /* 0x000fea0003800000 */
.L_x_18484:
        /* <DEDUP_REMOVED lines=16> */
.L_x_18490:
[----:B------:R-:W-:Y:S05]  /*a470*/  BSYNC B2 ;  /* 0x0000000000027941 */ /* 0x000fea0003800000 */
.L_x_18489:
        /* <DEDUP_REMOVED lines=43> */
.L_x_18488:
[----:B------:R-:W-:Y:S05]  /*a730*/  BSYNC B1 ;  /* 0x0000000000017941 */ /* 0x000fea0003800000 */
.L_x_18487:
        /* <DEDUP_REMOVED lines=9> */
.L_x_18483:
        /* <DEDUP_REMOVED lines=12> */
.L_x_18492:
[----:B------:R-:W-:-:S07]  /*a890*/  MOV R34, R116 ;  /* 0x0000007400227202 */ /* 0x000fce0000000f00 */
.L_x_18493:
[----:B------:R-:W-:Y:S05]  /*a8a0*/  BSYNC B1 ;  /* 0x0000000000017941 */ /* 0x000fea0003800000 */
.L_x_18491:
        /* <DEDUP_REMOVED lines=16> */
.L_x_18497:
[----:B------:R-:W-:Y:S05]  /*a9b0*/  BSYNC B2 ;  /* 0x0000000000027941 */ /* 0x000fea0003800000 */
.L_x_18496:
        /* <DEDUP_REMOVED lines=43> */
.L_x_18495:
[----:B------:R-:W-:Y:S05]  /*ac70*/  BSYNC B1 ;  /* 0x0000000000017941 */ /* 0x000fea0003800000 */
.L_x_18494:
        /* <DEDUP_REMOVED lines=12> */
.L_x_18498:
        /* <DEDUP_REMOVED lines=12> */
.L_x_18501:
[----:B------:R-:W-:-:S07]  /*ae00*/  MOV R34, R116 ;  /* 0x0000007400227202 */ /* 0x000fce0000000f00 */
.L_x_18502:
[----:B------:R-:W-:Y:S05]  /*ae10*/  BSYNC B1 ;  /* 0x0000000000017941 */ /* 0x000fea0003800000 */
.L_x_18500:
        /* <DEDUP_REMOVED lines=16> */
.L_x_18506:
[----:B------:R-:W-:Y:S05]  /*af20*/  BSYNC B2 ;  /* 0x0000000000027941 */ /* 0x000fea0003800000 */
.L_x_18505:
        /* <DEDUP_REMOVED lines=43> */
.L_x_18504:
[----:B------:R-:W-:Y:S05]  /*b1e0*/  BSYNC B1 ;  /* 0x0000000000017941 */ /* 0x000fea0003800000 */
.L_x_18503:
        /* <DEDUP_REMOVED lines=9> */
.L_x_18499:
        /* <DEDUP_REMOVED lines=12> */
.L_x_18508:
[----:B------:R-:W-:-:S07]  /*b340*/  MOV R34, R116 ;  /* 0x0000007400227202 */ /* 0x000fce0000000f00 */
.L_x_18509:
[----:B------:R-:W-:Y:S05]  /*b350*/  BSYNC B1 ;  /* 0x0000000000017941 */ /* 0x000fea0003800000 */
.L_x_18507:
        /* <DEDUP_REMOVED lines=16> */
.L_x_18513:
[----:B------:R-:W-:Y:S05]  /*b460*/  BSYNC B2 ;  /* 0x0000000000027941 */ /* 0x000fea0003800000 */
.L_x_18512:
        /* <DEDUP_REMOVED lines=43> */
.L_x_18511:
[----:B------:R-:W-:Y:S05]  /*b720*/  BSYNC B1 ;  /* 0x0000000000017941 */ /* 0x000fea0003800000 */
.L_x_18510:
        /* <DEDUP_REMOVED lines=12> */
.L_x_18514:
        /* <DEDUP_REMOVED lines=12> */
.L_x_18517:
[----:B------:R-:W-:-:S07]  /*b8b0*/  MOV R40, R116 ;  /* 0x0000007400287202 */ /* 0x000fce0000000f00 */
.L_x_18518:
[----:B------:R-:W-:Y:S05]  /*b8c0*/  BSYNC B1 ;  /* 0x0000000000017941 */ /* 0x000fea0003800000 */
.L_x_18516:
        /* <DEDUP_REMOVED lines=18> */
.L_x_18522:
[----:B------:R-:W-:Y:S05]  /*b9f0*/  BSYNC B2 ;  /* 0x0000000000027941 */ /* 0x000fea0003800000 */
.L_x_18521:
        /* <DEDUP_REMOVED lines=43> */
.L_x_18520:
[----:B------:R-:W-:Y:S05]  /*bcb0*/  BSYNC B1 ;  /* 0x0000000000017941 */ /* 0x000fea0003800000 */
.L_x_18519:
        /* <DEDUP_REMOVED lines=9> */
.L_x_18515:
[----:B------:R-:W-:Y:S01]  /*bd50*/  ISETP.NE.AND P6, PT, R42, RZ, PT ;  /* 0x000000ff2a00720c */ /* 0x000fe20003fc5270 */
[----:B------:R-:W-:Y:S01]  /*bd60*/  IMAD.WIDE.U32 R38, R141, 0x20, R98 ;  /* 0x000000208d267825 */ /* 0x000fe200078e0062 */
[----:B------:R-:W-:Y:S01]  /*bd70*/  SEL R42, RZ, 0x100, P3 ;  /* 0x00000100ff2a7807 */ /* 0x000fe20001800000 */
[----:B------:R-:W0:Y:S01]  /*bd80*/  @P0 LDC.64 R40, c[0x0][0x230] ;  /* 0x00008c00ff280b82 */ /* 0x000e220000000a00 */
[----:B------:R-:W-:Y:S01]  /*bd90*/  SEL R35, RZ, 0x1000000, P5 ;  /* 0x01000000ff237807 */ /* 0x000fe20002800000 */
[----:B------:R-:W-:Y:S01]  /*bda0*/  @UP0 ULDC.64 UR16, c[0x0][0x228] ;  /* 0x00008a0000100ab9 */ /* 0x000fe20000000a00 */
        /* <DEDUP_REMOVED lines=13> */
[----:B------:R-:W-:-:S02]  /*be80*/  PLOP3.LUT P3, PT, PT, PT, UP0, 0x80, 0x0 ;  /* 0x000000000000781c */ /* 0x000fc40003f6f008 */
[----:B------:R-:W-:Y:S01]  /*be90*/  LOP3.LUT R43, R37, R42, R43, 0xfe, !PT ;  /* 0x0000002a252b7212 */ /* 0x000fe200078efe2b */
[----:B------:R-:W-:Y:S01]  /*bea0*/  IMAD.WIDE.U32 R32, R32, 0x100, RZ ;  /* 0x0000010020207825 */ /* 0x000fe200078e00ff */
[----:B------:R-:W-:Y:S02]  /*beb0*/  SEL R37, RZ, 0x1, P6 ;  /* 0x00000001ff257807 */ /* 0x000fe40003000000 */
[----:B------:R-:W-:Y:S01]  /*bec0*/  PLOP3.LUT P2, PT, PT, PT, UP0, 0x40, 0x0 ;  /* 0x000000000000781c */ /* 0x000fe20003f4e808 */
[----:B------:R-:W-:Y:S01]  /*bed0*/  IMAD.MOV.U32 R42, RZ, RZ, 0x10 ;  /* 0x00000010ff2a7424 */ /* 0x000fe200078e00ff */
[----:B------:R-:W-:Y:S02]  /*bee0*/  LOP3.LUT R36, R32, R36, R34, 0xfe, !PT ;  /* 0x0000002420247212 */ /* 0x000fe400078efe22 */
[----:B------:R-:W-:Y:S01]  /*bef0*/  LOP3.LUT R33, R33, R43, R35, 0xfe, !PT ;  /* 0x0000002b21217212 */ /* 0x000fe200078efe23 */
[----:B------:R-:W-:Y:S01]  /*bf00*/  IMAD.WIDE.U32 R34, R141, 0x8, R100 ;  /* 0x000000088d227825 */ /* 0x000fe200078e0064 */
[----:B------:R-:W-:-:S02]  /*bf10*/  LOP3.LUT R32, R36, R37, RZ, 0xfc, !PT ;  /* 0x0000002524207212 */ /* 0x000fc400078efcff */
[----:B------:R-:W-:Y:S02]  /*bf20*/  IADD3 R143, R135, 0x40, RZ ;  /* 0x00000040878f7810 */ /* 0x000fe40007ffe0ff */
[----:B------:R-:W-:Y:S01]  /*bf30*/  PLOP3.LUT P4, PT, PT, PT, UP0, 0x80, 0x0 ;  /* 0x000000000000781c */ /* 0x000fe20003f8f008 */
[----:B------:R1:W-:Y:S02]  /*bf40*/  STG.E.64 desc[UR4][R34.64], R32 ;  /* 0x0000002022007986 */ /* 0x0003e4000c101b04 */
[----:B------:R-:W-:-:S04]  /*bf50*/  @P3 IMAD.WIDE.U32 R42, R143, R42, UR16 ;  /* 0x000000108f2a3e25 */ /* 0x000fc8000f8e002a */
[----:B------:R-:W-:-:S04]  /*bf60*/  IMAD.WIDE.U32 R74, R143, 0x10, R72 ;  /* 0x000000108f4a7825 */ /* 0x000fc800078e0048 */
        /* <DEDUP_REMOVED lines=22> */
.L_x_18523:
        /* <DEDUP_REMOVED lines=16> */
.L_x_18525:
[----:B------:R-:W-:-:S07]  /*c1d0*/  IMAD.MOV.U32 R74, RZ, RZ, R116 ;  /* 0x000000ffff4a7224 */ /* 0x000fce00078e0074 */
.L_x_18526:
[----:B------:R-:W-:Y:S05]  /*c1e0*/  BSYNC B1 ;  /* 0x0000000000017941 */ /* 0x000fea0003800000 */
.L_x_18524:
        /* <DEDUP_REMOVED lines=16> */
.L_x_18530:
[----:B------:R-:W-:Y:S05]  /*c2f0*/  BSYNC B2 ;  /* 0x0000000000027941 */ /* 0x000fea0003800000 */
.L_x_18529:
        /* <DEDUP_REMOVED lines=43> */
.L_x_18528:
[----:B------:R-:W-:Y:S05]  /*c5b0*/  BSYNC B1 ;  /* 0x0000000000017941 */ /* 0x000fea0003800000 */
.L_x_18527:
        /* <DEDUP_REMOVED lines=13> */
.L_x_18531:
        /* <DEDUP_REMOVED lines=12> */
.L_x_18534:
[----:B------:R-:W-:-:S07]  /*c750*/  IMAD.MOV.U32 R41, RZ, RZ, R116 ;  /* 0x000000ffff297224 */ /* 0x000fce00078e0074 */
.L_x_18535:
[----:B------:R-:W-:Y:S05]  /*c760*/  BSYNC B1 ;  /* 0x0000000000017941 */ /* 0x000fea0003800000 */
.L_x_18533:
        /* <DEDUP_REMOVED lines=16> */
.L_x_18539:
[----:B------:R-:W-:Y:S05]  /*c870*/  BSYNC B2 ;  /* 0x0000000000027941 */ /* 0x000fea0003800000 */
.L_x_18538:
        /* <DEDUP_REMOVED lines=43> */
.L_x_18537:
[----:B------:R-:W-:Y:S05]  /*cb30*/  BSYNC B1 ;  /* 0x0000000000017941 */ /* 0x000fea0003800000 */
.L_x_18536:
        /* <DEDUP_REMOVED lines=9> */
.L_x_18532:
        /* <DEDUP_REMOVED lines=12> */
.L_x_18541:
[----:B------:R-:W-:-:S07]  /*cc90*/  IMAD.MOV.U32 R41, RZ, RZ, R116 ;  /* 0x000000ffff297224 */ /* 0x000fce00078e0074 */
.L_x_18542:
[----:B------:R-:W-:Y:S05]  /*cca0*/  BSYNC B1 ;  /* 0x0000000000017941 */ /* 0x000fea0003800000 */
.L_x_18540:
        /* <DEDUP_REMOVED lines=16> */
.L_x_18546:
[----:B------:R-:W-:Y:S05]  /*cdb0*/  BSYNC B2 ;  /* 0x0000000000027941 */ /* 0x000fea0003800000 */
.L_x_18545:
        /* <DEDUP_REMOVED lines=43> */
.L_x_18544:
[----:B------:R-:W-:Y:S05]  /*d070*/  BSYNC B1 ;  /* 0x0000000000017941 */ /* 0x000fea0003800000 */
.L_x_18543:
        /* <DEDUP_REMOVED lines=13> */
.L_x_18547:
        /* <DEDUP_REMOVED lines=12> */
.L_x_18550:
[----:B------:R-:W-:-:S07]  /*d210*/  IMAD.MOV.U32 R32, RZ, RZ, R116 ;  /* 0x000000ffff207224 */ /* 0x000fce00078e0074 */
.L_x_18551:
[----:B------:R-:W-:Y:S05]  /*d220*/  BSYNC B1 ;  /* 0x0000000000017941 */ /* 0x000fea0003800000 */
.L_x_18549:
        /* <DEDUP_REMOVED lines=16> */
.L_x_18555:
[----:B------:R-:W-:Y:S05]  /*d330*/  BSYNC B2 ;  /* 0x0000000000027941 */ /* 0x000fea0003800000 */
.L_x_18554:
        /* <DEDUP_REMOVED lines=43> */
.L_x_18553:
[----:B------:R-:W-:Y:S05]  /*d5f0*/  BSYNC B1 ;  /* 0x0000000000017941 */ /* 0x000fea0003800000 */
.L_x_18552:
        /* <DEDUP_REMOVED lines=9> */
.L_x_18548:
        /* <DEDUP_REMOVED lines=12> */
.L_x_18557:
[----:B------:R-:W-:-:S07]  /*d750*/  IMAD.MOV.U32 R32, RZ, RZ, R116 ;  /* 0x000000ffff207224 */ /* 0x000fce00078e0074 */
.L_x_18558:
[----:B------:R-:W-:Y:S05]  /*d760*/  BSYNC B1 ;  /* 0x0000000000017941 */ /* 0x000fea0003800000 */
.L_x_18556:
        /* <DEDUP_REMOVED lines=16> */
.L_x_18562:
[----:B------:R-:W-:Y:S05]  /*d870*/  BSYNC B2 ;  /* 0x0000000000027941 */ /* 0x000fea0003800000 */
.L_x_18561:
        /* <DEDUP_REMOVED lines=43> */
.L_x_18560:
[----:B------:R-:W-:Y:S05]  /*db30*/  BSYNC B1 ;  /* 0x0000000000017941 */ /* 0x000fea0003800000 */
.L_x_18559:
        /* <DEDUP_REMOVED lines=13> */
.L_x_18563:
        /* <DEDUP_REMOVED lines=12> */
.L_x_18566:
[----:B------:R-:W-:-:S07]  /*dcd0*/  IMAD.MOV.U32 R32, RZ, RZ, R116 ;  /* 0x000000ffff207224 */ /* 0x000fce00078e0074 */
.L_x_18567:
[----:B------:R-:W-:Y:S05]  /*dce0*/  BSYNC B1 ;  /* 0x0000000000017941 */ /* 0x000fea0003800000 */
.L_x_18565:
        /* <DEDUP_REMOVED lines=16> */
.L_x_18571:
[----:B------:R-:W-:Y:S05]  /*ddf0*/  BSYNC B2 ;  /* 0x0000000000027941 */ /* 0x000fea0003800000 */
.L_x_18570:
        /* <DEDUP_REMOVED lines=43> */
.L_x_18569:
[----:B------:R-:W-:Y:S05]  /*e0b0*/  BSYNC B1 ;  /* 0x0000000000017941 */ /* 0x000fea0003800000 */
.L_x_18568:
        /* <DEDUP_REMOVED lines=9> */
.L_x_18564:
        /* <DEDUP_REMOVED lines=12> */
.L_x_18573:
[----:B------:R-:W-:-:S07]  /*e210*/  IMAD.MOV.U32 R32, RZ, RZ, R116 ;  /* 0x000000ffff207224 */ /* 0x000fce00078e0074 */
.L_x_18574:
[----:B------:R-:W-:Y:S05]  /*e220*/  BSYNC B1 ;  /* 0x0000000000017941 */ /* 0x000fea0003800000 */
.L_x_18572:
        /* <DEDUP_REMOVED lines=16> */
.L_x_18578:
[----:B------:R-:W-:Y:S05]  /*e330*/  BSYNC B2 ;  /* 0x0000000000027941 */ /* 0x000fea0003800000 */
.L_x_18577:
        /* <DEDUP_REMOVED lines=43> */
.L_x_18576:
[----:B------:R-:W-:Y:S05]  /*e5f0*/  BSYNC B1 ;  /* 0x0000000000017941 */ /* 0x000fea0003800000 */
.L_x_18575:
        /* <DEDUP_REMOVED lines=13> */
.L_x_18579:
        /* <DEDUP_REMOVED lines=12> */
.L_x_18582:
[----:B------:R-:W-:-:S07]  /*e790*/  IMAD.MOV.U32 R127, RZ, RZ, R116 ;  /* 0x000000ffff7f7224 */ /* 0x000fce00078e0074 */
.L_x_18583:
[----:B------:R-:W-:Y:S05]  /*e7a0*/  BSYNC B1 ;  /* 0x0000000000017941 */ /* 0x000fea0003800000 */
.L_x_18581:
        /* <DEDUP_REMOVED lines=16> */
.L_x_18587:
[----:B------:R-:W-:Y:S05]  /*e8b0*/  BSYNC B2 ;  /* 0x0000000000027941 */ /* 0x000fea0003800000 */
.L_x_18586:
        /* <DEDUP_REMOVED lines=43> */
.L_x_18585:
[----:B------:R-:W-:Y:S05]  /*eb70*/  BSYNC B1 ;  /* 0x0000000000017941 */ /* 0x000fea0003800000 */
.L_x_18584:
        /* <DEDUP_REMOVED lines=9> */
.L_x_18580:
        /* <DEDUP_REMOVED lines=12> */
.L_x_18589:
[----:B------:R-:W-:-:S07]  /*ecd0*/  IMAD.MOV.U32 R139, RZ, RZ, R116 ;  /* 0x000000ffff8b7224 */ /* 0x000fce00078e0074 */
.L_x_18590:
[----:B------:R-:W-:Y:S05]  /*ece0*/  BSYNC B1 ;  /* 0x0000000000017941 */ /* 0x000fea0003800000 */
.L_x_18588:
        /* <DEDUP_REMOVED lines=16> */
.L_x_18594:
[----:B------:R-:W-:Y:S05]  /*edf0*/  BSYNC B2 ;  /* 0x0000000000027941 */ /* 0x000fea0003800000 */
.L_x_18593:
        /* <DEDUP_REMOVED lines=43> */
.L_x_18592:
[----:B------:R-:W-:Y:S05]  /*f0b0*/  BSYNC B1 ;  /* 0x0000000000017941 */ /* 0x000fea0003800000 */
.L_x_18591:
        /* <DEDUP_REMOVED lines=12> */
.L_x_18595:
        /* <DEDUP_REMOVED lines=12> */
.L_x_18598:
[----:B------:R-:W-:-:S07]  /*f240*/  IMAD.MOV.U32 R37, RZ, RZ, R116 ;  /* 0x000000ffff257224 */ /* 0x000fce00078e0074 */
.L_x_18599:
[----:B------:R-:W-:Y:S05]  /*f250*/  BSYNC B1 ;  /* 0x0000000000017941 */ /* 0x000fea0003800000 */
.L_x_18597:
        /* <DEDUP_REMOVED lines=16> */
.L_x_18603:
[----:B------:R-:W-:Y:S05]  /*f360*/  BSYNC B2 ;  /* 0x0000000000027941 */ /* 0x000fea0003800000 */
.L_x_18602:
        /* <DEDUP_REMOVED lines=43> */
.L_x_18601:
[----:B------:R-:W-:Y:S05]  /*f620*/  BSYNC B1 ;  /* 0x0000000000017941 */ /* 0x000fea0003800000 */
.L_x_18600:
        /* <DEDUP_REMOVED lines=9> */
.L_x_18596:
        /* <DEDUP_REMOVED lines=12> */
.L_x_18605:
[----:B------:R-:W-:-:S07]  /*f780*/  IMAD.MOV.U32 R37, RZ, RZ, R116 ;  /* 0x000000ffff257224 */ /* 0x000fce00078e0074 */
.L_x_18606:
[----:B------:R-:W-:Y:S05]  /*f790*/  BSYNC B1 ;  /* 0x0000000000017941 */ /* 0x000fea0003800000 */
.L_x_18604:
        /* <DEDUP_REMOVED lines=16> */
.L_x_18610:
[----:B------:R-:W-:Y:S05]  /*f8a0*/  BSYNC B2 ;  /* 0x0000000000027941 */ /* 0x000fea0003800000 */
.L_x_18609:
        /* <DEDUP_REMOVED lines=43> */
.L_x_18608:
[----:B------:R-:W-:Y:S05]  /*fb60*/  BSYNC B1 ;  /* 0x0000000000017941 */ /* 0x000fea0003800000 */
.L_x_18607:
        /* <DEDUP_REMOVED lines=12> */
.L_x_18611:
        /* <DEDUP_REMOVED lines=12> */
.L_x_18614:
[----:B------:R-:W-:-:S07]  /*fcf0*/  IMAD.MOV.U32 R34, RZ, RZ, R116 ;  /* 0x000000ffff227224 */ /* 0x000fce00078e0074 */
.L_x_18615:
[----:B------:R-:W-:Y:S05]  /*fd00*/  BSYNC B1 ;  /* 0x0000000000017941 */ /* 0x000fea0003800000 */
.L_x_18613:
        /* <DEDUP_REMOVED lines=16> */
.L_x_18619:
[----:B------:R-:W-:Y:S05]  /*fe10*/  BSYNC B2 ;  /* 0x0000000000027941 */ /* 0x000fea0003800000 */
.L_x_18618:
        /* <DEDUP_REMOVED lines=43> */
.L_x_18617:
[----:B------:R-:W-:Y:S05]  /*100d0*/  BSYNC B1 ;  /* 0x0000000000017941 */ /* 0x000fea0003800000 */
.L_x_18616:
        /* <DEDUP_REMOVED lines=9> */
.L_x_18612:
        /* <DEDUP_REMOVED lines=12> */
.L_x_18621:
[----:B------:R-:W-:-:S07]  /*10230*/  IMAD.MOV.U32 R34, RZ, RZ, R116 ;  /* 0x000000ffff227224 */ /* 0x000fce00078e0074 */
.L_x_18622:
[----:B------:R-:W-:Y:S05]  /*10240*/  BSYNC B1 ;  /* 0x0000000000017941 */ /* 0x000fea0003800000 */
.L_x_18620:
        /* <DEDUP_REMOVED lines=16> */
.L_x_18626:
[----:B------:R-:W-:Y:S05]  /*10350*/  BSYNC B2 ;  /* 0x0000000000027941 */ /* 0x000fea0003800000 */
.L_x_18625:
        /* <DEDUP_REMOVED lines=43> */
.L_x_18624:
[----:B------:R-:W-:Y:S05]  /*10610*/  BSYNC B1 ;  /* 0x0000000000017941 */ /* 0x000fea0003800000 */
.L_x_18623:
        /* <DEDUP_REMOVED lines=12> */
.L_x_18627:
        /* <DEDUP_REMOVED lines=12> */
.L_x_18630:
[----:B------:R-:W-:-:S07]  /*107a0*/  IMAD.MOV.U32 R34, RZ, RZ, R116 ;  /* 0x000000ffff227224 */ /* 0x000fce00078e0074 */
.L_x_18631:
[----:B------:R-:W-:Y:S05]  /*107b0*/  BSYNC B1 ;  /* 0x0000000000017941 */ /* 0x000fea0003800000 */
.L_x_18629:
        /* <DEDUP_REMOVED lines=16> */
.L_x_18635:
[----:B------:R-:W-:Y:S05]  /*108c0*/  BSYNC B2 ;  /* 0x0000000000027941 */ /* 0x000fea0003800000 */
.L_x_18634:
        /* <DEDUP_REMOVED lines=43> */
.L_x_18633:
[----:B------:R-:W-:Y:S05]  /*10b80*/  BSYNC B1 ;  /* 0x0000000000017941 */ /* 0x000fea0003800000 */
.L_x_18632:
        /* <DEDUP_REMOVED lines=9> */
.L_x_18628:
        /* <DEDUP_REMOVED lines=12> */
.L_x_18637:
[----:B------:R-:W-:-:S07]  /*10ce0*/  IMAD.MOV.U32 R34, RZ, RZ, R116 ;  /* 0x000000ffff227224 */ /* 0x000fce00078e0074 */
.L_x_18638:
[----:B------:R-:W-:Y:S05]  /*10cf0*/  BSYNC B1 ;  /* 0x0000000000017941 */ /* 0x000fea0003800000 */
.L_x_18636:
        /* <DEDUP_REMOVED lines=16> */
.L_x_18642:
[----:B------:R-:W-:Y:S05]  /*10e00*/  BSYNC B2 ;  /* 0x0000000000027941 */ /* 0x000fea0003800000 */
.L_x_18641:
        /* <DEDUP_REMOVED lines=43> */
.L_x_18640:
[----:B------:R-:W-:Y:S05]  /*110c0*/  BSYNC B1 ;  /* 0x0000000000017941 */ /* 0x000fea0003800000 */
.L_x_18639:
        /* <DEDUP_REMOVED lines=12> */
.L_x_18643:
        /* <DEDUP_REMOVED lines=12> */
.L_x_18646:
[----:B------:R-:W-:-:S07]  /*11250*/  IMAD.MOV.U32 R131, RZ, RZ, R116 ;  /* 0x000000ffff837224 */ /* 0x000fce00078e0074 */
.L_x_18647:
[----:B------:R-:W-:Y:S05]  /*11260*/  BSYNC B1 ;  /* 0x0000000000017941 */ /* 0x000fea0003800000 */
.L_x_18645:
        /* <DEDUP_REMOVED lines=18> */
.L_x_18651:
[----:B------:R-:W-:Y:S05]  /*11390*/  BSYNC B2 ;  /* 0x0000000000027941 */ /* 0x000fea0003800000 */
.L_x_18650:
        /* <DEDUP_REMOVED lines=43> */
.L_x_18649:
[----:B------:R-:W-:Y:S05]  /*11650*/  BSYNC B1 ;  /* 0x0000000000017941 */ /* 0x000fea0003800000 */
.L_x_18648:
        /* <DEDUP_REMOVED lines=9> */
.L_x_18644:
        /* <DEDUP_REMOVED lines=24> */
[----:B------:R-:W-:-:S02]  /*11870*/  PLOP3.LUT P3, PT, PT, PT, UP0, 0x80, 0x0 ;  /* 0x000000000000781c */ /* 0x000fc40003f6f008 */
[----:B------:R-:W-:Y:S02]  /*11880*/  LOP3.LUT R74, R32, R74, R34, 0xfe, !PT ;  /* 0x0000004a204a7212 */ /* 0x000fe400078efe22 */
[----:B------:R-:W-:Y:S01]  /*11890*/  LOP3.LUT R33, R33, R137, R35, 0xfe, !PT ;  /* 0x0000008921217212 */ /* 0x000fe200078efe23 */
[----:B------:R-:W-:Y:S01]  /*118a0*/  IMAD.WIDE.U32 R34, R143, 0x8, R100 ;  /* 0x000000088f227825 */ /* 0x000fe200078e0064 */
[----:B------:R-:W-:Y:S02]  /*118b0*/  LOP3.LUT R32, R74, R75, RZ, 0xfc, !PT ;  /* 0x0000004b4a207212 */ /* 0x000fe400078efcff */
[----:B------:R-:W-:Y:S02]  /*118c0*/  PLOP3.LUT P2, PT, PT, PT, UP0, 0x40, 0x0 ;  /* 0x000000000000781c */ /* 0x000fe40003f4e808 */
[----:B------:R-:W-:Y:S01]  /*118d0*/  MOV R136, 0x10 ;  /* 0x0000001000887802 */ /* 0x000fe20000000f00 */
[----:B------:R0:W-:Y:S01]  /*118e0*/  STG.E.64 desc[UR4][R34.64], R32 ;  /* 0x0000002022007986 */ /* 0x0001e2000c101b04 */
[----:B------:R-:W-:-:S03]  /*118f0*/  PLOP3.LUT P4, PT, PT, PT, UP0, 0x80, 0x0 ;  /* 0x000000000000781c */ /* 0x000fc60003f8f008 */
[----:B------:R-:W-:-:S04]  /*11900*/  @P3 IMAD.WIDE.U32 R136, R139, R136, UR16 ;  /* 0x000000108b883e25 */ /* 0x000fc8000f8e0088 */
[----:B-1----:R-:W-:Y:S02]  /*11910*/  @P0 IMAD.WIDE.U32 R132, R139, 0x20, R132 ;  /* 0x000000208b840825 */ /* 0x002fe400078e0084 */
        /* <DEDUP_REMOVED lines=21> */
.L_x_18652:
        /* <DEDUP_REMOVED lines=16> */
.L_x_18654:
[----:B------:R-:W-:-:S07]  /*11b70*/  MOV R132, R116 ;  /* 0x0000007400847202 */ /* 0x000fce0000000f00 */
.L_x_18655:
[----:B------:R-:W-:Y:S05]  /*11b80*/  BSYNC B1 ;  /* 0x0000000000017941 */ /* 0x000fea0003800000 */
.L_x_18653:
        /* <DEDUP_REMOVED lines=16> */
.L_x_18659:
[----:B------:R-:W-:Y:S05]  /*11c90*/  BSYNC B2 ;  /* 0x0000000000027941 */ /* 0x000fea0003800000 */
.L_x_18658:
        /* <DEDUP_REMOVED lines=43> */
.L_x_18657:
[----:B------:R-:W-:Y:S05]  /*11f50*/  BSYNC B1 ;  /* 0x0000000000017941 */ /* 0x000fea0003800000 */
.L_x_18656:
        /* <DEDUP_REMOVED lines=13> */
.L_x_18660:
        /* <DEDUP_REMOVED lines=12> */
.L_x_18663:
[----:B------:R-:W-:-:S07]  /*120f0*/  MOV R33, R116 ;  /* 0x0000007400217202 */ /* 0x000fce0000000f00 */
.L_x_18664:
[----:B------:R-:W-:Y:S05]  /*12100*/  BSYNC B1 ;  /* 0x0000000000017941 */ /* 0x000fea0003800000 */
.L_x_18662:
        /* <DEDUP_REMOVED lines=16> */
.L_x_18668:
[----:B------:R-:W-:Y:S05]  /*12210*/  BSYNC B2 ;  /* 0x0000000000027941 */ /* 0x000fea0003800000 */
.L_x_18667:
        /* <DEDUP_REMOVED lines=43> */
.L_x_18666:
[----:B------:R-:W-:Y:S05]  /*124d0*/  BSYNC B1 ;  /* 0x0000000000017941 */ /* 0x000fea0003800000 */
.L_x_18665:
        /* <DEDUP_REMOVED lines=9> */
.L_x_18661:
        /* <DEDUP_REMOVED lines=12> */
.L_x_18670:
[----:B------:R-:W-:-:S07]  /*12630*/  MOV R33, R116 ;  /* 0x0000007400217202 */ /* 0x000fce0000000f00 */
.L_x_18671:
[----:B------:R-:W-:Y:S05]  /*12640*/  BSYNC B1 ;  /* 0x0000000000017941 */ /* 0x000fea0003800000 */
.L_x_18669:
        /* <DEDUP_REMOVED lines=16> */
.L_x_18675:
[----:B------:R-:W-:Y:S05]  /*12750*/  BSYNC B2 ;  /* 0x0000000000027941 */ /* 0x000fea0003800000 */
.L_x_18674:
        /* <DEDUP_REMOVED lines=43> */
.L_x_18673:
[----:B------:R-:W-:Y:S05]  /*12a10*/  BSYNC B1 ;  /* 0x0000000000017941 */ /* 0x000fea0003800000 */
.L_x_18672:
        /* <DEDUP_REMOVED lines=13> */
.L_x_18676:
        /* <DEDUP_REMOVED lines=12> */
.L_x_18679:
[----:B------:R-:W-:-:S07]  /*12bb0*/  MOV R72, R116 ;  /* 0x0000007400487202 */ /* 0x000fce0000000f00 */
.L_x_18680:
[----:B------:R-:W-:Y:S05]  /*12bc0*/  BSYNC B1 ;  /* 0x0000000000017941 */ /* 0x000fea0003800000 */
.L_x_18678:
        /* <DEDUP_REMOVED lines=16> */
.L_x_18684:
[----:B------:R-:W-:Y:S05]  /*12cd0*/  BSYNC B2 ;  /* 0x0000000000027941 */ /* 0x000fea0003800000 */
.L_x_18683:
        /* <DEDUP_REMOVED lines=43> */
.L_x_18682:
[----:B------:R-:W-:Y:S05]  /*12f90*/  BSYNC B1 ;  /* 0x0000000000017941 */ /* 0x000fea0003800000 */
.L_x_18681:
        /* <DEDUP_REMOVED lines=9> */
.L_x_18677:
        /* <DEDUP_REMOVED lines=12> */
.L_x_18686:
[----:B------:R-:W-:-:S07]  /*130f0*/  MOV R72, R116 ;  /* 0x0000007400487202 */ /* 0x000fce0000000f00 */
.L_x_18687:
[----:B------:R-:W-:Y:S05]  /*13100*/  BSYNC B1 ;  /* 0x0000000000017941 */ /* 0x000fea0003800000 */
.L_x_18685:
        /* <DEDUP_REMOVED lines=16> */
.L_x_18691:
[----:B------:R-:W-:Y:S05]  /*13210*/  BSYNC B2 ;  /* 0x0000000000027941 */ /* 0x000fea0003800000 */
.L_x_18690:
        /* <DEDUP_REMOVED lines=43> */
.L_x_18689:
[----:B------:R-:W-:Y:S05]  /*134d0*/  BSYNC B1 ;  /* 0x0000000000017941 */ /* 0x000fea0003800000 */
.L_x_18688:
        /* <DEDUP_REMOVED lines=13> */
.L_x_18692:
        /* <DEDUP_REMOVED lines=12> */
.L_x_18695:
[----:B------:R-:W-:-:S07]  /*13670*/  MOV R35, R116 ;  /* 0x0000007400237202 */ /* 0x000fce0000000f00 */
.L_x_18696:
[----:B------:R-:W-:Y:S05]  /*13680*/  BSYNC B1 ;  /* 0x0000000000017941 */ /* 0x000fea0003800000 */
.L_x_18694:
        /* <DEDUP_REMOVED lines=16> */
.L_x_18700:
[----:B------:R-:W-:Y:S05]  /*13790*/  BSYNC B2 ;  /* 0x0000000000027941 */ /* 0x000fea0003800000 */
.L_x_18699:
        /* <DEDUP_REMOVED lines=43> */
.L_x_18698:
[----:B------:R-:W-:Y:S05]  /*13a50*/  BSYNC B1 ;  /* 0x0000000000017941 */ /* 0x000fea0003800000 */
.L_x_18697:
        /* <DEDUP_REMOVED lines=9> */
.L_x_18693:
        /* <DEDUP_REMOVED lines=12> */
.L_x_18702:
[----:B------:R-:W-:-:S07]  /*13bb0*/  MOV R35, R116 ;  /* 0x0000007400237202 */ /* 0x000fce0000000f00 */
.L_x_18703:
[----:B------:R-:W-:Y:S05]  /*13bc0*/  BSYNC B1 ;  /* 0x0000000000017941 */ /* 0x000fea0003800000 */
.L_x_18701:
        /* <DEDUP_REMOVED lines=16> */
.L_x_18707:
[----:B------:R-:W-:Y:S05]  /*13cd0*/  BSYNC B2 ;  /* 0x0000000000027941 */ /* 0x000fea0003800000 */
.L_x_18706:
        /* <DEDUP_REMOVED lines=43> */
.L_x_18705:
[----:B------:R-:W-:Y:S05]  /*13f90*/  BSYNC B1 ;  /* 0x0000000000017941 */ /* 0x000fea0003800000 */
.L_x_18704:
        /* <DEDUP_REMOVED lines=13> */
.L_x_18708:
        /* <DEDUP_REMOVED lines=12> */
.L_x_18711:
[----:B------:R-:W-:-:S07]  /*14130*/  MOV R127, R116 ;  /* 0x00000074007f7202 */ /* 0x000fce0000000f00 */
.L_x_18712:
[----:B------:R-:W-:Y:S05]  /*14140*/  BSYNC B1 ;  /* 0x0000000000017941 */ /* 0x000fea0003800000 */
.L_x_18710:
        /* <DEDUP_REMOVED lines=16> */
.L_x_18716:
[----:B------:R-:W-:Y:S05]  /*14250*/  BSYNC B2 ;  /* 0x0000000000027941 */ /* 0x000fea0003800000 */
.L_x_18715:
        /* <DEDUP_REMOVED lines=43> */
.L_x_18714:
[----:B------:R-:W-:Y:S05]  /*14510*/  BSYNC B1 ;  /* 0x0000000000017941 */ /* 0x000fea0003800000 */
.L_x_18713:
        /* <DEDUP_REMOVED lines=9> */
.L_x_18709:
        /* <DEDUP_REMOVED lines=12> */
.L_x_18718:
[----:B------:R-:W-:-:S07]  /*14670*/  MOV R136, R116 ;  /* 0x0000007400887202 */ /* 0x000fce0000000f00 */
.L_x_18719:
[----:B------:R-:W-:Y:S05]  /*14680*/  BSYNC B1 ;  /* 0x0000000000017941 */ /* 0x000fea0003800000 */
.L_x_18717:
        /* <DEDUP_REMOVED lines=16> */
.L_x_18723:
[----:B------:R-:W-:Y:S05]  /*14790*/  BSYNC B2 ;  /* 0x0000000000027941 */ /* 0x000fea0003800000 */
.L_x_18722:
        /* <DEDUP_REMOVED lines=43> */
.L_x_18721:
[----:B------:R-:W-:Y:S05]  /*14a50*/  BSYNC B1 ;  /* 0x0000000000017941 */ /* 0x000fea0003800000 */
.L_x_18720:
        /* <DEDUP_REMOVED lines=12> */
.L_x_18724:
        /* <DEDUP_REMOVED lines=12> */
.L_x_18727:
[----:B------:R-:W-:-:S07]  /*14be0*/  MOV R73, R116 ;  /* 0x0000007400497202 */ /* 0x000fce0000000f00 */
.L_x_18728:
[----:B------:R-:W-:Y:S05]  /*14bf0*/  BSYNC B1 ;  /* 0x0000000000017941 */ /* 0x000fea0003800000 */
.L_x_18726:
        /* <DEDUP_REMOVED lines=16> */
.L_x_18732:
[----:B------:R-:W-:Y:S05]  /*14d00*/  BSYNC B2 ;  /* 0x0000000000027941 */ /* 0x000fea0003800000 */
.L_x_18731:
        /* <DEDUP_REMOVED lines=43> */
.L_x_18730:
[----:B------:R-:W-:Y:S05]  /*14fc0*/  BSYNC B1 ;  /* 0x0000000000017941 */ /* 0x000fea0003800000 */
.L_x_18729:
        /* <DEDUP_REMOVED lines=9> */
.L_x_18725:
        /* <DEDUP_REMOVED lines=12> */
.L_x_18734:
[----:B------:R-:W-:-:S07]  /*15120*/  MOV R73, R116 ;  /* 0x0000007400497202 */ /* 0x000fce0000000f00 */
.L_x_18735:
[----:B------:R-:W-:Y:S05]  /*15130*/  BSYNC B1 ;  /* 0x0000000000017941 */ /* 0x000fea0003800000 */
.L_x_18733:
        /* <DEDUP_REMOVED lines=16> */
.L_x_18739:
[----:B------:R-:W-:Y:S05]  /*15240*/  BSYNC B2 ;  /* 0x0000000000027941 */ /* 0x000fea0003800000 */
.L_x_18738:
        /* <DEDUP_REMOVED lines=43> */
.L_x_18737:
[----:B------:R-:W-:Y:S05]  /*15500*/  BSYNC B1 ;  /* 0x0000000000017941 */ /* 0x000fea0003800000 */
.L_x_18736:
        /* <DEDUP_REMOVED lines=12> */
.L_x_18740:
        /* <DEDUP_REMOVED lines=12> */
.L_x_18743:
[----:B------:R-:W-:-:S07]  /*15690*/  MOV R74, R116 ;  /* 0x00000074004a7202 */ /* 0x000fce0000000f00 */
.L_x_18744:
[----:B------:R-:W-:Y:S05]  /*156a0*/  BSYNC B1 ;  /* 0x0000000000017941 */ /* 0x000fea0003800000 */
.L_x_18742:
        /* <DEDUP_REMOVED lines=16> */
.L_x_18748:
[----:B------:R-:W-:Y:S05]  /*157b0*/  BSYNC B2 ;  /* 0x0000000000027941 */ /* 0x000fea0003800000 */
.L_x_18747:
        /* <DEDUP_REMOVED lines=43> */
.L_x_18746:
[----:B------:R-:W-:Y:S05]  /*15a70*/  BSYNC B1 ;  /* 0x0000000000017941 */ /* 0x000fea0003800000 */
.L_x_18745:
        /* <DEDUP_REMOVED lines=9> */
.L_x_18741:
        /* <DEDUP_REMOVED lines=12> */
.L_x_18750:
[----:B------:R-:W-:-:S07]  /*15bd0*/  MOV R74, R116 ;  /* 0x00000074004a7202 */ /* 0x000fce0000000f00 */
.L_x_18751:
[----:B------:R-:W-:Y:S05]  /*15be0*/  BSYNC B1 ;  /* 0x0000000000017941 */ /* 0x000fea0003800000 */
.L_x_18749:
        /* <DEDUP_REMOVED lines=16> */
.L_x_18755:
[----:B------:R-:W-:Y:S05]  /*15cf0*/  BSYNC B2 ;  /* 0x0000000000027941 */ /* 0x000fea0003800000 */
.L_x_18754:
        /* <DEDUP_REMOVED lines=43> */
.L_x_18753:
[----:B------:R-:W-:Y:S05]  /*15fb0*/  BSYNC B1 ;  /* 0x0000000000017941 */ /* 0x000fea0003800000 */
.L_x_18752:
        /* <DEDUP_REMOVED lines=12> */
.L_x_18756:
        /* <DEDUP_REMOVED lines=12> */
.L_x_18759:
[----:B------:R-:W-:-:S07]  /*16140*/  MOV R130, R116 ;  /* 0x0000007400827202 */ /* 0x000fce0000000f00 */
.L_x_18760:
[----:B------:R-:W-:Y:S05]  /*16150*/  BSYNC B1 ;  /* 0x0000000000017941 */ /* 0x000fea0003800000 */
.L_x_18758:
        /* <DEDUP_REMOVED lines=16> */
.L_x_18764:
[----:B------:R-:W-:Y:S05]  /*16260*/  BSYNC B2 ;  /* 0x0000000000027941 */ /* 0x000fea0003800000 */
.L_x_18763:
        /* <DEDUP_REMOVED lines=43> */
.L_x_18762:
[----:B------:R-:W-:Y:S05]  /*16520*/  BSYNC B1 ;  /* 0x0000000000017941 */ /* 0x000fea0003800000 */
.L_x_18761:
        /* <DEDUP_REMOVED lines=9> */
.L_x_18757:
        /* <DEDUP_REMOVED lines=12> */
.L_x_18766:
[----:B------:R-:W-:-:S07]  /*16680*/  MOV R147, R116 ;  /* 0x0000007400937202 */ /* 0x000fce0000000f00 */
.L_x_18767:
[----:B------:R-:W-:Y:S05]  /*16690*/  BSYNC B1 ;  /* 0x0000000000017941 */ /* 0x000fea0003800000 */
.L_x_18765:
        /* <DEDUP_REMOVED lines=16> */
.L_x_18771:
[----:B------:R-:W-:Y:S05]  /*167a0*/  BSYNC B2 ;  /* 0x0000000000027941 */ /* 0x000fea0003800000 */
.L_x_18770:
        /* <DEDUP_REMOVED lines=43> */
.L_x_18769:
[----:B------:R-:W-:Y:S05]  /*16a60*/  BSYNC B1 ;  /* 0x0000000000017941 */ /* 0x000fea0003800000 */
.L_x_18768:
        /* <DEDUP_REMOVED lines=12> */
.L_x_18772:
        /* <DEDUP_REMOVED lines=12> */
.L_x_18775:
[----:B------:R-:W-:-:S07]  /*16bf0*/  MOV R131, R116 ;  /* 0x0000007400837202 */ /* 0x000fce0000000f00 */
.L_x_18776:
[----:B------:R-:W-:Y:S05]  /*16c00*/  BSYNC B1 ;  /* 0x0000000000017941 */ /* 0x000fea0003800000 */
.L_x_18774:
        /* <DEDUP_REMOVED lines=16> */
.L_x_18780:
[----:B------:R-:W-:Y:S05]  /*16d10*/  BSYNC B2 ;  /* 0x0000000000027941 */ /* 0x000fea0003800000 */
.L_x_18779:
        /* <DEDUP_REMOVED lines=43> */
.L_x_18778:
[----:B------:R-:W-:Y:S05]  /*16fd0*/  BSYNC B1 ;  /* 0x0000000000017941 */ /* 0x000fea0003800000 */
.L_x_18777:
        /* <DEDUP_REMOVED lines=9> */
.L_x_18773:
[----:B------:R-:W-:Y:S01]  /*17070*/  FADD.FTZ R132, RZ, R56 ;  /* 0x00000038ff847221 */ /* 0x000fe20000010000 */
[----:B------:R-:W-:Y:S01]  /*17080*/  SEL R134, RZ, 0x1000000, P5 ;  /* 0x01000000ff867807 */ /* 0x000fe20002800000 */
[----:B------:R-:W-:Y:S01]  /*17090*/  IMAD.WIDE.U32 R98, R139, 0x20, R98 ;  /* 0x000000208b627825 */ /* 0x000fe200078e0062 */
[----:B------:R-:W-:-:S03]  /*170a0*/  ISETP.NE.AND P6, PT, R145, RZ, PT ;  /* 0x000000ff9100720c */ /* 0x000fc60003fc5270 */
[----:B------:R-:W-:Y:S01]  /*170b0*/  FADD.FTZ R133, R132, R57 ;  /* 0x0000003984857221 */ /* 0x000fe20000010000 */
[----:B------:R-:W-:Y:S01]  /*170c0*/  ISETP.NE.AND P1, PT, R144, RZ, PT ;  /* 0x000000ff9000720c */ /* 0x000fe20003f25270 */
[----:B------:R-:W-:Y:S01]  /*170d0*/  IMAD.WIDE.U32 R100, R139, 0x8, R100 ;  /* 0x000000088b647825 */ /* 0x000fe200078e0064 */
[----:B------:R-:W-:-:S03]  /*170e0*/  ISETP.NE.AND P5, PT, R146, RZ, PT ;  /* 0x000000ff9200720c */ /* 0x000fc60003fa5270 */
[----:B------:R-:W-:Y:S01]  /*170f0*/  FADD.FTZ R132, R133, R58 ;  /* 0x0000003a85847221 */ /* 0x000fe20000010000 */
[----:B------:R-:W-:Y:S01]  /*17100*/  SEL R137, RZ, 0x10000, P4 ;  /* 0x00010000ff897807 */ /* 0x000fe20002000000 */
[----:B------:R0:W-:Y:S01]  /*17110*/  STG.E.128 desc[UR4][R98.64], R32 ;  /* 0x0000002062007986 */ /* 0x0001e2000c101d04 */
[----:B------:R-:W-:Y:S01]  /*17120*/  SEL R138, RZ, 0x100, P3 ;  /* 0x00000100ff8a7807 */ /* 0x000fe20001800000 */
[----:B------:R-:W-:Y:S01]  /*17130*/  FADD.FTZ R133, R132, R59 ;  /* 0x0000003b84857221 */ /* 0x000fe20000010000 */
[----:B------:R-:W-:Y:S01]  /*17140*/  SEL R144, RZ, 0x1, P5 ;  /* 0x00000001ff907807 */ /* 0x000fe20002800000 */
[----:B------:R0:W-:Y:S01]  /*17150*/  STG.E.128 desc[UR4][R98.64+0x10], R72 ;  /* 0x0000104862007986 */ /* 0x0001e2000c101d04 */
[----:B------:R-:W-:Y:S01]  /*17160*/  LOP3.LUT R138, R138, R134, R137, 0xfe, !PT ;  /* 0x000000868a8a7212 */ /* 0x000fe200078efe89 */
[----:B------:R-:W-:Y:S01]  /*17170*/  FADD.FTZ R132, R133, R52 ;  /* 0x0000003485847221 */ /* 0x000fe20000010000 */
[----:B------:R-:W-:Y:S01]  /*17180*/  SEL R136, RZ, 0x1, P6 ;  /* 0x00000001ff887807 */ /* 0x000fe20003000000 */
[----:B------:R-:W-:Y:S01]  /*17190*/  IMAD.WIDE.U32 R144, R144, 0x1000000, RZ ;  /* 0x0100000090907825 */ /* 0x000fe200078e00ff */
[----:B------:R-:W-:-:S03]  /*171a0*/  ISETP.NE.AND P0, PT, R142, RZ, PT ;  /* 0x000000ff8e00720c */ /* 0x000fc60003f05270 */
[----:B------:R-:W-:Y:S01]  /*171b0*/  FADD.FTZ R133, R132, R53 ;  /* 0x0000003584857221 */ /* 0x000fe20000010000 */
[----:B------:R-:W-:Y:S01]  /*171c0*/  SEL R149, RZ, 0x1, P2 ;  /* 0x00000001ff957807 */ /* 0x000fe20001000000 */
[----:B------:R-:W-:-:S04]  /*171d0*/  IMAD.WIDE.U32 R136, R136, 0x10000, RZ ;  /* 0x0001000088887825 */ /* 0x000fc800078e00ff */
        /* <DEDUP_REMOVED lines=27> */
[----:B------:R-:W-:Y:S02]  /*17390*/  LOP3.LUT R132, R144, R147, RZ, 0xfc, !PT ;  /* 0x0000009390847212 */ /* 0x000fe400078efcff */
[----:B------:R-:W-:Y:S01]  /*173a0*/  ISETP.NE.AND P0, PT, R122, RZ, PT ;  /* 0x000000ff7a00720c */ /* 0x000fe20003f05270 */
[----:B------:R-:W-:Y:S02]  /*173b0*/  FADD.FTZ R134, R145, R34 ;  /* 0x0000002291867221 */ /* 0x000fe40000010000 */
[----:B------:R0:W-:Y:S02]  /*173c0*/  STG.E.64 desc[UR4][R100.64], R132 ;  /* 0x0000008464007986 */ /* 0x0001e4000c101b04 */
        /* <DEDUP_REMOVED lines=25> */
.L_x_18781:
        /* <DEDUP_REMOVED lines=88> */
.L_x_18795:
        /* <DEDUP_REMOVED lines=40> */
[----:B------:R0:W-:Y:S01]  /*17d60*/  @!P0 STG.E desc[UR4][R56.64], R101 ;  /* 0x0000006538008986 */ /* 0x0001e2000c101904 */
[C---:B------:R-:W-:Y:S01]  /*17d70*/  FMUL.FTZ R138, R41.reuse, R138 ;  /* 0x0000008a298a7220 */ /* 0x040fe20000410000 */
[----:B------:R-:W-:Y:S01]  /*17d80*/  FMUL.FTZ R35, R41, R58 ;  /* 0x0000003a29237220 */ /* 0x000fe20000410000 */
[----:B--2---:R-:W-:-:S04]  /*17d90*/  @!P0 IMAD.WIDE R48, R0, 0x4, R48 ;  /* 0x0000000400308825 */ /* 0x004fc800078e0230 */
[C---:B------:R-:W-:Y:S01]  /*17da0*/  FMUL.FTZ R58, R41.reuse, R59 ;  /* 0x0000003b293a7220 */ /* 0x040fe20000410000 */
[----:B------:R-:W-:Y:S01]  /*17db0*/  FMUL.FTZ R59, R41, R42 ;  /* 0x0000002a293b7220 */ /* 0x000fe20000410000 */
[----:B------:R-:W-:Y:S01]  /*17dc0*/  FFMA.FTZ R42, R99, R105, R22 ;  /* 0x00000069632a7223 */ /* 0x000fe20000010016 */
[C---:B------:R-:W-:Y:S01]  /*17dd0*/  FMUL.FTZ R137, R41.reuse, R52 ;  /* 0x0000003429897220 */ /* 0x040fe20000410000 */
[----:B------:R1:W-:Y:S01]  /*17de0*/  @!P0 STG.E desc[UR4][R48.64], R41 ;  /* 0x0000002930008986 */ /* 0x0003e2000c101904 */
[C---:B------:R-:W-:Y:S01]  /*17df0*/  FADD.FTZ R54, -R100.reuse, R54 ;  /* 0x0000003664367221 */ /* 0x040fe20000010100 */
[C---:B------:R-:W-:Y:S01]  /*17e00*/  FADD.FTZ R50, -R100.reuse, R50 ;  /* 0x0000003264327221 */ /* 0x040fe20000010100 */
[C---:B------:R-:W-:Y:S01]  /*17e10*/  FADD.FTZ R51, -R100.reuse, R51 ;  /* 0x0000003364337221 */ /* 0x040fe20000010100 */
[----:B0-----:R-:W-:Y:S01]  /*17e20*/  FMUL.FTZ R101, R41, R38 ;  /* 0x0000002629657220 */ /* 0x001fe20000410000 */
[----:B------:R-:W-:Y:S01]  /*17e30*/  FFMA.FTZ R38, R55, R93, R14 ;  /* 0x0000005d37267223 */ /* 0x000fe2000001000e */
[C---:B------:R-:W-:Y:S01]  /*17e40*/  FMUL.FTZ R150, R41.reuse, R53 ;  /* 0x0000003529967220 */ /* 0x040fe20000410000 */
[C---:B------:R-:W-:Y:S01]  /*17e50*/  FADD.FTZ R46, -R100.reuse, R46 ;  /* 0x0000002e642e7221 */ /* 0x040fe20000010100 */
[----:B------:R-:W-:Y:S01]  /*17e60*/  FMUL.FTZ R53, R41, R34 ;  /* 0x0000002229357220 */ /* 0x000fe20000410000 */
[C---:B------:R-:W-:Y:S01]  /*17e70*/  FADD.FTZ R47, -R100.reuse, R47 ;  /* 0x0000002f642f7221 */ /* 0x040fe20000010100 */
[----:B------:R-:W-:Y:S01]  /*17e80*/  FFMA.FTZ R34, R137, R85, R6 ;  /* 0x0000005589227223 */ /* 0x000fe20000010006 */
[----:B------:R-:W-:Y:S01]  /*17e90*/  FADD.FTZ R136, -R100, R43 ;  /* 0x0000002b64887221 */ /* 0x000fe20000010100 */
[----:B-1----:R-:W-:Y:S01]  /*17ea0*/  FFMA.FTZ R49, R44, R92, R15 ;  /* 0x0000005c2c317223 */ /* 0x002fe2000001000f */
[C---:B------:R-:W-:Y:S01]  /*17eb0*/  FADD.FTZ R140, -R100.reuse, R39 ;  /* 0x00000027648c7221 */ /* 0x040fe20000010100 */
[C---:B------:R-:W-:Y:S01]  /*17ec0*/  FADD.FTZ R72, -R100.reuse, R72 ;  /* 0x0000004864487221 */ /* 0x040fe20000010100 */
[C---:B------:R-:W-:Y:S01]  /*17ed0*/  FADD.FTZ R148, -R100.reuse, R73 ;  /* 0x0000004964947221 */ /* 0x040fe20000010100 */
[----:B------:R-:W-:Y:S01]  /*17ee0*/  FADD.FTZ R74, -R100, R74 ;  /* 0x0000004a644a7221 */ /* 0x000fe20000010100 */
[----:B------:R-:W-:Y:S01]  /*17ef0*/  F2FP.F16.F32.PACK_AB R38, R49, R38 ;  /* 0x000000263126723e */ /* 0x000fe200000000ff */
[----:B------:R-:W-:Y:S01]  /*17f00*/  FFMA.FTZ R49, R138, R104, R23 ;  /* 0x000000688a317223 */ /* 0x000fe20000010017 */
[----:B------:R-:W-:Y:S01]  /*17f10*/  FMUL.FTZ R145, R41, R54 ;  /* 0x0000003629917220 */ /* 0x000fe20000410000 */
[----:B------:R-:W-:Y:S01]  /*17f20*/  FFMA.FTZ R36, R35, R83, R4 ;  /* 0x0000005323247223 */ /* 0x000fe20000010004 */
[----:B------:R-:W-:Y:S01]  /*17f30*/  FFMA.FTZ R137, R58, R82, R5 ;  /* 0x000000523a897223 */ /* 0x000fe20000010005 */
[----:B------:R-:W-:Y:S01]  /*17f40*/  FADD.FTZ R100, -R100, R75 ;  /* 0x0000004b64647221 */ /* 0x000fe20000010100 */
[----:B------:R-:W-:Y:S01]  /*17f50*/  F2FP.F16.F32.PACK_AB R42, R49, R42 ;  /* 0x0000002a312a723e */ /* 0x000fe200000000ff */
[C---:B------:R-:W-:Y:S01]  /*17f60*/  FMUL.FTZ R43, R41.reuse, R50 ;  /* 0x00000032292b7220 */ /* 0x040fe20000410000 */
[----:B------:R-:W0:Y:S01]  /*17f70*/  LDC.64 R48, c[0x0][0x210] ;  /* 0x00008400ff307b82 */ /* 0x000e220000000a00 */
[C---:B------:R-:W-:Y:S01]  /*17f80*/  FMUL.FTZ R54, R41.reuse, R51 ;  /* 0x0000003329367220 */ /* 0x040fe20000410000 */
[C---:B------:R-:W-:Y:S01]  /*17f90*/  FMUL.FTZ R39, R41.reuse, R132 ;  /* 0x0000008429277220 */ /* 0x040fe20000410000 */
[C---:B------:R-:W-:Y:S01]  /*17fa0*/  FMUL.FTZ R52, R41.reuse, R133 ;  /* 0x0000008529347220 */ /* 0x040fe20000410000 */
[----:B------:R-:W-:Y:S01]  /*17fb0*/  FMUL.FTZ R75, R41, R46 ;  /* 0x0000002e294b7220 */ /* 0x000fe20000410000 */
[----:B---3--:R-:W-:-:S04]  /*17fc0*/  IMAD.WIDE.U32 R50, R141, 0x10, R32 ;  /* 0x000000108d327825 */ /* 0x008fc800078e0020 */
[C---:B------:R-:W-:Y:S01]  /*17fd0*/  FMUL.FTZ R46, R41.reuse, R47 ;  /* 0x0000002f292e7220 */ /* 0x040fe20000410000 */
[C---:B------:R-:W-:Y:S01]  /*17fe0*/  FMUL.FTZ R47, R41.reuse, R134 ;  /* 0x00000086292f7220 */ /* 0x040fe20000410000 */
[----:B------:R-:W-:Y:S01]  /*17ff0*/  FMUL.FTZ R40, R41, R40 ;  /* 0x0000002829287220 */ /* 0x000fe20000410000 */
[----:B------:R-:W-:-:S04]  /*18000*/  IMAD.WIDE.U32 R56, R143, 0x10, R32 ;  /* 0x000000108f387825 */ /* 0x000fc800078e0020 */
        /* <DEDUP_REMOVED lines=42> */
[----:B------:R-:W-:-:S02]  /*182b0*/  F2FP.F16.F32.PACK_AB R35, R152, R35 ;  /* 0x000000239823723e */ /* 0x000fc400000000ff */
[----:B------:R-:W-:Y:S02]  /*182c0*/  F2FP.F16.F32.PACK_AB R34, R145, R34 ;  /* 0x000000229122723e */ /* 0x000fe400000000ff */
        /* <DEDUP_REMOVED lines=11> */
[----:B------:R-:W-:Y:S02]  /*18380*/  LEA.HI.X R53, R139, UR13, RZ, 0x4, P1 ;  /* 0x0000000d8b357c11 */ /* 0x000fe400088f24ff */
[----:B------:R-:W-:-:S03]  /*18390*/  ISETP.GE.AND P0, PT, R0, R49, PT ;  /* 0x000000310000720c */ /* 0x000fc60003f06270 */
[----:B------:R0:W-:Y:S10]  /*183a0*/  STG.E.128 desc[UR4][R52.64], R44 ;  /* 0x0000002c34007986 */ /* 0x0001f4000c101d04 */
[----:B------:R-:W-:Y:S05]  /*183b0*/  @!P0 BRA `(.L_x_18783) ;  /* 0xfffffe88001c8947 */ /* 0x000fea000383ffff */
[----:B------:R-:W-:Y:S05]  /*183c0*/  BSYNC B0 ;  /* 0x0000000000007941 */ /* 0x000fea0003800000 */
.L_x_18265:
[----:B------:R-:W-:Y:S05]  /*183d0*/  EXIT ;  /* 0x000000000000794d */ /* 0x000fea0003800000 */
.L_x_18782:
        /* <DEDUP_REMOVED lines=8> */
.L_x_18785:
[----:B------:R-:W-:Y:S05]  /*18460*/  BSYNC B1 ;  /* 0x0000000000017941 */ /* 0x000fea0003800000 */
.L_x_18784:
        /* <DEDUP_REMOVED lines=9> */
.L_x_18786:
[----:B------:R-:W-:Y:S02]  /*18500*/  IMAD.MOV.U32 R140, RZ, RZ, 0x4 ;  /* 0x00000004ff8c7424 */ /* 0x000fe400078e00ff */
[----:B------:R-:W-:-:S04]  /*18510*/  IMAD.MOV.U32 R99, RZ, RZ, R145 ;  /* 0x000000ffff637224 */ /* 0x000fc800078e0091 */
[----:B------:R-:W-:-:S05]  /*18520*/  FADD.FTZ R132, R100, R99 ;  /* 0x0000006364847221 */ /* 0x000fca0000010000 */
[----:B------:R-:W-:-:S07]  /*18530*/  MOV R147, R132 ;  /* 0x0000008400937202 */ /* 0x000fce0000000f00 */
[----:B------:R-:W-:Y:S05]  /*18540*/  WARPSYNC.COLLECTIVE R138, `(.L_x_18787) ;  /* 0x000000008a087348 */ /* 0x000fea0003c00000 */
[----:B------:R0:W1:Y:S02]  /*18550*/  SHFL.BFLY P1, R145, R147, R140, R149 ;  /* 0x0c00008c93917389 */ /* 0x0000640000020095 */
[----:B01----:R-:W-:Y:S01]  /*18560*/  ENDCOLLECTIVE ;  /* 0x000000000000791b */ /* 0x003fe20003800000 */
.L_x_18787:
        /* <DEDUP_REMOVED lines=8> */
.L_x_18788:
[----:B------:R-:W-:Y:S02]  /*185f0*/  IMAD.MOV.U32 R140, RZ, RZ, 0x10 ;  /* 0x00000010ff8c7424 */ /* 0x000fe400078e00ff */
[----:B------:R-:W-:-:S04]  /*18600*/  IMAD.MOV.U32 R98, RZ, RZ, R145 ;  /* 0x000000ffff627224 */ /* 0x000fc800078e0091 */
[----:B------:R-:W-:-:S05]  /*18610*/  FADD.FTZ R136, R133, R98 ;  /* 0x0000006285887221 */ /* 0x000fca0000010000 */
[----:B------:R-:W-:-:S07]  /*18620*/  MOV R147, R136 ;  /* 0x0000008800937202 */ /* 0x000fce0000000f00 */
[----:B------:R-:W-:Y:S05]  /*18630*/  WARPSYNC.COLLECTIVE R138, `(.L_x_18789) ;  /* 0x000000008a087348 */ /* 0x000fea0003c00000 */
[----:B------:R0:W1:Y:S02]  /*18640*/  SHFL.BFLY P1, R145, R147, R140, R149 ;  /* 0x0c00008c93917389 */ /* 0x0000640000020095 */
[----:B01----:R-:W-:Y:S01]  /*18650*/  ENDCOLLECTIVE ;  /* 0x000000000000791b */ /* 0x003fe20003800000 */
.L_x_18789:
        /* <DEDUP_REMOVED lines=72> */
.L_x_18790:
[----:B------:R-:W-:Y:S02]  /*18ae0*/  IMAD.MOV.U32 R140, RZ, RZ, 0x2 ;  /* 0x00000002ff8c7424 */ /* 0x000fe400078e00ff */
[----:B------:R-:W-:-:S04]  /*18af0*/  IMAD.MOV.U32 R133, RZ, RZ, R145 ;  /* 0x000000ffff857224 */ /* 0x000fc800078e0091 */
[----:B------:R-:W-:-:S05]  /*18b00*/  FADD.FTZ R133, R98, R133 ;  /* 0x0000008562857221 */ /* 0x000fca0000010000 */
[----:B------:R-:W-:-:S07]  /*18b10*/  MOV R147, R133 ;  /* 0x0000008500937202 */ /* 0x000fce0000000f00 */
[----:B------:R-:W-:Y:S05]  /*18b20*/  WARPSYNC.COLLECTIVE R138, `(.L_x_18791) ;  /* 0x000000008a087348 */ /* 0x000fea0003c00000 */
[----:B------:R0:W1:Y:S02]  /*18b30*/  SHFL.BFLY P1, R145, R147, R140, R149 ;  /* 0x0c00008c93917389 */ /* 0x0000640000020095 */
[----:B01----:R-:W-:Y:S01]  /*18b40*/  ENDCOLLECTIVE ;  /* 0x000000000000791b */ /* 0x003fe20003800000 */
.L_x_18791:
[----:B------:R-:W-:Y:S01]  /*18b50*/  HFMA2.MMA R140, -RZ, RZ, 0, 2.384185791015625e-07 ;  /* 0x00000004ff8c7435 */ /* 0x000fe200000001ff */
[----:B------:R-:W-:-:S05]  /*18b60*/  MOV R100, R145 ;  /* 0x0000009100647202 */ /* 0x000fca0000000f00 */
[----:B------:R-:W-:-:S04]  /*18b70*/  FADD.FTZ R100, R133, R100 ;  /* 0x0000006485647221 */ /* 0x000fc80000010000 */
[----:B------:R-:W-:-:S07]  /*18b80*/  IMAD.MOV.U32 R147, RZ, RZ, R100 ;  /* 0x000000ffff937224 */ /* 0x000fce00078e0064 */
[----:B------:R-:W-:Y:S05]  /*18b90*/  WARPSYNC.COLLECTIVE R138, `(.L_x_18792) ;  /* 0x000000008a087348 */ /* 0x000fea0003c00000 */
[----:B------:R0:W1:Y:S02]  /*18ba0*/  SHFL.BFLY P1, R145, R147, R140, R149 ;  /* 0x0c00008c93917389 */ /* 0x0000640000020095 */
[----:B01----:R-:W-:Y:S01]  /*18bb0*/  ENDCOLLECTIVE ;  /* 0x000000000000791b */ /* 0x003fe20003800000 */
.L_x_18792:
[----:B------:R-:W-:Y:S02]  /*18bc0*/  IMAD.MOV.U32 R140, RZ, RZ, 0x8 ;  /* 0x00000008ff8c7424 */ /* 0x000fe400078e00ff */
[----:B------:R-:W-:-:S04]  /*18bd0*/  IMAD.MOV.U32 R137, RZ, RZ, R145 ;  /* 0x000000ffff897224 */ /* 0x000fc800078e0091 */
[----:B------:R-:W-:-:S05]  /*18be0*/  FADD.FTZ R137, R100, R137 ;  /* 0x0000008964897221 */ /* 0x000fca0000010000 */
[----:B------:R-:W-:-:S07]  /*18bf0*/  MOV R147, R137 ;  /* 0x0000008900937202 */ /* 0x000fce0000000f00 */
[----:B------:R-:W-:Y:S05]  /*18c00*/  WARPSYNC.COLLECTIVE R138, `(.L_x_18793) ;  /* 0x000000008a087348 */ /* 0x000fea0003c00000 */
[----:B------:R0:W1:Y:S02]  /*18c10*/  SHFL.BFLY P1, R145, R147, R140, R149 ;  /* 0x0c00008c93917389 */ /* 0x0000640000020095 */
[----:B01----:R-:W-:Y:S01]  /*18c20*/  ENDCOLLECTIVE ;  /* 0x000000000000791b */ /* 0x003fe20003800000 */
.L_x_18793:
[----:B------:R-:W-:Y:S01]  /*18c30*/  HFMA2.MMA R140, -RZ, RZ, 0, 9.5367431640625e-07 ;  /* 0x00000010ff8c7435 */ /* 0x000fe200000001ff */
[----:B------:R-:W-:-:S05]  /*18c40*/  MOV R132, R145 ;  /* 0x0000009100847202 */ /* 0x000fca0000000f00 */
[----:B------:R-:W-:-:S04]  /*18c50*/  FADD.FTZ R132, R137, R132 ;  /* 0x0000008489847221 */ /* 0x000fc80000010000 */
[----:B------:R-:W-:-:S07]  /*18c60*/  IMAD.MOV.U32 R147, RZ, RZ, R132 ;  /* 0x000000ffff937224 */ /* 0x000fce00078e0084 */
[----:B------:R-:W-:Y:S05]  /*18c70*/  WARPSYNC.COLLECTIVE R138, `(.L_x_18794) ;  /* 0x000000008a087348 */ /* 0x000fea0003c00000 */
[----:B------:R0:W1:Y:S02]  /*18c80*/  SHFL.BFLY P1, R145, R147, R140, R149 ;  /* 0x0c00008c93917389 */ /* 0x0000640000020095 */
[----:B01----:R-:W-:Y:S01]  /*18c90*/  ENDCOLLECTIVE ;  /* 0x000000000000791b */ /* 0x003fe20003800000 */
.L_x_18794:
[----:B------:R-:W-:Y:S05]  /*18ca0*/  BRA `(.L_x_18795) ;  /* 0xffffffec008c7947 */ /* 0x000fea000383ffff */
.L_x_18796:
        /* <DEDUP_REMOVED lines=13> */
.L_x_27205:


//--------------------- .text._ZN10layer_norm31ln_parallel_residual_fwd_kernelINS_13Kernel_traitsIf6__halffS2_fjLj1024ELj1ELj4ELj1ELj16ENS_18Kernel_traits_baseILj1024EfS2_fS2_fjLj128EEEEELb0ELb0ELb0EEEvNS_9FwdParamsE --------------------------
	.section	.text._ZN10layer_norm31ln_parallel_residual_fwd_kernelINS_13Kernel_traitsIf6__halffS2_fjLj1024ELj1ELj4ELj1ELj16ENS_18Kernel_traits_baseILj1024EfS2_fS2_fjLj128EEEEELb0ELb0ELb0EEEvNS_9FwdParamsE,"ax",@progbits
	.align	128
        .global         _ZN10layer_norm31ln_parallel_residual_fwd_kernelINS_13Kernel_traitsIf6__halffS2_fjLj1024ELj1ELj4ELj1ELj16ENS_18Kernel_traits_baseILj1024EfS2_fS2_fjLj128EEEEELb0ELb0ELb0EEEvNS_9FwdParamsE
        .type           _ZN10layer_norm31ln_parallel_residual_fwd_kernelINS_13Kernel_traitsIf6__halffS2_fjLj1024ELj1ELj4ELj1ELj16ENS_18Kernel_traits_baseILj1024EfS2_fS2_fjLj128EEEEELb0ELb0ELb0EEEvNS_9FwdParamsE,@function
        .size           _ZN10layer_norm31ln_parallel_residual_fwd_kernelINS_13Kernel_traitsIf6__halffS2_fjLj1024ELj1ELj4ELj1ELj16ENS_18Kernel_traits_baseILj1024EfS2_fS2_fjLj128EEEEELb0ELb0ELb0EEEvNS_9FwdParamsE,(.L_x_27206 - _ZN10layer_norm31ln_parallel_residual_fwd_kernelINS_13Kernel_traitsIf6__halffS2_fjLj1024ELj1ELj4ELj1ELj16ENS_18Kernel_traits_baseILj1024EfS2_fS2_fjLj128EEEEELb0ELb0ELb0EEEvNS_9FwdParamsE)
        .other          _ZN10layer_norm31ln_parallel_residual_fwd_kernelINS_13Kernel_traitsIf6__halffS2_fjLj1024ELj1ELj4ELj1ELj16ENS_18Kernel_traits_baseILj1024EfS2_fS2_fjLj128EEEEELb0ELb0ELb0EEEvNS_9FwdParamsE,@"STO_CUDA_ENTRY STV_DEFAULT"
_ZN10layer_norm31ln_parallel_residual_fwd_kernelINS_13Kernel_traitsIf6__halffS2_fjLj1024ELj1ELj4ELj1ELj16ENS_18Kernel_traits_baseILj1024EfS2_fS2_fjLj128EEEEELb0ELb0ELb0EEEvNS_9FwdParamsE:
.text._ZN10layer_norm31ln_parallel_residual_fwd_kernelINS_13Kernel_traitsIf6__halffS2_fjLj1024ELj1ELj4ELj1ELj16ENS_18Kernel_traits_baseILj1024EfS2_fS2_fjLj128EEEEELb0ELb0ELb0EEEvNS_9FwdParamsE:
        /* <DEDUP_REMOVED lines=55> */
.L_x_18798:
[----:B------:R-:W-:Y:S05]  /*0370*/  BSYNC B0 ;  /* 0x0000000000007941 */ /* 0x000fea0003800000 */
.L_x_18797:
        /* <DEDUP_REMOVED lines=36> */
.L_x_18800:
[----:B------:R-:W-:Y:S05]  /*05c0*/  BSYNC B0 ;  /* 0x0000000000007941 */ /* 0x000fea0003800000 */
.L_x_18799:
        /* <DEDUP_REMOVED lines=36> */
.L_x_18802:
[----:B------:R-:W-:Y:S05]  /*0810*/  BSYNC B0 ;  /* 0x0000000000007941 */ /* 0x000fea0003800000 */
.L_x_18801:
        /* <DEDUP_REMOVED lines=35> */
.L_x_18804:
[----:B------:R-:W-:Y:S05]  /*0a50*/  BSYNC B0 ;  /* 0x0000000000007941 */ /* 0x000fea0003800000 */
.L_x_18803:
        /* <DEDUP_REMOVED lines=11> */
.L_x_18886:
        /* <DEDUP_REMOVED lines=28> */
.L_x_18807:
[----:B-----5:R-:W-:-:S05]  /*0cd0*/  HADD2.F32 R145, -RZ, R132.H0_H0 ;  /* 0x20000084ff917230 */ /* 0x020fca0000004100 */
[----:B------:R-:W-:-:S04]  /*0ce0*/  FADD.FTZ R144, R145, R144 ;  /* 0x0000009091907221 */ /* 0x000fc80000010000 */
[----:B------:R-:W-:-:S07]  /*0cf0*/  @P2 FADD.FTZ R144, R136, R144 ;  /* 0x0000009088902221 */ /* 0x000fce0000010000 */
.L_x_18808:
[----:B------:R-:W-:Y:S01]  /*0d00*/  HADD2.F32 R145, -RZ, R180.H1_H1 ;  /* 0x300000b4ff917230 */ /* 0x000fe20000004100 */
[----:B------:R-:W-:Y:S06]  /*0d10*/  @P3 BRA `(.L_x_18809) ;  /* 0x00000000000c3947 */ /* 0x000fec0003800000 */
[----:B------:R-:W-:Y:S05]  /*0d20*/  @!P2 BRA `(.L_x_18810) ;  /* 0x000000000014a947 */ /* 0x000fea0003800000 */
[----:B-----5:R-:W-:Y:S01]  /*0d30*/  FADD.FTZ R145, R137, R145 ;  /* 0x0000009189917221 */ /* 0x020fe20000010000 */
[----:B------:R-:W-:Y:S06]  /*0d40*/  BRA `(.L_x_18810) ;  /* 0x00000000000c7947 */ /* 0x000fec0003800000 */
.L_x_18809:
[----:B-----5:R-:W-:-:S05]  /*0d50*/  HADD2.F32 R0, -RZ, R132.H1_H1 ;  /* 0x30000084ff007230 */ /* 0x020fca0000004100 */
[----:B------:R-:W-:-:S04]  /*0d60*/  FADD.FTZ R145, R0, R145 ;  /* 0x0000009100917221 */ /* 0x000fc80000010000 */
[----:B------:R-:W-:-:S07]  /*0d70*/  @P2 FADD.FTZ R145, R137, R145 ;  /* 0x0000009189912221 */ /* 0x000fce0000010000 */
.L_x_18810:
[----:B------:R-:W-:Y:S01]  /*0d80*/  HADD2.F32 R146, -RZ, R181.H0_H0 ;  /* 0x200000b5ff927230 */ /* 0x000fe20000004100 */
[----:B------:R-:W-:Y:S06]  /*0d90*/  @P3 BRA `(.L_x_18811) ;  /* 0x00000000000c3947 */ /* 0x000fec0003800000 */
[----:B------:R-:W-:Y:S05]  /*0da0*/  @!P2 BRA `(.L_x_18812) ;  /* 0x000000000014a947 */ /* 0x000fea0003800000 */
[----:B-----5:R-:W-:Y:S01]  /*0db0*/  FADD.FTZ R146, R138, R146 ;  /* 0x000000928a927221 */ /* 0x020fe20000010000 */
[----:B------:R-:W-:Y:S06]  /*0dc0*/  BRA `(.L_x_18812) ;  /* 0x00000000000c7947 */ /* 0x000fec0003800000 */
.L_x_18811:
[----:B-----5:R-:W-:-:S05]  /*0dd0*/  HADD2.F32 R147, -RZ, R133.H0_H0 ;  /* 0x20000085ff937230 */ /* 0x020fca0000004100 */
[----:B------:R-:W-:-:S04]  /*0de0*/  FADD.FTZ R146, R147, R146 ;  /* 0x0000009293927221 */ /* 0x000fc80000010000 */
[----:B------:R-:W-:-:S07]  /*0df0*/  @P2 FADD.FTZ R146, R138, R146 ;  /* 0x000000928a922221 */ /* 0x000fce0000010000 */
.L_x_18812:
[----:B------:R-:W-:Y:S01]  /*0e00*/  HADD2.F32 R147, -RZ, R181.H1_H1 ;  /* 0x300000b5ff937230 */ /* 0x000fe20000004100 */
[----:B------:R-:W-:Y:S06]  /*0e10*/  @P3 BRA `(.L_x_18813) ;  /* 0x00000000000c3947 */ /* 0x000fec0003800000 */
[----:B------:R-:W-:Y:S05]  /*0e20*/  @!P2 BRA `(.L_x_18814) ;  /* 0x000000000014a947 */ /* 0x000fea0003800000 */
[----:B-----5:R-:W-:Y:S01]  /*0e30*/  FADD.FTZ R147, R139, R147 ;  /* 0x000000938b937221 */ /* 0x020fe20000010000 */
[----:B------:R-:W-:Y:S06]  /*0e40*/  BRA `(.L_x_18814) ;  /* 0x00000000000c7947 */ /* 0x000fec0003800000 */
.L_x_18813:
[----:B-----5:R-:W-:-:S05]  /*0e50*/  HADD2.F32 R0, -RZ, R133.H1_H1 ;  /* 0x30000085ff007230 */ /* 0x020fca0000004100 */
[----:B------:R-:W-:-:S04]  /*0e60*/  FADD.FTZ R147, R0, R147 ;  /* 0x0000009300937221 */ /* 0x000fc80000010000 */
[----:B------:R-:W-:-:S07]  /*0e70*/  @P2 FADD.FTZ R147, R139, R147 ;  /* 0x000000938b932221 */ /* 0x000fce0000010000 */
.L_x_18814:
[----:B------:R-:W-:Y:S01]  /*0e80*/  HADD2.F32 R148, -RZ, R182.H0_H0 ;  /* 0x200000b6ff947230 */ /* 0x000fe20000004100 */
[----:B------:R-:W-:Y:S06]  /*0e90*/  @P3 BRA `(.L_x_18815) ;  /* 0x00000000000c3947 */ /* 0x000fec0003800000 */
[----:B------:R-:W-:Y:S05]  /*0ea0*/  @!P2 BRA `(.L_x_18816) ;  /* 0x000000000014a947 */ /* 0x000fea0003800000 */
[----:B-----5:R-:W-:Y:S01]  /*0eb0*/  FADD.FTZ R148, R140, R148 ;  /* 0x000000948c947221 */ /* 0x020fe20000010000 */
[----:B------:R-:W-:Y:S06]  /*0ec0*/  BRA `(.L_x_18816) ;  /* 0x00000000000c7947 */ /* 0x000fec0003800000 */
.L_x_18815:
[----:B-----5:R-:W-:-:S05]  /*0ed0*/  HADD2.F32 R149, -RZ, R134.H0_H0 ;  /* 0x20000086ff957230 */ /* 0x020fca0000004100 */
[----:B------:R-:W-:-:S04]  /*0ee0*/  FADD.FTZ R148, R149, R148 ;  /* 0x0000009495947221 */ /* 0x000fc80000010000 */
[----:B------:R-:W-:-:S07]  /*0ef0*/  @P2 FADD.FTZ R148, R140, R148 ;  /* 0x000000948c942221 */ /* 0x000fce0000010000 */
.L_x_18816:
[----:B------:R-:W-:Y:S01]  /*0f00*/  HADD2.F32 R149, -RZ, R182.H1_H1 ;  /* 0x300000b6ff957230 */ /* 0x000fe20000004100 */
[----:B------:R-:W-:Y:S06]  /*0f10*/  @P3 BRA `(.L_x_18817) ;  /* 0x00000000000c3947 */ /* 0x000fec0003800000 */
[----:B------:R-:W-:Y:S05]  /*0f20*/  @!P2 BRA `(.L_x_18818) ;  /* 0x000000000014a947 */ /* 0x000fea0003800000 */
[----:B-----5:R-:W-:Y:S01]  /*0f30*/  FADD.FTZ R149, R141, R149 ;  /* 0x000000958d957221 */ /* 0x020fe20000010000 */
[----:B------:R-:W-:Y:S06]  /*0f40*/  BRA `(.L_x_18818) ;  /* 0x00000000000c7947 */ /* 0x000fec0003800000 */
.L_x_18817:
[----:B-----5:R-:W-:-:S05]  /*0f50*/  HADD2.F32 R0, -RZ, R134.H1_H1 ;  /* 0x30000086ff007230 */ /* 0x020fca0000004100 */
[----:B------:R-:W-:-:S04]  /*0f60*/  FADD.FTZ R149, R0, R149 ;  /* 0x0000009500957221 */ /* 0x000fc80000010000 */
[----:B------:R-:W-:-:S07]  /*0f70*/  @P2 FADD.FTZ R149, R141, R149 ;  /* 0x000000958d952221 */ /* 0x000fce0000010000 */
.L_x_18818:
[----:B------:R-:W-:Y:S01]  /*0f80*/  HADD2.F32 R150, -RZ, R183.H0_H0 ;  /* 0x200000b7ff967230 */ /* 0x000fe20000004100 */
[----:B------:R-:W-:Y:S06]  /*0f90*/  @P3 BRA `(.L_x_18819) ;  /* 0x00000000000c3947 */ /* 0x000fec0003800000 */
[----:B------:R-:W-:Y:S05]  /*0fa0*/  @!P2 BRA `(.L_x_18820) ;  /* 0x000000000014a947 */ /* 0x000fea0003800000 */
[----:B-----5:R-:W-:Y:S01]  /*0fb0*/  FADD.FTZ R150, R142, R150 ;  /* 0x000000968e967221 */ /* 0x020fe20000010000 */
[----:B------:R-:W-:Y:S06]  /*0fc0*/  BRA `(.L_x_18820) ;  /* 0x00000000000c7947 */ /* 0x000fec0003800000 */
.L_x_18819:
[----:B-----5:R-:W-:-:S05]  /*0fd0*/  HADD2.F32 R151, -RZ, R135.H0_H0 ;  /* 0x20000087ff977230 */ /* 0x020fca0000004100 */
[----:B------:R-:W-:-:S04]  /*0fe0*/  FADD.FTZ R150, R151, R150 ;  /* 0x0000009697967221 */ /* 0x000fc80000010000 */
[----:B------:R-:W-:-:S07]  /*0ff0*/  @P2 FADD.FTZ R150, R142, R150 ;  /* 0x000000968e962221 */ /* 0x000fce0000010000 */
.L_x_18820:
[----:B------:R-:W-:Y:S01]  /*1000*/  HADD2.F32 R151, -RZ, R183.H1_H1 ;  /* 0x300000b7ff977230 */ /* 0x000fe20000004100 */
[----:B------:R-:W-:Y:S06]  /*1010*/  @P3 BRA `(.L_x_18821) ;  /* 0x00000000000c3947 */ /* 0x000fec0003800000 */
[----:B------:R-:W-:Y:S05]  /*1020*/  @!P2 BRA `(.L_x_18822) ;  /* 0x000000000014a947 */ /* 0x000fea0003800000 */
[----:B-----5:R-:W-:Y:S01]  /*1030*/  FADD.FTZ R151, R143, R151 ;  /* 0x000000978f977221 */ /* 0x020fe20000010000 */
[----:B------:R-:W-:Y:S06]  /*1040*/  BRA `(.L_x_18822) ;  /* 0x00000000000c7947 */ /* 0x000fec0003800000 */
.L_x_18821:
[----:B-----5:R-:W-:-:S05]  /*1050*/  HADD2.F32 R0, -RZ, R135.H1_H1 ;  /* 0x30000087ff007230 */ /* 0x020fca0000004100 */
[----:B------:R-:W-:-:S04]  /*1060*/  FADD.FTZ R151, R0, R151 ;  /* 0x0000009700977221 */ /* 0x000fc80000010000 */
[----:B------:R-:W-:-:S07]  /*1070*/  @P2 FADD.FTZ R151, R143, R151 ;  /* 0x000000978f972221 */ /* 0x000fce0000010000 */
.L_x_18822:
[C---:B------:R-:W-:Y:S02]  /*1080*/  LEA R178, P2, R177.reuse, UR10, 0x5 ;  /* 0x0000000ab1b27c11 */ /* 0x040fe4000f8428ff */
[C---:B------:R-:W-:Y:S02]  /*1090*/  IADD3 R181, R177.reuse, 0x20, RZ ;  /* 0x00000020b1b57810 */ /* 0x040fe40007ffe0ff */
[----:B------:R-:W-:-:S05]  /*10a0*/  LEA.HI.X R179, R177, UR11, RZ, 0x5, P2 ;  /* 0x0000000bb1b37c11 */ /* 0x000fca00090f2cff */
[----:B------:R4:W-:Y:S04]  /*10b0*/  STG.E.128 desc[UR4][R178.64], R144 ;  /* 0x00000090b2007986 */ /* 0x0009e8000c101d04 */
[----:B------:R4:W-:Y:S02]  /*10c0*/  STG.E.128 desc[UR4][R178.64+0x10], R148 ;  /* 0x00001094b2007986 */ /* 0x0009e4000c101d04 */
.L_x_18806:
[----:B------:R-:W-:Y:S05]  /*10d0*/  BSYNC B0 ;  /* 0x0000000000007941 */ /* 0x000fea0003800000 */
.L_x_18805:
[----:B------:R-:W-:Y:S01]  /*10e0*/  ISETP.GE.U32.AND P2, PT, R2, 0x40, PT ;  /* 0x000000400200780c */ /* 0x000fe20003f46070 */
[----:B------:R-:W-:-:S12]  /*10f0*/  BSSY B0, `(.L_x_18823) ;  /* 0x0000057000007945 */ /* 0x000fd80003800000 */
[----:B------:R-:W-:Y:S05]  /*1100*/  @!P2 BRA `(.L_x_18824) ;  /* 0x000000040054a947 */ /* 0x000fea0003800000 */
[----:B------:R-:W-:Y:S01]  /*1110*/  ISETP.NE.U32.AND P3, PT, RZ, UR6, PT ;  /* 0x00000006ff007c0c */ /* 0x000fe2000bf65070 */
[----:B------:R-:W0:Y:S03]  /*1120*/  LDC.64 R154, c[0x0][0x220] ;  /* 0x00008800ff9a7b82 */ /* 0x000e260000000a00 */
[----:B------:R-:W-:-:S13]  /*1130*/  ISETP.NE.AND.EX P3, PT, RZ, UR7, PT, P3 ;  /* 0x00000007ff007c0c */ /* 0x000fda000bf65330 */
[----:B------:R-:W-:-:S04]  /*1140*/  @P3 LEA R158, P2, R181, UR6, 0x4 ;  /* 0x00000006b59e3c11 */ /* 0x000fc8000f8420ff */
        /* <DEDUP_REMOVED lines=11> */
[----:B------:R-:W-:Y:S01]  /*1200*/  ISETP.NE.AND.EX P3, PT, RZ, UR7, PT, P3 ;  /* 0x00000007ff007c0c */ /* 0x000fe2000bf65330 */
[----:B---3--:R-:W-:-:S12]  /*1210*/  HADD2.F32 R152, -RZ, R188.H0_H0 ;  /* 0x200000bcff987230 */ /* 0x008fd80000004100 */
[----:B0-----:R-:W-:Y:S05]  /*1220*/  @P3 BRA `(.L_x_18825) ;  /* 0x00000000000c3947 */ /* 0x001fea0003800000 */
[----:B------:R-:W-:Y:S05]  /*1230*/  @!P2 BRA `(.L_x_18826) ;  /* 0x000000000014a947 */ /* 0x000fea0003800000 */
[----:B-----5:R-:W-:Y:S01]  /*1240*/  FADD.FTZ R152, R136, R152 ;  /* 0x0000009888987221 */ /* 0x020fe20000010000 */
[----:B------:R-:W-:Y:S06]  /*1250*/  BRA `(.L_x_18826) ;  /* 0x00000000000c7947 */ /* 0x000fec0003800000 */
.L_x_18825:
[----:B-----5:R-:W-:-:S05]  /*1260*/  HADD2.F32 R153, -RZ, R132.H0_H0 ;  /* 0x20000084ff997230 */ /* 0x020fca0000004100 */
[----:B------:R-:W-:-:S04]  /*1270*/  FADD.FTZ R152, R153, R152 ;  /* 0x0000009899987221 */ /* 0x000fc80000010000 */
[----:B------:R-:W-:-:S07]  /*1280*/  @P2 FADD.FTZ R152, R136, R152 ;  /* 0x0000009888982221 */ /* 0x000fce0000010000 */
.L_x_18826:
[----:B------:R-:W-:Y:S01]  /*1290*/  HADD2.F32 R153, -RZ, R188.H1_H1 ;  /* 0x300000bcff997230 */ /* 0x000fe20000004100 */
[----:B------:R-:W-:Y:S06]  /*12a0*/  @P3 BRA `(.L_x_18827) ;  /* 0x00000000000c3947 */ /* 0x000fec0003800000 */
[----:B------:R-:W-:Y:S05]  /*12b0*/  @!P2 BRA `(.L_x_18828) ;  /* 0x000000000014a947 */ /* 0x000fea0003800000 */
[----:B-----5:R-:W-:Y:S01]  /*12c0*/  FADD.FTZ R153, R137, R153 ;  /* 0x0000009989997221 */ /* 0x020fe20000010000 */
[----:B------:R-:W-:Y:S06]  /*12d0*/  BRA `(.L_x_18828) ;  /* 0x00000000000c7947 */ /* 0x000fec0003800000 */
.L_x_18827:
[----:B-----5:R-:W-:-:S05]  /*12e0*/  HADD2.F32 R0, -RZ, R132.H1_H1 ;  /* 0x30000084ff007230 */ /* 0x020fca0000004100 */
[----:B------:R-:W-:-:S04]  /*12f0*/  FADD.FTZ R153, R0, R153 ;  /* 0x0000009900997221 */ /* 0x000fc80000010000 */
[----:B------:R-:W-:-:S07]  /*1300*/  @P2 FADD.FTZ R153, R137, R153 ;  /* 0x0000009989992221 */ /* 0x000fce0000010000 */
.L_x_18828:
[----:B------:R-:W-:Y:S01]  /*1310*/  HADD2.F32 R154, -RZ, R189.H0_H0 ;  /* 0x200000bdff9a7230 */ /* 0x000fe20000004100 */
[----:B------:R-:W-:Y:S06]  /*1320*/  @P3 BRA `(.L_x_18829) ;  /* 0x00000000000c3947 */ /* 0x000fec0003800000 */
[----:B------:R-:W-:Y:S05]  /*1330*/  @!P2 BRA `(.L_x_18830) ;  /* 0x000000000014a947 */ /* 0x000fea0003800000 */
[----:B-----5:R-:W-:Y:S01]  /*1340*/  FADD.FTZ R154, R138, R154 ;  /* 0x0000009a8a9a7221 */ /* 0x020fe20000010000 */
[----:B------:R-:W-:Y:S06]  /*1350*/  BRA `(.L_x_18830) ;  /* 0x00000000000c7947 */ /* 0x000fec0003800000 */
.L_x_18829:
[----:B-----5:R-:W-:-:S05]  /*1360*/  HADD2.F32 R155, -RZ, R133.H0_H0 ;  /* 0x20000085ff9b7230 */ /* 0x020fca0000004100 */
[----:B------:R-:W-:-:S04]  /*1370*/  FADD.FTZ R154, R155, R154 ;  /* 0x0000009a9b9a7221 */ /* 0x000fc80000010000 */
[----:B------:R-:W-:-:S07]  /*1380*/  @P2 FADD.FTZ R154, R138, R154 ;  /* 0x0000009a8a9a2221 */ /* 0x000fce0000010000 */
.L_x_18830:
[----:B------:R-:W-:Y:S01]  /*1390*/  HADD2.F32 R155, -RZ, R189.H1_H1 ;  /* 0x300000bdff9b7230 */ /* 0x000fe20000004100 */
[----:B------:R-:W-:Y:S06]  /*13a0*/  @P3 BRA `(.L_x_18831) ;  /* 0x00000000000c3947 */ /* 0x000fec0003800000 */
[----:B------:R-:W-:Y:S05]  /*13b0*/  @!P2 BRA `(.L_x_18832) ;  /* 0x000000000014a947 */ /* 0x000fea0003800000 */
[----:B-----5:R-:W-:Y:S01]  /*13c0*/  FADD.FTZ R155, R139, R155 ;  /* 0x0000009b8b9b7221 */ /* 0x020fe20000010000 */
[----:B------:R-:W-:Y:S06]  /*13d0*/  BRA `(.L_x_18832) ;  /* 0x00000000000c7947 */ /* 0x000fec0003800000 */
.L_x_18831:
[----:B-----5:R-:W-:-:S05]  /*13e0*/  HADD2.F32 R0, -RZ, R133.H1_H1 ;  /* 0x30000085ff007230 */ /* 0x020fca0000004100 */
[----:B------:R-:W-:-:S04]  /*13f0*/  FADD.FTZ R155, R0, R155 ;  /* 0x0000009b009b7221 */ /* 0x000fc80000010000 */
[----:B------:R-:W-:-:S07]  /*1400*/  @P2 FADD.FTZ R155, R139, R155 ;  /* 0x0000009b8b9b2221 */ /* 0x000fce0000010000 */
.L_x_18832:
[----:B------:R-:W-:Y:S01]  /*1410*/  HADD2.F32 R156, -RZ, R190.H0_H0 ;  /* 0x200000beff9c7230 */ /* 0x000fe20000004100 */
[----:B------:R-:W-:Y:S06]  /*1420*/  @P3 BRA `(.L_x_18833) ;  /* 0x00000000000c3947 */ /* 0x000fec0003800000 */
[----:B------:R-:W-:Y:S05]  /*1430*/  @!P2 BRA `(.L_x_18834) ;  /* 0x000000000014a947 */ /* 0x000fea0003800000 */
[----:B-----5:R-:W-:Y:S01]  /*1440*/  FADD.FTZ R156, R140, R156 ;  /* 0x0000009c8c9c7221 */ /* 0x020fe20000010000 */
[----:B------:R-:W-:Y:S06]  /*1450*/  BRA `(.L_x_18834) ;  /* 0x00000000000c7947 */ /* 0x000fec0003800000 */
.L_x_18833:
[----:B-----5:R-:W-:-:S05]  /*1460*/  HADD2.F32 R157, -RZ, R134.H0_H0 ;  /* 0x20000086ff9d7230 */ /* 0x020fca0000004100 */
[----:B------:R-:W-:-:S04]  /*1470*/  FADD.FTZ R156, R157, R156 ;  /* 0x0000009c9d9c7221 */ /* 0x000fc80000010000 */
[----:B------:R-:W-:-:S07]  /*1480*/  @P2 FADD.FTZ R156, R140, R156 ;  /* 0x0000009c8c9c2221 */ /* 0x000fce0000010000 */
.L_x_18834:
[----:B------:R-:W-:Y:S01]  /*1490*/  HADD2.F32 R157, -RZ, R190.H1_H1 ;  /* 0x300000beff9d7230 */ /* 0x000fe20000004100 */
[----:B------:R-:W-:Y:S06]  /*14a0*/  @P3 BRA `(.L_x_18835) ;  /* 0x00000000000c3947 */ /* 0x000fec0003800000 */
[----:B------:R-:W-:Y:S05]  /*14b0*/  @!P2 BRA `(.L_x_18836) ;  /* 0x000000000014a947 */ /* 0x000fea0003800000 */
[----:B-----5:R-:W-:Y:S01]  /*14c0*/  FADD.FTZ R157, R141, R157 ;  /* 0x0000009d8d9d7221 */ /* 0x020fe20000010000 */
[----:B------:R-:W-:Y:S06]  /*14d0*/  BRA `(.L_x_18836) ;  /* 0x00000000000c7947 */ /* 0x000fec0003800000 */
.L_x_18835:
[----:B-----5:R-:W-:-:S05]  /*14e0*/  HADD2.F32 R0, -RZ, R134.H1_H1 ;  /* 0x30000086ff007230 */ /* 0x020fca0000004100 */
[----:B------:R-:W-:-:S04]  /*14f0*/  FADD.FTZ R157, R0, R157 ;  /* 0x0000009d009d7221 */ /* 0x000fc80000010000 */
[----:B------:R-:W-:-:S07]  /*1500*/  @P2 FADD.FTZ R157, R141, R157 ;  /* 0x0000009d8d9d2221 */ /* 0x000fce0000010000 */
.L_x_18836:
[----:B------:R-:W-:Y:S01]  /*1510*/  HADD2.F32 R158, -RZ, R191.H0_H0 ;  /* 0x200000bfff9e7230 */ /* 0x000fe20000004100 */
[----:B------:R-:W-:Y:S06]  /*1520*/  @P3 BRA `(.L_x_18837) ;  /* 0x00000000000c3947 */ /* 0x000fec0003800000 */
[----:B------:R-:W-:Y:S05]  /*1530*/  @!P2 BRA `(.L_x_18838) ;  /* 0x000000000014a947 */ /* 0x000fea0003800000 */
[----:B-----5:R-:W-:Y:S01]  /*1540*/  FADD.FTZ R158, R142, R158 ;  /* 0x0000009e8e9e7221 */ /* 0x020fe20000010000 */
[----:B------:R-:W-:Y:S06]  /*1550*/  BRA `(.L_x_18838) ;  /* 0x00000000000c7947 */ /* 0x000fec0003800000 */
.L_x_18837:
[----:B-----5:R-:W-:-:S05]  /*1560*/  HADD2.F32 R159, -RZ, R135.H0_H0 ;  /* 0x20000087ff9f7230 */ /* 0x020fca0000004100 */
[----:B------:R-:W-:-:S04]  /*1570*/  FADD.FTZ R158, R159, R158 ;  /* 0x0000009e9f9e7221 */ /* 0x000fc80000010000 */
[----:B------:R-:W-:-:S07]  /*1580*/  @P2 FADD.FTZ R158, R142, R158 ;  /* 0x0000009e8e9e2221 */ /* 0x000fce0000010000 */
.L_x_18838:
[----:B------:R-:W-:Y:S01]  /*1590*/  HADD2.F32 R159, -RZ, R191.H1_H1 ;  /* 0x300000bfff9f7230 */ /* 0x000fe20000004100 */
[----:B------:R-:W-:Y:S06]  /*15a0*/  @P3 BRA `(.L_x_18839) ;  /* 0x00000000000c3947 */ /* 0x000fec0003800000 */
[----:B------:R-:W-:Y:S05]  /*15b0*/  @!P2 BRA `(.L_x_18840) ;  /* 0x000000000014a947 */ /* 0x000fea0003800000 */
[----:B-----5:R-:W-:Y:S01]  /*15c0*/  FADD.FTZ R159, R143, R159 ;  /* 0x0000009f8f9f7221 */ /* 0x020fe20000010000 */
[----:B------:R-:W-:Y:S06]  /*15d0*/  BRA `(.L_x_18840) ;  /* 0x00000000000c7947 */ /* 0x000fec0003800000 */
.L_x_18839:
[----:B-----5:R-:W-:-:S05]  /*15e0*/  HADD2.F32 R0, -RZ, R135.H1_H1 ;  /* 0x30000087ff007230 */ /* 0x020fca0000004100 */
[----:B------:R-:W-:-:S04]  /*15f0*/  FADD.FTZ R159, R0, R159 ;  /* 0x0000009f009f7221 */ /* 0x000fc80000010000 */
[----:B------:R-:W-:-:S07]  /*1600*/  @P2 FADD.FTZ R159, R143, R159 ;  /* 0x0000009f8f9f2221 */ /* 0x000fce0000010000 */
.L_x_18840:
[----:B----4-:R-:W-:-:S04]  /*1610*/  LEA R178, P2, R181, UR10, 0x5 ;  /* 0x0000000ab5b27c11 */ /* 0x010fc8000f8428ff */
[C---:B------:R-:W-:Y:S02]  /*1620*/  LEA.HI.X R179, R181.reuse, UR11, RZ, 0x5, P2 ;  /* 0x0000000bb5b37c11 */ /* 0x040fe400090f2cff */
[----:B------:R-:W-:-:S03]  /*1630*/  IADD3 R181, R181, 0x20, RZ ;  /* 0x00000020b5b57810 */ /* 0x000fc60007ffe0ff */
[----:B------:R0:W-:Y:S04]  /*1640*/  STG.E.128 desc[UR4][R178.64], R152 ;  /* 0x00000098b2007986 */ /* 0x0001e8000c101d04 */
[----:B------:R0:W-:Y:S02]  /*1650*/  STG.E.128 desc[UR4][R178.64+0x10], R156 ;  /* 0x0000109cb2007986 */ /* 0x0001e4000c101d04 */
.L_x_18824:
[----:B------:R-:W-:Y:S05]  /*1660*/  BSYNC B0 ;  /* 0x0000000000007941 */ /* 0x000fea0003800000 */
.L_x_18823:
        /* <DEDUP_REMOVED lines=24> */
.L_x_18843:
[----:B-----5:R-:W-:-:S05]  /*17f0*/  HADD2.F32 R161, -RZ, R132.H0_H0 ;  /* 0x20000084ffa17230 */ /* 0x020fca0000004100 */
[----:B------:R-:W-:-:S04]  /*1800*/  FADD.FTZ R160, R161, R160 ;  /* 0x000000a0a1a07221 */ /* 0x000fc80000010000 */
[----:B------:R-:W-:-:S07]  /*1810*/  @P2 FADD.FTZ R160, R136, R160 ;  /* 0x000000a088a02221 */ /* 0x000fce0000010000 */
.L_x_18844:
[----:B------:R-:W-:Y:S01]  /*1820*/  HADD2.F32 R161, -RZ, R188.H1_H1 ;  /* 0x300000bcffa17230 */ /* 0x000fe20000004100 */
[----:B------:R-:W-:Y:S06]  /*1830*/  @P3 BRA `(.L_x_18845) ;  /* 0x00000000000c3947 */ /* 0x000fec0003800000 */
[----:B------:R-:W-:Y:S05]  /*1840*/  @!P2 BRA `(.L_x_18846) ;  /* 0x000000000014a947 */ /* 0x000fea0003800000 */
[----:B-----5:R-:W-:Y:S01]  /*1850*/  FADD.FTZ R161, R137, R161 ;  /* 0x000000a189a17221 */ /* 0x020fe20000010000 */
[----:B------:R-:W-:Y:S06]  /*1860*/  BRA `(.L_x_18846) ;  /* 0x00000000000c7947 */ /* 0x000fec0003800000 */
.L_x_18845:
[----:B-----5:R-:W-:-:S05]  /*1870*/  HADD2.F32 R0, -RZ, R132.H1_H1 ;  /* 0x30000084ff007230 */ /* 0x020fca0000004100 */
[----:B------:R-:W-:-:S04]  /*1880*/  FADD.FTZ R161, R0, R161 ;  /* 0x000000a100a17221 */ /* 0x000fc80000010000 */
[----:B------:R-:W-:-:S07]  /*1890*/  @P2 FADD.FTZ R161, R137, R161 ;  /* 0x000000a189a12221 */ /* 0x000fce0000010000 */
.L_x_18846:
[----:B------:R-:W-:Y:S01]  /*18a0*/  HADD2.F32 R162, -RZ, R189.H0_H0 ;  /* 0x200000bdffa27230 */ /* 0x000fe20000004100 */
[----:B------:R-:W-:Y:S06]  /*18b0*/  @P3 BRA `(.L_x_18847) ;  /* 0x00000000000c3947 */ /* 0x000fec0003800000 */
[----:B------:R-:W-:Y:S05]  /*18c0*/  @!P2 BRA `(.L_x_18848) ;  /* 0x000000000014a947 */ /* 0x000fea0003800000 */
[----:B-----5:R-:W-:Y:S01]  /*18d0*/  FADD.FTZ R162, R138, R162 ;  /* 0x000000a28aa27221 */ /* 0x020fe20000010000 */
[----:B------:R-:W-:Y:S06]  /*18e0*/  BRA `(.L_x_18848) ;  /* 0x00000000000c7947 */ /* 0x000fec0003800000 */
.L_x_18847:
[----:B-----5:R-:W-:-:S05]  /*18f0*/  HADD2.F32 R163, -RZ, R133.H0_H0 ;  /* 0x20000085ffa37230 */ /* 0x020fca0000004100 */
[----:B------:R-:W-:-:S04]  /*1900*/  FADD.FTZ R162, R163, R162 ;  /* 0x000000a2a3a27221 */ /* 0x000fc80000010000 */
[----:B------:R-:W-:-:S07]  /*1910*/  @P2 FADD.FTZ R162, R138, R162 ;  /* 0x000000a28aa22221 */ /* 0x000fce0000010000 */
.L_x_18848:
[----:B------:R-:W-:Y:S01]  /*1920*/  HADD2.F32 R163, -RZ, R189.H1_H1 ;  /* 0x300000bdffa37230 */ /* 0x000fe20000004100 */
[----:B------:R-:W-:Y:S06]  /*1930*/  @P3 BRA `(.L_x_18849) ;  /* 0x00000000000c3947 */ /* 0x000fec0003800000 */
[----:B------:R-:W-:Y:S05]  /*1940*/  @!P2 BRA `(.L_x_18850) ;  /* 0x000000000014a947 */ /* 0x000fea0003800000 */
[----:B-----5:R-:W-:Y:S01]  /*1950*/  FADD.FTZ R163, R139, R163 ;  /* 0x000000a38ba37221 */ /* 0x020fe20000010000 */
[----:B------:R-:W-:Y:S06]  /*1960*/  BRA `(.L_x_18850) ;  /* 0x00000000000c7947 */ /* 0x000fec0003800000 */
.L_x_18849:
[----:B-----5:R-:W-:-:S05]  /*1970*/  HADD2.F32 R0, -RZ, R133.H1_H1 ;  /* 0x30000085ff007230 */ /* 0x020fca0000004100 */
[----:B------:R-:W-:-:S04]  /*1980*/  FADD.FTZ R163, R0, R163 ;  /* 0x000000a300a37221 */ /* 0x000fc80000010000 */
[----:B------:R-:W-:-:S07]  /*1990*/  @P2 FADD.FTZ R163, R139, R163 ;  /* 0x000000a38ba32221 */ /* 0x000fce0000010000 */
.L_x_18850:
[----:B------:R-:W-:Y:S01]  /*19a0*/  HADD2.F32 R164, -RZ, R190.H0_H0 ;  /* 0x200000beffa47230 */ /* 0x000fe20000004100 */
[----:B------:R-:W-:Y:S06]  /*19b0*/  @P3 BRA `(.L_x_18851) ;  /* 0x00000000000c3947 */ /* 0x000fec0003800000 */
[----:B------:R-:W-:Y:S05]  /*19c0*/  @!P2 BRA `(.L_x_18852) ;  /* 0x000000000014a947 */ /* 0x000fea0003800000 */
[----:B-----5:R-:W-:Y:S01]  /*19d0*/  FADD.FTZ R164, R140, R164 ;  /* 0x000000a48ca47221 */ /* 0x020fe20000010000 */
[----:B------:R-:W-:Y:S06]  /*19e0*/  BRA `(.L_x_18852) ;  /* 0x00000000000c7947 */ /* 0x000fec0003800000 */
.L_x_18851:
[----:B-----5:R-:W-:-:S05]  /*19f0*/  HADD2.F32 R165, -RZ, R134.H0_H0 ;  /* 0x20000086ffa57230 */ /* 0x020fca0000004100 */
[----:B------:R-:W-:-:S04]  /*1a00*/  FADD.FTZ R164, R165, R164 ;  /* 0x000000a4a5a47221 */ /* 0x000fc80000010000 */
[----:B------:R-:W-:-:S07]  /*1a10*/  @P2 FADD.FTZ R164, R140, R164 ;  /* 0x000000a48ca42221 */ /* 0x000fce0000010000 */
.L_x_18852:
[----:B------:R-:W-:Y:S01]  /*1a20*/  HADD2.F32 R165, -RZ, R190.H1_H1 ;  /* 0x300000beffa57230 */ /* 0x000fe20000004100 */
[----:B------:R-:W-:Y:S06]  /*1a30*/  @P3 BRA `(.L_x_18853) ;  /* 0x00000000000c3947 */ /* 0x000fec0003800000 */
[----:B------:R-:W-:Y:S05]  /*1a40*/  @!P2 BRA `(.L_x_18854) ;  /* 0x000000000014a947 */ /* 0x000fea0003800000 */
[----:B-----5:R-:W-:Y:S01]  /*1a50*/  FADD.FTZ R165, R141, R165 ;  /* 0x000000a58da57221 */ /* 0x020fe20000010000 */
[----:B------:R-:W-:Y:S06]  /*1a60*/  BRA `(.L_x_18854) ;  /* 0x00000000000c7947 */ /* 0x000fec0003800000 */
.L_x_18853:
[----:B-----5:R-:W-:-:S05]  /*1a70*/  HADD2.F32 R0, -RZ, R134.H1_H1 ;  /* 0x30000086ff007230 */ /* 0x020fca0000004100 */
[----:B------:R-:W-:-:S04]  /*1a80*/  FADD.FTZ R165, R0, R165 ;  /* 0x000000a500a57221 */ /* 0x000fc80000010000 */
[----:B------:R-:W-:-:S07]  /*1a90*/  @P2 FADD.FTZ R165, R141, R165 ;  /* 0x000000a58da52221 */ /* 0x000fce0000010000 */
.L_x_18854:
[----:B------:R-:W-:Y:S01]  /*1aa0*/  HADD2.F32 R166, -RZ, R191.H0_H0 ;  /* 0x200000bfffa67230 */ /* 0x000fe20000004100 */
[----:B------:R-:W-:Y:S06]  /*1ab0*/  @P3 BRA `(.L_x_18855) ;  /* 0x00000000000c3947 */ /* 0x000fec0003800000 */
[----:B------:R-:W-:Y:S05]  /*1ac0*/  @!P2 BRA `(.L_x_18856) ;  /* 0x000000000014a947 */ /* 0x000fea0003800000 */
[----:B-----5:R-:W-:Y:S01]  /*1ad0*/  FADD.FTZ R166, R142, R166 ;  /* 0x000000a68ea67221 */ /* 0x020fe20000010000 */
[----:B------:R-:W-:Y:S06]  /*1ae0*/  BRA `(.L_x_18856) ;  /* 0x00000000000c7947 */ /* 0x000fec0003800000 */
.L_x_18855:
[----:B-----5:R-:W-:-:S05]  /*1af0*/  HADD2.F32 R167, -RZ, R135.H0_H0 ;  /* 0x20000087ffa77230 */ /* 0x020fca0000004100 */
[----:B------:R-:W-:-:S04]  /*1b00*/  FADD.FTZ R166, R167, R166 ;  /* 0x000000a6a7a67221 */ /* 0x000fc80000010000 */
[----:B------:R-:W-:-:S07]  /*1b10*/  @P2 FADD.FTZ R166, R142, R166 ;  /* 0x000000a68ea62221 */ /* 0x000fce0000010000 */
.L_x_18856:
[----:B------:R-:W-:Y:S01]  /*1b20*/  HADD2.F32 R167, -RZ, R191.H1_H1 ;  /* 0x300000bfffa77230 */ /* 0x000fe20000004100 */
[----:B------:R-:W-:Y:S06]  /*1b30*/  @P3 BRA `(.L_x_18857) ;  /* 0x00000000000c3947 */ /* 0x000fec0003800000 */
[----:B------:R-:W-:Y:S05]  /*1b40*/  @!P2 BRA `(.L_x_18858) ;  /* 0x000000000014a947 */ /* 0x000fea0003800000 */
[----:B-----5:R-:W-:Y:S01]  /*1b50*/  FADD.FTZ R167, R143, R167 ;  /* 0x000000a78fa77221 */ /* 0x020fe20000010000 */
[----:B------:R-:W-:Y:S06]  /*1b60*/  BRA `(.L_x_18858) ;  /* 0x00000000000c7947 */ /* 0x000fec0003800000 */
.L_x_18857:
[----:B-----5:R-:W-:-:S05]  /*1b70*/  HADD2.F32 R0, -RZ, R135.H1_H1 ;  /* 0x30000087ff007230 */ /* 0x020fca0000004100 */
[----:B------:R-:W-:-:S04]  /*1b80*/  FADD.FTZ R167, R0, R167 ;  /* 0x000000a700a77221 */ /* 0x000fc80000010000 */
[----:B------:R-:W-:-:S07]  /*1b90*/  @P2 FADD.FTZ R167, R143, R167 ;  /* 0x000000a78fa72221 */ /* 0x000fce0000010000 */
.L_x_18858:
[----:B----4-:R-:W-:-:S04]  /*1ba0*/  LEA R178, P2, R181, UR10, 0x5 ;  /* 0x0000000ab5b27c11 */ /* 0x010fc8000f8428ff */
[C---:B------:R-:W-:Y:S02]  /*1bb0*/  LEA.HI.X R179, R181.reuse, UR11, RZ, 0x5, P2 ;  /* 0x0000000bb5b37c11 */ /* 0x040fe400090f2cff */
[----:B------:R-:W-:-:S03]  /*1bc0*/  IADD3 R181, R181, 0x20, RZ ;  /* 0x00000020b5b57810 */ /* 0x000fc60007ffe0ff */
[----:B------:R0:W-:Y:S04]  /*1bd0*/  STG.E.128 desc[UR4][R178.64], R160 ;  /* 0x000000a0b2007986 */ /* 0x0001e8000c101d04 */
[----:B------:R0:W-:Y:S02]  /*1be0*/  STG.E.128 desc[UR4][R178.64+0x10], R164 ;  /* 0x000010a4b2007986 */ /* 0x0001e4000c101d04 */
.L_x_18842:
[----:B------:R-:W-:Y:S05]  /*1bf0*/  BSYNC B0 ;  /* 0x0000000000007941 */ /* 0x000fea0003800000 */
.L_x_18841:
[----:B------:R-:W-:Y:S04]  /*1c00*/  BSSY B0, `(.L_x_18859) ;  /* 0x0000056000007945 */ /* 0x000fe80003800000 */
        /* <DEDUP_REMOVED lines=18> */
[----:B-1----:R-:W-:Y:S05]  /*1d30*/  @P3 BRA `(.L_x_18861) ;  /* 0x00000000000c3947 */ /* 0x002fea0003800000 */
[----:B------:R-:W-:Y:S05]  /*1d40*/  @!P2 BRA `(.L_x_18862) ;  /* 0x000000000014a947 */ /* 0x000fea0003800000 */
[----:B-----5:R-:W-:Y:S01]  /*1d50*/  FADD.FTZ R168, R136, R168 ;  /* 0x000000a888a87221 */ /* 0x020fe20000010000 */
[----:B------:R-:W-:Y:S06]  /*1d60*/  BRA `(.L_x_18862) ;  /* 0x00000000000c7947 */ /* 0x000fec0003800000 */
.L_x_18861:
[----:B-----5:R-:W-:-:S05]  /*1d70*/  HADD2.F32 R169, -RZ, R132.H0_H0 ;  /* 0x20000084ffa97230 */ /* 0x020fca0000004100 */
[----:B------:R-:W-:-:S04]  /*1d80*/  FADD.FTZ R168, R169, R168 ;  /* 0x000000a8a9a87221 */ /* 0x000fc80000010000 */
[----:B------:R-:W-:-:S07]  /*1d90*/  @P2 FADD.FTZ R168, R136, R168 ;  /* 0x000000a888a82221 */ /* 0x000fce0000010000 */
.L_x_18862:
[----:B------:R-:W-:Y:S01]  /*1da0*/  HADD2.F32 R169, -RZ, R188.H1_H1 ;  /* 0x300000bcffa97230 */ /* 0x000fe20000004100 */
[----:B------:R-:W-:Y:S06]  /*1db0*/  @P3 BRA `(.L_x_18863) ;  /* 0x00000000000c3947 */ /* 0x000fec0003800000 */
[----:B------:R-:W-:Y:S05]  /*1dc0*/  @!P2 BRA `(.L_x_18864) ;  /* 0x000000000014a947 */ /* 0x000fea0003800000 */
[----:B-----5:R-:W-:Y:S01]  /*1dd0*/  FADD.FTZ R169, R137, R169 ;  /* 0x000000a989a97221 */ /* 0x020fe20000010000 */
[----:B------:R-:W-:Y:S06]  /*1de0*/  BRA `(.L_x_18864) ;  /* 0x00000000000c7947 */ /* 0x000fec0003800000 */
.L_x_18863:
[----:B-----5:R-:W-:-:S05]  /*1df0*/  HADD2.F32 R0, -RZ, R132.H1_H1 ;  /* 0x30000084ff007230 */ /* 0x020fca0000004100 */
[----:B------:R-:W-:-:S04]  /*1e00*/  FADD.FTZ R169, R0, R169 ;  /* 0x000000a900a97221 */ /* 0x000fc80000010000 */
[----:B------:R-:W-:-:S07]  /*1e10*/  @P2 FADD.FTZ R169, R137, R169 ;  /* 0x000000a989a92221 */ /* 0x000fce0000010000 */
.L_x_18864:
[----:B------:R-:W-:Y:S01]  /*1e20*/  HADD2.F32 R170, -RZ, R189.H0_H0 ;  /* 0x200000bdffaa7230 */ /* 0x000fe20000004100 */
[----:B------:R-:W-:Y:S06]  /*1e30*/  @P3 BRA `(.L_x_18865) ;  /* 0x00000000000c3947 */ /* 0x000fec0003800000 */
[----:B------:R-:W-:Y:S05]  /*1e40*/  @!P2 BRA `(.L_x_18866) ;  /* 0x000000000014a947 */ /* 0x000fea0003800000 */
[----:B-----5:R-:W-:Y:S01]  /*1e50*/  FADD.FTZ R170, R138, R170 ;  /* 0x000000aa8aaa7221 */ /* 0x020fe20000010000 */
[----:B------:R-:W-:Y:S06]  /*1e60*/  BRA `(.L_x_18866) ;  /* 0x00000000000c7947 */ /* 0x000fec0003800000 */
.L_x_18865:
[----:B-----5:R-:W-:-:S05]  /*1e70*/  HADD2.F32 R171, -RZ, R133.H0_H0 ;  /* 0x20000085ffab7230 */ /* 0x020fca0000004100 */
[----:B------:R-:W-:-:S04]  /*1e80*/  FADD.FTZ R170, R171, R170 ;  /* 0x000000aaabaa7221 */ /* 0x000fc80000010000 */
[----:B------:R-:W-:-:S07]  /*1e90*/  @P2 FADD.FTZ R170, R138, R170 ;  /* 0x000000aa8aaa2221 */ /* 0x000fce0000010000 */
.L_x_18866:
[----:B------:R-:W-:Y:S01]  /*1ea0*/  HADD2.F32 R171, -RZ, R189.H1_H1 ;  /* 0x300000bdffab7230 */ /* 0x000fe20000004100 */
[----:B------:R-:W-:Y:S06]  /*1eb0*/  @P3 BRA `(.L_x_18867) ;  /* 0x00000000000c3947 */ /* 0x000fec0003800000 */
[----:B------:R-:W-:Y:S05]  /*1ec0*/  @!P2 BRA `(.L_x_18868) ;  /* 0x000000000014a947 */ /* 0x000fea0003800000 */
[----:B-----5:R-:W-:Y:S01]  /*1ed0*/  FADD.FTZ R171, R139, R171 ;  /* 0x000000ab8bab7221 */ /* 0x020fe20000010000 */
[----:B------:R-:W-:Y:S06]  /*1ee0*/  BRA `(.L_x_18868) ;  /* 0x00000000000c7947 */ /* 0x000fec0003800000 */
.L_x_18867:
[----:B-----5:R-:W-:-:S05]  /*1ef0*/  HADD2.F32 R0, -RZ, R133.H1_H1 ;  /* 0x30000085ff007230 */ /* 0x020fca0000004100 */
[----:B------:R-:W-:-:S04]  /*1f00*/  FADD.FTZ R171, R0, R171 ;  /* 0x000000ab00ab7221 */ /* 0x000fc80000010000 */
[----:B------:R-:W-:-:S07]  /*1f10*/  @P2 FADD.FTZ R171, R139, R171 ;  /* 0x000000ab8bab2221 */ /* 0x000fce0000010000 */
.L_x_18868:
[----:B------:R-:W-:Y:S01]  /*1f20*/  HADD2.F32 R172, -RZ, R190.H0_H0 ;  /* 0x200000beffac7230 */ /* 0x000fe20000004100 */
[----:B------:R-:W-:Y:S06]  /*1f30*/  @P3 BRA `(.L_x_18869) ;  /* 0x00000000000c3947 */ /* 0x000fec0003800000 */
[----:B------:R-:W-:Y:S05]  /*1f40*/  @!P2 BRA `(.L_x_18870) ;  /* 0x000000000014a947 */ /* 0x000fea0003800000 */
[----:B-----5:R-:W-:Y:S01]  /*1f50*/  FADD.FTZ R172, R140, R172 ;  /* 0x000000ac8cac7221 */ /* 0x020fe20000010000 */
[----:B------:R-:W-:Y:S06]  /*1f60*/  BRA `(.L_x_18870) ;  /* 0x00000000000c7947 */ /* 0x000fec0003800000 */
.L_x_18869:
[----:B-----5:R-:W-:-:S05]  /*1f70*/  HADD2.F32 R173, -RZ, R134.H0_H0 ;  /* 0x20000086ffad7230 */ /* 0x020fca0000004100 */
[----:B------:R-:W-:-:S04]  /*1f80*/  FADD.FTZ R172, R173, R172 ;  /* 0x000000acadac7221 */ /* 0x000fc80000010000 */
[----:B------:R-:W-:-:S07]  /*1f90*/  @P2 FADD.FTZ R172, R140, R172 ;  /* 0x000000ac8cac2221 */ /* 0x000fce0000010000 */
.L_x_18870:
[----:B------:R-:W-:Y:S01]  /*1fa0*/  HADD2.F32 R173, -RZ, R190.H1_H1 ;  /* 0x300000beffad7230 */ /* 0x000fe20000004100 */
[----:B------:R-:W-:Y:S06]  /*1fb0*/  @P3 BRA `(.L_x_18871) ;  /* 0x00000000000c3947 */ /* 0x000fec0003800000 */
[----:B------:R-:W-:Y:S05]  /*1fc0*/  @!P2 BRA `(.L_x_18872) ;  /* 0x000000000014a947 */ /* 0x000fea0003800000 */
[----:B-----5:R-:W-:Y:S01]  /*1fd0*/  FADD.FTZ R173, R141, R173 ;  /* 0x000000ad8dad7221 */ /* 0x020fe20000010000 */
[----:B------:R-:W-:Y:S06]  /*1fe0*/  BRA `(.L_x_18872) ;  /* 0x00000000000c7947 */ /* 0x000fec0003800000 */
.L_x_18871:
[----:B-----5:R-:W-:-:S05]  /*1ff0*/  HADD2.F32 R0, -RZ, R134.H1_H1 ;  /* 0x30000086ff007230 */ /* 0x020fca0000004100 */
[----:B------:R-:W-:-:S04]  /*2000*/  FADD.FTZ R173, R0, R173 ;  /* 0x000000ad00ad7221 */ /* 0x000fc80000010000 */
[----:B------:R-:W-:-:S07]  /*2010*/  @P2 FADD.FTZ R173, R141, R173 ;  /* 0x000000ad8dad2221 */ /* 0x000fce0000010000 */
.L_x_18872:
[----:B------:R-:W-:Y:S01]  /*2020*/  HADD2.F32 R174, -RZ, R191.H0_H0 ;  /* 0x200000bfffae7230 */ /* 0x000fe20000004100 */
[----:B------:R-:W-:Y:S06]  /*2030*/  @P3 BRA `(.L_x_18873) ;  /* 0x00000000000c3947 */ /* 0x000fec0003800000 */
[----:B------:R-:W-:Y:S05]  /*2040*/  @!P2 BRA `(.L_x_18874) ;  /* 0x000000000014a947 */ /* 0x000fea0003800000 */
[----:B-----5:R-:W-:Y:S01]  /*2050*/  FADD.FTZ R174, R142, R174 ;  /* 0x000000ae8eae7221 */ /* 0x020fe20000010000 */
[----:B------:R-:W-:Y:S06]  /*2060*/  BRA `(.L_x_18874) ;  /* 0x00000000000c7947 */ /* 0x000fec0003800000 */
.L_x_18873:
[----:B-----5:R-:W-:-:S05]  /*2070*/  HADD2.F32 R175, -RZ, R135.H0_H0 ;  /* 0x20000087ffaf7230 */ /* 0x020fca0000004100 */
[----:B------:R-:W-:-:S04]  /*2080*/  FADD.FTZ R174, R175, R174 ;  /* 0x000000aeafae7221 */ /* 0x000fc80000010000 */
[----:B------:R-:W-:-:S07]  /*2090*/  @P2 FADD.FTZ R174, R142, R174 ;  /* 0x000000ae8eae2221 */ /* 0x000fce0000010000 */
.L_x_18874:
[----:B------:R-:W-:Y:S01]  /*20a0*/  HADD2.F32 R175, -RZ, R191.H1_H1 ;  /* 0x300000bfffaf7230 */ /* 0x000fe20000004100 */
[----:B------:R-:W-:Y:S06]  /*20b0*/  @P3 BRA `(.L_x_18875) ;  /* 0x00000000000c3947 */ /* 0x000fec0003800000 */
[----:B------:R-:W-:Y:S05]  /*20c0*/  @!P2 BRA `(.L_x_18876) ;  /* 0x000000000014a947 */ /* 0x000fea0003800000 */
[----:B-----5:R-:W-:Y:S01]  /*20d0*/  FADD.FTZ R175, R143, R175 ;  /* 0x000000af8faf7221 */ /* 0x020fe20000010000 */
[----:B------:R-:W-:Y:S06]  /*20e0*/  BRA `(.L_x_18876) ;  /* 0x00000000000c7947 */ /* 0x000fec0003800000 */
.L_x_18875:
[----:B-----5:R-:W-:-:S05]  /*20f0*/  HADD2.F32 R0, -RZ, R135.H1_H1 ;  /* 0x30000087ff007230 */ /* 0x020fca0000004100 */
[----:B------:R-:W-:-:S04]  /*2100*/  FADD.FTZ R175, R0, R175 ;  /* 0x000000af00af7221 */ /* 0x000fc80000010000 */
[----:B------:R-:W-:-:S07]  /*2110*/  @P2 FADD.FTZ R175, R143, R175 ;  /* 0x000000af8faf2221 */ /* 0x000fce0000010000 */
.L_x_18876:
[----:B0---4-:R-:W-:-:S04]  /*2120*/  LEA R178, P2, R181, UR10, 0x5 ;  /* 0x0000000ab5b27c11 */ /* 0x011fc8000f8428ff */
[----:B------:R-:W-:-:S05]  /*2130*/  LEA.HI.X R179, R181, UR11, RZ, 0x5, P2 ;  /* 0x0000000bb5b37c11 */ /* 0x000fca00090f2cff */
[----:B------:R0:W-:Y:S04]  /*2140*/  STG.E.128 desc[UR4][R178.64], R168 ;  /* 0x000000a8b2007986 */ /* 0x0001e8000c101d04 */
[----:B------:R0:W-:Y:S02]  /*2150*/  STG.E.128 desc[UR4][R178.64+0x10], R172 ;  /* 0x000010acb2007986 */ /* 0x0001e4000c101d04 */
.L_x_18860:
[----:B------:R-:W-:Y:S05]  /*2160*/  BSYNC B0 ;  /* 0x0000000000007941 */ /* 0x000fea0003800000 */
.L_x_18859:
        /* <DEDUP_REMOVED lines=125> */
.L_x_18898:
        /* <DEDUP_REMOVED lines=63> */
.L_x_18879:
[----:B------:R-:W-:Y:S05]  /*2d30*/  BSYNC B0 ;  /* 0x0000000000007941 */ /* 0x000fea0003800000 */
.L_x_18878:
        /* <DEDUP_REMOVED lines=50> */
.L_x_18881:
[----:B------:R-:W-:Y:S05]  /*3060*/  BSYNC B0 ;  /* 0x0000000000007941 */ /* 0x000fea0003800000 */
.L_x_18880:
        /* <DEDUP_REMOVED lines=50> */
.L_x_18883:
[----:B------:R-:W-:Y:S05]  /*3390*/  BSYNC B0 ;  /* 0x0000000000007941 */ /* 0x000fea0003800000 */
.L_x_18882:
        /* <DEDUP_REMOVED lines=26> */
[----:B------:R-:W-:Y:S01]  /*3540*/  F2FP.F16.F32.PACK_AB R180, R181, R180 ;  /* 0x000000b4b5b4723e */ /* 0x000fe200000000ff */
[----:B0-----:R-:W-:Y:S01]  /*3550*/  IMAD.WIDE.U32 R178, R177, 0x10, R178 ;  /* 0x00000010b1b27825 */ /* 0x001fe200078e00b2 */
[----:B------:R-:W-:-:S03]  /*3560*/  F2FP.F16.F32.PACK_AB R181, R189, R0 ;  /* 0x00000000bdb5723e */ /* 0x000fc600000000ff */
        /* <DEDUP_REMOVED lines=11> */
[----:B------:R-:W-:Y:S02]  /*3620*/  F2FP.F16.F32.PACK_AB R182, R193, R182 ;  /* 0x000000b6c1b6723e */ /* 0x000fe400000000ff */
[----:B------:R-:W-:Y:S02]  /*3630*/  F2FP.F16.F32.PACK_AB R183, R194, R183 ;  /* 0x000000b7c2b7723e */ /* 0x000fe400000000ff */
[----:B------:R-:W-:Y:S02]  /*3640*/  F2FP.F16.F32.PACK_AB R199, R192, R199 ;  /* 0x000000c7c0c7723e */ /* 0x000fe400000000ff */
[----:B------:R-:W-:Y:S01]  /*3650*/  F2FP.F16.F32.PACK_AB R198, R190, R195 ;  /* 0x000000c3bec6723e */ /* 0x000fe200000000ff */
[----:B------:R0:W-:Y:S01]  /*3660*/  STG.E.128 desc[UR4][R178.64], R180 ;  /* 0x000000b4b2007986 */ /* 0x0001e2000c101d04 */
[----:B------:R-:W-:-:S02]  /*3670*/  F2FP.F16.F32.PACK_AB R197, R188, R191 ;  /* 0x000000bfbcc5723e */ /* 0x000fc400000000ff */
[----:B------:R-:W-:-:S05]  /*3680*/  F2FP.F16.F32.PACK_AB R196, R177, R0 ;  /* 0x00000000b1c4723e */ /* 0x000fca00000000ff */
[----:B------:R0:W-:Y:S02]  /*3690*/  STG.E.128 desc[UR4][R184.64], R196 ;  /* 0x000000c4b8007986 */ /* 0x0001e4000c101d04 */
.L_x_18885:
[----:B------:R-:W-:Y:S05]  /*36a0*/  BSYNC B0 ;  /* 0x0000000000007941 */ /* 0x000fea0003800000 */
.L_x_18884:
[----:B01--4-:R-:W0:Y:S02]  /*36b0*/  LDC.64 R178, c[0x0][0x210] ;  /* 0x00008400ffb27b82 */ /* 0x013e240000000a00 */
[----:B0-----:R-:W-:-:S04]  /*36c0*/  LEA R176, R178, R176, 0x2 ;  /* 0x000000b0b2b07211 */ /* 0x001fc800078e10ff */
[----:B------:R-:W-:-:S13]  /*36d0*/  ISETP.GE.AND P2, PT, R176, R179, PT ;  /* 0x000000b3b000720c */ /* 0x000fda0003f46270 */
[----:B------:R-:W-:Y:S05]  /*36e0*/  @!P2 BRA `(.L_x_18886) ;  /* 0xffffffd40008a947 */ /* 0x000fea000383ffff */
[----:B------:R-:W-:Y:S05]  /*36f0*/  EXIT ;  /* 0x000000000000794d */ /* 0x000fea0003800000 */
.L_x_18877:
        /* <DEDUP_REMOVED lines=8> */
.L_x_18888:
[----:B------:R-:W-:Y:S05]  /*3780*/  BSYNC B0 ;  /* 0x0000000000007941 */ /* 0x000fea0003800000 */
.L_x_18887:
        /* <DEDUP_REMOVED lines=9> */
.L_x_18889:
[----:B------:R-:W-:Y:S01]  /*3820*/  HFMA2.MMA R188, -RZ, RZ, 0, 2.384185791015625e-07 ;  /* 0x00000004ffbc7435 */ /* 0x000fe200000001ff */
[----:B------:R-:W-:-:S05]  /*3830*/  MOV R179, R185 ;  /* 0x000000b900b37202 */ /* 0x000fca0000000f00 */
[----:B------:R-:W-:-:S05]  /*3840*/  FADD.FTZ R182, R180, R179 ;  /* 0x000000b3b4b67221 */ /* 0x000fca0000010000 */
[----:B------:R-:W-:-:S07]  /*3850*/  MOV R189, R182 ;  /* 0x000000b600bd7202 */ /* 0x000fce0000000f00 */
[----:B------:R-:W-:Y:S05]  /*3860*/  WARPSYNC.COLLECTIVE R186, `(.L_x_18890) ;  /* 0x00000000ba087348 */ /* 0x000fea0003c00000 */
[----:B------:R0:W1:Y:S02]  /*3870*/  SHFL.BFLY P6, R185, R189, R188, R191 ;  /* 0x0c0000bcbdb97389 */ /* 0x00006400000c00bf */
[----:B01----:R-:W-:Y:S01]  /*3880*/  ENDCOLLECTIVE ;  /* 0x000000000000791b */ /* 0x003fe20003800000 */
.L_x_18890:
        /* <DEDUP_REMOVED lines=8> */
.L_x_18891:
[----:B------:R-:W-:Y:S01]  /*3910*/  HFMA2.MMA R188, -RZ, RZ, 0, 9.5367431640625e-07 ;  /* 0x00000010ffbc7435 */ /* 0x000fe200000001ff */
[----:B------:R-:W-:-:S05]  /*3920*/  MOV R0, R185 ;  /* 0x000000b900007202 */ /* 0x000fca0000000f00 */
[----:B------:R-:W-:-:S05]  /*3930*/  FADD.FTZ R184, R183, R0 ;  /* 0x00000000b7b87221 */ /* 0x000fca0000010000 */
[----:B------:R-:W-:-:S07]  /*3940*/  MOV R189, R184 ;  /* 0x000000b800bd7202 */ /* 0x000fce0000000f00 */
[----:B------:R-:W-:Y:S05]  /*3950*/  WARPSYNC.COLLECTIVE R186, `(.L_x_18892) ;  /* 0x00000000ba087348 */ /* 0x000fea0003c00000 */
[----:B------:R0:W1:Y:S02]  /*3960*/  SHFL.BFLY P6, R185, R189, R188, R191 ;  /* 0x0c0000bcbdb97389 */ /* 0x00006400000c00bf */
[----:B01----:R-:W-:Y:S01]  /*3970*/  ENDCOLLECTIVE ;  /* 0x000000000000791b */ /* 0x003fe20003800000 */
.L_x_18892:
        /* <DEDUP_REMOVED lines=72> */
.L_x_18893:
[----:B------:R-:W-:Y:S01]  /*3e00*/  HFMA2.MMA R188, -RZ, RZ, 0, 1.1920928955078125e-07 ;  /* 0x00000002ffbc7435 */ /* 0x000fe200000001ff */
[----:B------:R-:W-:-:S05]  /*3e10*/  MOV R181, R185 ;  /* 0x000000b900b57202 */ /* 0x000fca0000000f00 */
[----:B------:R-:W-:-:S05]  /*3e20*/  FADD.FTZ R181, R0, R181 ;  /* 0x000000b500b57221 */ /* 0x000fca0000010000 */
[----:B------:R-:W-:-:S07]  /*3e30*/  MOV R189, R181 ;  /* 0x000000b500bd7202 */ /* 0x000fce0000000f00 */
[----:B------:R-:W-:Y:S05]  /*3e40*/  WARPSYNC.COLLECTIVE R186, `(.L_x_18894) ;  /* 0x00000000ba087348 */ /* 0x000fea0003c00000 */
[----:B------:R0:W1:Y:S02]  /*3e50*/  SHFL.BFLY P6, R185, R189, R188, R191 ;  /* 0x0c0000bcbdb97389 */ /* 0x00006400000c00bf */
[----:B01----:R-:W-:Y:S01]  /*3e60*/  ENDCOLLECTIVE ;  /* 0x000000000000791b */ /* 0x003fe20003800000 */
.L_x_18894:
[----:B------:R-:W-:Y:S01]  /*3e70*/  HFMA2.MMA R188, -RZ, RZ, 0, 2.384185791015625e-07 ;  /* 0x00000004ffbc7435 */ /* 0x000fe200000001ff */
[----:B------:R-:W-:-:S05]  /*3e80*/  MOV R180, R185 ;  /* 0x000000b900b47202 */ /* 0x000fca0000000f00 */
[----:B------:R-:W-:-:S05]  /*3e90*/  FADD.FTZ R180, R181, R180 ;  /* 0x000000b4b5b47221 */ /* 0x000fca0000010000 */
[----:B------:R-:W-:-:S07]  /*3ea0*/  MOV R189, R180 ;  /* 0x000000b400bd7202 */ /* 0x000fce0000000f00 */
[----:B------:R-:W-:Y:S05]  /*3eb0*/  WARPSYNC.COLLECTIVE R186, `(.L_x_18895) ;  /* 0x00000000ba087348 */ /* 0x000fea0003c00000 */
[----:B------:R0:W1:Y:S02]  /*3ec0*/  SHFL.BFLY P6, R185, R189, R188, R191 ;  /* 0x0c0000bcbdb97389 */ /* 0x00006400000c00bf */
[----:B01----:R-:W-:Y:S01]  /*3ed0*/  ENDCOLLECTIVE ;  /* 0x000000000000791b */ /* 0x003fe20003800000 */
.L_x_18895:
[----:B------:R-:W-:Y:S01]  /*3ee0*/  HFMA2.MMA R188, -RZ, RZ, 0, 4.76837158203125e-07 ;  /* 0x00000008ffbc7435 */ /* 0x000fe200000001ff */
[----:B------:R-:W-:-:S05]  /*3ef0*/  MOV R183, R185 ;  /* 0x000000b900b77202 */ /* 0x000fca0000000f00 */
[----:B------:R-:W-:-:S05]  /*3f00*/  FADD.FTZ R183, R180, R183 ;  /* 0x000000b7b4b77221 */ /* 0x000fca0000010000 */
[----:B------:R-:W-:-:S07]  /*3f10*/  MOV R189, R183 ;  /* 0x000000b700bd7202 */ /* 0x000fce0000000f00 */
[----:B------:R-:W-:Y:S05]  /*3f20*/  WARPSYNC.COLLECTIVE R186, `(.L_x_18896) ;  /* 0x00000000ba087348 */ /* 0x000fea0003c00000 */
[----:B------:R0:W1:Y:S02]  /*3f30*/  SHFL.BFLY P6, R185, R189, R188, R191 ;  /* 0x0c0000bcbdb97389 */ /* 0x00006400000c00bf */
[----:B01----:R-:W-:Y:S01]  /*3f40*/  ENDCOLLECTIVE ;  /* 0x000000000000791b */ /* 0x003fe20003800000 */
.L_x_18896:
[----:B------:R-:W-:Y:S01]  /*3f50*/  HFMA2.MMA R188, -RZ, RZ, 0, 9.5367431640625e-07 ;  /* 0x00000010ffbc7435 */ /* 0x000fe200000001ff */
[----:B------:R-:W-:-:S05]  /*3f60*/  MOV R182, R185 ;  /* 0x000000b900b67202 */ /* 0x000fca0000000f00 */
[----:B------:R-:W-:-:S05]  /*3f70*/  FADD.FTZ R182, R183, R182 ;  /* 0x000000b6b7b67221 */ /* 0x000fca0000010000 */
[----:B------:R-:W-:-:S07]  /*3f80*/  MOV R189, R182 ;  /* 0x000000b600bd7202 */ /* 0x000fce0000000f00 */
[----:B------:R-:W-:Y:S05]  /*3f90*/  WARPSYNC.COLLECTIVE R186, `(.L_x_18897) ;  /* 0x00000000ba087348 */ /* 0x000fea0003c00000 */
[----:B------:R0:W1:Y:S02]  /*3fa0*/  SHFL.BFLY P6, R185, R189, R188, R191 ;  /* 0x0c0000bcbdb97389 */ /* 0x00006400000c00bf */
[----:B01----:R-:W-:Y:S01]  /*3fb0*/  ENDCOLLECTIVE ;  /* 0x000000000000791b */ /* 0x003fe20003800000 */
.L_x_18897:
[----:B------:R-:W-:Y:S05]  /*3fc0*/  BRA `(.L_x_18898) ;  /* 0xffffffe8005c7947 */ /* 0x000fea000383ffff */
.L_x_18899:
        /* <DEDUP_REMOVED lines=11> */
.L_x_27206:


//--------------------- .text._ZN10layer_norm31ln_parallel_residual_fwd_kernelINS_13Kernel_traitsIf6__halffS2_fjLj1024ELj1ELj4ELj1ELj16ENS_18Kernel_traits_baseILj1024EfS2_fS2_fjLj128EEEEELb0ELb0ELb1EEEvNS_9FwdParamsE --------------------------
	.section	.text._ZN10layer_norm31ln_parallel_residual_fwd_kernelINS_13Kernel_traitsIf6__halffS2_fjLj1024ELj1ELj4ELj1ELj16ENS_18Kernel_traits_baseILj1024EfS2_fS2_fjLj128EEEEELb0ELb0ELb1EEEvNS_9FwdParamsE,"ax",@progbits
	.align	128
        .global         _ZN10layer_norm31ln_parallel_residual_fwd_kernelINS_13Kernel_traitsIf6__halffS2_fjLj1024ELj1ELj4ELj1ELj16ENS_18Kernel_traits_baseILj1024EfS2_fS2_fjLj128EEEEELb0ELb0ELb1EEEvNS_9FwdParamsE
        .type           _ZN10layer_norm31ln_parallel_residual_fwd_kernelINS_13Kernel_traitsIf6__halffS2_fjLj1024ELj1ELj4ELj1ELj16ENS_18Kernel_traits_baseILj1024EfS2_fS2_fjLj128EEEEELb0ELb0ELb1EEEvNS_9FwdParamsE,@function
        .size           _ZN10layer_norm31ln_parallel_residual_fwd_kernelINS_13Kernel_traitsIf6__halffS2_fjLj1024ELj1ELj4ELj1ELj16ENS_18Kernel_traits_baseILj1024EfS2_fS2_fjLj128EEEEELb0ELb0ELb1EEEvNS_9FwdParamsE,(.L_x_27207 - _ZN10layer_norm31ln_parallel_residual_fwd_kernelINS_13Kernel_traitsIf6__halffS2_fjLj1024ELj1ELj4ELj1ELj16ENS_18Kernel_traits_baseILj1024EfS2_fS2_fjLj128EEEEELb0ELb0ELb1EEEvNS_9FwdParamsE)
        .other          _ZN10layer_norm31ln_parallel_residual_fwd_kernelINS_13Kernel_traitsIf6__halffS2_fjLj1024ELj1ELj4ELj1ELj16ENS_18Kernel_traits_baseILj1024EfS2_fS2_fjLj128EEEEELb0ELb0ELb1EEEvNS_9FwdParamsE,@"STO_CUDA_ENTRY STV_DEFAULT"
_ZN10layer_norm31ln_parallel_residual_fwd_kernelINS_13Kernel_traitsIf6__halffS2_fjLj1024ELj1ELj4ELj1ELj16ENS_18Kernel_traits_baseILj1024EfS2_fS2_fjLj128EEEEELb0ELb0ELb1EEEvNS_9FwdParamsE:
.text._ZN10layer_norm31ln_parallel_residual_fwd_kernelINS_13Kernel_traitsIf6__halffS2_fjLj1024ELj1ELj4ELj1ELj16ENS_18Kernel_traits_baseILj1024EfS2_fS2_fjLj128EEEEELb0ELb0ELb1EEEvNS_9FwdParamsE:
        /* <DEDUP_REMOVED lines=106> */
.L_x_18966:
        /* <DEDUP_REMOVED lines=23> */
.L_x_18901:
[----:B-----5:R-:W-:-:S05]  /*0810*/  HADD2.F32 R145, -RZ, R132.H0_H0 ;  /* 0x20000084ff917230 */ /* 0x020fca0000004100 */
[----:B------:R-:W-:-:S04]  /*0820*/  FADD.FTZ R152, R152, R145 ;  /* 0x0000009198987221 */ /* 0x000fc80000010000 */
[----:B------:R-:W-:-:S07]  /*0830*/  @P1 FADD.FTZ R152, R136, R152 ;  /* 0x0000009888981221 */ /* 0x000fce0000010000 */
.L_x_18902:
[----:B------:R-:W-:Y:S01]  /*0840*/  HADD2.F32 R153, -RZ, R156.H1_H1 ;  /* 0x3000009cff997230 */ /* 0x000fe20000004100 */
[----:B------:R-:W-:Y:S06]  /*0850*/  @P2 BRA `(.L_x_18903) ;  /* 0x00000000000c2947 */ /* 0x000fec0003800000 */
[----:B------:R-:W-:Y:S05]  /*0860*/  @!P1 BRA `(.L_x_18904) ;  /* 0x0000000000149947 */ /* 0x000fea0003800000 */
[----:B-----5:R-:W-:Y:S01]  /*0870*/  FADD.FTZ R153, R137, R153 ;  /* 0x0000009989997221 */ /* 0x020fe20000010000 */
[----:B------:R-:W-:Y:S06]  /*0880*/  BRA `(.L_x_18904) ;  /* 0x00000000000c7947 */ /* 0x000fec0003800000 */
.L_x_18903:
[----:B-----5:R-:W-:-:S05]  /*0890*/  HADD2.F32 R0, -RZ, R132.H1_H1 ;  /* 0x30000084ff007230 */ /* 0x020fca0000004100 */
[----:B------:R-:W-:-:S04]  /*08a0*/  FADD.FTZ R153, R153, R0 ;  /* 0x0000000099997221 */ /* 0x000fc80000010000 */
[----:B------:R-:W-:-:S07]  /*08b0*/  @P1 FADD.FTZ R153, R137, R153 ;  /* 0x0000009989991221 */ /* 0x000fce0000010000 */
.L_x_18904:
[----:B------:R-:W-:Y:S01]  /*08c0*/  HADD2.F32 R154, -RZ, R157.H0_H0 ;  /* 0x2000009dff9a7230 */ /* 0x000fe20000004100 */
[----:B------:R-:W-:Y:S06]  /*08d0*/  @P2 BRA `(.L_x_18905) ;  /* 0x00000000000c2947 */ /* 0x000fec0003800000 */
[----:B------:R-:W-:Y:S05]  /*08e0*/  @!P1 BRA `(.L_x_18906) ;  /* 0x0000000000149947 */ /* 0x000fea0003800000 */
[----:B-----5:R-:W-:Y:S01]  /*08f0*/  FADD.FTZ R154, R138, R154 ;  /* 0x0000009a8a9a7221 */ /* 0x020fe20000010000 */
[----:B------:R-:W-:Y:S06]  /*0900*/  BRA `(.L_x_18906) ;  /* 0x00000000000c7947 */ /* 0x000fec0003800000 */
.L_x_18905:
[----:B-----5:R-:W-:-:S05]  /*0910*/  HADD2.F32 R145, -RZ, R133.H0_H0 ;  /* 0x20000085ff917230 */ /* 0x020fca0000004100 */
[----:B------:R-:W-:-:S04]  /*0920*/  FADD.FTZ R154, R154, R145 ;  /* 0x000000919a9a7221 */ /* 0x000fc80000010000 */
[----:B------:R-:W-:-:S07]  /*0930*/  @P1 FADD.FTZ R154, R138, R154 ;  /* 0x0000009a8a9a1221 */ /* 0x000fce0000010000 */
.L_x_18906:
[----:B------:R-:W-:Y:S01]  /*0940*/  HADD2.F32 R155, -RZ, R157.H1_H1 ;  /* 0x3000009dff9b7230 */ /* 0x000fe20000004100 */
[----:B------:R-:W-:Y:S06]  /*0950*/  @P2 BRA `(.L_x_18907) ;  /* 0x00000000000c2947 */ /* 0x000fec0003800000 */
[----:B------:R-:W-:Y:S05]  /*0960*/  @!P1 BRA `(.L_x_18908) ;  /* 0x0000000000149947 */ /* 0x000fea0003800000 */
[----:B-----5:R-:W-:Y:S01]  /*0970*/  FADD.FTZ R155, R139, R155 ;  /* 0x0000009b8b9b7221 */ /* 0x020fe20000010000 */
[----:B------:R-:W-:Y:S06]  /*0980*/  BRA `(.L_x_18908) ;  /* 0x00000000000c7947 */ /* 0x000fec0003800000 */
.L_x_18907:
[----:B-----5:R-:W-:-:S05]  /*0990*/  HADD2.F32 R0, -RZ, R133.H1_H1 ;  /* 0x30000085ff007230 */ /* 0x020fca0000004100 */
[----:B------:R-:W-:-:S04]  /*09a0*/  FADD.FTZ R155, R155, R0 ;  /* 0x000000009b9b7221 */ /* 0x000fc80000010000 */
[----:B------:R-:W-:-:S07]  /*09b0*/  @P1 FADD.FTZ R155, R139, R155 ;  /* 0x0000009b8b9b1221 */ /* 0x000fce0000010000 */
.L_x_18908:
[----:B------:R-:W-:Y:S01]  /*09c0*/  HADD2.F32 R156, -RZ, R158.H0_H0 ;  /* 0x2000009eff9c7230 */ /* 0x000fe20000004100 */
[----:B------:R-:W-:Y:S06]  /*09d0*/  @P2 BRA `(.L_x_18909) ;  /* 0x00000000000c2947 */ /* 0x000fec0003800000 */
[----:B------:R-:W-:Y:S05]  /*09e0*/  @!P1 BRA `(.L_x_18910) ;  /* 0x0000000000149947 */ /* 0x000fea0003800000 */
[----:B-----5:R-:W-:Y:S01]  /*09f0*/  FADD.FTZ R156, R140, R156 ;  /* 0x0000009c8c9c7221 */ /* 0x020fe20000010000 */
[----:B------:R-:W-:Y:S06]  /*0a00*/  BRA `(.L_x_18910) ;  /* 0x00000000000c7947 */ /* 0x000fec0003800000 */
.L_x_18909:
[----:B-----5:R-:W-:-:S05]  /*0a10*/  HADD2.F32 R145, -RZ, R134.H0_H0 ;  /* 0x20000086ff917230 */ /* 0x020fca0000004100 */
[----:B------:R-:W-:-:S04]  /*0a20*/  FADD.FTZ R156, R156, R145 ;  /* 0x000000919c9c7221 */ /* 0x000fc80000010000 */
[----:B------:R-:W-:-:S07]  /*0a30*/  @P1 FADD.FTZ R156, R140, R156 ;  /* 0x0000009c8c9c1221 */ /* 0x000fce0000010000 */
.L_x_18910:
[----:B------:R-:W-:Y:S01]  /*0a40*/  HADD2.F32 R157, -RZ, R158.H1_H1 ;  /* 0x3000009eff9d7230 */ /* 0x000fe20000004100 */
[----:B------:R-:W-:Y:S06]  /*0a50*/  @P2 BRA `(.L_x_18911) ;  /* 0x00000000000c2947 */ /* 0x000fec0003800000 */
[----:B------:R-:W-:Y:S05]  /*0a60*/  @!P1 BRA `(.L_x_18912) ;  /* 0x0000000000149947 */ /* 0x000fea0003800000 */
[----:B-----5:R-:W-:Y:S01]  /*0a70*/  FADD.FTZ R157, R141, R157 ;  /* 0x0000009d8d9d7221 */ /* 0x020fe20000010000 */
[----:B------:R-:W-:Y:S06]  /*0a80*/  BRA `(.L_x_18912) ;  /* 0x00000000000c7947 */ /* 0x000fec0003800000 */
.L_x_18911:
[----:B-----5:R-:W-:-:S05]  /*0a90*/  HADD2.F32 R0, -RZ, R134.H1_H1 ;  /* 0x30000086ff007230 */ /* 0x020fca0000004100 */
[----:B------:R-:W-:-:S04]  /*0aa0*/  FADD.FTZ R157, R157, R0 ;  /* 0x000000009d9d7221 */ /* 0x000fc80000010000 */
[----:B------:R-:W-:-:S07]  /*0ab0*/  @P1 FADD.FTZ R157, R141, R157 ;  /* 0x0000009d8d9d1221 */ /* 0x000fce0000010000 */
.L_x_18912:
[----:B------:R-:W-:Y:S01]  /*0ac0*/  HADD2.F32 R158, -RZ, R159.H0_H0 ;  /* 0x2000009fff9e7230 */ /* 0x000fe20000004100 */
[----:B------:R-:W-:Y:S06]  /*0ad0*/  @P2 BRA `(.L_x_18913) ;  /* 0x00000000000c2947 */ /* 0x000fec0003800000 */
[----:B------:R-:W-:Y:S05]  /*0ae0*/  @!P1 BRA `(.L_x_18914) ;  /* 0x0000000000149947 */ /* 0x000fea0003800000 */
[----:B-----5:R-:W-:Y:S01]  /*0af0*/  FADD.FTZ R158, R142, R158 ;  /* 0x0000009e8e9e7221 */ /* 0x020fe20000010000 */
[----:B------:R-:W-:Y:S06]  /*0b00*/  BRA `(.L_x_18914) ;  /* 0x00000000000c7947 */ /* 0x000fec0003800000 */
.L_x_18913:
[----:B-----5:R-:W-:-:S05]  /*0b10*/  HADD2.F32 R145, -RZ, R135.H0_H0 ;  /* 0x20000087ff917230 */ /* 0x020fca0000004100 */
[----:B------:R-:W-:-:S04]  /*0b20*/  FADD.FTZ R158, R158, R145 ;  /* 0x000000919e9e7221 */ /* 0x000fc80000010000 */
[----:B------:R-:W-:-:S07]  /*0b30*/  @P1 FADD.FTZ R158, R142, R158 ;  /* 0x0000009e8e9e1221 */ /* 0x000fce0000010000 */
.L_x_18914:
[----:B------:R-:W-:Y:S01]  /*0b40*/  HADD2.F32 R159, -RZ, R159.H1_H1 ;  /* 0x3000009fff9f7230 */ /* 0x000fe20000004100 */
[----:B------:R-:W-:Y:S06]  /*0b50*/  @P2 BRA `(.L_x_18915) ;  /* 0x00000000000c2947 */ /* 0x000fec0003800000 */
[----:B------:R-:W-:Y:S05]  /*0b60*/  @!P1 BRA `(.L_x_18916) ;  /* 0x0000000000149947 */ /* 0x000fea0003800000 */
[----:B-----5:R-:W-:Y:S01]  /*0b70*/  FADD.FTZ R159, R143, R159 ;  /* 0x0000009f8f9f7221 */ /* 0x020fe20000010000 */
[----:B------:R-:W-:Y:S06]  /*0b80*/  BRA `(.L_x_18916) ;  /* 0x00000000000c7947 */ /* 0x000fec0003800000 */
.L_x_18915:
[----:B-----5:R-:W-:-:S05]  /*0b90*/  HADD2.F32 R0, -RZ, R135.H1_H1 ;  /* 0x30000087ff007230 */ /* 0x020fca0000004100 */
[----:B------:R-:W-:-:S04]  /*0ba0*/  FADD.FTZ R159, R159, R0 ;  /* 0x000000009f9f7221 */ /* 0x000fc80000010000 */
[----:B------:R-:W-:-:S07]  /*0bb0*/  @P1 FADD.FTZ R159, R143, R159 ;  /* 0x0000009f8f9f1221 */ /* 0x000fce0000010000 */
.L_x_18916:
        /* <DEDUP_REMOVED lines=19> */
.L_x_18917:
[----:B-----5:R-:W-:-:S05]  /*0cf0*/  HADD2.F32 R145, -RZ, R132.H0_H0 ;  /* 0x20000084ff917230 */ /* 0x020fca0000004100 */
[----:B------:R-:W-:-:S04]  /*0d00*/  FADD.FTZ R148, R145, R148 ;  /* 0x0000009491947221 */ /* 0x000fc80000010000 */
[----:B------:R-:W-:-:S07]  /*0d10*/  @P1 FADD.FTZ R148, R136, R148 ;  /* 0x0000009488941221 */ /* 0x000fce0000010000 */
.L_x_18918:
[----:B------:R-:W-:Y:S01]  /*0d20*/  HADD2.F32 R149, -RZ, R164.H1_H1 ;  /* 0x300000a4ff957230 */ /* 0x000fe20000004100 */
[----:B------:R-:W-:Y:S06]  /*0d30*/  @P2 BRA `(.L_x_18919) ;  /* 0x00000000000c2947 */ /* 0x000fec0003800000 */
[----:B------:R-:W-:Y:S05]  /*0d40*/  @!P1 BRA `(.L_x_18920) ;  /* 0x0000000000149947 */ /* 0x000fea0003800000 */
[----:B-----5:R-:W-:Y:S01]  /*0d50*/  FADD.FTZ R149, R137, R149 ;  /* 0x0000009589957221 */ /* 0x020fe20000010000 */
[----:B------:R-:W-:Y:S06]  /*0d60*/  BRA `(.L_x_18920) ;  /* 0x00000000000c7947 */ /* 0x000fec0003800000 */
.L_x_18919:
[----:B-----5:R-:W-:-:S05]  /*0d70*/  HADD2.F32 R0, -RZ, R132.H1_H1 ;  /* 0x30000084ff007230 */ /* 0x020fca0000004100 */
[----:B------:R-:W-:-:S04]  /*0d80*/  FADD.FTZ R149, R0, R149 ;  /* 0x0000009500957221 */ /* 0x000fc80000010000 */
[----:B------:R-:W-:-:S07]  /*0d90*/  @P1 FADD.FTZ R149, R137, R149 ;  /* 0x0000009589951221 */ /* 0x000fce0000010000 */
.L_x_18920:
[----:B------:R-:W-:Y:S01]  /*0da0*/  HADD2.F32 R150, -RZ, R165.H0_H0 ;  /* 0x200000a5ff967230 */ /* 0x000fe20000004100 */
[----:B------:R-:W-:Y:S06]  /*0db0*/  @P2 BRA `(.L_x_18921) ;  /* 0x00000000000c2947 */ /* 0x000fec0003800000 */
[----:B------:R-:W-:Y:S05]  /*0dc0*/  @!P1 BRA `(.L_x_18922) ;  /* 0x0000000000149947 */ /* 0x000fea0003800000 */
[----:B-----5:R-:W-:Y:S01]  /*0dd0*/  FADD.FTZ R150, R138, R150 ;  /* 0x000000968a967221 */ /* 0x020fe20000010000 */
[----:B------:R-:W-:Y:S06]  /*0de0*/  BRA `(.L_x_18922) ;  /* 0x00000000000c7947 */ /* 0x000fec0003800000 */
.L_x_18921:
[----:B-----5:R-:W-:-:S05]  /*0df0*/  HADD2.F32 R145, -RZ, R133.H0_H0 ;  /* 0x20000085ff917230 */ /* 0x020fca0000004100 */
[----:B------:R-:W-:-:S04]  /*0e00*/  FADD.FTZ R150, R145, R150 ;  /* 0x0000009691967221 */ /* 0x000fc80000010000 */
[----:B------:R-:W-:-:S07]  /*0e10*/  @P1 FADD.FTZ R150, R138, R150 ;  /* 0x000000968a961221 */ /* 0x000fce0000010000 */
.L_x_18922:
[----:B------:R-:W-:Y:S01]  /*0e20*/  HADD2.F32 R151, -RZ, R165.H1_H1 ;  /* 0x300000a5ff977230 */ /* 0x000fe20000004100 */
[----:B------:R-:W-:Y:S06]  /*0e30*/  @P2 BRA `(.L_x_18923) ;  /* 0x00000000000c2947 */ /* 0x000fec0003800000 */
[----:B------:R-:W-:Y:S05]  /*0e40*/  @!P1 BRA `(.L_x_18924) ;  /* 0x0000000000149947 */ /* 0x000fea0003800000 */
[----:B-----5:R-:W-:Y:S01]  /*0e50*/  FADD.FTZ R151, R139, R151 ;  /* 0x000000978b977221 */ /* 0x020fe20000010000 */
[----:B------:R-:W-:Y:S06]  /*0e60*/  BRA `(.L_x_18924) ;  /* 0x00000000000c7947 */ /* 0x000fec0003800000 */
.L_x_18923:
[----:B-----5:R-:W-:-:S05]  /*0e70*/  HADD2.F32 R0, -RZ, R133.H1_H1 ;  /* 0x30000085ff007230 */ /* 0x020fca0000004100 */
[----:B------:R-:W-:-:S04]  /*0e80*/  FADD.FTZ R151, R0, R151 ;  /* 0x0000009700977221 */ /* 0x000fc80000010000 */
[----:B------:R-:W-:-:S07]  /*0e90*/  @P1 FADD.FTZ R151, R139, R151 ;  /* 0x000000978b971221 */ /* 0x000fce0000010000 */
.L_x_18924:
[----:B------:R-:W-:Y:S01]  /*0ea0*/  HADD2.F32 R144, -RZ, R166.H0_H0 ;  /* 0x200000a6ff907230 */ /* 0x000fe20000004100 */
[----:B------:R-:W-:Y:S06]  /*0eb0*/  @P2 BRA `(.L_x_18925) ;  /* 0x00000000000c2947 */ /* 0x000fec0003800000 */
[----:B------:R-:W-:Y:S05]  /*0ec0*/  @!P1 BRA `(.L_x_18926) ;  /* 0x0000000000149947 */ /* 0x000fea0003800000 */
[----:B-----5:R-:W-:Y:S01]  /*0ed0*/  FADD.FTZ R144, R140, R144 ;  /* 0x000000908c907221 */ /* 0x020fe20000010000 */
[----:B------:R-:W-:Y:S06]  /*0ee0*/  BRA `(.L_x_18926) ;  /* 0x00000000000c7947 */ /* 0x000fec0003800000 */
.L_x_18925:
[----:B-----5:R-:W-:-:S05]  /*0ef0*/  HADD2.F32 R145, -RZ, R134.H0_H0 ;  /* 0x20000086ff917230 */ /* 0x020fca0000004100 */
[----:B------:R-:W-:-:S04]  /*0f00*/  FADD.FTZ R144, R145, R144 ;  /* 0x0000009091907221 */ /* 0x000fc80000010000 */
[----:B------:R-:W-:-:S07]  /*0f10*/  @P1 FADD.FTZ R144, R140, R144 ;  /* 0x000000908c901221 */ /* 0x000fce0000010000 */
.L_x_18926:
[----:B------:R-:W-:Y:S01]  /*0f20*/  HADD2.F32 R145, -RZ, R166.H1_H1 ;  /* 0x300000a6ff917230 */ /* 0x000fe20000004100 */
[----:B------:R-:W-:Y:S06]  /*0f30*/  @P2 BRA `(.L_x_18927) ;  /* 0x00000000000c2947 */ /* 0x000fec0003800000 */
[----:B------:R-:W-:Y:S05]  /*0f40*/  @!P1 BRA `(.L_x_18928) ;  /* 0x0000000000149947 */ /* 0x000fea0003800000 */
[----:B-----5:R-:W-:Y:S01]  /*0f50*/  FADD.FTZ R145, R141, R145 ;  /* 0x000000918d917221 */ /* 0x020fe20000010000 */
[----:B------:R-:W-:Y:S06]  /*0f60*/  BRA `(.L_x_18928) ;  /* 0x00000000000c7947 */ /* 0x000fec0003800000 */
.L_x_18927:
[----:B-----5:R-:W-:-:S05]  /*0f70*/  HADD2.F32 R0, -RZ, R134.H1_H1 ;  /* 0x30000086ff007230 */ /* 0x020fca0000004100 */
[----:B------:R-:W-:-:S04]  /*0f80*/  FADD.FTZ R145, R0, R145 ;  /* 0x0000009100917221 */ /* 0x000fc80000010000 */
[----:B------:R-:W-:-:S07]  /*0f90*/  @P1 FADD.FTZ R145, R141, R145 ;  /* 0x000000918d911221 */ /* 0x000fce0000010000 */
.L_x_18928:
[----:B------:R-:W-:Y:S01]  /*0fa0*/  HADD2.F32 R146, -RZ, R167.H0_H0 ;  /* 0x200000a7ff927230 */ /* 0x000fe20000004100 */
[----:B------:R-:W-:Y:S06]  /*0fb0*/  @P2 BRA `(.L_x_18929) ;  /* 0x00000000000c2947 */ /* 0x000fec0003800000 */
[----:B------:R-:W-:Y:S05]  /*0fc0*/  @!P1 BRA `(.L_x_18930) ;  /* 0x0000000000149947 */ /* 0x000fea0003800000 */
[----:B-----5:R-:W-:Y:S01]  /*0fd0*/  FADD.FTZ R146, R142, R146 ;  /* 0x000000928e927221 */ /* 0x020fe20000010000 */
[----:B------:R-:W-:Y:S06]  /*0fe0*/  BRA `(.L_x_18930) ;  /* 0x00000000000c7947 */ /* 0x000fec0003800000 */
.L_x_18929:
[----:B-----5:R-:W-:-:S05]  /*0ff0*/  HADD2.F32 R147, -RZ, R135.H0_H0 ;  /* 0x20000087ff937230 */ /* 0x020fca0000004100 */
[----:B------:R-:W-:-:S04]  /*1000*/  FADD.FTZ R146, R147, R146 ;  /* 0x0000009293927221 */ /* 0x000fc80000010000 */
[----:B------:R-:W-:-:S07]  /*1010*/  @P1 FADD.FTZ R146, R142, R146 ;  /* 0x000000928e921221 */ /* 0x000fce0000010000 */
.L_x_18930:
[----:B------:R-:W-:Y:S01]  /*1020*/  HADD2.F32 R147, -RZ, R167.H1_H1 ;  /* 0x300000a7ff937230 */ /* 0x000fe20000004100 */
[----:B------:R-:W-:Y:S06]  /*1030*/  @P2 BRA `(.L_x_18931) ;  /* 0x00000000000c2947 */ /* 0x000fec0003800000 */
[----:B------:R-:W-:Y:S05]  /*1040*/  @!P1 BRA `(.L_x_18932) ;  /* 0x0000000000149947 */ /* 0x000fea0003800000 */
[----:B-----5:R-:W-:Y:S01]  /*1050*/  FADD.FTZ R147, R143, R147 ;  /* 0x000000938f937221 */ /* 0x020fe20000010000 */
[----:B------:R-:W-:Y:S06]  /*1060*/  BRA `(.L_x_18932) ;  /* 0x00000000000c7947 */ /* 0x000fec0003800000 */
.L_x_18931:
[----:B-----5:R-:W-:-:S05]  /*1070*/  HADD2.F32 R0, -RZ, R135.H1_H1 ;  /* 0x30000087ff007230 */ /* 0x020fca0000004100 */
[----:B------:R-:W-:-:S04]  /*1080*/  FADD.FTZ R147, R0, R147 ;  /* 0x0000009300937221 */ /* 0x000fc80000010000 */
[----:B------:R-:W-:-:S07]  /*1090*/  @P1 FADD.FTZ R147, R143, R147 ;  /* 0x000000938f931221 */ /* 0x000fce0000010000 */
.L_x_18932:
[C---:B------:R-:W-:Y:S02]  /*10a0*/  LEA R162, P4, R168.reuse, UR10, 0x5 ;  /* 0x0000000aa8a27c11 */ /* 0x040fe4000f8828ff */
        /* <DEDUP_REMOVED lines=18> */
.L_x_18933:
[----:B-----5:R-:W-:-:S05]  /*11d0*/  HADD2.F32 R161, -RZ, R132.H0_H0 ;  /* 0x20000084ffa17230 */ /* 0x020fca0000004100 */
[----:B------:R-:W-:-:S04]  /*11e0*/  FADD.FTZ R160, R161, R160 ;  /* 0x000000a0a1a07221 */ /* 0x000fc80000010000 */
[----:B------:R-:W-:-:S07]  /*11f0*/  @P1 FADD.FTZ R160, R136, R160 ;  /* 0x000000a088a01221 */ /* 0x000fce0000010000 */
.L_x_18934:
[----:B------:R-:W-:Y:S01]  /*1200*/  HADD2.F32 R161, -RZ, R176.H1_H1 ;  /* 0x300000b0ffa17230 */ /* 0x000fe20000004100 */
[----:B------:R-:W-:Y:S06]  /*1210*/  @P2 BRA `(.L_x_18935) ;  /* 0x00000000000c2947 */ /* 0x000fec0003800000 */
[----:B------:R-:W-:Y:S05]  /*1220*/  @!P1 BRA `(.L_x_18936) ;  /* 0x0000000000149947 */ /* 0x000fea0003800000 */
[----:B-----5:R-:W-:Y:S01]  /*1230*/  FADD.FTZ R161, R137, R161 ;  /* 0x000000a189a17221 */ /* 0x020fe20000010000 */
[----:B------:R-:W-:Y:S06]  /*1240*/  BRA `(.L_x_18936) ;  /* 0x00000000000c7947 */ /* 0x000fec0003800000 */
.L_x_18935:
[----:B-----5:R-:W-:-:S05]  /*1250*/  HADD2.F32 R0, -RZ, R132.H1_H1 ;  /* 0x30000084ff007230 */ /* 0x020fca0000004100 */
[----:B------:R-:W-:-:S04]  /*1260*/  FADD.FTZ R161, R0, R161 ;  /* 0x000000a100a17221 */ /* 0x000fc80000010000 */
[----:B------:R-:W-:-:S07]  /*1270*/  @P1 FADD.FTZ R161, R137, R161 ;  /* 0x000000a189a11221 */ /* 0x000fce0000010000 */
.L_x_18936:
[----:B------:R-:W-:Y:S01]  /*1280*/  HADD2.F32 R162, -RZ, R177.H0_H0 ;  /* 0x200000b1ffa27230 */ /* 0x000fe20000004100 */
[----:B------:R-:W-:Y:S06]  /*1290*/  @P2 BRA `(.L_x_18937) ;  /* 0x00000000000c2947 */ /* 0x000fec0003800000 */
[----:B------:R-:W-:Y:S05]  /*12a0*/  @!P1 BRA `(.L_x_18938) ;  /* 0x0000000000149947 */ /* 0x000fea0003800000 */
[----:B-----5:R-:W-:Y:S01]  /*12b0*/  FADD.FTZ R162, R138, R162 ;  /* 0x000000a28aa27221 */ /* 0x020fe20000010000 */
[----:B------:R-:W-:Y:S06]  /*12c0*/  BRA `(.L_x_18938) ;  /* 0x00000000000c7947 */ /* 0x000fec0003800000 */
.L_x_18937:
[----:B-----5:R-:W-:-:S05]  /*12d0*/  HADD2.F32 R163, -RZ, R133.H0_H0 ;  /* 0x20000085ffa37230 */ /* 0x020fca0000004100 */
[----:B------:R-:W-:-:S04]  /*12e0*/  FADD.FTZ R162, R163, R162 ;  /* 0x000000a2a3a27221 */ /* 0x000fc80000010000 */
[----:B------:R-:W-:-:S07]  /*12f0*/  @P1 FADD.FTZ R162, R138, R162 ;  /* 0x000000a28aa21221 */ /* 0x000fce0000010000 */
.L_x_18938:
[----:B------:R-:W-:Y:S01]  /*1300*/  HADD2.F32 R163, -RZ, R177.H1_H1 ;  /* 0x300000b1ffa37230 */ /* 0x000fe20000004100 */
[----:B------:R-:W-:Y:S06]  /*1310*/  @P2 BRA `(.L_x_18939) ;  /* 0x00000000000c2947 */ /* 0x000fec0003800000 */
[----:B------:R-:W-:Y:S05]  /*1320*/  @!P1 BRA `(.L_x_18940) ;  /* 0x0000000000149947 */ /* 0x000fea0003800000 */
[----:B-----5:R-:W-:Y:S01]  /*1330*/  FADD.FTZ R163, R139, R163 ;  /* 0x000000a38ba37221 */ /* 0x020fe20000010000 */
[----:B------:R-:W-:Y:S06]  /*1340*/  BRA `(.L_x_18940) ;  /* 0x00000000000c7947 */ /* 0x000fec0003800000 */
.L_x_18939:
[----:B-----5:R-:W-:-:S05]  /*1350*/  HADD2.F32 R0, -RZ, R133.H1_H1 ;  /* 0x30000085ff007230 */ /* 0x020fca0000004100 */
[----:B------:R-:W-:-:S04]  /*1360*/  FADD.FTZ R163, R0, R163 ;  /* 0x000000a300a37221 */ /* 0x000fc80000010000 */
[----:B------:R-:W-:-:S07]  /*1370*/  @P1 FADD.FTZ R163, R139, R163 ;  /* 0x000000a38ba31221 */ /* 0x000fce0000010000 */
.L_x_18940:
[----:B------:R-:W-:Y:S01]  /*1380*/  HADD2.F32 R164, -RZ, R178.H0_H0 ;  /* 0x200000b2ffa47230 */ /* 0x000fe20000004100 */
[----:B------:R-:W-:Y:S06]  /*1390*/  @P2 BRA `(.L_x_18941) ;  /* 0x00000000000c2947 */ /* 0x000fec0003800000 */
[----:B------:R-:W-:Y:S05]  /*13a0*/  @!P1 BRA `(.L_x_18942) ;  /* 0x0000000000149947 */ /* 0x000fea0003800000 */
[----:B-----5:R-:W-:Y:S01]  /*13b0*/  FADD.FTZ R164, R140, R164 ;  /* 0x000000a48ca47221 */ /* 0x020fe20000010000 */
[----:B------:R-:W-:Y:S06]  /*13c0*/  BRA `(.L_x_18942) ;  /* 0x00000000000c7947 */ /* 0x000fec0003800000 */
.L_x_18941:
[----:B-----5:R-:W-:-:S05]  /*13d0*/  HADD2.F32 R165, -RZ, R134.H0_H0 ;  /* 0x20000086ffa57230 */ /* 0x020fca0000004100 */
[----:B------:R-:W-:-:S04]  /*13e0*/  FADD.FTZ R164, R165, R164 ;  /* 0x000000a4a5a47221 */ /* 0x000fc80000010000 */
[----:B------:R-:W-:-:S07]  /*13f0*/  @P1 FADD.FTZ R164, R140, R164 ;  /* 0x000000a48ca41221 */ /* 0x000fce0000010000 */
.L_x_18942:
[----:B------:R-:W-:Y:S01]  /*1400*/  HADD2.F32 R165, -RZ, R178.H1_H1 ;  /* 0x300000b2ffa57230 */ /* 0x000fe20000004100 */
[----:B------:R-:W-:Y:S06]  /*1410*/  @P2 BRA `(.L_x_18943) ;  /* 0x00000000000c2947 */ /* 0x000fec0003800000 */
[----:B------:R-:W-:Y:S05]  /*1420*/  @!P1 BRA `(.L_x_18944) ;  /* 0x0000000000149947 */ /* 0x000fea0003800000 */
[----:B-----5:R-:W-:Y:S01]  /*1430*/  FADD.FTZ R165, R141, R165 ;  /* 0x000000a58da57221 */ /* 0x020fe20000010000 */
[----:B------:R-:W-:Y:S06]  /*1440*/  BRA `(.L_x_18944) ;  /* 0x00000000000c7947 */ /* 0x000fec0003800000 */
.L_x_18943:
[----:B-----5:R-:W-:-:S05]  /*1450*/  HADD2.F32 R0, -RZ, R134.H1_H1 ;  /* 0x30000086ff007230 */ /* 0x020fca0000004100 */
[----:B------:R-:W-:-:S04]  /*1460*/  FADD.FTZ R165, R0, R165 ;  /* 0x000000a500a57221 */ /* 0x000fc80000010000 */
[----:B------:R-:W-:-:S07]  /*1470*/  @P1 FADD.FTZ R165, R141, R165 ;  /* 0x000000a58da51221 */ /* 0x000fce0000010000 */
.L_x_18944:
[----:B------:R-:W-:Y:S01]  /*1480*/  HADD2.F32 R166, -RZ, R179.H0_H0 ;  /* 0x200000b3ffa67230 */ /* 0x000fe20000004100 */
[----:B------:R-:W-:Y:S06]  /*1490*/  @P2 BRA `(.L_x_18945) ;  /* 0x00000000000c2947 */ /* 0x000fec0003800000 */
[----:B------:R-:W-:Y:S05]  /*14a0*/  @!P1 BRA `(.L_x_18946) ;  /* 0x0000000000149947 */ /* 0x000fea0003800000 */
[----:B-----5:R-:W-:Y:S01]  /*14b0*/  FADD.FTZ R166, R142, R166 ;  /* 0x000000a68ea67221 */ /* 0x020fe20000010000 */
[----:B------:R-:W-:Y:S06]  /*14c0*/  BRA `(.L_x_18946) ;  /* 0x00000000000c7947 */ /* 0x000fec0003800000 */
.L_x_18945:
[----:B-----5:R-:W-:-:S05]  /*14d0*/  HADD2.F32 R167, -RZ, R135.H0_H0 ;  /* 0x20000087ffa77230 */ /* 0x020fca0000004100 */
[----:B------:R-:W-:-:S04]  /*14e0*/  FADD.FTZ R166, R167, R166 ;  /* 0x000000a6a7a67221 */ /* 0x000fc80000010000 */
[----:B------:R-:W-:-:S07]  /*14f0*/  @P1 FADD.FTZ R166, R142, R166 ;  /* 0x000000a68ea61221 */ /* 0x000fce0000010000 */
.L_x_18946:
[----:B------:R-:W-:Y:S01]  /*1500*/  HADD2.F32 R167, -RZ, R179.H1_H1 ;  /* 0x300000b3ffa77230 */ /* 0x000fe20000004100 */
[----:B------:R-:W-:Y:S06]  /*1510*/  @P2 BRA `(.L_x_18947) ;  /* 0x00000000000c2947 */ /* 0x000fec0003800000 */
[----:B------:R-:W-:Y:S05]  /*1520*/  @!P1 BRA `(.L_x_18948) ;  /* 0x0000000000149947 */ /* 0x000fea0003800000 */
[----:B-----5:R-:W-:Y:S01]  /*1530*/  FADD.FTZ R167, R143, R167 ;  /* 0x000000a78fa77221 */ /* 0x020fe20000010000 */
[----:B------:R-:W-:Y:S06]  /*1540*/  BRA `(.L_x_18948) ;  /* 0x00000000000c7947 */ /* 0x000fec0003800000 */
.L_x_18947:
[----:B-----5:R-:W-:-:S05]  /*1550*/  HADD2.F32 R0, -RZ, R135.H1_H1 ;  /* 0x30000087ff007230 */ /* 0x020fca0000004100 */
[----:B------:R-:W-:-:S04]  /*1560*/  FADD.FTZ R167, R0, R167 ;  /* 0x000000a700a77221 */ /* 0x000fc80000010000 */
[----:B------:R-:W-:-:S07]  /*1570*/  @P1 FADD.FTZ R167, R143, R167 ;  /* 0x000000a78fa71221 */ /* 0x000fce0000010000 */
.L_x_18948:
        /* <DEDUP_REMOVED lines=19> */
.L_x_18949:
[----:B-----5:R-:W-:-:S05]  /*16b0*/  HADD2.F32 R173, -RZ, R132.H0_H0 ;  /* 0x20000084ffad7230 */ /* 0x020fca0000004100 */
[----:B------:R-:W-:-:S04]  /*16c0*/  FADD.FTZ R176, R173, R176 ;  /* 0x000000b0adb07221 */ /* 0x000fc80000010000 */
[----:B------:R-:W-:-:S07]  /*16d0*/  @P1 FADD.FTZ R176, R136, R176 ;  /* 0x000000b088b01221 */ /* 0x000fce0000010000 */
.L_x_18950:
[----:B------:R-:W-:Y:S01]  /*16e0*/  HADD2.F32 R177, -RZ, R184.H1_H1 ;  /* 0x300000b8ffb17230 */ /* 0x000fe20000004100 */
[----:B------:R-:W-:Y:S06]  /*16f0*/  @P2 BRA `(.L_x_18951) ;  /* 0x00000000000c2947 */ /* 0x000fec0003800000 */
[----:B------:R-:W-:Y:S05]  /*1700*/  @!P1 BRA `(.L_x_18952) ;  /* 0x0000000000149947 */ /* 0x000fea0003800000 */
[----:B-----5:R-:W-:Y:S01]  /*1710*/  FADD.FTZ R177, R137, R177 ;  /* 0x000000b189b17221 */ /* 0x020fe20000010000 */
[----:B------:R-:W-:Y:S06]  /*1720*/  BRA `(.L_x_18952) ;  /* 0x00000000000c7947 */ /* 0x000fec0003800000 */
.L_x_18951:
[----:B-----5:R-:W-:-:S05]  /*1730*/  HADD2.F32 R0, -RZ, R132.H1_H1 ;  /* 0x30000084ff007230 */ /* 0x020fca0000004100 */
[----:B------:R-:W-:-:S04]  /*1740*/  FADD.FTZ R177, R0, R177 ;  /* 0x000000b100b17221 */ /* 0x000fc80000010000 */
[----:B------:R-:W-:-:S07]  /*1750*/  @P1 FADD.FTZ R177, R137, R177 ;  /* 0x000000b189b11221 */ /* 0x000fce0000010000 */
.L_x_18952:
[----:B------:R-:W-:Y:S01]  /*1760*/  HADD2.F32 R178, -RZ, R185.H0_H0 ;  /* 0x200000b9ffb27230 */ /* 0x000fe20000004100 */
[----:B------:R-:W-:Y:S06]  /*1770*/  @P2 BRA `(.L_x_18953) ;  /* 0x00000000000c2947 */ /* 0x000fec0003800000 */
[----:B------:R-:W-:Y:S05]  /*1780*/  @!P1 BRA `(.L_x_18954) ;  /* 0x0000000000149947 */ /* 0x000fea0003800000 */
[----:B-----5:R-:W-:Y:S01]  /*1790*/  FADD.FTZ R178, R138, R178 ;  /* 0x000000b28ab27221 */ /* 0x020fe20000010000 */
[----:B------:R-:W-:Y:S06]  /*17a0*/  BRA `(.L_x_18954) ;  /* 0x00000000000c7947 */ /* 0x000fec0003800000 */
.L_x_18953:
[----:B-----5:R-:W-:-:S05]  /*17b0*/  HADD2.F32 R173, -RZ, R133.H0_H0 ;  /* 0x20000085ffad7230 */ /* 0x020fca0000004100 */
[----:B------:R-:W-:-:S04]  /*17c0*/  FADD.FTZ R178, R173, R178 ;  /* 0x000000b2adb27221 */ /* 0x000fc80000010000 */
[----:B------:R-:W-:-:S07]  /*17d0*/  @P1 FADD.FTZ R178, R138, R178 ;  /* 0x000000b28ab21221 */ /* 0x000fce0000010000 */
.L_x_18954:
[----:B------:R-:W-:Y:S01]  /*17e0*/  HADD2.F32 R179, -RZ, R185.H1_H1 ;  /* 0x300000b9ffb37230 */ /* 0x000fe20000004100 */
[----:B------:R-:W-:Y:S06]  /*17f0*/  @P2 BRA `(.L_x_18955) ;  /* 0x00000000000c2947 */ /* 0x000fec0003800000 */
[----:B------:R-:W-:Y:S05]  /*1800*/  @!P1 BRA `(.L_x_18956) ;  /* 0x0000000000149947 */ /* 0x000fea0003800000 */
[----:B-----5:R-:W-:Y:S01]  /*1810*/  FADD.FTZ R179, R139, R179 ;  /* 0x000000b38bb37221 */ /* 0x020fe20000010000 */
[----:B------:R-:W-:Y:S06]  /*1820*/  BRA `(.L_x_18956) ;  /* 0x00000000000c7947 */ /* 0x000fec0003800000 */
.L_x_18955:
[----:B-----5:R-:W-:-:S05]  /*1830*/  HADD2.F32 R0, -RZ, R133.H1_H1 ;  /* 0x30000085ff007230 */ /* 0x020fca0000004100 */
[----:B------:R-:W-:-:S04]  /*1840*/  FADD.FTZ R179, R0, R179 ;  /* 0x000000b300b37221 */ /* 0x000fc80000010000 */
[----:B------:R-:W-:-:S07]  /*1850*/  @P1 FADD.FTZ R179, R139, R179 ;  /* 0x000000b38bb31221 */ /* 0x000fce0000010000 */
.L_x_18956:
[----:B------:R-:W-:Y:S01]  /*1860*/  HADD2.F32 R172, -RZ, R186.H0_H0 ;  /* 0x200000baffac7230 */ /* 0x000fe20000004100 */
[----:B------:R-:W-:Y:S06]  /*1870*/  @P2 BRA `(.L_x_18957) ;  /* 0x00000000000c2947 */ /* 0x000fec0003800000 */
[----:B------:R-:W-:Y:S05]  /*1880*/  @!P1 BRA `(.L_x_18958) ;  /* 0x0000000000149947 */ /* 0x000fea0003800000 */
[----:B-----5:R-:W-:Y:S01]  /*1890*/  FADD.FTZ R172, R140, R172 ;  /* 0x000000ac8cac7221 */ /* 0x020fe20000010000 */
[----:B------:R-:W-:Y:S06]  /*18a0*/  BRA `(.L_x_18958) ;  /* 0x00000000000c7947 */ /* 0x000fec0003800000 */
.L_x_18957:
[----:B-----5:R-:W-:-:S05]  /*18b0*/  HADD2.F32 R173, -RZ, R134.H0_H0 ;  /* 0x20000086ffad7230 */ /* 0x020fca0000004100 */
[----:B------:R-:W-:-:S04]  /*18c0*/  FADD.FTZ R172, R173, R172 ;  /* 0x000000acadac7221 */ /* 0x000fc80000010000 */
[----:B------:R-:W-:-:S07]  /*18d0*/  @P1 FADD.FTZ R172, R140, R172 ;  /* 0x000000ac8cac1221 */ /* 0x000fce0000010000 */
.L_x_18958:
[----:B------:R-:W-:Y:S01]  /*18e0*/  HADD2.F32 R173, -RZ, R186.H1_H1 ;  /* 0x300000baffad7230 */ /* 0x000fe20000004100 */
[----:B------:R-:W-:Y:S06]  /*18f0*/  @P2 BRA `(.L_x_18959) ;  /* 0x00000000000c2947 */ /* 0x000fec0003800000 */
[----:B------:R-:W-:Y:S05]  /*1900*/  @!P1 BRA `(.L_x_18960) ;  /* 0x0000000000149947 */ /* 0x000fea0003800000 */
[----:B-----5:R-:W-:Y:S01]  /*1910*/  FADD.FTZ R173, R141, R173 ;  /* 0x000000ad8dad7221 */ /* 0x020fe20000010000 */
[----:B------:R-:W-:Y:S06]  /*1920*/  BRA `(.L_x_18960) ;  /* 0x00000000000c7947 */ /* 0x000fec0003800000 */
.L_x_18959:
[----:B-----5:R-:W-:-:S05]  /*1930*/  HADD2.F32 R0, -RZ, R134.H1_H1 ;  /* 0x30000086ff007230 */ /* 0x020fca0000004100 */
[----:B------:R-:W-:-:S04]  /*1940*/  FADD.FTZ R173, R0, R173 ;  /* 0x000000ad00ad7221 */ /* 0x000fc80000010000 */
[----:B------:R-:W-:-:S07]  /*1950*/  @P1 FADD.FTZ R173, R141, R173 ;  /* 0x000000ad8dad1221 */ /* 0x000fce0000010000 */
.L_x_18960:
[----:B------:R-:W-:Y:S01]  /*1960*/  HADD2.F32 R174, -RZ, R187.H0_H0 ;  /* 0x200000bbffae7230 */ /* 0x000fe20000004100 */
[----:B------:R-:W-:Y:S06]  /*1970*/  @P2 BRA `(.L_x_18961) ;  /* 0x00000000000c2947 */ /* 0x000fec0003800000 */
[----:B------:R-:W-:Y:S05]  /*1980*/  @!P1 BRA `(.L_x_18962) ;  /* 0x0000000000149947 */ /* 0x000fea0003800000 */
[----:B-----5:R-:W-:Y:S01]  /*1990*/  FADD.FTZ R174, R142, R174 ;  /* 0x000000ae8eae7221 */ /* 0x020fe20000010000 */
[----:B------:R-:W-:Y:S06]  /*19a0*/  BRA `(.L_x_18962) ;  /* 0x00000000000c7947 */ /* 0x000fec0003800000 */
.L_x_18961:
[----:B-----5:R-:W-:-:S05]  /*19b0*/  HADD2.F32 R175, -RZ, R135.H0_H0 ;  /* 0x20000087ffaf7230 */ /* 0x020fca0000004100 */
[----:B------:R-:W-:-:S04]  /*19c0*/  FADD.FTZ R174, R175, R174 ;  /* 0x000000aeafae7221 */ /* 0x000fc80000010000 */
[----:B------:R-:W-:-:S07]  /*19d0*/  @P1 FADD.FTZ R174, R142, R174 ;  /* 0x000000ae8eae1221 */ /* 0x000fce0000010000 */
.L_x_18962:
[----:B------:R-:W-:Y:S01]  /*19e0*/  HADD2.F32 R175, -RZ, R187.H1_H1 ;  /* 0x300000bbffaf7230 */ /* 0x000fe20000004100 */
[----:B------:R-:W-:Y:S06]  /*19f0*/  @P2 BRA `(.L_x_18963) ;  /* 0x00000000000c2947 */ /* 0x000fec0003800000 */
[----:B------:R-:W-:Y:S05]  /*1a00*/  @!P1 BRA `(.L_x_18964) ;  /* 0x0000000000149947 */ /* 0x000fea0003800000 */
[----:B-----5:R-:W-:Y:S01]  /*1a10*/  FADD.FTZ R175, R143, R175 ;  /* 0x000000af8faf7221 */ /* 0x020fe20000010000 */
[----:B------:R-:W-:Y:S06]  /*1a20*/  BRA `(.L_x_18964) ;  /* 0x00000000000c7947 */ /* 0x000fec0003800000 */
.L_x_18963:
[----:B-----5:R-:W-:-:S05]  /*1a30*/  HADD2.F32 R0, -RZ, R135.H1_H1 ;  /* 0x30000087ff007230 */ /* 0x020fca0000004100 */
[----:B------:R-:W-:-:S04]  /*1a40*/  FADD.FTZ R175, R0, R175 ;  /* 0x000000af00af7221 */ /* 0x000fc80000010000 */
[----:B------:R-:W-:-:S07]  /*1a50*/  @P1 FADD.FTZ R175, R143, R175 ;  /* 0x000000af8faf1221 */ /* 0x000fce0000010000 */
.L_x_18964:
        /* <DEDUP_REMOVED lines=124> */
.L_x_18978:
        /* <DEDUP_REMOVED lines=46> */
[----:B------:R-:W-:Y:S01]  /*2500*/  F2FP.F16.F32.PACK_AB R144, R145, R144 ;  /* 0x000000909190723e */ /* 0x000fe200000000ff */
[----:B------:R2:W-:Y:S01]  /*2510*/  @!P1 STG.E desc[UR4][R146.64], R180 ;  /* 0x000000b492009986 */ /* 0x0005e2000c101904 */
[----:B------:R-:W-:Y:S01]  /*2520*/  F2FP.F16.F32.PACK_AB R145, R149, R148 ;  /* 0x000000949591723e */ /* 0x000fe200000000ff */
        /* <DEDUP_REMOVED lines=10> */
[----:B--2---:R-:W-:Y:S01]  /*25d0*/  F2FP.F16.F32.PACK_AB R146, R149, R148 ;  /* 0x000000949592723e */ /* 0x004fe200000000ff */
[----:B------:R-:W-:Y:S01]  /*25e0*/  FFMA.FTZ R148, R105, R156, R41 ;  /* 0x0000009c69947223 */ /* 0x000fe20000010029 */
[----:B------:R-:W-:Y:S01]  /*25f0*/  FFMA.FTZ R149, R102, R191, R38 ;  /* 0x000000bf66957223 */ /* 0x000fe20000010026 */
[----:B------:R-:W-:Y:S01]  /*2600*/  FFMA.FTZ R156, R103, R150, R39 ;  /* 0x00000096679c7223 */ /* 0x000fe20000010027 */
[----:B------:R-:W-:Y:S01]  /*2610*/  FFMA.FTZ R158, R107, R158, R43 ;  /* 0x0000009e6b9e7223 */ /* 0x000fe2000001002b */
[----:B------:R-:W-:Y:S01]  /*2620*/  SHF.R.U32.HI R171, RZ, 0x1c, R171 ;  /* 0x0000001cffab7819 */ /* 0x000fe200000116ab */
[----:B-1----:R-:W-:Y:S01]  /*2630*/  @!P1 IMAD.WIDE R152, R3, 0x4, R152 ;  /* 0x0000000403989825 */ /* 0x002fe200078e0298 */
[----:B------:R-:W-:-:S03]  /*2640*/  F2FP.F16.F32.PACK_AB R150, R148, R195 ;  /* 0x000000c39496723e */ /* 0x000fc600000000ff */
[----:B------:R-:W-:Y:S01]  /*2650*/  FFMA.FTZ R148, R100, R187, R36 ;  /* 0x000000bb64947223 */ /* 0x000fe20000010024 */
[----:B------:R-:W-:Y:S01]  /*2660*/  F2FP.F16.F32.PACK_AB R149, R156, R149 ;  /* 0x000000959c95723e */ /* 0x000fe200000000ff */
        /* <DEDUP_REMOVED lines=8> */
[----:B------:R-:W-:Y:S01]  /*26f0*/  F2FP.F16.F32.PACK_AB R148, R155, R148 ;  /* 0x000000949b94723e */ /* 0x000fe200000000ff */
[C---:B------:R-:W-:Y:S01]  /*2700*/  FMUL.FTZ R185, R0.reuse, R185 ;  /* 0x000000b900b97220 */ /* 0x040fe20000410000 */
[C---:B------:R-:W-:Y:S01]  /*2710*/  FMUL.FTZ R166, R0.reuse, R181 ;  /* 0x000000b500a67220 */ /* 0x040fe20000410000 */
[C---:B------:R-:W-:Y:S01]  /*2720*/  FMUL.FTZ R205, R0.reuse, R205 ;  /* 0x000000cd00cd7220 */ /* 0x040fe20000410000 */
[----:B------:R-:W-:Y:S01]  /*2730*/  FMUL.FTZ R182, R0, R207 ;  /* 0x000000cf00b67220 */ /* 0x000fe20000410000 */
[----:B------:R-:W-:Y:S01]  /*2740*/  F2FP.F16.F32.PACK_AB R147, R160, R151 ;  /* 0x00000097a093723e */ /* 0x000fe200000000ff */
[C---:B------:R-:W-:Y:S01]  /*2750*/  FMUL.FTZ R165, R0.reuse, R159 ;  /* 0x0000009f00a57220 */ /* 0x040fe20000410000 */
[C---:B------:R-:W-:Y:S01]  /*2760*/  IADD3.X R155, R171.reuse, UR13, RZ, P2, !PT ;  /* 0x0000000dab9b7c10 */ /* 0x040fe200097fe4ff */
[----:B0-----:R-:W-:Y:S01]  /*2770*/  FMUL.FTZ R184, R0, R161 ;  /* 0x000000a100b87220 */ /* 0x001fe20000410000 */
[----:B------:R-:W-:Y:S01]  /*2780*/  F2FP.F16.F32.PACK_AB R151, R158, R197 ;  /* 0x000000c59e97723e */ /* 0x000fe200000000ff */
[C---:B------:R-:W-:Y:S01]  /*2790*/  FMUL.FTZ R174, R0.reuse, R183 ;  /* 0x000000b700ae7220 */ /* 0x040fe20000410000 */
        /* <DEDUP_REMOVED lines=37> */
[----:B-1----:R-:W-:Y:S01]  /*29f0*/  F2FP.F16.F32.PACK_AB R144, R172, R163 ;  /* 0x000000a3ac90723e */ /* 0x002fe200000000ff */
        /* <DEDUP_REMOVED lines=12> */
[----:B------:R-:W-:Y:S01]  /*2ac0*/  F2FP.F16.F32.PACK_AB R152, R157, R152 ;  /* 0x000000989d98723e */ /* 0x000fe200000000ff */
[----:B------:R-:W-:Y:S01]  /*2ad0*/  FFMA.FTZ R211, R118, R211, R54 ;  /* 0x000000d376d37223 */ /* 0x000fe20000010036 */
[----:B------:R-:W-:Y:S01]  /*2ae0*/  SHF.L.U32 R165, R170, 0x4, RZ ;  /* 0x00000004aaa57819 */ /* 0x000fe200000006ff */
[----:B------:R-:W-:Y:S01]  /*2af0*/  FFMA.FTZ R213, R120, R213, R56 ;  /* 0x000000d578d57223 */ /* 0x000fe20000010038 */
[----:B------:R-:W-:Y:S01]  /*2b00*/  F2FP.F16.F32.PACK_AB R145, R176, R167 ;  /* 0x000000a7b091723e */ /* 0x000fe200000000ff */
[----:B------:R-:W-:Y:S01]  /*2b10*/  FFMA.FTZ R186, R119, R186, R55 ;  /* 0x000000ba77ba7223 */ /* 0x000fe20000010037 */
[----:B------:R-:W-:-:S02]  /*2b20*/  F2FP.F16.F32.PACK_AB R146, R180, R171 ;  /* 0x000000abb492723e */ /* 0x000fc400000000ff */
[----:B------:R-:W-:Y:S01]  /*2b30*/  F2FP.F16.F32.PACK_AB R150, R155, R150 ;  /* 0x000000969b96723e */ /* 0x000fe200000000ff */
[----:B------:R-:W-:Y:S01]  /*2b40*/  FFMA.FTZ R155, R89, R188, R25 ;  /* 0x000000bc599b7223 */ /* 0x000fe20000010019 */
[----:B------:R-:W-:Y:S01]  /*2b50*/  F2FP.F16.F32.PACK_AB R148, R153, R148 ;  /* 0x000000949994723e */ /* 0x000fe200000000ff */
[----:B------:R-:W-:Y:S01]  /*2b60*/  FFMA.FTZ R188, R121, R188, R57 ;  /* 0x000000bc79bc7223 */ /* 0x000fe20000010039 */
[----:B------:R-:W-:Y:S02]  /*2b70*/  IADD3.X R157, R168, UR13, RZ, P1, !PT ;  /* 0x0000000da89d7c10 */ /* 0x000fe40008ffe4ff */
[----:B------:R-:W-:Y:S02]  /*2b80*/  F2FP.F16.F32.PACK_AB R151, R182, R205 ;  /* 0x000000cdb697723e */ /* 0x000fe400000000ff */
[----:B------:R-:W-:Y:S01]  /*2b90*/  F2FP.F16.F32.PACK_AB R149, R174, R149 ;  /* 0x00000095ae95723e */ /* 0x000fe200000000ff */
[----:B------:R0:W-:Y:S01]  /*2ba0*/  STG.E.128 desc[UR4][R156.64], R144 ;  /* 0x000000909c007986 */ /* 0x0001e2000c101d04 */
[----:B------:R-:W-:Y:S01]  /*2bb0*/  F2FP.F16.F32.PACK_AB R153, R163, R0 ;  /* 0x00000000a399723e */ /* 0x000fe200000000ff */
[-C--:B------:R-:W-:Y:S01]  /*2bc0*/  FFMA.FTZ R0, R90, R217.reuse, R26 ;  /* 0x000000d95a007223 */ /* 0x080fe2000001001a */
[----:B------:R-:W-:Y:S01]  /*2bd0*/  IADD3.X R167, R168, UR15, RZ, P2, !PT ;  /* 0x0000000fa8a77c10 */ /* 0x000fe200097fe4ff */
[----:B------:R-:W-:Y:S01]  /*2be0*/  FFMA.FTZ R163, R91, R190, R27 ;  /* 0x000000be5ba37223 */ /* 0x000fe2000001001b */
[----:B------:R-:W-:Y:S01]  /*2bf0*/  SHF.R.U32.HI R172, RZ, 0x1c, R170 ;  /* 0x0000001cffac7819 */ /* 0x000fe200000116aa */
[----:B------:R-:W-:Y:S01]  /*2c00*/  FFMA.FTZ R217, R122, R217, R58 ;  /* 0x000000d97ad97223 */ /* 0x000fe2000001003a */
[----:B------:R-:W-:Y:S01]  /*2c10*/  IADD3 R170, P4, R165, UR12, RZ ;  /* 0x0000000ca5aa7c10 */ /* 0x000fe2000ff9e0ff */
[----:B------:R1:W-:Y:S01]  /*2c20*/  STG.E.128 desc[UR4][R166.64], R148 ;  /* 0x00000094a6007986 */ /* 0x0003e2000c101d04 */
[----:B------:R-:W-:Y:S01]  /*2c30*/  F2FP.F16.F32.PACK_AB R154, R155, R154 ;  /* 0x0000009a9b9a723e */ /* 0x000fe200000000ff */
[----:B------:R-:W-:Y:S01]  /*2c40*/  FFMA.FTZ R190, R123, R190, R59 ;  /* 0x000000be7bbe7223 */ /* 0x000fe2000001003b */
[----:B------:R-:W-:Y:S01]  /*2c50*/  F2FP.F16.F32.PACK_AB R155, R163, R0 ;  /* 0x00000000a39b723e */ /* 0x000fe200000000ff */
[-C--:B------:R-:W-:Y:S01]  /*2c60*/  FFMA.FTZ R0, R92, R159.reuse, R28 ;  /* 0x0000009f5c007223 */ /* 0x080fe2000001001c */
[----:B------:R-:W-:Y:S01]  /*2c70*/  IADD3.X R171, R172, UR13, RZ, P4, !PT ;  /* 0x0000000dacab7c10 */ /* 0x000fe2000a7fe4ff */
[----:B------:R-:W-:-:S04]  /*2c80*/  FFMA.FTZ R159, R124, R159, R60 ;  /* 0x0000009f7c9f7223 */ /* 0x000fc8000001003c */
[----:B------:R2:W-:Y:S01]  /*2c90*/  STG.E.128 desc[UR4][R170.64], R152 ;  /* 0x00000098aa007986 */ /* 0x0005e2000c101d04 */
[----:B0-----:R-:W-:Y:S02]  /*2ca0*/  SHF.L.U32 R156, R169, 0x4, RZ ;  /* 0x00000004a99c7819 */ /* 0x001fe400000006ff */
[----:B------:R-:W-:Y:S02]  /*2cb0*/  SHF.R.U32.HI R169, RZ, 0x1c, R169 ;  /* 0x0000001cffa97819 */ /* 0x000fe400000116a9 */
[----:B------:R-:W-:Y:S02]  /*2cc0*/  F2FP.F16.F32.PACK_AB R147, R190, R217 ;  /* 0x000000d9be93723e */ /* 0x000fe400000000ff */
[----:B------:R-:W-:Y:S01]  /*2cd0*/  F2FP.F16.F32.PACK_AB R146, R188, R213 ;  /* 0x000000d5bc92723e */ /* 0x000fe200000000ff */
[----:B-1----:R-:W0:Y:S01]  /*2ce0*/  LDC.64 R166, c[0x0][0x210] ;  /* 0x00008400ffa67b82 */ /* 0x002e220000000a00 */
[----:B------:R-:W-:Y:S01]  /*2cf0*/  FFMA.FTZ R149, R93, R158, R29 ;  /* 0x0000009e5d957223 */ /* 0x000fe2000001001d */
[-C--:B------:R-:W-:Y:S01]  /*2d00*/  FFMA.FTZ R150, R96, R223.reuse, R32 ;  /* 0x000000df60967223 */ /* 0x080fe20000010020 */
[-C--:B------:R-:W-:Y:S01]  /*2d10*/  FFMA.FTZ R151, R97, R162.reuse, R33 ;  /* 0x000000a261977223 */ /* 0x080fe20000010021 */
        /* <DEDUP_REMOVED lines=12> */
[----:B------:R-:W-:Y:S01]  /*2de0*/  F2FP.F16.F32.PACK_AB R151, R153, R152 ;  /* 0x000000989997723e */ /* 0x000fe200000000ff */
[----:B------:R-:W-:Y:S01]  /*2df0*/  FFMA.FTZ R158, R125, R158, R61 ;  /* 0x0000009e7d9e7223 */ /* 0x000fe2000001003d */
[----:B------:R-:W-:-:S02]  /*2e00*/  IADD3 R152, P1, R165, UR14, RZ ;  /* 0x0000000ea5987c10 */ /* 0x000fc4000ff3e0ff */
[C---:B------:R-:W-:Y:S02]  /*2e10*/  IADD3 R154, P2, R156.reuse, UR12, RZ ;  /* 0x0000000c9c9a7c10 */ /* 0x040fe4000ff5e0ff */
[----:B------:R-:W-:Y:S02]  /*2e20*/  IADD3 R156, P4, R156, UR14, RZ ;  /* 0x0000000e9c9c7c10 */ /* 0x000fe4000ff9e0ff */
[----:B------:R-:W-:Y:S02]  /*2e30*/  F2FP.F16.F32.PACK_AB R145, R186, R211 ;  /* 0x000000d3ba91723e */ /* 0x000fe400000000ff */
[----:B------:R-:W-:Y:S02]  /*2e40*/  F2FP.F16.F32.PACK_AB R144, R184, R209 ;  /* 0x000000d1b890723e */ /* 0x000fe400000000ff */
[----:B------:R-:W-:Y:S02]  /*2e50*/  IADD3.X R153, R172, UR15, RZ, P1, !PT ;  /* 0x0000000fac997c10 */ /* 0x000fe40008ffe4ff */
[----:B------:R-:W-:-:S02]  /*2e60*/  F2FP.F16.F32.PACK_AB R149, R0, R149 ;  /* 0x000000950095723e */ /* 0x000fc400000000ff */
[----:B------:R-:W-:Y:S01]  /*2e70*/  F2FP.F16.F32.PACK_AB R161, R160, R161 ;  /* 0x000000a1a0a1723e */ /* 0x000fe200000000ff */
[----:B------:R1:W-:Y:S01]  /*2e80*/  STG.E.128 desc[UR4][R152.64], R144 ;  /* 0x0000009098007986 */ /* 0x0003e2000c101d04 */
[C---:B------:R-:W-:Y:S02]  /*2e90*/  IADD3.X R155, R169.reuse, UR13, RZ, P2, !PT ;  /* 0x0000000da99b7c10 */ /* 0x040fe400097fe4ff */
[----:B------:R-:W-:Y:S02]  /*2ea0*/  F2FP.F16.F32.PACK_AB R163, R164, R189 ;  /* 0x000000bda4a3723e */ /* 0x000fe400000000ff */
[----:B------:R-:W-:Y:S01]  /*2eb0*/  F2FP.F16.F32.PACK_AB R162, R162, R223 ;  /* 0x000000dfa2a2723e */ /* 0x000fe200000000ff */
[----:B------:R1:W-:Y:S01]  /*2ec0*/  STG.E.128 desc[UR4][R154.64], R148 ;  /* 0x000000949a007986 */ /* 0x0003e2000c101d04 */
[----:B------:R-:W-:Y:S02]  /*2ed0*/  F2FP.F16.F32.PACK_AB R160, R158, R159 ;  /* 0x0000009f9ea0723e */ /* 0x000fe400000000ff */
[----:B------:R-:W-:-:S02]  /*2ee0*/  IADD3.X R157, R169, UR15, RZ, P4, !PT ;  /* 0x0000000fa99d7c10 */ /* 0x000fc4000a7fe4ff */
[----:B0-----:R-:W-:-:S03]  /*2ef0*/  LEA R3, R166, R3, 0x2 ;  /* 0x00000003a6037211 */ /* 0x001fc600078e10ff */
[----:B------:R1:W-:Y:S01]  /*2f00*/  STG.E.128 desc[UR4][R156.64], R160 ;  /* 0x000000a09c007986 */ /* 0x0003e2000c101d04 */
[----:B------:R-:W-:-:S13]  /*2f10*/  ISETP.GE.AND P1, PT, R3, R167, PT ;  /* 0x000000a70300720c */ /* 0x000fda0003f26270 */
[----:B------:R-:W-:Y:S05]  /*2f20*/  @!P1 BRA `(.L_x_18966) ;  /* 0xffffffd400dc9947 */ /* 0x000fea000383ffff */
[----:B------:R-:W-:Y:S05]  /*2f30*/  BSYNC B0 ;  /* 0x0000000000007941 */ /* 0x000fea0003800000 */
.L_x_18900:
[----:B------:R-:W-:Y:S05]  /*2f40*/  EXIT ;  /* 0x000000000000794d */ /* 0x000fea0003800000 */
.L_x_18965:
        /* <DEDUP_REMOVED lines=8> */
.L_x_18968:
[----:B------:R-:W-:Y:S05]  /*2fd0*/  BSYNC B1 ;  /* 0x0000000000017941 */ /* 0x000fea0003800000 */
.L_x_18967:
        /* <DEDUP_REMOVED lines=9> */
.L_x_18969:
[----:B------:R-:W-:Y:S01]  /*3070*/  HFMA2.MMA R188, -RZ, RZ, 0, 2.384185791015625e-07 ;  /* 0x00000004ffbc7435 */ /* 0x000fe200000001ff */
[----:B------:R-:W-:-:S05]  /*3080*/  MOV R181, R187 ;  /* 0x000000bb00b57202 */ /* 0x000fca0000000f00 */
[----:B------:R-:W-:-:S05]  /*3090*/  FADD.FTZ R183, R182, R181 ;  /* 0x000000b5b6b77221 */ /* 0x000fca0000010000 */
[----:B------:R-:W-:-:S07]  /*30a0*/  MOV R189, R183 ;  /* 0x000000b700bd7202 */ /* 0x000fce0000000f00 */
[----:B------:R-:W-:Y:S05]  /*30b0*/  WARPSYNC.COLLECTIVE R186, `(.L_x_18970) ;  /* 0x00000000ba087348 */ /* 0x000fea0003c00000 */
[----:B------:R0:W1:Y:S02]  /*30c0*/  SHFL.BFLY P2, R187, R189, R188, R191 ;  /* 0x0c0000bcbdbb7389 */ /* 0x00006400000400bf */
[----:B01----:R-:W-:Y:S01]  /*30d0*/  ENDCOLLECTIVE ;  /* 0x000000000000791b */ /* 0x003fe20003800000 */
.L_x_18970:
[----:B------:R-:W-:Y:S01]  /*30e0*/  HFMA2.MMA R188, -RZ, RZ, 0, 4.76837158203125e-07 ;  /* 0x00000008ffbc7435 */ /* 0x000fe200000001ff */
[----:B------:R-:W-:-:S05]  /*30f0*/  MOV R180, R187 ;  /* 0x000000bb00b47202 */ /* 0x000fca0000000f00 */
[----:B------:R-:W-:-:S05]  /*3100*/  FADD.FTZ R184, R183, R180 ;  /* 0x000000b4b7b87221 */ /* 0x000fca0000010000 */
[----:B------:R-:W-:-:S07]  /*3110*/  MOV R189, R184 ;  /* 0x000000b800bd7202 */ /* 0x000fce0000000f00 */
[----:B------:R-:W-:Y:S05]  /*3120*/  WARPSYNC.COLLECTIVE R186, `(.L_x_18971) ;  /* 0x00000000ba087348 */ /* 0x000fea0003c00000 */
[----:B------:R0:W1:Y:S02]  /*3130*/  SHFL.BFLY P2, R187, R189, R188, R191 ;  /* 0x0c0000bcbdbb7389 */ /* 0x00006400000400bf */
[----:B01----:R-:W-:Y:S01]  /*3140*/  ENDCOLLECTIVE ;  /* 0x000000000000791b */ /* 0x003fe20003800000 */
.L_x_18971:
        /* <DEDUP_REMOVED lines=8> */
.L_x_18972:
        /* <DEDUP_REMOVED lines=72> */
.L_x_18973:
[----:B------:R-:W-:Y:S01]  /*3650*/  HFMA2.MMA R188, -RZ, RZ, 0, 1.1920928955078125e-07 ;  /* 0x00000002ffbc7435 */ /* 0x000fe200000001ff */
[----:B------:R-:W-:-:S05]  /*3660*/  MOV R183, R187 ;  /* 0x000000bb00b77202 */ /* 0x000fca0000000f00 */
[----:B------:R-:W-:-:S05]  /*3670*/  FADD.FTZ R183, R0, R183 ;  /* 0x000000b700b77221 */ /* 0x000fca0000010000 */
[----:B------:R-:W-:-:S07]  /*3680*/  MOV R189, R183 ;  /* 0x000000b700bd7202 */ /* 0x000fce0000000f00 */
[----:B------:R-:W-:Y:S05]  /*3690*/  WARPSYNC.COLLECTIVE R186, `(.L_x_18974) ;  /* 0x00000000ba087348 */ /* 0x000fea0003c00000 */
[----:B------:R0:W1:Y:S02]  /*36a0*/  SHFL.BFLY P2, R187, R189, R188, R191 ;  /* 0x0c0000bcbdbb7389 */ /* 0x00006400000400bf */
[----:B01----:R-:W-:Y:S01]  /*36b0*/  ENDCOLLECTIVE ;  /* 0x000000000000791b */ /* 0x003fe20003800000 */
.L_x_18974:
[----:B------:R-:W-:Y:S01]  /*36c0*/  HFMA2.MMA R188, -RZ, RZ, 0, 2.384185791015625e-07 ;  /* 0x00000004ffbc7435 */ /* 0x000fe200000001ff */
[----:B------:R-:W-:-:S05]  /*36d0*/  MOV R182, R187 ;  /* 0x000000bb00b67202 */ /* 0x000fca0000000f00 */
[----:B------:R-:W-:-:S05]  /*36e0*/  FADD.FTZ R182, R183, R182 ;  /* 0x000000b6b7b67221 */ /* 0x000fca0000010000 */
[----:B------:R-:W-:-:S07]  /*36f0*/  MOV R189, R182 ;  /* 0x000000b600bd7202 */ /* 0x000fce0000000f00 */
[----:B------:R-:W-:Y:S05]  /*3700*/  WARPSYNC.COLLECTIVE R186, `(.L_x_18975) ;  /* 0x00000000ba087348 */ /* 0x000fea0003c00000 */
[----:B------:R0:W1:Y:S02]  /*3710*/  SHFL.BFLY P2, R187, R189, R188, R191 ;  /* 0x0c0000bcbdbb7389 */ /* 0x00006400000400bf */
[----:B01----:R-:W-:Y:S01]  /*3720*/  ENDCOLLECTIVE ;  /* 0x000000000000791b */ /* 0x003fe20003800000 */
.L_x_18975:
[----:B------:R-:W-:Y:S01]  /*3730*/  HFMA2.MMA R188, -RZ, RZ, 0, 4.76837158203125e-07 ;  /* 0x00000008ffbc7435 */ /* 0x000fe200000001ff */
[----:B------:R-:W-:-:S05]  /*3740*/  MOV R185, R187 ;  /* 0x000000bb00b97202 */ /* 0x000fca0000000f00 */
[----:B------:R-:W-:-:S05]  /*3750*/  FADD.FTZ R185, R182, R185 ;  /* 0x000000b9b6b97221 */ /* 0x000fca0000010000 */
[----:B------:R-:W-:-:S07]  /*3760*/  MOV R189, R185 ;  /* 0x000000b900bd7202 */ /* 0x000fce0000000f00 */
[----:B------:R-:W-:Y:S05]  /*3770*/  WARPSYNC.COLLECTIVE R186, `(.L_x_18976) ;  /* 0x00000000ba087348 */ /* 0x000fea0003c00000 */
[----:B------:R0:W1:Y:S02]  /*3780*/  SHFL.BFLY P2, R187, R189, R188, R191 ;  /* 0x0c0000bcbdbb7389 */ /* 0x00006400000400bf */
[----:B01----:R-:W-:Y:S01]  /*3790*/  ENDCOLLECTIVE ;  /* 0x000000000000791b */ /* 0x003fe20003800000 */
.L_x_18976:
[----:B------:R-:W-:Y:S01]  /*37a0*/  HFMA2.MMA R188, -RZ, RZ, 0, 9.5367431640625e-07 ;  /* 0x00000010ffbc7435 */ /* 0x000fe200000001ff */
[----:B------:R-:W-:-:S05]  /*37b0*/  MOV R184, R187 ;  /* 0x000000bb00b87202 */ /* 0x000fca0000000f00 */
[----:B------:R-:W-:-:S05]  /*37c0*/  FADD.FTZ R184, R185, R184 ;  /* 0x000000b8b9b87221 */ /* 0x000fca0000010000 */
[----:B------:R-:W-:-:S07]  /*37d0*/  MOV R189, R184 ;  /* 0x000000b800bd7202 */ /* 0x000fce0000000f00 */
[----:B------:R-:W-:Y:S05]  /*37e0*/  WARPSYNC.COLLECTIVE R186, `(.L_x_18977) ;  /* 0x00000000ba087348 */ /* 0x000fea0003c00000 */
[----:B------:R0:W1:Y:S02]  /*37f0*/  SHFL.BFLY P2, R187, R189, R188, R191 ;  /* 0x0c0000bcbdbb7389 */ /* 0x00006400000400bf */
[----:B01----:R-:W-:Y:S01]  /*3800*/  ENDCOLLECTIVE ;  /* 0x000000000000791b */ /* 0x003fe20003800000 */
.L_x_18977:
[----:B------:R-:W-:Y:S05]  /*3810*/  BRA `(.L_x_18978) ;  /* 0xffffffe800807947 */ /* 0x000fea000383ffff */
.L_x_18979:
        /* <DEDUP_REMOVED lines=14> */
.L_x_27207:


//--------------------- .text._ZN10layer_norm31ln_parallel_residual_fwd_kernelINS_13Kernel_traitsIf6__halffS2_fjLj1024ELj1ELj4ELj1ELj16ENS_18Kernel_traits_baseILj1024EfS2_fS2_fjLj128EEEEELb0ELb1ELb0EEEvNS_9FwdParamsE --------------------------
	.section	.text._ZN10layer_norm31ln_parallel_residual_fwd_kernelINS_13Kernel_traitsIf6__halffS2_fjLj1024ELj1ELj4ELj1ELj16ENS_18Kernel_traits_baseILj1024EfS2_fS2_fjLj128EEEEELb0ELb1ELb0EEEvNS_9FwdParamsE,"ax",@progbits
	.align	128
        .global         _ZN10layer_norm31ln_parallel_residual_fwd_kernelINS_13Kernel_traitsIf6__halffS2_fjLj1024ELj1ELj4ELj1ELj16ENS_18Kernel_traits_baseILj1024EfS2_fS2_fjLj128EEEEELb0ELb1ELb0EEEvNS_9FwdParamsE
        .type           _ZN10layer_norm31ln_parallel_residual_fwd_kernelINS_13Kernel_traitsIf6__halffS2_fjLj1024ELj1ELj4ELj1ELj16ENS_18Kernel_traits_baseILj1024EfS2_fS2_fjLj128EEEEELb0ELb1ELb0EEEvNS_9FwdParamsE,@function
        .size           _ZN10layer_norm31ln_parallel_residual_fwd_kernelINS_13Kernel_traitsIf6__halffS2_fjLj1024ELj1ELj4ELj1ELj16ENS_18Kernel_traits_baseILj1024EfS2_fS2_fjLj128EEEEELb0ELb1ELb0EEEvNS_9FwdParamsE,(.L_x_27208 - _ZN10layer_norm31ln_parallel_residual_fwd_kernelINS_13Kernel_traitsIf6__halffS2_fjLj1024ELj1ELj4ELj1ELj16ENS_18Kernel_traits_baseILj1024EfS2_fS2_fjLj128EEEEELb0ELb1ELb0EEEvNS_9FwdParamsE)
        .other          _ZN10layer_norm31ln_parallel_residual_fwd_kernelINS_13Kernel_traitsIf6__halffS2_fjLj1024ELj1ELj4ELj1ELj16ENS_18Kernel_traits_baseILj1024EfS2_fS2_fjLj128EEEEELb0ELb1ELb0EEEvNS_9FwdParamsE,@"STO_CUDA_ENTRY STV_DEFAULT"
_ZN10layer_norm31ln_parallel_residual_fwd_kernelINS_13Kernel_traitsIf6__halffS2_fjLj1024ELj1ELj4ELj1ELj16ENS_18Kernel_traits_baseILj1024EfS2_fS2_fjLj128EEEEELb0ELb1ELb0EEEvNS_9FwdParamsE:
.text._ZN10layer_norm31ln_parallel_residual_fwd_kernelINS_13Kernel_traitsIf6__halffS2_fjLj1024ELj1ELj4ELj1ELj16ENS_18Kernel_traits_baseILj1024EfS2_fS2_fjLj128EEEEELb0ELb1ELb0EEEvNS_9FwdParamsE:
        /* <DEDUP_REMOVED lines=37> */
.L_x_18981:
[----:B------:R-:W-:Y:S05]  /*0250*/  BSYNC B0 ;  /* 0x0000000000007941 */ /* 0x000fea0003800000 */
.L_x_18980:
        /* <DEDUP_REMOVED lines=18> */
.L_x_18983:
[----:B------:R-:W-:Y:S05]  /*0380*/  BSYNC B0 ;  /* 0x0000000000007941 */ /* 0x000fea0003800000 */
.L_x_18982:
        /* <DEDUP_REMOVED lines=18> */
.L_x_18985:
[----:B------:R-:W-:Y:S05]  /*04b0*/  BSYNC B0 ;  /* 0x0000000000007941 */ /* 0x000fea0003800000 */
.L_x_18984:
        /* <DEDUP_REMOVED lines=17> */
.L_x_18987:
[----:B------:R-:W-:Y:S05]  /*05d0*/  BSYNC B0 ;  /* 0x0000000000007941 */ /* 0x000fea0003800000 */
.L_x_18986:
        /* <DEDUP_REMOVED lines=10> */
.L_x_19069:
        /* <DEDUP_REMOVED lines=28> */
.L_x_18990:
[----:B-----5:R-:W-:-:S05]  /*0840*/  HADD2.F32 R81, -RZ, R68.H0_H0 ;  /* 0x20000044ff517230 */ /* 0x020fca0000004100 */
[----:B------:R-:W-:-:S04]  /*0850*/  FADD.FTZ R80, R81, R80 ;  /* 0x0000005051507221 */ /* 0x000fc80000010000 */
[----:B------:R-:W-:-:S07]  /*0860*/  @P2 FADD.FTZ R80, R72, R80 ;  /* 0x0000005048502221 */ /* 0x000fce0000010000 */
.L_x_18991:
[----:B------:R-:W-:Y:S01]  /*0870*/  HADD2.F32 R81, -RZ, R84.H1_H1 ;  /* 0x30000054ff517230 */ /* 0x000fe20000004100 */
[----:B------:R-:W-:Y:S06]  /*0880*/  @P3 BRA `(.L_x_18992) ;  /* 0x00000000000c3947 */ /* 0x000fec0003800000 */
[----:B------:R-:W-:Y:S05]  /*0890*/  @!P2 BRA `(.L_x_18993) ;  /* 0x000000000014a947 */ /* 0x000fea0003800000 */
[----:B-----5:R-:W-:Y:S01]  /*08a0*/  FADD.FTZ R81, R73, R81 ;  /* 0x0000005149517221 */ /* 0x020fe20000010000 */
[----:B------:R-:W-:Y:S06]  /*08b0*/  BRA `(.L_x_18993) ;  /* 0x00000000000c7947 */ /* 0x000fec0003800000 */
.L_x_18992:
[----:B-----5:R-:W-:-:S05]  /*08c0*/  HADD2.F32 R82, -RZ, R68.H1_H1 ;  /* 0x30000044ff527230 */ /* 0x020fca0000004100 */
[----:B------:R-:W-:-:S04]  /*08d0*/  FADD.FTZ R81, R82, R81 ;  /* 0x0000005152517221 */ /* 0x000fc80000010000 */
[----:B------:R-:W-:-:S07]  /*08e0*/  @P2 FADD.FTZ R81, R73, R81 ;  /* 0x0000005149512221 */ /* 0x000fce0000010000 */
.L_x_18993:
[----:B------:R-:W-:Y:S01]  /*08f0*/  HADD2.F32 R82, -RZ, R85.H0_H0 ;  /* 0x20000055ff527230 */ /* 0x000fe20000004100 */
[----:B------:R-:W-:Y:S06]  /*0900*/  @P3 BRA `(.L_x_18994) ;  /* 0x00000000000c3947 */ /* 0x000fec0003800000 */
[----:B------:R-:W-:Y:S05]  /*0910*/  @!P2 BRA `(.L_x_18995) ;  /* 0x000000000014a947 */ /* 0x000fea0003800000 */
[----:B-----5:R-:W-:Y:S01]  /*0920*/  FADD.FTZ R82, R74, R82 ;  /* 0x000000524a527221 */ /* 0x020fe20000010000 */
[----:B------:R-:W-:Y:S06]  /*0930*/  BRA `(.L_x_18995) ;  /* 0x00000000000c7947 */ /* 0x000fec0003800000 */
.L_x_18994:
[----:B-----5:R-:W-:-:S05]  /*0940*/  HADD2.F32 R83, -RZ, R69.H0_H0 ;  /* 0x20000045ff537230 */ /* 0x020fca0000004100 */
[----:B------:R-:W-:-:S04]  /*0950*/  FADD.FTZ R82, R83, R82 ;  /* 0x0000005253527221 */ /* 0x000fc80000010000 */
[----:B------:R-:W-:-:S07]  /*0960*/  @P2 FADD.FTZ R82, R74, R82 ;  /* 0x000000524a522221 */ /* 0x000fce0000010000 */
.L_x_18995:
[----:B------:R-:W-:Y:S01]  /*0970*/  HADD2.F32 R83, -RZ, R85.H1_H1 ;  /* 0x30000055ff537230 */ /* 0x000fe20000004100 */
[----:B------:R-:W-:Y:S06]  /*0980*/  @P3 BRA `(.L_x_18996) ;  /* 0x00000000000c3947 */ /* 0x000fec0003800000 */
[----:B------:R-:W-:Y:S05]  /*0990*/  @!P2 BRA `(.L_x_18997) ;  /* 0x000000000014a947 */ /* 0x000fea0003800000 */
[----:B-----5:R-:W-:Y:S01]  /*09a0*/  FADD.FTZ R83, R75, R83 ;  /* 0x000000534b537221 */ /* 0x020fe20000010000 */
[----:B------:R-:W-:Y:S06]  /*09b0*/  BRA `(.L_x_18997) ;  /* 0x00000000000c7947 */ /* 0x000fec0003800000 */
.L_x_18996:
[----:B-----5:R-:W-:-:S05]  /*09c0*/  HADD2.F32 R84, -RZ, R69.H1_H1 ;  /* 0x30000045ff547230 */ /* 0x020fca0000004100 */
[----:B------:R-:W-:-:S04]  /*09d0*/  FADD.FTZ R83, R84, R83 ;  /* 0x0000005354537221 */ /* 0x000fc80000010000 */
[----:B------:R-:W-:-:S07]  /*09e0*/  @P2 FADD.FTZ R83, R75, R83 ;  /* 0x000000534b532221 */ /* 0x000fce0000010000 */
.L_x_18997:
[----:B------:R-:W-:Y:S01]  /*09f0*/  HADD2.F32 R84, -RZ, R86.H0_H0 ;  /* 0x20000056ff547230 */ /* 0x000fe20000004100 */
[----:B------:R-:W-:Y:S06]  /*0a00*/  @P3 BRA `(.L_x_18998) ;  /* 0x00000000000c3947 */ /* 0x000fec0003800000 */
[----:B------:R-:W-:Y:S05]  /*0a10*/  @!P2 BRA `(.L_x_18999) ;  /* 0x000000000014a947 */ /* 0x000fea0003800000 */
[----:B-----5:R-:W-:Y:S01]  /*0a20*/  FADD.FTZ R84, R76, R84 ;  /* 0x000000544c547221 */ /* 0x020fe20000010000 */
[----:B------:R-:W-:Y:S06]  /*0a30*/  BRA `(.L_x_18999) ;  /* 0x00000000000c7947 */ /* 0x000fec0003800000 */
.L_x_18998:
[----:B-----5:R-:W-:-:S05]  /*0a40*/  HADD2.F32 R85, -RZ, R70.H0_H0 ;  /* 0x20000046ff557230 */ /* 0x020fca0000004100 */
[----:B------:R-:W-:-:S04]  /*0a50*/  FADD.FTZ R84, R85, R84 ;  /* 0x0000005455547221 */ /* 0x000fc80000010000 */
[----:B------:R-:W-:-:S07]  /*0a60*/  @P2 FADD.FTZ R84, R76, R84 ;  /* 0x000000544c542221 */ /* 0x000fce0000010000 */
.L_x_18999:
[----:B------:R-:W-:Y:S01]  /*0a70*/  HADD2.F32 R85, -RZ, R86.H1_H1 ;  /* 0x30000056ff557230 */ /* 0x000fe20000004100 */
[----:B------:R-:W-:Y:S06]  /*0a80*/  @P3 BRA `(.L_x_19000) ;  /* 0x00000000000c3947 */ /* 0x000fec0003800000 */
[----:B------:R-:W-:Y:S05]  /*0a90*/  @!P2 BRA `(.L_x_19001) ;  /* 0x000000000014a947 */ /* 0x000fea0003800000 */
[----:B-----5:R-:W-:Y:S01]  /*0aa0*/  FADD.FTZ R85, R77, R85 ;  /* 0x000000554d557221 */ /* 0x020fe20000010000 */
[----:B------:R-:W-:Y:S06]  /*0ab0*/  BRA `(.L_x_19001) ;  /* 0x00000000000c7947 */ /* 0x000fec0003800000 */
.L_x_19000:
[----:B-----5:R-:W-:-:S05]  /*0ac0*/  HADD2.F32 R86, -RZ, R70.H1_H1 ;  /* 0x30000046ff567230 */ /* 0x020fca0000004100 */
[----:B------:R-:W-:-:S04]  /*0ad0*/  FADD.FTZ R85, R86, R85 ;  /* 0x0000005556557221 */ /* 0x000fc80000010000 */
[----:B------:R-:W-:-:S07]  /*0ae0*/  @P2 FADD.FTZ R85, R77, R85 ;  /* 0x000000554d552221 */ /* 0x000fce0000010000 */
.L_x_19001:
[----:B------:R-:W-:Y:S01]  /*0af0*/  HADD2.F32 R86, -RZ, R87.H0_H0 ;  /* 0x20000057ff567230 */ /* 0x000fe20000004100 */
[----:B------:R-:W-:Y:S06]  /*0b00*/  @P3 BRA `(.L_x_19002) ;  /* 0x00000000000c3947 */ /* 0x000fec0003800000 */
[----:B------:R-:W-:Y:S05]  /*0b10*/  @!P2 BRA `(.L_x_19003) ;  /* 0x000000000014a947 */ /* 0x000fea0003800000 */
[----:B-----5:R-:W-:Y:S01]  /*0b20*/  FADD.FTZ R86, R78, R86 ;  /* 0x000000564e567221 */ /* 0x020fe20000010000 */
[----:B------:R-:W-:Y:S06]  /*0b30*/  BRA `(.L_x_19003) ;  /* 0x00000000000c7947 */ /* 0x000fec0003800000 */
.L_x_19002:
[----:B-----5:R-:W-:-:S05]  /*0b40*/  HADD2.F32 R113, -RZ, R71.H0_H0 ;  /* 0x20000047ff717230 */ /* 0x020fca0000004100 */
[----:B------:R-:W-:-:S04]  /*0b50*/  FADD.FTZ R86, R113, R86 ;  /* 0x0000005671567221 */ /* 0x000fc80000010000 */
[----:B------:R-:W-:-:S07]  /*0b60*/  @P2 FADD.FTZ R86, R78, R86 ;  /* 0x000000564e562221 */ /* 0x000fce0000010000 */
.L_x_19003:
[----:B------:R-:W-:Y:S01]  /*0b70*/  HADD2.F32 R87, -RZ, R87.H1_H1 ;  /* 0x30000057ff577230 */ /* 0x000fe20000004100 */
[----:B------:R-:W-:Y:S06]  /*0b80*/  @P3 BRA `(.L_x_19004) ;  /* 0x00000000000c3947 */ /* 0x000fec0003800000 */
[----:B------:R-:W-:Y:S05]  /*0b90*/  @!P2 BRA `(.L_x_19005) ;  /* 0x000000000014a947 */ /* 0x000fea0003800000 */
[----:B-----5:R-:W-:Y:S01]  /*0ba0*/  FADD.FTZ R87, R79, R87 ;  /* 0x000000574f577221 */ /* 0x020fe20000010000 */
[----:B------:R-:W-:Y:S06]  /*0bb0*/  BRA `(.L_x_19005) ;  /* 0x00000000000c7947 */ /* 0x000fec0003800000 */
.L_x_19004:
[----:B-----5:R-:W-:-:S05]  /*0bc0*/  HADD2.F32 R112, -RZ, R71.H1_H1 ;  /* 0x30000047ff707230 */ /* 0x020fca0000004100 */
[----:B------:R-:W-:-:S04]  /*0bd0*/  FADD.FTZ R87, R112, R87 ;  /* 0x0000005770577221 */ /* 0x000fc80000010000 */
[----:B------:R-:W-:-:S07]  /*0be0*/  @P2 FADD.FTZ R87, R79, R87 ;  /* 0x000000574f572221 */ /* 0x000fce0000010000 */
.L_x_19005:
[C---:B------:R-:W-:Y:S02]  /*0bf0*/  LEA R114, P2, R2.reuse, UR10, 0x5 ;  /* 0x0000000a02727c11 */ /* 0x040fe4000f8428ff */
[C---:B------:R-:W-:Y:S02]  /*0c00*/  IADD3 R112, R2.reuse, 0x20, RZ ;  /* 0x0000002002707810 */ /* 0x040fe40007ffe0ff */
[----:B------:R-:W-:-:S05]  /*0c10*/  LEA.HI.X R115, R2, UR11, RZ, 0x5, P2 ;  /* 0x0000000b02737c11 */ /* 0x000fca00090f2cff */
[----:B------:R4:W-:Y:S04]  /*0c20*/  STG.E.128 desc[UR4][R114.64], R80 ;  /* 0x0000005072007986 */ /* 0x0009e8000c101d04 */
[----:B------:R4:W-:Y:S02]  /*0c30*/  STG.E.128 desc[UR4][R114.64+0x10], R84 ;  /* 0x0000105472007986 */ /* 0x0009e4000c101d04 */
.L_x_18989:
[----:B------:R-:W-:Y:S05]  /*0c40*/  BSYNC B0 ;  /* 0x0000000000007941 */ /* 0x000fea0003800000 */
.L_x_18988:
        /* <DEDUP_REMOVED lines=24> */
.L_x_19008:
[----:B-----5:R-:W-:-:S05]  /*0dd0*/  HADD2.F32 R89, -RZ, R68.H0_H0 ;  /* 0x20000044ff597230 */ /* 0x020fca0000004100 */
[----:B------:R-:W-:-:S04]  /*0de0*/  FADD.FTZ R88, R89, R88 ;  /* 0x0000005859587221 */ /* 0x000fc80000010000 */
[----:B------:R-:W-:-:S07]  /*0df0*/  @P2 FADD.FTZ R88, R72, R88 ;  /* 0x0000005848582221 */ /* 0x000fce0000010000 */
.L_x_19009:
[----:B------:R-:W-:Y:S01]  /*0e00*/  HADD2.F32 R89, -RZ, R92.H1_H1 ;  /* 0x3000005cff597230 */ /* 0x000fe20000004100 */
[----:B------:R-:W-:Y:S06]  /*0e10*/  @P3 BRA `(.L_x_19010) ;  /* 0x00000000000c3947 */ /* 0x000fec0003800000 */
[----:B------:R-:W-:Y:S05]  /*0e20*/  @!P2 BRA `(.L_x_19011) ;  /* 0x000000000014a947 */ /* 0x000fea0003800000 */
[----:B-----5:R-:W-:Y:S01]  /*0e30*/  FADD.FTZ R89, R73, R89 ;  /* 0x0000005949597221 */ /* 0x020fe20000010000 */
[----:B------:R-:W-:Y:S06]  /*0e40*/  BRA `(.L_x_19011) ;  /* 0x00000000000c7947 */ /* 0x000fec0003800000 */
.L_x_19010:
[----:B-----5:R-:W-:-:S05]  /*0e50*/  HADD2.F32 R90, -RZ, R68.H1_H1 ;  /* 0x30000044ff5a7230 */ /* 0x020fca0000004100 */
[----:B------:R-:W-:-:S04]  /*0e60*/  FADD.FTZ R89, R90, R89 ;  /* 0x000000595a597221 */ /* 0x000fc80000010000 */
[----:B------:R-:W-:-:S07]  /*0e70*/  @P2 FADD.FTZ R89, R73, R89 ;  /* 0x0000005949592221 */ /* 0x000fce0000010000 */
.L_x_19011:
[----:B------:R-:W-:Y:S01]  /*0e80*/  HADD2.F32 R90, -RZ, R93.H0_H0 ;  /* 0x2000005dff5a7230 */ /* 0x000fe20000004100 */
[----:B------:R-:W-:Y:S06]  /*0e90*/  @P3 BRA `(.L_x_19012) ;  /* 0x00000000000c3947 */ /* 0x000fec0003800000 */
[----:B------:R-:W-:Y:S05]  /*0ea0*/  @!P2 BRA `(.L_x_19013) ;  /* 0x000000000014a947 */ /* 0x000fea0003800000 */
[----:B-----5:R-:W-:Y:S01]  /*0eb0*/  FADD.FTZ R90, R74, R90 ;  /* 0x0000005a4a5a7221 */ /* 0x020fe20000010000 */
[----:B------:R-:W-:Y:S06]  /*0ec0*/  BRA `(.L_x_19013) ;  /* 0x00000000000c7947 */ /* 0x000fec0003800000 */
.L_x_19012:
[----:B-----5:R-:W-:-:S05]  /*0ed0*/  HADD2.F32 R91, -RZ, R69.H0_H0 ;  /* 0x20000045ff5b7230 */ /* 0x020fca0000004100 */
[----:B------:R-:W-:-:S04]  /*0ee0*/  FADD.FTZ R90, R91, R90 ;  /* 0x0000005a5b5a7221 */ /* 0x000fc80000010000 */
[----:B------:R-:W-:-:S07]  /*0ef0*/  @P2 FADD.FTZ R90, R74, R90 ;  /* 0x0000005a4a5a2221 */ /* 0x000fce0000010000 */
.L_x_19013:
[----:B------:R-:W-:Y:S01]  /*0f00*/  HADD2.F32 R91, -RZ, R93.H1_H1 ;  /* 0x3000005dff5b7230 */ /* 0x000fe20000004100 */
[----:B------:R-:W-:Y:S06]  /*0f10*/  @P3 BRA `(.L_x_19014) ;  /* 0x00000000000c3947 */ /* 0x000fec0003800000 */
[----:B------:R-:W-:Y:S05]  /*0f20*/  @!P2 BRA `(.L_x_19015) ;  /* 0x000000000014a947 */ /* 0x000fea0003800000 */
[----:B-----5:R-:W-:Y:S01]  /*0f30*/  FADD.FTZ R91, R75, R91 ;  /* 0x0000005b4b5b7221 */ /* 0x020fe20000010000 */
[----:B------:R-:W-:Y:S06]  /*0f40*/  BRA `(.L_x_19015) ;  /* 0x00000000000c7947 */ /* 0x000fec0003800000 */
.L_x_19014:
[----:B-----5:R-:W-:-:S05]  /*0f50*/  HADD2.F32 R92, -RZ, R69.H1_H1 ;  /* 0x30000045ff5c7230 */ /* 0x020fca0000004100 */
[----:B------:R-:W-:-:S04]  /*0f60*/  FADD.FTZ R91, R92, R91 ;  /* 0x0000005b5c5b7221 */ /* 0x000fc80000010000 */
[----:B------:R-:W-:-:S07]  /*0f70*/  @P2 FADD.FTZ R91, R75, R91 ;  /* 0x0000005b4b5b2221 */ /* 0x000fce0000010000 */
.L_x_19015:
[----:B------:R-:W-:Y:S01]  /*0f80*/  HADD2.F32 R92, -RZ, R94.H0_H0 ;  /* 0x2000005eff5c7230 */ /* 0x000fe20000004100 */
[----:B------:R-:W-:Y:S06]  /*0f90*/  @P3 BRA `(.L_x_19016) ;  /* 0x00000000000c3947 */ /* 0x000fec0003800000 */
[----:B------:R-:W-:Y:S05]  /*0fa0*/  @!P2 BRA `(.L_x_19017) ;  /* 0x000000000014a947 */ /* 0x000fea0003800000 */
[----:B-----5:R-:W-:Y:S01]  /*0fb0*/  FADD.FTZ R92, R76, R92 ;  /* 0x0000005c4c5c7221 */ /* 0x020fe20000010000 */
[----:B------:R-:W-:Y:S06]  /*0fc0*/  BRA `(.L_x_19017) ;  /* 0x00000000000c7947 */ /* 0x000fec0003800000 */
.L_x_19016:
[----:B-----5:R-:W-:-:S05]  /*0fd0*/  HADD2.F32 R93, -RZ, R70.H0_H0 ;  /* 0x20000046ff5d7230 */ /* 0x020fca0000004100 */
[----:B------:R-:W-:-:S04]  /*0fe0*/  FADD.FTZ R92, R93, R92 ;  /* 0x0000005c5d5c7221 */ /* 0x000fc80000010000 */
[----:B------:R-:W-:-:S07]  /*0ff0*/  @P2 FADD.FTZ R92, R76, R92 ;  /* 0x0000005c4c5c2221 */ /* 0x000fce0000010000 */
.L_x_19017:
[----:B------:R-:W-:Y:S01]  /*1000*/  HADD2.F32 R93, -RZ, R94.H1_H1 ;  /* 0x3000005eff5d7230 */ /* 0x000fe20000004100 */
[----:B------:R-:W-:Y:S06]  /*1010*/  @P3 BRA `(.L_x_19018) ;  /* 0x00000000000c3947 */ /* 0x000fec0003800000 */
[----:B------:R-:W-:Y:S05]  /*1020*/  @!P2 BRA `(.L_x_19019) ;  /* 0x000000000014a947 */ /* 0x000fea0003800000 */
[----:B-----5:R-:W-:Y:S01]  /*1030*/  FADD.FTZ R93, R77, R93 ;  /* 0x0000005d4d5d7221 */ /* 0x020fe20000010000 */
[----:B------:R-:W-:Y:S06]  /*1040*/  BRA `(.L_x_19019) ;  /* 0x00000000000c7947 */ /* 0x000fec0003800000 */
.L_x_19018:
[----:B-----5:R-:W-:-:S05]  /*1050*/  HADD2.F32 R94, -RZ, R70.H1_H1 ;  /* 0x30000046ff5e7230 */ /* 0x020fca0000004100 */
[----:B------:R-:W-:-:S04]  /*1060*/  FADD.FTZ R93, R94, R93 ;  /* 0x0000005d5e5d7221 */ /* 0x000fc80000010000 */
[----:B------:R-:W-:-:S07]  /*1070*/  @P2 FADD.FTZ R93, R77, R93 ;  /* 0x0000005d4d5d2221 */ /* 0x000fce0000010000 */
.L_x_19019:
[----:B------:R-:W-:Y:S01]  /*1080*/  HADD2.F32 R94, -RZ, R95.H0_H0 ;  /* 0x2000005fff5e7230 */ /* 0x000fe20000004100 */
[----:B------:R-:W-:Y:S06]  /*1090*/  @P3 BRA `(.L_x_19020) ;  /* 0x00000000000c3947 */ /* 0x000fec0003800000 */
[----:B------:R-:W-:Y:S05]  /*10a0*/  @!P2 BRA `(.L_x_19021) ;  /* 0x000000000014a947 */ /* 0x000fea0003800000 */
[----:B-----5:R-:W-:Y:S01]  /*10b0*/  FADD.FTZ R94, R78, R94 ;  /* 0x0000005e4e5e7221 */ /* 0x020fe20000010000 */
[----:B------:R-:W-:Y:S06]  /*10c0*/  BRA `(.L_x_19021) ;  /* 0x00000000000c7947 */ /* 0x000fec0003800000 */
.L_x_19020:
[----:B-----5:R-:W-:-:S05]  /*10d0*/  HADD2.F32 R113, -RZ, R71.H0_H0 ;  /* 0x20000047ff717230 */ /* 0x020fca0000004100 */
[----:B------:R-:W-:-:S04]  /*10e0*/  FADD.FTZ R94, R113, R94 ;  /* 0x0000005e715e7221 */ /* 0x000fc80000010000 */
[----:B------:R-:W-:-:S07]  /*10f0*/  @P2 FADD.FTZ R94, R78, R94 ;  /* 0x0000005e4e5e2221 */ /* 0x000fce0000010000 */
.L_x_19021:
[----:B------:R-:W-:Y:S01]  /*1100*/  HADD2.F32 R95, -RZ, R95.H1_H1 ;  /* 0x3000005fff5f7230 */ /* 0x000fe20000004100 */
[----:B------:R-:W-:Y:S06]  /*1110*/  @P3 BRA `(.L_x_19022) ;  /* 0x00000000000c3947 */ /* 0x000fec0003800000 */
[----:B------:R-:W-:Y:S05]  /*1120*/  @!P2 BRA `(.L_x_19023) ;  /* 0x000000000014a947 */ /* 0x000fea0003800000 */
[----:B-----5:R-:W-:Y:S01]  /*1130*/  FADD.FTZ R95, R79, R95 ;  /* 0x0000005f4f5f7221 */ /* 0x020fe20000010000 */
[----:B------:R-:W-:Y:S06]  /*1140*/  BRA `(.L_x_19023) ;  /* 0x00000000000c7947 */ /* 0x000fec0003800000 */
.L_x_19022:
[----:B-----5:R-:W-:-:S05]  /*1150*/  HADD2.F32 R114, -RZ, R71.H1_H1 ;  /* 0x30000047ff727230 */ /* 0x020fca0000004100 */
[----:B------:R-:W-:-:S04]  /*1160*/  FADD.FTZ R95, R114, R95 ;  /* 0x0000005f725f7221 */ /* 0x000fc80000010000 */
[----:B------:R-:W-:-:S07]  /*1170*/  @P2 FADD.FTZ R95, R79, R95 ;  /* 0x0000005f4f5f2221 */ /* 0x000fce0000010000 */
.L_x_19023:
[----:B------:R-:W-:-:S04]  /*1180*/  LEA R114, P2, R112, UR10, 0x5 ;  /* 0x0000000a70727c11 */ /* 0x000fc8000f8428ff */
[C---:B------:R-:W-:Y:S02]  /*1190*/  LEA.HI.X R115, R112.reuse, UR11, RZ, 0x5, P2 ;  /* 0x0000000b70737c11 */ /* 0x040fe400090f2cff */
[----:B------:R-:W-:-:S03]  /*11a0*/  IADD3 R112, R112, 0x20, RZ ;  /* 0x0000002070707810 */ /* 0x000fc60007ffe0ff */
[----:B------:R0:W-:Y:S04]  /*11b0*/  STG.E.128 desc[UR4][R114.64], R88 ;  /* 0x0000005872007986 */ /* 0x0001e8000c101d04 */
[----:B------:R0:W-:Y:S02]  /*11c0*/  STG.E.128 desc[UR4][R114.64+0x10], R92 ;  /* 0x0000105c72007986 */ /* 0x0001e4000c101d04 */
.L_x_19007:
[----:B------:R-:W-:Y:S05]  /*11d0*/  BSYNC B0 ;  /* 0x0000000000007941 */ /* 0x000fea0003800000 */
.L_x_19006:
        /* <DEDUP_REMOVED lines=24> */
.L_x_19026:
[----:B-----5:R-:W-:-:S05]  /*1360*/  HADD2.F32 R97, -RZ, R68.H0_H0 ;  /* 0x20000044ff617230 */ /* 0x020fca0000004100 */
[----:B------:R-:W-:-:S04]  /*1370*/  FADD.FTZ R96, R97, R96 ;  /* 0x0000006061607221 */ /* 0x000fc80000010000 */
[----:B------:R-:W-:-:S07]  /*1380*/  @P2 FADD.FTZ R96, R72, R96 ;  /* 0x0000006048602221 */ /* 0x000fce0000010000 */
.L_x_19027:
[----:B------:R-:W-:Y:S01]  /*1390*/  HADD2.F32 R97, -RZ, R100.H1_H1 ;  /* 0x30000064ff617230 */ /* 0x000fe20000004100 */
[----:B------:R-:W-:Y:S06]  /*13a0*/  @P3 BRA `(.L_x_19028) ;  /* 0x00000000000c3947 */ /* 0x000fec0003800000 */
[----:B------:R-:W-:Y:S05]  /*13b0*/  @!P2 BRA `(.L_x_19029) ;  /* 0x000000000014a947 */ /* 0x000fea0003800000 */
[----:B-----5:R-:W-:Y:S01]  /*13c0*/  FADD.FTZ R97, R73, R97 ;  /* 0x0000006149617221 */ /* 0x020fe20000010000 */
[----:B------:R-:W-:Y:S06]  /*13d0*/  BRA `(.L_x_19029) ;  /* 0x00000000000c7947 */ /* 0x000fec0003800000 */
.L_x_19028:
[----:B-----5:R-:W-:-:S05]  /*13e0*/  HADD2.F32 R98, -RZ, R68.H1_H1 ;  /* 0x30000044ff627230 */ /* 0x020fca0000004100 */
[----:B------:R-:W-:-:S04]  /*13f0*/  FADD.FTZ R97, R98, R97 ;  /* 0x0000006162617221 */ /* 0x000fc80000010000 */
[----:B------:R-:W-:-:S07]  /*1400*/  @P2 FADD.FTZ R97, R73, R97 ;  /* 0x0000006149612221 */ /* 0x000fce0000010000 */
.L_x_19029:
[----:B------:R-:W-:Y:S01]  /*1410*/  HADD2.F32 R98, -RZ, R101.H0_H0 ;  /* 0x20000065ff627230 */ /* 0x000fe20000004100 */
[----:B------:R-:W-:Y:S06]  /*1420*/  @P3 BRA `(.L_x_19030) ;  /* 0x00000000000c3947 */ /* 0x000fec0003800000 */
[----:B------:R-:W-:Y:S05]  /*1430*/  @!P2 BRA `(.L_x_19031) ;  /* 0x000000000014a947 */ /* 0x000fea0003800000 */
[----:B-----5:R-:W-:Y:S01]  /*1440*/  FADD.FTZ R98, R74, R98 ;  /* 0x000000624a627221 */ /* 0x020fe20000010000 */
[----:B------:R-:W-:Y:S06]  /*1450*/  BRA `(.L_x_19031) ;  /* 0x00000000000c7947 */ /* 0x000fec0003800000 */
.L_x_19030:
[----:B-----5:R-:W-:-:S05]  /*1460*/  HADD2.F32 R99, -RZ, R69.H0_H0 ;  /* 0x20000045ff637230 */ /* 0x020fca0000004100 */
[----:B------:R-:W-:-:S04]  /*1470*/  FADD.FTZ R98, R99, R98 ;  /* 0x0000006263627221 */ /* 0x000fc80000010000 */
[----:B------:R-:W-:-:S07]  /*1480*/  @P2 FADD.FTZ R98, R74, R98 ;  /* 0x000000624a622221 */ /* 0x000fce0000010000 */
.L_x_19031:
[----:B------:R-:W-:Y:S01]  /*1490*/  HADD2.F32 R99, -RZ, R101.H1_H1 ;  /* 0x30000065ff637230 */ /* 0x000fe20000004100 */
[----:B------:R-:W-:Y:S06]  /*14a0*/  @P3 BRA `(.L_x_19032) ;  /* 0x00000000000c3947 */ /* 0x000fec0003800000 */
[----:B------:R-:W-:Y:S05]  /*14b0*/  @!P2 BRA `(.L_x_19033) ;  /* 0x000000000014a947 */ /* 0x000fea0003800000 */
[----:B-----5:R-:W-:Y:S01]  /*14c0*/  FADD.FTZ R99, R75, R99 ;  /* 0x000000634b637221 */ /* 0x020fe20000010000 */
[----:B------:R-:W-:Y:S06]  /*14d0*/  BRA `(.L_x_19033) ;  /* 0x00000000000c7947 */ /* 0x000fec0003800000 */
.L_x_19032:
[----:B-----5:R-:W-:-:S05]  /*14e0*/  HADD2.F32 R100, -RZ, R69.H1_H1 ;  /* 0x30000045ff647230 */ /* 0x020fca0000004100 */
[----:B------:R-:W-:-:S04]  /*14f0*/  FADD.FTZ R99, R100, R99 ;  /* 0x0000006364637221 */ /* 0x000fc80000010000 */
[----:B------:R-:W-:-:S07]  /*1500*/  @P2 FADD.FTZ R99, R75, R99 ;  /* 0x000000634b632221 */ /* 0x000fce0000010000 */
.L_x_19033:
[----:B------:R-:W-:Y:S01]  /*1510*/  HADD2.F32 R100, -RZ, R102.H0_H0 ;  /* 0x20000066ff647230 */ /* 0x000fe20000004100 */
[----:B------:R-:W-:Y:S06]  /*1520*/  @P3 BRA `(.L_x_19034) ;  /* 0x00000000000c3947 */ /* 0x000fec0003800000 */
[----:B------:R-:W-:Y:S05]  /*1530*/  @!P2 BRA `(.L_x_19035) ;  /* 0x000000000014a947 */ /* 0x000fea0003800000 */
[----:B-----5:R-:W-:Y:S01]  /*1540*/  FADD.FTZ R100, R76, R100 ;  /* 0x000000644c647221 */ /* 0x020fe20000010000 */
[----:B------:R-:W-:Y:S06]  /*1550*/  BRA `(.L_x_19035) ;  /* 0x00000000000c7947 */ /* 0x000fec0003800000 */
.L_x_19034:
[----:B-----5:R-:W-:-:S05]  /*1560*/  HADD2.F32 R101, -RZ, R70.H0_H0 ;  /* 0x20000046ff657230 */ /* 0x020fca0000004100 */
[----:B------:R-:W-:-:S04]  /*1570*/  FADD.FTZ R100, R101, R100 ;  /* 0x0000006465647221 */ /* 0x000fc80000010000 */
[----:B------:R-:W-:-:S07]  /*1580*/  @P2 FADD.FTZ R100, R76, R100 ;  /* 0x000000644c642221 */ /* 0x000fce0000010000 */
.L_x_19035:
[----:B------:R-:W-:Y:S01]  /*1590*/  HADD2.F32 R101, -RZ, R102.H1_H1 ;  /* 0x30000066ff657230 */ /* 0x000fe20000004100 */
[----:B------:R-:W-:Y:S06]  /*15a0*/  @P3 BRA `(.L_x_19036) ;  /* 0x00000000000c3947 */ /* 0x000fec0003800000 */
[----:B------:R-:W-:Y:S05]  /*15b0*/  @!P2 BRA `(.L_x_19037) ;  /* 0x000000000014a947 */ /* 0x000fea0003800000 */
[----:B-----5:R-:W-:Y:S01]  /*15c0*/  FADD.FTZ R101, R77, R101 ;  /* 0x000000654d657221 */ /* 0x020fe20000010000 */
[----:B------:R-:W-:Y:S06]  /*15d0*/  BRA `(.L_x_19037) ;  /* 0x00000000000c7947 */ /* 0x000fec0003800000 */
.L_x_19036:
[----:B-----5:R-:W-:-:S05]  /*15e0*/  HADD2.F32 R102, -RZ, R70.H1_H1 ;  /* 0x30000046ff667230 */ /* 0x020fca0000004100 */
[----:B------:R-:W-:-:S04]  /*15f0*/  FADD.FTZ R101, R102, R101 ;  /* 0x0000006566657221 */ /* 0x000fc80000010000 */
[----:B------:R-:W-:-:S07]  /*1600*/  @P2 FADD.FTZ R101, R77, R101 ;  /* 0x000000654d652221 */ /* 0x000fce0000010000 */
.L_x_19037:
[----:B------:R-:W-:Y:S01]  /*1610*/  HADD2.F32 R102, -RZ, R103.H0_H0 ;  /* 0x20000067ff667230 */ /* 0x000fe20000004100 */
[----:B------:R-:W-:Y:S06]  /*1620*/  @P3 BRA `(.L_x_19038) ;  /* 0x00000000000c3947 */ /* 0x000fec0003800000 */
[----:B------:R-:W-:Y:S05]  /*1630*/  @!P2 BRA `(.L_x_19039) ;  /* 0x000000000014a947 */ /* 0x000fea0003800000 */
[----:B-----5:R-:W-:Y:S01]  /*1640*/  FADD.FTZ R102, R78, R102 ;  /* 0x000000664e667221 */ /* 0x020fe20000010000 */
[----:B------:R-:W-:Y:S06]  /*1650*/  BRA `(.L_x_19039) ;  /* 0x00000000000c7947 */ /* 0x000fec0003800000 */
.L_x_19038:
[----:B-----5:R-:W-:-:S05]  /*1660*/  HADD2.F32 R113, -RZ, R71.H0_H0 ;  /* 0x20000047ff717230 */ /* 0x020fca0000004100 */
[----:B------:R-:W-:-:S04]  /*1670*/  FADD.FTZ R102, R113, R102 ;  /* 0x0000006671667221 */ /* 0x000fc80000010000 */
[----:B------:R-:W-:-:S07]  /*1680*/  @P2 FADD.FTZ R102, R78, R102 ;  /* 0x000000664e662221 */ /* 0x000fce0000010000 */
.L_x_19039:
[----:B------:R-:W-:Y:S01]  /*1690*/  HADD2.F32 R103, -RZ, R103.H1_H1 ;  /* 0x30000067ff677230 */ /* 0x000fe20000004100 */
[----:B------:R-:W-:Y:S06]  /*16a0*/  @P3 BRA `(.L_x_19040) ;  /* 0x00000000000c3947 */ /* 0x000fec0003800000 */
[----:B------:R-:W-:Y:S05]  /*16b0*/  @!P2 BRA `(.L_x_19041) ;  /* 0x000000000014a947 */ /* 0x000fea0003800000 */
[----:B-----5:R-:W-:Y:S01]  /*16c0*/  FADD.FTZ R103, R79, R103 ;  /* 0x000000674f677221 */ /* 0x020fe20000010000 */
[----:B------:R-:W-:Y:S06]  /*16d0*/  BRA `(.L_x_19041) ;  /* 0x00000000000c7947 */ /* 0x000fec0003800000 */
.L_x_19040:
[----:B-----5:R-:W-:-:S05]  /*16e0*/  HADD2.F32 R114, -RZ, R71.H1_H1 ;  /* 0x30000047ff727230 */ /* 0x020fca0000004100 */
[----:B------:R-:W-:-:S04]  /*16f0*/  FADD.FTZ R103, R114, R103 ;  /* 0x0000006772677221 */ /* 0x000fc80000010000 */
[----:B------:R-:W-:-:S07]  /*1700*/  @P2 FADD.FTZ R103, R79, R103 ;  /* 0x000000674f672221 */ /* 0x000fce0000010000 */
.L_x_19041:
[----:B------:R-:W-:-:S04]  /*1710*/  LEA R114, P2, R112, UR10, 0x5 ;  /* 0x0000000a70727c11 */ /* 0x000fc8000f8428ff */
[C---:B------:R-:W-:Y:S02]  /*1720*/  LEA.HI.X R115, R112.reuse, UR11, RZ, 0x5, P2 ;  /* 0x0000000b70737c11 */ /* 0x040fe400090f2cff */
[----:B------:R-:W-:-:S03]  /*1730*/  IADD3 R112, R112, 0x20, RZ ;  /* 0x0000002070707810 */ /* 0x000fc60007ffe0ff */
[----:B------:R0:W-:Y:S04]  /*1740*/  STG.E.128 desc[UR4][R114.64], R96 ;  /* 0x0000006072007986 */ /* 0x0001e8000c101d04 */
[----:B------:R0:W-:Y:S02]  /*1750*/  STG.E.128 desc[UR4][R114.64+0x10], R100 ;  /* 0x0000106472007986 */ /* 0x0001e4000c101d04 */
.L_x_19025:
[----:B------:R-:W-:Y:S05]  /*1760*/  BSYNC B0 ;  /* 0x0000000000007941 */ /* 0x000fea0003800000 */
.L_x_19024:
        /* <DEDUP_REMOVED lines=23> */
.L_x_19044:
[----:B-----5:R-:W-:-:S05]  /*18e0*/  HADD2.F32 R105, -RZ, R68.H0_H0 ;  /* 0x20000044ff697230 */ /* 0x020fca0000004100 */
[----:B------:R-:W-:-:S04]  /*18f0*/  FADD.FTZ R104, R105, R104 ;  /* 0x0000006869687221 */ /* 0x000fc80000010000 */
[----:B------:R-:W-:-:S07]  /*1900*/  @P2 FADD.FTZ R104, R72, R104 ;  /* 0x0000006848682221 */ /* 0x000fce0000010000 */
.L_x_19045:
[----:B------:R-:W-:Y:S01]  /*1910*/  HADD2.F32 R105, -RZ, R108.H1_H1 ;  /* 0x3000006cff697230 */ /* 0x000fe20000004100 */
[----:B------:R-:W-:Y:S06]  /*1920*/  @P3 BRA `(.L_x_19046) ;  /* 0x00000000000c3947 */ /* 0x000fec0003800000 */
[----:B------:R-:W-:Y:S05]  /*1930*/  @!P2 BRA `(.L_x_19047) ;  /* 0x000000000014a947 */ /* 0x000fea0003800000 */
[----:B-----5:R-:W-:Y:S01]  /*1940*/  FADD.FTZ R105, R73, R105 ;  /* 0x0000006949697221 */ /* 0x020fe20000010000 */
[----:B------:R-:W-:Y:S06]  /*1950*/  BRA `(.L_x_19047) ;  /* 0x00000000000c7947 */ /* 0x000fec0003800000 */
.L_x_19046:
[----:B-----5:R-:W-:-:S05]  /*1960*/  HADD2.F32 R106, -RZ, R68.H1_H1 ;  /* 0x30000044ff6a7230 */ /* 0x020fca0000004100 */
[----:B------:R-:W-:-:S04]  /*1970*/  FADD.FTZ R105, R106, R105 ;  /* 0x000000696a697221 */ /* 0x000fc80000010000 */
[----:B------:R-:W-:-:S07]  /*1980*/  @P2 FADD.FTZ R105, R73, R105 ;  /* 0x0000006949692221 */ /* 0x000fce0000010000 */
.L_x_19047:
[----:B------:R-:W-:Y:S01]  /*1990*/  HADD2.F32 R106, -RZ, R109.H0_H0 ;  /* 0x2000006dff6a7230 */ /* 0x000fe20000004100 */
[----:B------:R-:W-:Y:S06]  /*19a0*/  @P3 BRA `(.L_x_19048) ;  /* 0x00000000000c3947 */ /* 0x000fec0003800000 */
[----:B------:R-:W-:Y:S05]  /*19b0*/  @!P2 BRA `(.L_x_19049) ;  /* 0x000000000014a947 */ /* 0x000fea0003800000 */
[----:B-----5:R-:W-:Y:S01]  /*19c0*/  FADD.FTZ R106, R74, R106 ;  /* 0x0000006a4a6a7221 */ /* 0x020fe20000010000 */
[----:B------:R-:W-:Y:S06]  /*19d0*/  BRA `(.L_x_19049) ;  /* 0x00000000000c7947 */ /* 0x000fec0003800000 */
.L_x_19048:
[----:B-----5:R-:W-:-:S05]  /*19e0*/  HADD2.F32 R107, -RZ, R69.H0_H0 ;  /* 0x20000045ff6b7230 */ /* 0x020fca0000004100 */
[----:B------:R-:W-:-:S04]  /*19f0*/  FADD.FTZ R106, R107, R106 ;  /* 0x0000006a6b6a7221 */ /* 0x000fc80000010000 */
[----:B------:R-:W-:-:S07]  /*1a00*/  @P2 FADD.FTZ R106, R74, R106 ;  /* 0x0000006a4a6a2221 */ /* 0x000fce0000010000 */
.L_x_19049:
[----:B------:R-:W-:Y:S01]  /*1a10*/  HADD2.F32 R107, -RZ, R109.H1_H1 ;  /* 0x3000006dff6b7230 */ /* 0x000fe20000004100 */
[----:B------:R-:W-:Y:S06]  /*1a20*/  @P3 BRA `(.L_x_19050) ;  /* 0x00000000000c3947 */ /* 0x000fec0003800000 */
[----:B------:R-:W-:Y:S05]  /*1a30*/  @!P2 BRA `(.L_x_19051) ;  /* 0x000000000014a947 */ /* 0x000fea0003800000 */
[----:B-----5:R-:W-:Y:S01]  /*1a40*/  FADD.FTZ R107, R75, R107 ;  /* 0x0000006b4b6b7221 */ /* 0x020fe20000010000 */
[----:B------:R-:W-:Y:S06]  /*1a50*/  BRA `(.L_x_19051) ;  /* 0x00000000000c7947 */ /* 0x000fec0003800000 */
.L_x_19050:
[----:B-----5:R-:W-:-:S05]  /*1a60*/  HADD2.F32 R108, -RZ, R69.H1_H1 ;  /* 0x30000045ff6c7230 */ /* 0x020fca0000004100 */
[----:B------:R-:W-:-:S04]  /*1a70*/  FADD.FTZ R107, R108, R107 ;  /* 0x0000006b6c6b7221 */ /* 0x000fc80000010000 */
[----:B------:R-:W-:-:S07]  /*1a80*/  @P2 FADD.FTZ R107, R75, R107 ;  /* 0x0000006b4b6b2221 */ /* 0x000fce0000010000 */
.L_x_19051:
[----:B------:R-:W-:Y:S01]  /*1a90*/  HADD2.F32 R108, -RZ, R110.H0_H0 ;  /* 0x2000006eff6c7230 */ /* 0x000fe20000004100 */
[----:B------:R-:W-:Y:S06]  /*1aa0*/  @P3 BRA `(.L_x_19052) ;  /* 0x00000000000c3947 */ /* 0x000fec0003800000 */
[----:B------:R-:W-:Y:S05]  /*1ab0*/  @!P2 BRA `(.L_x_19053) ;  /* 0x000000000014a947 */ /* 0x000fea0003800000 */
[----:B-----5:R-:W-:Y:S01]  /*1ac0*/  FADD.FTZ R108, R76, R108 ;  /* 0x0000006c4c6c7221 */ /* 0x020fe20000010000 */
[----:B------:R-:W-:Y:S06]  /*1ad0*/  BRA `(.L_x_19053) ;  /* 0x00000000000c7947 */ /* 0x000fec0003800000 */
.L_x_19052:
[----:B-----5:R-:W-:-:S05]  /*1ae0*/  HADD2.F32 R109, -RZ, R70.H0_H0 ;  /* 0x20000046ff6d7230 */ /* 0x020fca0000004100 */
[----:B------:R-:W-:-:S04]  /*1af0*/  FADD.FTZ R108, R109, R108 ;  /* 0x0000006c6d6c7221 */ /* 0x000fc80000010000 */
[----:B------:R-:W-:-:S07]  /*1b00*/  @P2 FADD.FTZ R108, R76, R108 ;  /* 0x0000006c4c6c2221 */ /* 0x000fce0000010000 */
.L_x_19053:
[----:B------:R-:W-:Y:S01]  /*1b10*/  HADD2.F32 R109, -RZ, R110.H1_H1 ;  /* 0x3000006eff6d7230 */ /* 0x000fe20000004100 */
[----:B------:R-:W-:Y:S06]  /*1b20*/  @P3 BRA `(.L_x_19054) ;  /* 0x00000000000c3947 */ /* 0x000fec0003800000 */
[----:B------:R-:W-:Y:S05]  /*1b30*/  @!P2 BRA `(.L_x_19055) ;  /* 0x000000000014a947 */ /* 0x000fea0003800000 */
[----:B-----5:R-:W-:Y:S01]  /*1b40*/  FADD.FTZ R109, R77, R109 ;  /* 0x0000006d4d6d7221 */ /* 0x020fe20000010000 */
[----:B------:R-:W-:Y:S06]  /*1b50*/  BRA `(.L_x_19055) ;  /* 0x00000000000c7947 */ /* 0x000fec0003800000 */
.L_x_19054:
[----:B-----5:R-:W-:-:S05]  /*1b60*/  HADD2.F32 R110, -RZ, R70.H1_H1 ;  /* 0x30000046ff6e7230 */ /* 0x020fca0000004100 */
[----:B------:R-:W-:-:S04]  /*1b70*/  FADD.FTZ R109, R110, R109 ;  /* 0x0000006d6e6d7221 */ /* 0x000fc80000010000 */
[----:B------:R-:W-:-:S07]  /*1b80*/  @P2 FADD.FTZ R109, R77, R109 ;  /* 0x0000006d4d6d2221 */ /* 0x000fce0000010000 */
.L_x_19055:
[----:B------:R-:W-:Y:S01]  /*1b90*/  HADD2.F32 R110, -RZ, R111.H0_H0 ;  /* 0x2000006fff6e7230 */ /* 0x000fe20000004100 */
[----:B------:R-:W-:Y:S06]  /*1ba0*/  @P3 BRA `(.L_x_19056) ;  /* 0x00000000000c3947 */ /* 0x000fec0003800000 */
[----:B------:R-:W-:Y:S05]  /*1bb0*/  @!P2 BRA `(.L_x_19057) ;  /* 0x000000000014a947 */ /* 0x000fea0003800000 */
[----:B-----5:R-:W-:Y:S01]  /*1bc0*/  FADD.FTZ R110, R78, R110 ;  /* 0x0000006e4e6e7221 */ /* 0x020fe20000010000 */
[----:B------:R-:W-:Y:S06]  /*1bd0*/  BRA `(.L_x_19057) ;  /* 0x00000000000c7947 */ /* 0x000fec0003800000 */
.L_x_19056:
[----:B-----5:R-:W-:-:S05]  /*1be0*/  HADD2.F32 R113, -RZ, R71.H0_H0 ;  /* 0x20000047ff717230 */ /* 0x020fca0000004100 */
[----:B------:R-:W-:-:S04]  /*1bf0*/  FADD.FTZ R110, R113, R110 ;  /* 0x0000006e716e7221 */ /* 0x000fc80000010000 */
[----:B------:R-:W-:-:S07]  /*1c00*/  @P2 FADD.FTZ R110, R78, R110 ;  /* 0x0000006e4e6e2221 */ /* 0x000fce0000010000 */
.L_x_19057:
[----:B------:R-:W-:Y:S01]  /*1c10*/  HADD2.F32 R111, -RZ, R111.H1_H1 ;  /* 0x3000006fff6f7230 */ /* 0x000fe20000004100 */
[----:B------:R-:W-:Y:S06]  /*1c20*/  @P3 BRA `(.L_x_19058) ;  /* 0x00000000000c3947 */ /* 0x000fec0003800000 */
[----:B------:R-:W-:Y:S05]  /*1c30*/  @!P2 BRA `(.L_x_19059) ;  /* 0x000000000014a947 */ /* 0x000fea0003800000 */
[----:B-----5:R-:W-:Y:S01]  /*1c40*/  FADD.FTZ R111, R79, R111 ;  /* 0x0000006f4f6f7221 */ /* 0x020fe20000010000 */
[----:B------:R-:W-:Y:S06]  /*1c50*/  BRA `(.L_x_19059) ;  /* 0x00000000000c7947 */ /* 0x000fec0003800000 */
.L_x_19058:
[----:B-----5:R-:W-:-:S05]  /*1c60*/  HADD2.F32 R114, -RZ, R71.H1_H1 ;  /* 0x30000047ff727230 */ /* 0x020fca0000004100 */
[----:B------:R-:W-:-:S04]  /*1c70*/  FADD.FTZ R111, R114, R111 ;  /* 0x0000006f726f7221 */ /* 0x000fc80000010000 */
[----:B------:R-:W-:-:S07]  /*1c80*/  @P2 FADD.FTZ R111, R79, R111 ;  /* 0x0000006f4f6f2221 */ /* 0x000fce0000010000 */
.L_x_19059:
[----:B------:R-:W-:-:S04]  /*1c90*/  LEA R114, P2, R112, UR10, 0x5 ;  /* 0x0000000a70727c11 */ /* 0x000fc8000f8428ff */
[----:B------:R-:W-:-:S05]  /*1ca0*/  LEA.HI.X R115, R112, UR11, RZ, 0x5, P2 ;  /* 0x0000000b70737c11 */ /* 0x000fca00090f2cff */
[----:B------:R0:W-:Y:S04]  /*1cb0*/  STG.E.128 desc[UR4][R114.64], R104 ;  /* 0x0000006872007986 */ /* 0x0001e8000c101d04 */
[----:B------:R0:W-:Y:S02]  /*1cc0*/  STG.E.128 desc[UR4][R114.64+0x10], R108 ;  /* 0x0000106c72007986 */ /* 0x0001e4000c101d04 */
.L_x_19043:
[----:B------:R-:W-:Y:S05]  /*1cd0*/  BSYNC B0 ;  /* 0x0000000000007941 */ /* 0x000fea0003800000 */
.L_x_19042:
        /* <DEDUP_REMOVED lines=125> */
.L_x_19081:
        /* <DEDUP_REMOVED lines=49> */
.L_x_19062:
[----:B------:R-:W-:Y:S05]  /*27c0*/  BSYNC B0 ;  /* 0x0000000000007941 */ /* 0x000fea0003800000 */
.L_x_19061:
        /* <DEDUP_REMOVED lines=35> */
.L_x_19064:
[----:B------:R-:W-:Y:S05]  /*2a00*/  BSYNC B0 ;  /* 0x0000000000007941 */ /* 0x000fea0003800000 */
.L_x_19063:
        /* <DEDUP_REMOVED lines=35> */
.L_x_19066:
[----:B------:R-:W-:Y:S05]  /*2c40*/  BSYNC B0 ;  /* 0x0000000000007941 */ /* 0x000fea0003800000 */
.L_x_19065:
        /* <DEDUP_REMOVED lines=33> */
.L_x_19068:
[----:B------:R-:W-:Y:S05]  /*2e60*/  BSYNC B0 ;  /* 0x0000000000007941 */ /* 0x000fea0003800000 */
.L_x_19067:
[----:B012-4-:R-:W0:Y:S02]  /*2e70*/  LDC.64 R112, c[0x0][0x210] ;  /* 0x00008400ff707b82 */ /* 0x017e240000000a00 */
[----:B0-----:R-:W-:-:S04]  /*2e80*/  LEA R0, R112, R0, 0x2 ;  /* 0x0000000070007211 */ /* 0x001fc800078e10ff */
[----:B------:R-:W-:-:S13]  /*2e90*/  ISETP.GE.AND P2, PT, R0, R113, PT ;  /* 0x000000710000720c */ /* 0x000fda0003f46270 */
[----:B------:R-:W-:Y:S05]  /*2ea0*/  @!P2 BRA `(.L_x_19069) ;  /* 0xffffffd400f4a947 */ /* 0x000fea000383ffff */
[----:B------:R-:W-:Y:S05]  /*2eb0*/  EXIT ;  /* 0x000000000000794d */ /* 0x000fea0003800000 */
.L_x_19060:
        /* <DEDUP_REMOVED lines=8> */
.L_x_19071:
[----:B------:R-:W-:Y:S05]  /*2f40*/  BSYNC B0 ;  /* 0x0000000000007941 */ /* 0x000fea0003800000 */
.L_x_19070:
        /* <DEDUP_REMOVED lines=10> */
.L_x_19072:
[----:B------:R-:W-:Y:S01]  /*2ff0*/  HFMA2.MMA R117, -RZ, RZ, 0, 2.384185791015625e-07 ;  /* 0x00000004ff757435 */ /* 0x000fe200000001ff */
[----:B------:R-:W-:-:S05]  /*3000*/  MOV R112, R123 ;  /* 0x0000007b00707202 */ /* 0x000fca0000000f00 */
[----:B------:R-:W-:-:S05]  /*3010*/  FADD.FTZ R120, R119, R112 ;  /* 0x0000007077787221 */ /* 0x000fca0000010000 */
[----:B------:R-:W-:-:S07]  /*3020*/  MOV R124, R120 ;  /* 0x00000078007c7202 */ /* 0x000fce0000000f00 */
[----:B------:R-:W-:Y:S05]  /*3030*/  WARPSYNC.COLLECTIVE R115, `(.L_x_19073) ;  /* 0x0000000073087348 */ /* 0x000fea0003c00000 */
[----:B------:R0:W1:Y:S02]  /*3040*/  SHFL.BFLY P6, R123, R124, R117, R118 ;  /* 0x0c0000757c7b7389 */ /* 0x00006400000c0076 */
[----:B01----:R-:W-:Y:S01]  /*3050*/  ENDCOLLECTIVE ;  /* 0x000000000000791b */ /* 0x003fe20003800000 */
.L_x_19073:
[----:B------:R-:W-:Y:S01]  /*3060*/  HFMA2.MMA R117, -RZ, RZ, 0, 4.76837158203125e-07 ;  /* 0x00000008ff757435 */ /* 0x000fe200000001ff */
[----:B------:R-:W-:-:S05]  /*3070*/  MOV R121, R123 ;  /* 0x0000007b00797202 */ /* 0x000fca0000000f00 */
[----:B------:R-:W-:-:S05]  /*3080*/  FADD.FTZ R121, R120, R121 ;  /* 0x0000007978797221 */ /* 0x000fca0000010000 */
[----:B------:R-:W-:-:S07]  /*3090*/  MOV R124, R121 ;  /* 0x00000079007c7202 */ /* 0x000fce0000000f00 */
[----:B------:R-:W-:Y:S05]  /*30a0*/  WARPSYNC.COLLECTIVE R115, `(.L_x_19074) ;  /* 0x0000000073087348 */ /* 0x000fea0003c00000 */
[----:B------:R0:W1:Y:S02]  /*30b0*/  SHFL.BFLY P6, R123, R124, R117, R118 ;  /* 0x0c0000757c7b7389 */ /* 0x00006400000c0076 */
[----:B01----:R-:W-:Y:S01]  /*30c0*/  ENDCOLLECTIVE ;  /* 0x000000000000791b */ /* 0x003fe20003800000 */
.L_x_19074:
[----:B------:R-:W-:Y:S01]  /*30d0*/  HFMA2.MMA R117, -RZ, RZ, 0, 9.5367431640625e-07 ;  /* 0x00000010ff757435 */ /* 0x000fe200000001ff */
[----:B------:R-:W-:-:S05]  /*30e0*/  MOV R112, R123 ;  /* 0x0000007b00707202 */ /* 0x000fca0000000f00 */
[----:B------:R-:W-:-:S05]  /*30f0*/  FADD.FTZ R122, R121, R112 ;  /* 0x00000070797a7221 */ /* 0x000fca0000010000 */
[----:B------:R-:W-:-:S07]  /*3100*/  MOV R124, R122 ;  /* 0x0000007a007c7202 */ /* 0x000fce0000000f00 */
[----:B------:R-:W-:Y:S05]  /*3110*/  WARPSYNC.COLLECTIVE R115, `(.L_x_19075) ;  /* 0x0000000073087348 */ /* 0x000fea0003c00000 */
[----:B------:R0:W1:Y:S02]  /*3120*/  SHFL.BFLY P6, R123, R124, R117, R118 ;  /* 0x0c0000757c7b7389 */ /* 0x00006400000c0076 */
[----:B01----:R-:W-:Y:S01]  /*3130*/  ENDCOLLECTIVE ;  /* 0x000000000000791b */ /* 0x003fe20003800000 */
.L_x_19075:
        /* <DEDUP_REMOVED lines=74> */
.L_x_19076:
[----:B------:R-:W-:Y:S01]  /*35e0*/  HFMA2.MMA R117, -RZ, RZ, 0, 1.1920928955078125e-07 ;  /* 0x00000002ff757435 */ /* 0x000fe200000001ff */
[----:B------:R-:W-:-:S05]  /*35f0*/  MOV R119, R123 ;  /* 0x0000007b00777202 */ /* 0x000fca0000000f00 */
[----:B------:R-:W-:-:S05]  /*3600*/  FADD.FTZ R119, R112, R119 ;  /* 0x0000007770777221 */ /* 0x000fca0000010000 */
[----:B------:R-:W-:-:S07]  /*3610*/  MOV R124, R119 ;  /* 0x00000077007c7202 */ /* 0x000fce0000000f00 */
[----:B------:R-:W-:Y:S05]  /*3620*/  WARPSYNC.COLLECTIVE R115, `(.L_x_19077) ;  /* 0x0000000073087348 */ /* 0x000fea0003c00000 */
[----:B------:R0:W1:Y:S02]  /*3630*/  SHFL.BFLY P6, R123, R124, R117, R118 ;  /* 0x0c0000757c7b7389 */ /* 0x00006400000c0076 */
[----:B01----:R-:W-:Y:S01]  /*3640*/  ENDCOLLECTIVE ;  /* 0x000000000000791b */ /* 0x003fe20003800000 */
.L_x_19077:
[----:B------:R-:W-:Y:S01]  /*3650*/  HFMA2.MMA R117, -RZ, RZ, 0, 2.384185791015625e-07 ;  /* 0x00000004ff757435 */ /* 0x000fe200000001ff */
[----:B------:R-:W-:-:S05]  /*3660*/  MOV R120, R123 ;  /* 0x0000007b00787202 */ /* 0x000fca0000000f00 */
[----:B------:R-:W-:-:S05]  /*3670*/  FADD.FTZ R120, R119, R120 ;  /* 0x0000007877787221 */ /* 0x000fca0000010000 */
[----:B------:R-:W-:-:S07]  /*3680*/  MOV R124, R120 ;  /* 0x00000078007c7202 */ /* 0x000fce0000000f00 */
[----:B------:R-:W-:Y:S05]  /*3690*/  WARPSYNC.COLLECTIVE R115, `(.L_x_19078) ;  /* 0x0000000073087348 */ /* 0x000fea0003c00000 */
[----:B------:R0:W1:Y:S02]  /*36a0*/  SHFL.BFLY P6, R123, R124, R117, R118 ;  /* 0x0c0000757c7b7389 */ /* 0x00006400000c0076 */
[----:B01----:R-:W-:Y:S01]  /*36b0*/  ENDCOLLECTIVE ;  /* 0x000000000000791b */ /* 0x003fe20003800000 */
.L_x_19078:
[----:B------:R-:W-:Y:S01]  /*36c0*/  HFMA2.MMA R117, -RZ, RZ, 0, 4.76837158203125e-07 ;  /* 0x00000008ff757435 */ /* 0x000fe200000001ff */
[----:B------:R-:W-:-:S05]  /*36d0*/  MOV R121, R123 ;  /* 0x0000007b00797202 */ /* 0x000fca0000000f00 */
[----:B------:R-:W-:-:S05]  /*36e0*/  FADD.FTZ R121, R120, R121 ;  /* 0x0000007978797221 */ /* 0x000fca0000010000 */
[----:B------:R-:W-:-:S07]  /*36f0*/  MOV R124, R121 ;  /* 0x00000079007c7202 */ /* 0x000fce0000000f00 */
[----:B------:R-:W-:Y:S05]  /*3700*/  WARPSYNC.COLLECTIVE R115, `(.L_x_19079) ;  /* 0x0000000073087348 */ /* 0x000fea0003c00000 */
[----:B------:R0:W1:Y:S02]  /*3710*/  SHFL.BFLY P6, R123, R124, R117, R118 ;  /* 0x0c0000757c7b7389 */ /* 0x00006400000c0076 */
[----:B01----:R-:W-:Y:S01]  /*3720*/  ENDCOLLECTIVE ;  /* 0x000000000000791b */ /* 0x003fe20003800000 */
.L_x_19079:
[----:B------:R-:W-:Y:S01]  /*3730*/  HFMA2.MMA R117, -RZ, RZ, 0, 9.5367431640625e-07 ;  /* 0x00000010ff757435 */ /* 0x000fe200000001ff */
[----:B------:R-:W-:-:S05]  /*3740*/  MOV R122, R123 ;  /* 0x0000007b007a7202 */ /* 0x000fca0000000f00 */
[----:B------:R-:W-:-:S05]  /*3750*/  FADD.FTZ R122, R121, R122 ;  /* 0x0000007a797a7221 */ /* 0x000fca0000010000 */
[----:B------:R-:W-:-:S07]  /*3760*/  MOV R124, R122 ;  /* 0x0000007a007c7202 */ /* 0x000fce0000000f00 */
[----:B------:R-:W-:Y:S05]  /*3770*/  WARPSYNC.COLLECTIVE R115, `(.L_x_19080) ;  /* 0x0000000073087348 */ /* 0x000fea0003c00000 */
[----:B------:R0:W1:Y:S02]  /*3780*/  SHFL.BFLY P6, R123, R124, R117, R118 ;  /* 0x0c0000757c7b7389 */ /* 0x00006400000c0076 */
[----:B01----:R-:W-:Y:S01]  /*3790*/  ENDCOLLECTIVE ;  /* 0x000000000000791b */ /* 0x003fe20003800000 */
.L_x_19080:
[----:B------:R-:W-:Y:S05]  /*37a0*/  BRA `(.L_x_19081) ;  /* 0xffffffec00407947 */ /* 0x000fea000383ffff */
.L_x_19082:
        /* <DEDUP_REMOVED lines=13> */
.L_x_27208:


//--------------------- .text._ZN10layer_norm31ln_parallel_residual_fwd_kernelINS_13Kernel_traitsIf6__halffS2_fjLj1024ELj1ELj4ELj1ELj16ENS_18Kernel_traits_baseILj1024EfS2_fS2_fjLj128EEEEELb0ELb1ELb1EEEvNS_9FwdParamsE --------------------------
	.section	.text._ZN10layer_norm31ln_parallel_residual_fwd_kernelINS_13Kernel_traitsIf6__halffS2_fjLj1024ELj1ELj4ELj1ELj16ENS_18Kernel_traits_baseILj1024EfS2_fS2_fjLj128EEEEELb0ELb1ELb1EEEvNS_9FwdParamsE,"ax",@progbits
	.align	128
        .global         _ZN10layer_norm31ln_parallel_residual_fwd_kernelINS_13Kernel_traitsIf6__halffS2_fjLj1024ELj1ELj4ELj1ELj16ENS_18Kernel_traits_baseILj1024EfS2_fS2_fjLj128EEEEELb0ELb1ELb1EEEvNS_9FwdParamsE
        .type           _ZN10layer_norm31ln_parallel_residual_fwd_kernelINS_13Kernel_traitsIf6__halffS2_fjLj1024ELj1ELj4ELj1ELj16ENS_18Kernel_traits_baseILj1024EfS2_fS2_fjLj128EEEEELb0ELb1ELb1EEEvNS_9FwdParamsE,@function
        .size           _ZN10layer_norm31ln_parallel_residual_fwd_kernelINS_13Kernel_traitsIf6__halffS2_fjLj1024ELj1ELj4ELj1ELj16ENS_18Kernel_traits_baseILj1024EfS2_fS2_fjLj128EEEEELb0ELb1ELb1EEEvNS_9FwdParamsE,(.L_x_27209 - _ZN10layer_norm31ln_parallel_residual_fwd_kernelINS_13Kernel_traitsIf6__halffS2_fjLj1024ELj1ELj4ELj1ELj16ENS_18Kernel_traits_baseILj1024EfS2_fS2_fjLj128EEEEELb0ELb1ELb1EEEvNS_9FwdParamsE)
        .other          _ZN10layer_norm31ln_parallel_residual_fwd_kernelINS_13Kernel_traitsIf6__halffS2_fjLj1024ELj1ELj4ELj1ELj16ENS_18Kernel_traits_baseILj1024EfS2_fS2_fjLj128EEEEELb0ELb1ELb1EEEvNS_9FwdParamsE,@"STO_CUDA_ENTRY STV_DEFAULT"
_ZN10layer_norm31ln_parallel_residual_fwd_kernelINS_13Kernel_traitsIf6__halffS2_fjLj1024ELj1ELj4ELj1ELj16ENS_18Kernel_traits_baseILj1024EfS2_fS2_fjLj128EEEEELb0ELb1ELb1EEEvNS_9FwdParamsE:
.text._ZN10layer_norm31ln_parallel_residual_fwd_kernelINS_13Kernel_traitsIf6__halffS2_fjLj1024ELj1ELj4ELj1ELj16ENS_18Kernel_traits_baseILj1024EfS2_fS2_fjLj128EEEEELb0ELb1ELb1EEEvNS_9FwdParamsE:
        /* <DEDUP_REMOVED lines=63> */
.L_x_19148:
        /* <DEDUP_REMOVED lines=23> */
.L_x_19083:
[----:B-----5:R-:W-:-:S05]  /*0560*/  HADD2.F32 R7, -RZ, R40.H0_H0 ;  /* 0x20000028ff077230 */ /* 0x020fca0000004100 */
[----:B------:R-:W-:-:S04]  /*0570*/  FADD.FTZ R28, R28, R7 ;  /* 0x000000071c1c7221 */ /* 0x000fc80000010000 */
[----:B------:R-:W-:-:S07]  /*0580*/  @P1 FADD.FTZ R28, R36, R28 ;  /* 0x0000001c241c1221 */ /* 0x000fce0000010000 */
.L_x_19084:
[----:B------:R-:W-:Y:S01]  /*0590*/  HADD2.F32 R29, -RZ, R24.H1_H1 ;  /* 0x30000018ff1d7230 */ /* 0x000fe20000004100 */
[----:B------:R-:W-:Y:S06]  /*05a0*/  @P2 BRA `(.L_x_19085) ;  /* 0x00000000000c2947 */ /* 0x000fec0003800000 */
[----:B------:R-:W-:Y:S05]  /*05b0*/  @!P1 BRA `(.L_x_19086) ;  /* 0x0000000000149947 */ /* 0x000fea0003800000 */
[----:B-----5:R-:W-:Y:S01]  /*05c0*/  FADD.FTZ R29, R37, R29 ;  /* 0x0000001d251d7221 */ /* 0x020fe20000010000 */
[----:B------:R-:W-:Y:S06]  /*05d0*/  BRA `(.L_x_19086) ;  /* 0x00000000000c7947 */ /* 0x000fec0003800000 */
.L_x_19085:
[----:B-----5:R-:W-:-:S05]  /*05e0*/  HADD2.F32 R2, -RZ, R40.H1_H1 ;  /* 0x30000028ff027230 */ /* 0x020fca0000004100 */
[----:B------:R-:W-:-:S04]  /*05f0*/  FADD.FTZ R29, R29, R2 ;  /* 0x000000021d1d7221 */ /* 0x000fc80000010000 */
[----:B------:R-:W-:-:S07]  /*0600*/  @P1 FADD.FTZ R29, R37, R29 ;  /* 0x0000001d251d1221 */ /* 0x000fce0000010000 */
.L_x_19086:
[----:B------:R-:W-:Y:S01]  /*0610*/  HADD2.F32 R30, -RZ, R25.H0_H0 ;  /* 0x20000019ff1e7230 */ /* 0x000fe20000004100 */
[----:B------:R-:W-:Y:S06]  /*0620*/  @P2 BRA `(.L_x_19087) ;  /* 0x00000000000c2947 */ /* 0x000fec0003800000 */
[----:B------:R-:W-:Y:S05]  /*0630*/  @!P1 BRA `(.L_x_19088) ;  /* 0x0000000000149947 */ /* 0x000fea0003800000 */
[----:B-----5:R-:W-:Y:S01]  /*0640*/  FADD.FTZ R30, R38, R30 ;  /* 0x0000001e261e7221 */ /* 0x020fe20000010000 */
[----:B------:R-:W-:Y:S06]  /*0650*/  BRA `(.L_x_19088) ;  /* 0x00000000000c7947 */ /* 0x000fec0003800000 */
.L_x_19087:
[----:B-----5:R-:W-:-:S05]  /*0660*/  HADD2.F32 R7, -RZ, R41.H0_H0 ;  /* 0x20000029ff077230 */ /* 0x020fca0000004100 */
[----:B------:R-:W-:-:S04]  /*0670*/  FADD.FTZ R30, R30, R7 ;  /* 0x000000071e1e7221 */ /* 0x000fc80000010000 */
[----:B------:R-:W-:-:S07]  /*0680*/  @P1 FADD.FTZ R30, R38, R30 ;  /* 0x0000001e261e1221 */ /* 0x000fce0000010000 */
.L_x_19088:
[----:B------:R-:W-:Y:S01]  /*0690*/  HADD2.F32 R31, -RZ, R25.H1_H1 ;  /* 0x30000019ff1f7230 */ /* 0x000fe20000004100 */
[----:B------:R-:W-:Y:S06]  /*06a0*/  @P2 BRA `(.L_x_19089) ;  /* 0x00000000000c2947 */ /* 0x000fec0003800000 */
[----:B------:R-:W-:Y:S05]  /*06b0*/  @!P1 BRA `(.L_x_19090) ;  /* 0x0000000000149947 */ /* 0x000fea0003800000 */
[----:B-----5:R-:W-:Y:S01]  /*06c0*/  FADD.FTZ R31, R39, R31 ;  /* 0x0000001f271f7221 */ /* 0x020fe20000010000 */
[----:B------:R-:W-:Y:S06]  /*06d0*/  BRA `(.L_x_19090) ;  /* 0x00000000000c7947 */ /* 0x000fec0003800000 */
.L_x_19089:
[----:B-----5:R-:W-:-:S05]  /*06e0*/  HADD2.F32 R2, -RZ, R41.H1_H1 ;  /* 0x30000029ff027230 */ /* 0x020fca0000004100 */
[----:B------:R-:W-:-:S04]  /*06f0*/  FADD.FTZ R31, R31, R2 ;  /* 0x000000021f1f7221 */ /* 0x000fc80000010000 */
[----:B------:R-:W-:-:S07]  /*0700*/  @P1 FADD.FTZ R31, R39, R31 ;  /* 0x0000001f271f1221 */ /* 0x000fce0000010000 */
.L_x_19090:
[----:B------:R-:W-:Y:S01]  /*0710*/  HADD2.F32 R24, -RZ, R26.H0_H0 ;  /* 0x2000001aff187230 */ /* 0x000fe20000004100 */
[----:B------:R-:W-:Y:S06]  /*0720*/  @P2 BRA `(.L_x_19091) ;  /* 0x00000000000c2947 */ /* 0x000fec0003800000 */
[----:B------:R-:W-:Y:S05]  /*0730*/  @!P1 BRA `(.L_x_19092) ;  /* 0x0000000000149947 */ /* 0x000fea0003800000 */
[----:B-----5:R-:W-:Y:S01]  /*0740*/  FADD.FTZ R24, R32, R24 ;  /* 0x0000001820187221 */ /* 0x020fe20000010000 */
[----:B------:R-:W-:Y:S06]  /*0750*/  BRA `(.L_x_19092) ;  /* 0x00000000000c7947 */ /* 0x000fec0003800000 */
.L_x_19091:
[----:B-----5:R-:W-:-:S05]  /*0760*/  HADD2.F32 R7, -RZ, R42.H0_H0 ;  /* 0x2000002aff077230 */ /* 0x020fca0000004100 */
[----:B------:R-:W-:-:S04]  /*0770*/  FADD.FTZ R24, R24, R7 ;  /* 0x0000000718187221 */ /* 0x000fc80000010000 */
[----:B------:R-:W-:-:S07]  /*0780*/  @P1 FADD.FTZ R24, R32, R24 ;  /* 0x0000001820181221 */ /* 0x000fce0000010000 */
.L_x_19092:
[----:B------:R-:W-:Y:S01]  /*0790*/  HADD2.F32 R25, -RZ, R26.H1_H1 ;  /* 0x3000001aff197230 */ /* 0x000fe20000004100 */
[----:B------:R-:W-:Y:S06]  /*07a0*/  @P2 BRA `(.L_x_19093) ;  /* 0x00000000000c2947 */ /* 0x000fec0003800000 */
[----:B------:R-:W-:Y:S05]  /*07b0*/  @!P1 BRA `(.L_x_19094) ;  /* 0x0000000000149947 */ /* 0x000fea0003800000 */
[----:B-----5:R-:W-:Y:S01]  /*07c0*/  FADD.FTZ R25, R33, R25 ;  /* 0x0000001921197221 */ /* 0x020fe20000010000 */
[----:B------:R-:W-:Y:S06]  /*07d0*/  BRA `(.L_x_19094) ;  /* 0x00000000000c7947 */ /* 0x000fec0003800000 */
.L_x_19093:
[----:B-----5:R-:W-:-:S05]  /*07e0*/  HADD2.F32 R2, -RZ, R42.H1_H1 ;  /* 0x3000002aff027230 */ /* 0x020fca0000004100 */
[----:B------:R-:W-:-:S04]  /*07f0*/  FADD.FTZ R25, R25, R2 ;  /* 0x0000000219197221 */ /* 0x000fc80000010000 */
[----:B------:R-:W-:-:S07]  /*0800*/  @P1 FADD.FTZ R25, R33, R25 ;  /* 0x0000001921191221 */ /* 0x000fce0000010000 */
.L_x_19094:
[----:B------:R-:W-:Y:S01]  /*0810*/  HADD2.F32 R26, -RZ, R27.H0_H0 ;  /* 0x2000001bff1a7230 */ /* 0x000fe20000004100 */
[----:B------:R-:W-:Y:S06]  /*0820*/  @P2 BRA `(.L_x_19095) ;  /* 0x00000000000c2947 */ /* 0x000fec0003800000 */
[----:B------:R-:W-:Y:S05]  /*0830*/  @!P1 BRA `(.L_x_19096) ;  /* 0x0000000000149947 */ /* 0x000fea0003800000 */
[----:B-----5:R-:W-:Y:S01]  /*0840*/  FADD.FTZ R26, R34, R26 ;  /* 0x0000001a221a7221 */ /* 0x020fe20000010000 */
[----:B------:R-:W-:Y:S06]  /*0850*/  BRA `(.L_x_19096) ;  /* 0x00000000000c7947 */ /* 0x000fec0003800000 */
.L_x_19095:
[----:B-----5:R-:W-:-:S05]  /*0860*/  HADD2.F32 R7, -RZ, R43.H0_H0 ;  /* 0x2000002bff077230 */ /* 0x020fca0000004100 */
[----:B------:R-:W-:-:S04]  /*0870*/  FADD.FTZ R26, R26, R7 ;  /* 0x000000071a1a7221 */ /* 0x000fc80000010000 */
[----:B------:R-:W-:-:S07]  /*0880*/  @P1 FADD.FTZ R26, R34, R26 ;  /* 0x0000001a221a1221 */ /* 0x000fce0000010000 */
.L_x_19096:
[----:B------:R-:W-:Y:S01]  /*0890*/  HADD2.F32 R27, -RZ, R27.H1_H1 ;  /* 0x3000001bff1b7230 */ /* 0x000fe20000004100 */
[----:B------:R-:W-:Y:S06]  /*08a0*/  @P2 BRA `(.L_x_19097) ;  /* 0x00000000000c2947 */ /* 0x000fec0003800000 */
[----:B------:R-:W-:Y:S05]  /*08b0*/  @!P1 BRA `(.L_x_19098) ;  /* 0x0000000000149947 */ /* 0x000fea0003800000 */
[----:B-----5:R-:W-:Y:S01]  /*08c0*/  FADD.FTZ R27, R35, R27 ;  /* 0x0000001b231b7221 */ /* 0x020fe20000010000 */
[----:B------:R-:W-:Y:S06]  /*08d0*/  BRA `(.L_x_19098) ;  /* 0x00000000000c7947 */ /* 0x000fec0003800000 */
.L_x_19097:
[----:B-----5:R-:W-:-:S05]  /*08e0*/  HADD2.F32 R2, -RZ, R43.H1_H1 ;  /* 0x3000002bff027230 */ /* 0x020fca0000004100 */
[----:B------:R-:W-:-:S04]  /*08f0*/  FADD.FTZ R27, R27, R2 ;  /* 0x000000021b1b7221 */ /* 0x000fc80000010000 */
[----:B------:R-:W-:-:S07]  /*0900*/  @P1 FADD.FTZ R27, R35, R27 ;  /* 0x0000001b231b1221 */ /* 0x000fce0000010000 */
.L_x_19098:
        /* <DEDUP_REMOVED lines=14> */
[----:B------:R-:W-:Y:S01]  /*09f0*/  LOP3.LUT R2, R0, 0x1f, RZ, 0xc0, !PT ;  /* 0x0000001f00027812 */ /* 0x000fe200078ec0ff */
[----:B--2---:R-:W-:Y:S01]  /*0a00*/  HADD2.F32 R20, -RZ, R16.H0_H0 ;  /* 0x20000010ff147230 */ /* 0x004fe20000004100 */
[----:B0-----:R-:W-:Y:S06]  /*0a10*/  @P2 BRA `(.L_x_19099) ;  /* 0x00000000000c2947 */ /* 0x001fec0003800000 */
[----:B------:R-:W-:Y:S05]  /*0a20*/  @!P1 BRA `(.L_x_19100) ;  /* 0x0000000000149947 */ /* 0x000fea0003800000 */
[----:B-----5:R-:W-:Y:S01]  /*0a30*/  FADD.FTZ R20, R36, R20 ;  /* 0x0000001424147221 */ /* 0x020fe20000010000 */
[----:B------:R-:W-:Y:S06]  /*0a40*/  BRA `(.L_x_19100) ;  /* 0x00000000000c7947 */ /* 0x000fec0003800000 */
.L_x_19099:
[----:B-----5:R-:W-:-:S05]  /*0a50*/  HADD2.F32 R7, -RZ, R40.H0_H0 ;  /* 0x20000028ff077230 */ /* 0x020fca0000004100 */
[----:B------:R-:W-:-:S04]  /*0a60*/  FADD.FTZ R20, R7, R20 ;  /* 0x0000001407147221 */ /* 0x000fc80000010000 */
[----:B------:R-:W-:-:S07]  /*0a70*/  @P1 FADD.FTZ R20, R36, R20 ;  /* 0x0000001424141221 */ /* 0x000fce0000010000 */
.L_x_19100:
[----:B------:R-:W-:Y:S01]  /*0a80*/  HADD2.F32 R21, -RZ, R16.H1_H1 ;  /* 0x30000010ff157230 */ /* 0x000fe20000004100 */
[----:B------:R-:W-:Y:S06]  /*0a90*/  @P2 BRA `(.L_x_19101) ;  /* 0x00000000000c2947 */ /* 0x000fec0003800000 */
[----:B------:R-:W-:Y:S05]  /*0aa0*/  @!P1 BRA `(.L_x_19102) ;  /* 0x0000000000149947 */ /* 0x000fea0003800000 */
[----:B-----5:R-:W-:Y:S01]  /*0ab0*/  FADD.FTZ R21, R37, R21 ;  /* 0x0000001525157221 */ /* 0x020fe20000010000 */
[----:B------:R-:W-:Y:S06]  /*0ac0*/  BRA `(.L_x_19102) ;  /* 0x00000000000c7947 */ /* 0x000fec0003800000 */
.L_x_19101:
[----:B-----5:R-:W-:-:S05]  /*0ad0*/  HADD2.F32 R6, -RZ, R40.H1_H1 ;  /* 0x30000028ff067230 */ /* 0x020fca0000004100 */
[----:B------:R-:W-:-:S04]  /*0ae0*/  FADD.FTZ R21, R6, R21 ;  /* 0x0000001506157221 */ /* 0x000fc80000010000 */
[----:B------:R-:W-:-:S07]  /*0af0*/  @P1 FADD.FTZ R21, R37, R21 ;  /* 0x0000001525151221 */ /* 0x000fce0000010000 */
.L_x_19102:
[----:B------:R-:W-:Y:S01]  /*0b00*/  HADD2.F32 R22, -RZ, R17.H0_H0 ;  /* 0x20000011ff167230 */ /* 0x000fe20000004100 */
[----:B------:R-:W-:Y:S06]  /*0b10*/  @P2 BRA `(.L_x_19103) ;  /* 0x00000000000c2947 */ /* 0x000fec0003800000 */
[----:B------:R-:W-:Y:S05]  /*0b20*/  @!P1 BRA `(.L_x_19104) ;  /* 0x0000000000149947 */ /* 0x000fea0003800000 */
[----:B-----5:R-:W-:Y:S01]  /*0b30*/  FADD.FTZ R22, R38, R22 ;  /* 0x0000001626167221 */ /* 0x020fe20000010000 */
[----:B------:R-:W-:Y:S06]  /*0b40*/  BRA `(.L_x_19104) ;  /* 0x00000000000c7947 */ /* 0x000fec0003800000 */
.L_x_19103:
[----:B-----5:R-:W-:-:S05]  /*0b50*/  HADD2.F32 R7, -RZ, R41.H0_H0 ;  /* 0x20000029ff077230 */ /* 0x020fca0000004100 */
[----:B------:R-:W-:-:S04]  /*0b60*/  FADD.FTZ R22, R7, R22 ;  /* 0x0000001607167221 */ /* 0x000fc80000010000 */
[----:B------:R-:W-:-:S07]  /*0b70*/  @P1 FADD.FTZ R22, R38, R22 ;  /* 0x0000001626161221 */ /* 0x000fce0000010000 */
.L_x_19104:
[----:B------:R-:W-:Y:S01]  /*0b80*/  HADD2.F32 R23, -RZ, R17.H1_H1 ;  /* 0x30000011ff177230 */ /* 0x000fe20000004100 */
[----:B------:R-:W-:Y:S06]  /*0b90*/  @P2 BRA `(.L_x_19105) ;  /* 0x00000000000c2947 */ /* 0x000fec0003800000 */
[----:B------:R-:W-:Y:S05]  /*0ba0*/  @!P1 BRA `(.L_x_19106) ;  /* 0x0000000000149947 */ /* 0x000fea0003800000 */
[----:B-----5:R-:W-:Y:S01]  /*0bb0*/  FADD.FTZ R23, R39, R23 ;  /* 0x0000001727177221 */ /* 0x020fe20000010000 */
[----:B------:R-:W-:Y:S06]  /*0bc0*/  BRA `(.L_x_19106) ;  /* 0x00000000000c7947 */ /* 0x000fec0003800000 */
.L_x_19105:
[----:B-----5:R-:W-:-:S05]  /*0bd0*/  HADD2.F32 R6, -RZ, R41.H1_H1 ;  /* 0x30000029ff067230 */ /* 0x020fca0000004100 */
[----:B------:R-:W-:-:S04]  /*0be0*/  FADD.FTZ R23, R6, R23 ;  /* 0x0000001706177221 */ /* 0x000fc80000010000 */
[----:B------:R-:W-:-:S07]  /*0bf0*/  @P1 FADD.FTZ R23, R39, R23 ;  /* 0x0000001727171221 */ /* 0x000fce0000010000 */
.L_x_19106:
[----:B------:R-:W-:Y:S01]  /*0c00*/  HADD2.F32 R16, -RZ, R18.H0_H0 ;  /* 0x20000012ff107230 */ /* 0x000fe20000004100 */
[----:B------:R-:W-:Y:S06]  /*0c10*/  @P2 BRA `(.L_x_19107) ;  /* 0x00000000000c2947 */ /* 0x000fec0003800000 */
[----:B------:R-:W-:Y:S05]  /*0c20*/  @!P1 BRA `(.L_x_19108) ;  /* 0x0000000000149947 */ /* 0x000fea0003800000 */
[----:B-----5:R-:W-:Y:S01]  /*0c30*/  FADD.FTZ R16, R32, R16 ;  /* 0x0000001020107221 */ /* 0x020fe20000010000 */
[----:B------:R-:W-:Y:S06]  /*0c40*/  BRA `(.L_x_19108) ;  /* 0x00000000000c7947 */ /* 0x000fec0003800000 */
.L_x_19107:
[----:B-----5:R-:W-:-:S05]  /*0c50*/  HADD2.F32 R7, -RZ, R42.H0_H0 ;  /* 0x2000002aff077230 */ /* 0x020fca0000004100 */
[----:B------:R-:W-:-:S04]  /*0c60*/  FADD.FTZ R16, R7, R16 ;  /* 0x0000001007107221 */ /* 0x000fc80000010000 */
[----:B------:R-:W-:-:S07]  /*0c70*/  @P1 FADD.FTZ R16, R32, R16 ;  /* 0x0000001020101221 */ /* 0x000fce0000010000 */
.L_x_19108:
[----:B------:R-:W-:Y:S01]  /*0c80*/  HADD2.F32 R17, -RZ, R18.H1_H1 ;  /* 0x30000012ff117230 */ /* 0x000fe20000004100 */
[----:B------:R-:W-:Y:S06]  /*0c90*/  @P2 BRA `(.L_x_19109) ;  /* 0x00000000000c2947 */ /* 0x000fec0003800000 */
[----:B------:R-:W-:Y:S05]  /*0ca0*/  @!P1 BRA `(.L_x_19110) ;  /* 0x0000000000149947 */ /* 0x000fea0003800000 */
[----:B-----5:R-:W-:Y:S01]  /*0cb0*/  FADD.FTZ R17, R33, R17 ;  /* 0x0000001121117221 */ /* 0x020fe20000010000 */
[----:B------:R-:W-:Y:S06]  /*0cc0*/  BRA `(.L_x_19110) ;  /* 0x00000000000c7947 */ /* 0x000fec0003800000 */
.L_x_19109:
[----:B-----5:R-:W-:-:S05]  /*0cd0*/  HADD2.F32 R6, -RZ, R42.H1_H1 ;  /* 0x3000002aff067230 */ /* 0x020fca0000004100 */
[----:B------:R-:W-:-:S04]  /*0ce0*/  FADD.FTZ R17, R6, R17 ;  /* 0x0000001106117221 */ /* 0x000fc80000010000 */
[----:B------:R-:W-:-:S07]  /*0cf0*/  @P1 FADD.FTZ R17, R33, R17 ;  /* 0x0000001121111221 */ /* 0x000fce0000010000 */
.L_x_19110:
[----:B------:R-:W-:Y:S01]  /*0d00*/  HADD2.F32 R18, -RZ, R19.H0_H0 ;  /* 0x20000013ff127230 */ /* 0x000fe20000004100 */
[----:B------:R-:W-:Y:S06]  /*0d10*/  @P2 BRA `(.L_x_19111) ;  /* 0x00000000000c2947 */ /* 0x000fec0003800000 */
[----:B------:R-:W-:Y:S05]  /*0d20*/  @!P1 BRA `(.L_x_19112) ;  /* 0x0000000000149947 */ /* 0x000fea0003800000 */
[----:B-----5:R-:W-:Y:S01]  /*0d30*/  FADD.FTZ R18, R34, R18 ;  /* 0x0000001222127221 */ /* 0x020fe20000010000 */
[----:B------:R-:W-:Y:S06]  /*0d40*/  BRA `(.L_x_19112) ;  /* 0x00000000000c7947 */ /* 0x000fec0003800000 */
.L_x_19111:
[----:B-----5:R-:W-:-:S05]  /*0d50*/  HADD2.F32 R7, -RZ, R43.H0_H0 ;  /* 0x2000002bff077230 */ /* 0x020fca0000004100 */
[----:B------:R-:W-:-:S04]  /*0d60*/  FADD.FTZ R18, R7, R18 ;  /* 0x0000001207127221 */ /* 0x000fc80000010000 */
[----:B------:R-:W-:-:S07]  /*0d70*/  @P1 FADD.FTZ R18, R34, R18 ;  /* 0x0000001222121221 */ /* 0x000fce0000010000 */
.L_x_19112:
[----:B------:R-:W-:Y:S01]  /*0d80*/  HADD2.F32 R19, -RZ, R19.H1_H1 ;  /* 0x30000013ff137230 */ /* 0x000fe20000004100 */
[----:B------:R-:W-:Y:S06]  /*0d90*/  @P2 BRA `(.L_x_19113) ;  /* 0x00000000000c2947 */ /* 0x000fec0003800000 */
[----:B------:R-:W-:Y:S05]  /*0da0*/  @!P1 BRA `(.L_x_19114) ;  /* 0x0000000000149947 */ /* 0x000fea0003800000 */
[----:B-----5:R-:W-:Y:S01]  /*0db0*/  FADD.FTZ R19, R35, R19 ;  /* 0x0000001323137221 */ /* 0x020fe20000010000 */
[----:B------:R-:W-:Y:S06]  /*0dc0*/  BRA `(.L_x_19114) ;  /* 0x00000000000c7947 */ /* 0x000fec0003800000 */
.L_x_19113:
[----:B-----5:R-:W-:-:S05]  /*0dd0*/  HADD2.F32 R6, -RZ, R43.H1_H1 ;  /* 0x3000002bff067230 */ /* 0x020fca0000004100 */
[----:B------:R-:W-:-:S04]  /*0de0*/  FADD.FTZ R19, R6, R19 ;  /* 0x0000001306137221 */ /* 0x000fc80000010000 */
[----:B------:R-:W-:-:S07]  /*0df0*/  @P1 FADD.FTZ R19, R35, R19 ;  /* 0x0000001323131221 */ /* 0x000fce0000010000 */
.L_x_19114:
        /* <DEDUP_REMOVED lines=19> */
.L_x_19115:
[----:B-----5:R-:W-:-:S05]  /*0f30*/  HADD2.F32 R7, -RZ, R40.H0_H0 ;  /* 0x20000028ff077230 */ /* 0x020fca0000004100 */
[----:B------:R-:W-:-:S04]  /*0f40*/  FADD.FTZ R12, R7, R12 ;  /* 0x0000000c070c7221 */ /* 0x000fc80000010000 */
[----:B------:R-:W-:-:S07]  /*0f50*/  @P1 FADD.FTZ R12, R36, R12 ;  /* 0x0000000c240c1221 */ /* 0x000fce0000010000 */
.L_x_19116:
[----:B------:R-:W-:Y:S01]  /*0f60*/  HADD2.F32 R13, -RZ, R8.H1_H1 ;  /* 0x30000008ff0d7230 */ /* 0x000fe20000004100 */
[----:B------:R-:W-:Y:S06]  /*0f70*/  @P2 BRA `(.L_x_19117) ;  /* 0x00000000000c2947 */ /* 0x000fec0003800000 */
[----:B------:R-:W-:Y:S05]  /*0f80*/  @!P1 BRA `(.L_x_19118) ;  /* 0x0000000000149947 */ /* 0x000fea0003800000 */
[----:B-----5:R-:W-:Y:S01]  /*0f90*/  FADD.FTZ R13, R37, R13 ;  /* 0x0000000d250d7221 */ /* 0x020fe20000010000 */
[----:B------:R-:W-:Y:S06]  /*0fa0*/  BRA `(.L_x_19118) ;  /* 0x00000000000c7947 */ /* 0x000fec0003800000 */
.L_x_19117:
[----:B-----5:R-:W-:-:S05]  /*0fb0*/  HADD2.F32 R6, -RZ, R40.H1_H1 ;  /* 0x30000028ff067230 */ /* 0x020fca0000004100 */
[----:B------:R-:W-:-:S04]  /*0fc0*/  FADD.FTZ R13, R6, R13 ;  /* 0x0000000d060d7221 */ /* 0x000fc80000010000 */
[----:B------:R-:W-:-:S07]  /*0fd0*/  @P1 FADD.FTZ R13, R37, R13 ;  /* 0x0000000d250d1221 */ /* 0x000fce0000010000 */
.L_x_19118:
[----:B------:R-:W-:Y:S01]  /*0fe0*/  HADD2.F32 R14, -RZ, R9.H0_H0 ;  /* 0x20000009ff0e7230 */ /* 0x000fe20000004100 */
[----:B------:R-:W-:Y:S06]  /*0ff0*/  @P2 BRA `(.L_x_19119) ;  /* 0x00000000000c2947 */ /* 0x000fec0003800000 */
[----:B------:R-:W-:Y:S05]  /*1000*/  @!P1 BRA `(.L_x_19120) ;  /* 0x0000000000149947 */ /* 0x000fea0003800000 */
[----:B-----5:R-:W-:Y:S01]  /*1010*/  FADD.FTZ R14, R38, R14 ;  /* 0x0000000e260e7221 */ /* 0x020fe20000010000 */
[----:B------:R-:W-:Y:S06]  /*1020*/  BRA `(.L_x_19120) ;  /* 0x00000000000c7947 */ /* 0x000fec0003800000 */
.L_x_19119:
[----:B-----5:R-:W-:-:S05]  /*1030*/  HADD2.F32 R7, -RZ, R41.H0_H0 ;  /* 0x20000029ff077230 */ /* 0x020fca0000004100 */
[----:B------:R-:W-:-:S04]  /*1040*/  FADD.FTZ R14, R7, R14 ;  /* 0x0000000e070e7221 */ /* 0x000fc80000010000 */
[----:B------:R-:W-:-:S07]  /*1050*/  @P1 FADD.FTZ R14, R38, R14 ;  /* 0x0000000e260e1221 */ /* 0x000fce0000010000 */
.L_x_19120:
[----:B------:R-:W-:Y:S01]  /*1060*/  HADD2.F32 R15, -RZ, R9.H1_H1 ;  /* 0x30000009ff0f7230 */ /* 0x000fe20000004100 */
[----:B------:R-:W-:Y:S06]  /*1070*/  @P2 BRA `(.L_x_19121) ;  /* 0x00000000000c2947 */ /* 0x000fec0003800000 */
[----:B------:R-:W-:Y:S05]  /*1080*/  @!P1 BRA `(.L_x_19122) ;  /* 0x0000000000149947 */ /* 0x000fea0003800000 */
[----:B-----5:R-:W-:Y:S01]  /*1090*/  FADD.FTZ R15, R39, R15 ;  /* 0x0000000f270f7221 */ /* 0x020fe20000010000 */
[----:B------:R-:W-:Y:S06]  /*10a0*/  BRA `(.L_x_19122) ;  /* 0x00000000000c7947 */ /* 0x000fec0003800000 */
.L_x_19121:
[----:B-----5:R-:W-:-:S05]  /*10b0*/  HADD2.F32 R6, -RZ, R41.H1_H1 ;  /* 0x30000029ff067230 */ /* 0x020fca0000004100 */
[----:B------:R-:W-:-:S04]  /*10c0*/  FADD.FTZ R15, R6, R15 ;  /* 0x0000000f060f7221 */ /* 0x000fc80000010000 */
[----:B------:R-:W-:-:S07]  /*10d0*/  @P1 FADD.FTZ R15, R39, R15 ;  /* 0x0000000f270f1221 */ /* 0x000fce0000010000 */
.L_x_19122:
[----:B------:R-:W-:Y:S01]  /*10e0*/  HADD2.F32 R8, -RZ, R10.H0_H0 ;  /* 0x2000000aff087230 */ /* 0x000fe20000004100 */
[----:B------:R-:W-:Y:S06]  /*10f0*/  @P2 BRA `(.L_x_19123) ;  /* 0x00000000000c2947 */ /* 0x000fec0003800000 */
[----:B------:R-:W-:Y:S05]  /*1100*/  @!P1 BRA `(.L_x_19124) ;  /* 0x0000000000149947 */ /* 0x000fea0003800000 */
[----:B-----5:R-:W-:Y:S01]  /*1110*/  FADD.FTZ R8, R32, R8 ;  /* 0x0000000820087221 */ /* 0x020fe20000010000 */
[----:B------:R-:W-:Y:S06]  /*1120*/  BRA `(.L_x_19124) ;  /* 0x00000000000c7947 */ /* 0x000fec0003800000 */
.L_x_19123:
[----:B-----5:R-:W-:-:S05]  /*1130*/  HADD2.F32 R7, -RZ, R42.H0_H0 ;  /* 0x2000002aff077230 */ /* 0x020fca0000004100 */
[----:B------:R-:W-:-:S04]  /*1140*/  FADD.FTZ R8, R7, R8 ;  /* 0x0000000807087221 */ /* 0x000fc80000010000 */
[----:B------:R-:W-:-:S07]  /*1150*/  @P1 FADD.FTZ R8, R32, R8 ;  /* 0x0000000820081221 */ /* 0x000fce0000010000 */
.L_x_19124:
[----:B------:R-:W-:Y:S01]  /*1160*/  HADD2.F32 R9, -RZ, R10.H1_H1 ;  /* 0x3000000aff097230 */ /* 0x000fe20000004100 */
[----:B------:R-:W-:Y:S06]  /*1170*/  @P2 BRA `(.L_x_19125) ;  /* 0x00000000000c2947 */ /* 0x000fec0003800000 */
[----:B------:R-:W-:Y:S05]  /*1180*/  @!P1 BRA `(.L_x_19126) ;  /* 0x0000000000149947 */ /* 0x000fea0003800000 */
[----:B-----5:R-:W-:Y:S01]  /*1190*/  FADD.FTZ R9, R33, R9 ;  /* 0x0000000921097221 */ /* 0x020fe20000010000 */
[----:B------:R-:W-:Y:S06]  /*11a0*/  BRA `(.L_x_19126) ;  /* 0x00000000000c7947 */ /* 0x000fec0003800000 */
.L_x_19125:
[----:B-----5:R-:W-:-:S05]  /*11b0*/  HADD2.F32 R6, -RZ, R42.H1_H1 ;  /* 0x3000002aff067230 */ /* 0x020fca0000004100 */
[----:B------:R-:W-:-:S04]  /*11c0*/  FADD.FTZ R9, R6, R9 ;  /* 0x0000000906097221 */ /* 0x000fc80000010000 */
[----:B------:R-:W-:-:S07]  /*11d0*/  @P1 FADD.FTZ R9, R33, R9 ;  /* 0x0000000921091221 */ /* 0x000fce0000010000 */
.L_x_19126:
[----:B------:R-:W-:Y:S01]  /*11e0*/  HADD2.F32 R10, -RZ, R11.H0_H0 ;  /* 0x2000000bff0a7230 */ /* 0x000fe20000004100 */
[----:B------:R-:W-:Y:S06]  /*11f0*/  @P2 BRA `(.L_x_19127) ;  /* 0x00000000000c2947 */ /* 0x000fec0003800000 */
[----:B------:R-:W-:Y:S05]  /*1200*/  @!P1 BRA `(.L_x_19128) ;  /* 0x0000000000149947 */ /* 0x000fea0003800000 */
[----:B-----5:R-:W-:Y:S01]  /*1210*/  FADD.FTZ R10, R34, R10 ;  /* 0x0000000a220a7221 */ /* 0x020fe20000010000 */
[----:B------:R-:W-:Y:S06]  /*1220*/  BRA `(.L_x_19128) ;  /* 0x00000000000c7947 */ /* 0x000fec0003800000 */
.L_x_19127:
[----:B-----5:R-:W-:-:S05]  /*1230*/  HADD2.F32 R7, -RZ, R43.H0_H0 ;  /* 0x2000002bff077230 */ /* 0x020fca0000004100 */
[----:B------:R-:W-:-:S04]  /*1240*/  FADD.FTZ R10, R7, R10 ;  /* 0x0000000a070a7221 */ /* 0x000fc80000010000 */
[----:B------:R-:W-:-:S07]  /*1250*/  @P1 FADD.FTZ R10, R34, R10 ;  /* 0x0000000a220a1221 */ /* 0x000fce0000010000 */
.L_x_19128:
[----:B------:R-:W-:Y:S01]  /*1260*/  HADD2.F32 R11, -RZ, R11.H1_H1 ;  /* 0x3000000bff0b7230 */ /* 0x000fe20000004100 */
[----:B------:R-:W-:Y:S06]  /*1270*/  @P2 BRA `(.L_x_19129) ;  /* 0x00000000000c2947 */ /* 0x000fec0003800000 */
[----:B------:R-:W-:Y:S05]  /*1280*/  @!P1 BRA `(.L_x_19130) ;  /* 0x0000000000149947 */ /* 0x000fea0003800000 */
[----:B-----5:R-:W-:Y:S01]  /*1290*/  FADD.FTZ R11, R35, R11 ;  /* 0x0000000b230b7221 */ /* 0x020fe20000010000 */
[----:B------:R-:W-:Y:S06]  /*12a0*/  BRA `(.L_x_19130) ;  /* 0x00000000000c7947 */ /* 0x000fec0003800000 */
.L_x_19129:
[----:B-----5:R-:W-:-:S05]  /*12b0*/  HADD2.F32 R6, -RZ, R43.H1_H1 ;  /* 0x3000002bff067230 */ /* 0x020fca0000004100 */
[----:B------:R-:W-:-:S04]  /*12c0*/  FADD.FTZ R11, R6, R11 ;  /* 0x0000000b060b7221 */ /* 0x000fc80000010000 */
[----:B------:R-:W-:-:S07]  /*12d0*/  @P1 FADD.FTZ R11, R35, R11 ;  /* 0x0000000b230b1221 */ /* 0x000fce0000010000 */
.L_x_19130:
        /* <DEDUP_REMOVED lines=19> */
.L_x_19131:
[----:B-----5:R-:W-:-:S05]  /*1410*/  HADD2.F32 R5, -RZ, R40.H0_H0 ;  /* 0x20000028ff057230 */ /* 0x020fca0000004100 */
[----:B------:R-:W-:-:S04]  /*1420*/  FADD.FTZ R4, R5, R4 ;  /* 0x0000000405047221 */ /* 0x000fc80000010000 */
[----:B------:R-:W-:-:S07]  /*1430*/  @P1 FADD.FTZ R4, R36, R4 ;  /* 0x0000000424041221 */ /* 0x000fce0000010000 */
.L_x_19132:
[----:B------:R-:W-:Y:S01]  /*1440*/  HADD2.F32 R5, -RZ, R108.H1_H1 ;  /* 0x3000006cff057230 */ /* 0x000fe20000004100 */
[----:B------:R-:W-:Y:S06]  /*1450*/  @P2 BRA `(.L_x_19133) ;  /* 0x00000000000c2947 */ /* 0x000fec0003800000 */
[----:B------:R-:W-:Y:S05]  /*1460*/  @!P1 BRA `(.L_x_19134) ;  /* 0x0000000000149947 */ /* 0x000fea0003800000 */
[----:B-----5:R-:W-:Y:S01]  /*1470*/  FADD.FTZ R5, R37, R5 ;  /* 0x0000000525057221 */ /* 0x020fe20000010000 */
[----:B------:R-:W-:Y:S06]  /*1480*/  BRA `(.L_x_19134) ;  /* 0x00000000000c7947 */ /* 0x000fec0003800000 */
.L_x_19133:
[----:B-----5:R-:W-:-:S05]  /*1490*/  HADD2.F32 R6, -RZ, R40.H1_H1 ;  /* 0x30000028ff067230 */ /* 0x020fca0000004100 */
[----:B------:R-:W-:-:S04]  /*14a0*/  FADD.FTZ R5, R6, R5 ;  /* 0x0000000506057221 */ /* 0x000fc80000010000 */
[----:B------:R-:W-:-:S07]  /*14b0*/  @P1 FADD.FTZ R5, R37, R5 ;  /* 0x0000000525051221 */ /* 0x000fce0000010000 */
.L_x_19134:
[----:B------:R-:W-:Y:S01]  /*14c0*/  HADD2.F32 R6, -RZ, R109.H0_H0 ;  /* 0x2000006dff067230 */ /* 0x000fe20000004100 */
[----:B------:R-:W-:Y:S06]  /*14d0*/  @P2 BRA `(.L_x_19135) ;  /* 0x00000000000c2947 */ /* 0x000fec0003800000 */
[----:B------:R-:W-:Y:S05]  /*14e0*/  @!P1 BRA `(.L_x_19136) ;  /* 0x0000000000149947 */ /* 0x000fea0003800000 */
[----:B-----5:R-:W-:Y:S01]  /*14f0*/  FADD.FTZ R6, R38, R6 ;  /* 0x0000000626067221 */ /* 0x020fe20000010000 */
[----:B------:R-:W-:Y:S06]  /*1500*/  BRA `(.L_x_19136) ;  /* 0x00000000000c7947 */ /* 0x000fec0003800000 */
.L_x_19135:
[----:B-----5:R-:W-:-:S05]  /*1510*/  HADD2.F32 R7, -RZ, R41.H0_H0 ;  /* 0x20000029ff077230 */ /* 0x020fca0000004100 */
[----:B------:R-:W-:-:S04]  /*1520*/  FADD.FTZ R6, R7, R6 ;  /* 0x0000000607067221 */ /* 0x000fc80000010000 */
[----:B------:R-:W-:-:S07]  /*1530*/  @P1 FADD.FTZ R6, R38, R6 ;  /* 0x0000000626061221 */ /* 0x000fce0000010000 */
.L_x_19136:
[----:B------:R-:W-:Y:S01]  /*1540*/  HADD2.F32 R7, -RZ, R109.H1_H1 ;  /* 0x3000006dff077230 */ /* 0x000fe20000004100 */
[----:B------:R-:W-:Y:S06]  /*1550*/  @P2 BRA `(.L_x_19137) ;  /* 0x00000000000c2947 */ /* 0x000fec0003800000 */
[----:B------:R-:W-:Y:S05]  /*1560*/  @!P1 BRA `(.L_x_19138) ;  /* 0x0000000000149947 */ /* 0x000fea0003800000 */
[----:B-----5:R-:W-:Y:S01]  /*1570*/  FADD.FTZ R7, R39, R7 ;  /* 0x0000000727077221 */ /* 0x020fe20000010000 */
[----:B------:R-:W-:Y:S06]  /*1580*/  BRA `(.L_x_19138) ;  /* 0x00000000000c7947 */ /* 0x000fec0003800000 */
.L_x_19137:
[----:B-----5:R-:W-:-:S05]  /*1590*/  HADD2.F32 R108, -RZ, R41.H1_H1 ;  /* 0x30000029ff6c7230 */ /* 0x020fca0000004100 */
[----:B------:R-:W-:-:S04]  /*15a0*/  FADD.FTZ R7, R108, R7 ;  /* 0x000000076c077221 */ /* 0x000fc80000010000 */
[----:B------:R-:W-:-:S07]  /*15b0*/  @P1 FADD.FTZ R7, R39, R7 ;  /* 0x0000000727071221 */ /* 0x000fce0000010000 */
.L_x_19138:
[----:B------:R-:W-:Y:S01]  /*15c0*/  HADD2.F32 R108, -RZ, R110.H0_H0 ;  /* 0x2000006eff6c7230 */ /* 0x000fe20000004100 */
[----:B------:R-:W-:Y:S06]  /*15d0*/  @P2 BRA `(.L_x_19139) ;  /* 0x00000000000c2947 */ /* 0x000fec0003800000 */
[----:B------:R-:W-:Y:S05]  /*15e0*/  @!P1 BRA `(.L_x_19140) ;  /* 0x0000000000149947 */ /* 0x000fea0003800000 */
[----:B-----5:R-:W-:Y:S01]  /*15f0*/  FADD.FTZ R108, R32, R108 ;  /* 0x0000006c206c7221 */ /* 0x020fe20000010000 */
[----:B------:R-:W-:Y:S06]  /*1600*/  BRA `(.L_x_19140) ;  /* 0x00000000000c7947 */ /* 0x000fec0003800000 */
.L_x_19139:
[----:B-----5:R-:W-:-:S05]  /*1610*/  HADD2.F32 R109, -RZ, R42.H0_H0 ;  /* 0x2000002aff6d7230 */ /* 0x020fca0000004100 */
[----:B------:R-:W-:-:S04]  /*1620*/  FADD.FTZ R108, R109, R108 ;  /* 0x0000006c6d6c7221 */ /* 0x000fc80000010000 */
[----:B------:R-:W-:-:S07]  /*1630*/  @P1 FADD.FTZ R108, R32, R108 ;  /* 0x0000006c206c1221 */ /* 0x000fce0000010000 */
.L_x_19140:
[----:B------:R-:W-:Y:S01]  /*1640*/  HADD2.F32 R109, -RZ, R110.H1_H1 ;  /* 0x3000006eff6d7230 */ /* 0x000fe20000004100 */
[----:B------:R-:W-:Y:S06]  /*1650*/  @P2 BRA `(.L_x_19141) ;  /* 0x00000000000c2947 */ /* 0x000fec0003800000 */
[----:B------:R-:W-:Y:S05]  /*1660*/  @!P1 BRA `(.L_x_19142) ;  /* 0x0000000000149947 */ /* 0x000fea0003800000 */
[----:B-----5:R-:W-:Y:S01]  /*1670*/  FADD.FTZ R109, R33, R109 ;  /* 0x0000006d216d7221 */ /* 0x020fe20000010000 */
[----:B------:R-:W-:Y:S06]  /*1680*/  BRA `(.L_x_19142) ;  /* 0x00000000000c7947 */ /* 0x000fec0003800000 */
.L_x_19141:
[----:B-----5:R-:W-:-:S05]  /*1690*/  HADD2.F32 R110, -RZ, R42.H1_H1 ;  /* 0x3000002aff6e7230 */ /* 0x020fca0000004100 */
[----:B------:R-:W-:-:S04]  /*16a0*/  FADD.FTZ R109, R110, R109 ;  /* 0x0000006d6e6d7221 */ /* 0x000fc80000010000 */
[----:B------:R-:W-:-:S07]  /*16b0*/  @P1 FADD.FTZ R109, R33, R109 ;  /* 0x0000006d216d1221 */ /* 0x000fce0000010000 */
.L_x_19142:
[----:B------:R-:W-:Y:S01]  /*16c0*/  HADD2.F32 R110, -RZ, R111.H0_H0 ;  /* 0x2000006fff6e7230 */ /* 0x000fe20000004100 */
[----:B------:R-:W-:Y:S06]  /*16d0*/  @P2 BRA `(.L_x_19143) ;  /* 0x00000000000c2947 */ /* 0x000fec0003800000 */
[----:B------:R-:W-:Y:S05]  /*16e0*/  @!P1 BRA `(.L_x_19144) ;  /* 0x0000000000149947 */ /* 0x000fea0003800000 */
[----:B-----5:R-:W-:Y:S01]  /*16f0*/  FADD.FTZ R110, R34, R110 ;  /* 0x0000006e226e7221 */ /* 0x020fe20000010000 */
[----:B------:R-:W-:Y:S06]  /*1700*/  BRA `(.L_x_19144) ;  /* 0x00000000000c7947 */ /* 0x000fec0003800000 */
.L_x_19143:
[----:B-----5:R-:W-:-:S05]  /*1710*/  HADD2.F32 R119, -RZ, R43.H0_H0 ;  /* 0x2000002bff777230 */ /* 0x020fca0000004100 */
[----:B------:R-:W-:-:S04]  /*1720*/  FADD.FTZ R110, R119, R110 ;  /* 0x0000006e776e7221 */ /* 0x000fc80000010000 */
[----:B------:R-:W-:-:S07]  /*1730*/  @P1 FADD.FTZ R110, R34, R110 ;  /* 0x0000006e226e1221 */ /* 0x000fce0000010000 */
.L_x_19144:
[----:B------:R-:W-:Y:S01]  /*1740*/  HADD2.F32 R111, -RZ, R111.H1_H1 ;  /* 0x3000006fff6f7230 */ /* 0x000fe20000004100 */
[----:B------:R-:W-:Y:S06]  /*1750*/  @P2 BRA `(.L_x_19145) ;  /* 0x00000000000c2947 */ /* 0x000fec0003800000 */
[----:B------:R-:W-:Y:S05]  /*1760*/  @!P1 BRA `(.L_x_19146) ;  /* 0x0000000000149947 */ /* 0x000fea0003800000 */
[----:B-----5:R-:W-:Y:S01]  /*1770*/  FADD.FTZ R111, R35, R111 ;  /* 0x0000006f236f7221 */ /* 0x020fe20000010000 */
[----:B------:R-:W-:Y:S06]  /*1780*/  BRA `(.L_x_19146) ;  /* 0x00000000000c7947 */ /* 0x000fec0003800000 */
.L_x_19145:
[----:B-----5:R-:W-:-:S05]  /*1790*/  HADD2.F32 R118, -RZ, R43.H1_H1 ;  /* 0x3000002bff767230 */ /* 0x020fca0000004100 */
[----:B------:R-:W-:-:S04]  /*17a0*/  FADD.FTZ R111, R118, R111 ;  /* 0x0000006f766f7221 */ /* 0x000fc80000010000 */
[----:B------:R-:W-:-:S07]  /*17b0*/  @P1 FADD.FTZ R111, R35, R111 ;  /* 0x0000006f236f1221 */ /* 0x000fce0000010000 */
.L_x_19146:
        /* <DEDUP_REMOVED lines=123> */
.L_x_19160:
[----:B------:R-:W2:Y:S01]  /*1f70*/  @!P1 LDC.64 R116, c[0x0][0x250] ;  /* 0x00009400ff749b82 */ /* 0x000ea20000000a00 */
[----:B-1----:R-:W-:Y:S01]  /*1f80*/  FADD.FTZ R127, R126, R127 ;  /* 0x0000007f7e7f7221 */ /* 0x002fe20000010000 */
[----:B--2---:R-:W-:-:S04]  /*1f90*/  @!P1 IMAD.WIDE R118, R3, 0x4, R116 ;  /* 0x0000000403769825 */ /* 0x004fc800078e0274 */
[----:B------:R-:W-:Y:S01]  /*1fa0*/  FMUL.FTZ R116, R121, R121 ;  /* 0x0000007979747220 */ /* 0x000fe20000410000 */
[----:B------:R-:W-:Y:S02]  /*1fb0*/  FFMA.FTZ R117, R127, R120, UR7 ;  /* 0x000000077f757e23 */ /* 0x000fe40008010078 */
[----:B0-----:R-:W0:Y:S01]  /*1fc0*/  LDC.64 R126, c[0x0][0x2b8] ;  /* 0x0000ae00ff7e7b82 */ /* 0x001e220000000a00 */
[----:B------:R1:W-:Y:S01]  /*1fd0*/  @!P1 STG.E desc[UR4][R118.64], R121 ;  /* 0x0000007976009986 */ /* 0x0003e2000c101904 */
[----:B------:R-:W-:Y:S02]  /*1fe0*/  FSEL R120, R116, RZ, P3 ;  /* 0x000000ff74787208 */ /* 0x000fe40001800000 */
[----:B------:R-:W-:-:S03]  /*1ff0*/  FSEL R116, R121, RZ, !P3 ;  /* 0x000000ff79747208 */ /* 0x000fc60005800000 */
[----:B------:R-:W-:Y:S02]  /*2000*/  FADD.FTZ R117, R117, R120 ;  /* 0x0000007875757221 */ /* 0x000fe40000010000 */
[C---:B------:R-:W-:Y:S01]  /*2010*/  FADD.FTZ R24, -R116.reuse, R24 ;  /* 0x0000001874187221 */ /* 0x040fe20000010100 */
[C---:B------:R-:W-:Y:S01]  /*2020*/  FADD.FTZ R25, -R116.reuse, R25 ;  /* 0x0000001974197221 */ /* 0x040fe20000010100 */
[C---:B------:R-:W-:Y:S01]  /*2030*/  FADD.FTZ R123, -R116.reuse, R6 ;  /* 0x00000006747b7221 */ /* 0x040fe20000010100 */
[C---:B------:R-:W-:Y:S01]  /*2040*/  FADD.FTZ R26, -R116.reuse, R26 ;  /* 0x0000001a741a7221 */ /* 0x040fe20000010100 */
[----:B------:R-:W2:Y:S01]  /*2050*/  MUFU.RSQ R117, R117 ;  /* 0x0000007500757308 */ /* 0x000ea20000001400 */
[C---:B-1----:R-:W-:Y:S01]  /*2060*/  FADD.FTZ R121, -R116.reuse, R5 ;  /* 0x0000000574797221 */ /* 0x042fe20000010100 */
        /* <DEDUP_REMOVED lines=29> */
[----:B------:R-:W-:Y:S01]  /*2240*/  FFMA.FTZ R9, R73, R8, R105 ;  /* 0x0000000849097223 */ /* 0x000fe20000010069 */
[----:B------:R-:W-:Y:S01]  /*2250*/  FFMA.FTZ R4, R72, R5, R104 ;  /* 0x0000000548047223 */ /* 0x000fe20000010068 */
[----:B------:R-:W-:Y:S01]  /*2260*/  FFMA.FTZ R5, R74, R11, R106 ;  /* 0x0000000b4a057223 */ /* 0x000fe2000001006a */
[----:B------:R-:W-:Y:S01]  /*2270*/  FFMA.FTZ R10, R75, R10, R107 ;  /* 0x0000000a4b0a7223 */ /* 0x000fe2000001006b */
[C---:B------:R-:W-:Y:S01]  /*2280*/  FADD.FTZ R20, -R116.reuse, R20 ;  /* 0x0000001474147221 */ /* 0x040fe20000010100 */
[C---:B------:R-:W-:Y:S01]  /*2290*/  FADD.FTZ R21, -R116.reuse, R21 ;  /* 0x0000001574157221 */ /* 0x040fe20000010100 */
[----:B------:R-:W-:Y:S01]  /*22a0*/  FADD.FTZ R17, -R116, R17 ;  /* 0x0000001174117221 */ /* 0x000fe20000010100 */
[C---:B------:R-:W-:Y:S01]  /*22b0*/  FMUL.FTZ R29, R117.reuse, R18 ;  /* 0x00000012751d7220 */ /* 0x040fe20000410000 */
[C---:B------:R-:W-:Y:S01]  /*22c0*/  FMUL.FTZ R18, R117.reuse, R23 ;  /* 0x0000001775127220 */ /* 0x040fe20000410000 */
[----:B------:R-:W-:Y:S01]  /*22d0*/  F2FP.F16.F32.PACK_AB R5, R10, R5 ;  /* 0x000000050a05723e */ /* 0x000fe200000000ff */
[----:B------:R-:W-:Y:S01]  /*22e0*/  FMUL.FTZ R23, R117, R16 ;  /* 0x0000001075177220 */ /* 0x000fe20000410000 */
[----:B------:R-:W-:Y:S01]  /*22f0*/  F2FP.F16.F32.PACK_AB R4, R9, R4 ;  /* 0x000000040904723e */ /* 0x000fe200000000ff */
[C---:B------:R-:W-:Y:S01]  /*2300*/  FMUL.FTZ R9, R117.reuse, R20 ;  /* 0x0000001475097220 */ /* 0x040fe20000410000 */
[C---:B------:R-:W-:Y:S01]  /*2310*/  FMUL.FTZ R10, R117.reuse, R21 ;  /* 0x00000015750a7220 */ /* 0x040fe20000410000 */
[----:B------:R-:W-:Y:S01]  /*2320*/  FMUL.FTZ R16, R117, R17 ;  /* 0x0000001175107220 */ /* 0x000fe20000410000 */
[----:B------:R-:W-:Y:S01]  /*2330*/  FADD.FTZ R22, -R116, R22 ;  /* 0x0000001674167221 */ /* 0x000fe20000010100 */
[----:B------:R-:W-:Y:S01]  /*2340*/  FFMA.FTZ R8, R64, R9, R96 ;  /* 0x0000000940087223 */ /* 0x000fe20000010060 */
[----:B------:R-:W-:Y:S01]  /*2350*/  FFMA.FTZ R23, R60, R23, R92 ;  /* 0x000000173c177223 */ /* 0x000fe2000001005c */
[----:B------:R-:W-:Y:S01]  /*2360*/  FFMA.FTZ R16, R61, R16, R93 ;  /* 0x000000103d107223 */ /* 0x000fe2000001005d */
[----:B------:R-:W-:Y:S01]  /*2370*/  FFMA.FTZ R17, R65, R10, R97 ;  /* 0x0000000a41117223 */ /* 0x000fe20000010061 */
[----:B------:R-:W-:Y:S01]  /*2380*/  FMUL.FTZ R21, R117, R22 ;  /* 0x0000001675157220 */ /* 0x000fe20000410000 */
[C---:B------:R-:W-:Y:S01]  /*2390*/  FADD.FTZ R12, -R116.reuse, R12 ;  /* 0x0000000c740c7221 */ /* 0x040fe20000010100 */
[C---:B------:R-:W-:Y:S01]  /*23a0*/  FADD.FTZ R13, -R116.reuse, R13 ;  /* 0x0000000d740d7221 */ /* 0x040fe20000010100 */
[C---:B------:R-:W-:Y:S01]  /*23b0*/  FADD.FTZ R14, -R116.reuse, R14 ;  /* 0x0000000e740e7221 */ /* 0x040fe20000010100 */
[----:B------:R-:W-:Y:S01]  /*23c0*/  FADD.FTZ R15, -R116, R15 ;  /* 0x0000000f740f7221 */ /* 0x000fe20000010100 */
[----:B------:R-:W-:Y:S01]  /*23d0*/  FFMA.FTZ R9, R66, R21, R98 ;  /* 0x0000001542097223 */ /* 0x000fe20000010062 */
[----:B------:R-:W-:Y:S01]  /*23e0*/  FFMA.FTZ R18, R67, R18, R99 ;  /* 0x0000001243127223 */ /* 0x000fe20000010063 */
[----:B------:R-:W-:Y:S01]  /*23f0*/  F2FP.F16.F32.PACK_AB R10, R16, R23 ;  /* 0x00000017100a723e */ /* 0x000fe200000000ff */
[----:B------:R-:W-:Y:S01]  /*2400*/  FMUL.FTZ R16, R117, R19 ;  /* 0x0000001375107220 */ /* 0x000fe20000410000 */
[----:B------:R-:W-:Y:S01]  /*2410*/  F2FP.F16.F32.PACK_AB R8, R17, R8 ;  /* 0x000000081108723e */ /* 0x000fe200000000ff */
[C---:B------:R-:W-:Y:S01]  /*2420*/  FMUL.FTZ R17, R117.reuse, R12 ;  /* 0x0000000c75117220 */ /* 0x040fe20000410000 */
[C---:B------:R-:W-:Y:S01]  /*2430*/  FMUL.FTZ R12, R117.reuse, R13 ;  /* 0x0000000d750c7220 */ /* 0x040fe20000410000 */
[C---:B------:R-:W-:Y:S01]  /*2440*/  FMUL.FTZ R13, R117.reuse, R14 ;  /* 0x0000000e750d7220 */ /* 0x040fe20000410000 */
[C---:B------:R-:W-:Y:S01]  /*2450*/  FMUL.FTZ R14, R117.reuse, R15 ;  /* 0x0000000f750e7220 */ /* 0x040fe20000410000 */
[----:B------:R-:W-:Y:S01]  /*2460*/  F2FP.F16.F32.PACK_AB R9, R18, R9 ;  /* 0x000000091209723e */ /* 0x000fe200000000ff */
[C---:B------:R-:W-:Y:S01]  /*2470*/  FMUL.FTZ R15, R117.reuse, R120 ;  /* 0x00000078750f7220 */ /* 0x040fe20000410000 */
[----:B------:R-:W-:Y:S01]  /*2480*/  FMUL.FTZ R21, R117, R124 ;  /* 0x0000007c75157220 */ /* 0x000fe20000410000 */
[----:B------:R-:W-:Y:S01]  /*2490*/  FFMA.FTZ R18, R56, R17, R88 ;  /* 0x0000001138127223 */ /* 0x000fe20000010058 */
[----:B------:R-:W-:Y:S01]  /*24a0*/  FFMA.FTZ R22, R55, R16, R87 ;  /* 0x0000001037167223 */ /* 0x000fe20000010057 */
[----:B------:R-:W-:Y:S01]  /*24b0*/  FMUL.FTZ R122, R117, R122 ;  /* 0x0000007a757a7220 */ /* 0x000fe20000410000 */
[----:B------:R-:W1:Y:S01]  /*24c0*/  @!P1 LDC.64 R16, c[0x0][0x258] ;  /* 0x00009600ff109b82 */ /* 0x000e620000000a00 */
[----:B------:R-:W-:Y:S01]  /*24d0*/  FFMA.FTZ R20, R59, R14, R91 ;  /* 0x0000000e3b147223 */ /* 0x000fe2000001005b */
[----:B------:R-:W-:Y:S01]  /*24e0*/  FFMA.FTZ R14, R52, R15, R84 ;  /* 0x0000000f340e7223 */ /* 0x000fe20000010054 */
[----:B------:R-:W-:Y:S01]  /*24f0*/  FFMA.FTZ R15, R54, R21, R86 ;  /* 0x00000015360f7223 */ /* 0x000fe20000010056 */
[----:B------:R-:W-:Y:S01]  /*2500*/  FFMA.FTZ R13, R58, R13, R90 ;  /* 0x0000000d3a0d7223 */ /* 0x000fe2000001005a */
[----:B------:R-:W-:Y:S01]  /*2510*/  FFMA.FTZ R21, R53, R122, R85 ;  /* 0x0000007a35157223 */ /* 0x000fe20000010055 */
[----:B------:R-:W-:Y:S01]  /*2520*/  FFMA.FTZ R19, R57, R12, R89 ;  /* 0x0000000c39137223 */ /* 0x000fe20000010059 */
[C---:B------:R-:W-:Y:S01]  /*2530*/  FADD.FTZ R108, -R116.reuse, R108 ;  /* 0x0000006c746c7221 */ /* 0x040fe20000010100 */
[----:B------:R-:W-:Y:S01]  /*2540*/  FADD.FTZ R109, -R116, R109 ;  /* 0x0000006d746d7221 */ /* 0x000fe20000010100 */
[----:B------:R-:W-:Y:S01]  /*2550*/  F2FP.F16.F32.PACK_AB R13, R20, R13 ;  /* 0x0000000d140d723e */ /* 0x000fe200000000ff */
[C---:B------:R-:W-:Y:S01]  /*2560*/  FADD.FTZ R110, -R116.reuse, R110 ;  /* 0x0000006e746e7221 */ /* 0x040fe20000010100 */
[----:B------:R-:W-:Y:S01]  /*2570*/  F2FP.F16.F32.PACK_AB R14, R21, R14 ;  /* 0x0000000e150e723e */ /* 0x000fe200000000ff */
[----:B------:R-:W-:Y:S01]  /*2580*/  FADD.FTZ R116, -R116, R111 ;  /* 0x0000006f74747221 */ /* 0x000fe20000010100 */
[----:B------:R-:W2:Y:S01]  /*2590*/  LDC.64 R20, c[0x0][0x210] ;  /* 0x00008400ff147b82 */ /* 0x000ea20000000a00 */
[----:B------:R-:W-:Y:S01]  /*25a0*/  FMUL.FTZ R118, R117, R118 ;  /* 0x0000007675767220 */ /* 0x000fe20000410000 */
[----:B------:R-:W-:Y:S01]  /*25b0*/  F2FP.F16.F32.PACK_AB R12, R19, R18 ;  /* 0x00000012130c723e */ /* 0x000fe200000000ff */
[C---:B------:R-:W-:Y:S01]  /*25c0*/  FMUL.FTZ R19, R117.reuse, R108 ;  /* 0x0000006c75137220 */ /* 0x040fe20000410000 */
[----:B------:R-:W-:Y:S01]  /*25d0*/  F2FP.F16.F32.PACK_AB R15, R22, R15 ;  /* 0x0000000f160f723e */ /* 0x000fe200000000ff */
        /* <DEDUP_REMOVED lines=18> */
[----:B------:R-:W-:-:S02]  /*2700*/  F2FP.F16.F32.PACK_AB R11, R118, R11 ;  /* 0x0000000b760b723e */ /* 0x000fc400000000ff */
[----:B------:R-:W-:Y:S01]  /*2710*/  F2FP.F16.F32.PACK_AB R19, R116, R19 ;  /* 0x000000137413723e */ /* 0x000fe200000000ff */
[--C-:B0-----:R-:W-:Y:S01]  /*2720*/  IMAD.WIDE.U32 R24, R112, 0x10, R126.reuse ;  /* 0x0000001070187825 */ /* 0x101fe200078e007e */
[----:B------:R-:W-:Y:S01]  /*2730*/  F2FP.F16.F32.PACK_AB R18, R108, R29 ;  /* 0x0000001d6c12723e */ /* 0x000fe200000000ff */
[----:B------:R0:W-:Y:S01]  /*2740*/  @!P1 STG.E desc[UR4][R22.64], R117 ;  /* 0x0000007516009986 */ /* 0x0001e2000c101904 */
[----:B------:R-:W-:Y:S01]  /*2750*/  F2FP.F16.F32.PACK_AB R17, R30, R123 ;  /* 0x0000007b1e11723e */ /* 0x000fe200000000ff */
[--C-:B------:R-:W-:Y:S01]  /*2760*/  IMAD.WIDE.U32 R26, R114, 0x10, R126.reuse ;  /* 0x00000010721a7825 */ /* 0x100fe200078e007e */
[----:B------:R-:W-:Y:S01]  /*2770*/  F2FP.F16.F32.PACK_AB R16, R28, R119 ;  /* 0x000000771c10723e */ /* 0x000fe200000000ff */
[----:B------:R0:W-:Y:S01]  /*2780*/  STG.E.128 desc[UR4][R24.64], R4 ;  /* 0x0000000418007986 */ /* 0x0001e2000c101d04 */
[----:B--2---:R-:W-:Y:S01]  /*2790*/  LEA R3, R20, R3, 0x2 ;  /* 0x0000000314037211 */ /* 0x004fe200078e10ff */
[--C-:B------:R-:W-:Y:S02]  /*27a0*/  IMAD.WIDE.U32 R112, R113, 0x10, R126.reuse ;  /* 0x0000001071707825 */ /* 0x100fe400078e007e */
[----:B------:R0:W-:Y:S01]  /*27b0*/  STG.E.128 desc[UR4][R26.64], R8 ;  /* 0x000000081a007986 */ /* 0x0001e2000c101d04 */
[----:B------:R-:W-:Y:S01]  /*27c0*/  ISETP.GE.AND P1, PT, R3, R21, PT ;  /* 0x000000150300720c */ /* 0x000fe20003f26270 */
[----:B------:R-:W-:-:S02]  /*27d0*/  IMAD.WIDE.U32 R126, R115, 0x10, R126 ;  /* 0x00000010737e7825 */ /* 0x000fc400078e007e */
[----:B------:R0:W-:Y:S04]  /*27e0*/  STG.E.128 desc[UR4][R112.64], R12 ;  /* 0x0000000c70007986 */ /* 0x0001e8000c101d04 */
[----:B------:R0:W-:Y:S06]  /*27f0*/  STG.E.128 desc[UR4][R126.64], R16 ;  /* 0x000000107e007986 */ /* 0x0001ec000c101d04 */
[----:B------:R-:W-:Y:S05]  /*2800*/  @!P1 BRA `(.L_x_19148) ;  /* 0xffffffd800f89947 */ /* 0x000fea000383ffff */
[----:B------:R-:W-:Y:S05]  /*2810*/  EXIT ;  /* 0x000000000000794d */ /* 0x000fea0003800000 */
.L_x_19147:
        /* <DEDUP_REMOVED lines=8> */
.L_x_19150:
[----:B------:R-:W-:Y:S05]  /*28a0*/  BSYNC B0 ;  /* 0x0000000000007941 */ /* 0x000fea0003800000 */
.L_x_19149:
        /* <DEDUP_REMOVED lines=8> */
.L_x_19151:
[----:B------:R-:W-:Y:S01]  /*2930*/  HFMA2.MMA R119, -RZ, RZ, 0, 2.384185791015625e-07 ;  /* 0x00000004ff777435 */ /* 0x000fe200000001ff */
[----:B------:R-:W-:-:S05]  /*2940*/  FADD.FTZ R123, R122, R116 ;  /* 0x000000747a7b7221 */ /* 0x000fca0000010000 */
[----:B------:R-:W-:-:S07]  /*2950*/  MOV R122, R123 ;  /* 0x0000007b007a7202 */ /* 0x000fce0000000f00 */
[----:B------:R-:W-:Y:S05]  /*2960*/  WARPSYNC.COLLECTIVE R117, `(.L_x_19152) ;  /* 0x0000000075087348 */ /* 0x000fea0003c00000 */
[----:B------:R0:W1:Y:S02]  /*2970*/  SHFL.BFLY P2, R116, R122, R119, R118 ;  /* 0x0c0000777a747389 */ /* 0x0000640000040076 */
[----:B01----:R-:W-:Y:S01]  /*2980*/  ENDCOLLECTIVE ;  /* 0x000000000000791b */ /* 0x003fe20003800000 */
.L_x_19152:
[----:B------:R-:W-:Y:S01]  /*2990*/  HFMA2.MMA R119, -RZ, RZ, 0, 4.76837158203125e-07 ;  /* 0x00000008ff777435 */ /* 0x000fe200000001ff */
[----:B------:R-:W-:-:S05]  /*29a0*/  FADD.FTZ R124, R123, R116 ;  /* 0x000000747b7c7221 */ /* 0x000fca0000010000 */
[----:B------:R-:W-:-:S07]  /*29b0*/  MOV R122, R124 ;  /* 0x0000007c007a7202 */ /* 0x000fce0000000f00 */
[----:B------:R-:W-:Y:S05]  /*29c0*/  WARPSYNC.COLLECTIVE R117, `(.L_x_19153) ;  /* 0x0000000075087348 */ /* 0x000fea0003c00000 */
[----:B------:R0:W1:Y:S02]  /*29d0*/  SHFL.BFLY P2, R116, R122, R119, R118 ;  /* 0x0c0000777a747389 */ /* 0x0000640000040076 */
[----:B01----:R-:W-:Y:S01]  /*29e0*/  ENDCOLLECTIVE ;  /* 0x000000000000791b */ /* 0x003fe20003800000 */
.L_x_19153:
[----:B------:R-:W-:Y:S01]  /*29f0*/  HFMA2.MMA R119, -RZ, RZ, 0, 9.5367431640625e-07 ;  /* 0x00000010ff777435 */ /* 0x000fe200000001ff */
[----:B------:R-:W-:-:S05]  /*2a00*/  FADD.FTZ R125, R124, R116 ;  /* 0x000000747c7d7221 */ /* 0x000fca0000010000 */
[----:B------:R-:W-:-:S07]  /*2a10*/  MOV R122, R125 ;  /* 0x0000007d007a7202 */ /* 0x000fce0000000f00 */
[----:B------:R-:W-:Y:S05]  /*2a20*/  WARPSYNC.COLLECTIVE R117, `(.L_x_19154) ;  /* 0x0000000075087348 */ /* 0x000fea0003c00000 */
[----:B------:R0:W1:Y:S02]  /*2a30*/  SHFL.BFLY P2, R116, R122, R119, R118 ;  /* 0x0c0000777a747389 */ /* 0x0000640000040076 */
[----:B01----:R-:W-:Y:S01]  /*2a40*/  ENDCOLLECTIVE ;  /* 0x000000000000791b */ /* 0x003fe20003800000 */
.L_x_19154:
        /* <DEDUP_REMOVED lines=71> */
.L_x_19155:
[----:B------:R-:W-:Y:S01]  /*2ec0*/  HFMA2.MMA R119, -RZ, RZ, 0, 1.1920928955078125e-07 ;  /* 0x00000002ff777435 */ /* 0x000fe200000001ff */
[----:B------:R-:W-:-:S05]  /*2ed0*/  FADD.FTZ R123, R122, R116 ;  /* 0x000000747a7b7221 */ /* 0x000fca0000010000 */
[----:B------:R-:W-:-:S07]  /*2ee0*/  MOV R122, R123 ;  /* 0x0000007b007a7202 */ /* 0x000fce0000000f00 */
[----:B------:R-:W-:Y:S05]  /*2ef0*/  WARPSYNC.COLLECTIVE R117, `(.L_x_19156) ;  /* 0x0000000075087348 */ /* 0x000fea0003c00000 */
[----:B------:R0:W1:Y:S02]  /*2f00*/  SHFL.BFLY P2, R116, R122, R119, R118 ;  /* 0x0c0000777a747389 */ /* 0x0000640000040076 */
[----:B01----:R-:W-:Y:S01]  /*2f10*/  ENDCOLLECTIVE ;  /* 0x000000000000791b */ /* 0x003fe20003800000 */
.L_x_19156:
[----:B------:R-:W-:Y:S01]  /*2f20*/  HFMA2.MMA R119, -RZ, RZ, 0, 2.384185791015625e-07 ;  /* 0x00000004ff777435 */ /* 0x000fe200000001ff */
[----:B------:R-:W-:-:S05]  /*2f30*/  FADD.FTZ R124, R123, R116 ;  /* 0x000000747b7c7221 */ /* 0x000fca0000010000 */
[----:B------:R-:W-:-:S07]  /*2f40*/  MOV R122, R124 ;  /* 0x0000007c007a7202 */ /* 0x000fce0000000f00 */
[----:B------:R-:W-:Y:S05]  /*2f50*/  WARPSYNC.COLLECTIVE R117, `(.L_x_19157) ;  /* 0x0000000075087348 */ /* 0x000fea0003c00000 */
[----:B------:R0:W1:Y:S02]  /*2f60*/  SHFL.BFLY P2, R116, R122, R119, R118 ;  /* 0x0c0000777a747389 */ /* 0x0000640000040076 */
[----:B01----:R-:W-:Y:S01]  /*2f70*/  ENDCOLLECTIVE ;  /* 0x000000000000791b */ /* 0x003fe20003800000 */
.L_x_19157:
[----:B------:R-:W-:Y:S01]  /*2f80*/  HFMA2.MMA R119, -RZ, RZ, 0, 4.76837158203125e-07 ;  /* 0x00000008ff777435 */ /* 0x000fe200000001ff */
[----:B------:R-:W-:-:S05]  /*2f90*/  FADD.FTZ R125, R124, R116 ;  /* 0x000000747c7d7221 */ /* 0x000fca0000010000 */
[----:B------:R-:W-:-:S07]  /*2fa0*/  MOV R122, R125 ;  /* 0x0000007d007a7202 */ /* 0x000fce0000000f00 */
[----:B------:R-:W-:Y:S05]  /*2fb0*/  WARPSYNC.COLLECTIVE R117, `(.L_x_19158) ;  /* 0x0000000075087348 */ /* 0x000fea0003c00000 */
[----:B------:R0:W1:Y:S02]  /*2fc0*/  SHFL.BFLY P2, R116, R122, R119, R118 ;  /* 0x0c0000777a747389 */ /* 0x0000640000040076 */
[----:B01----:R-:W-:Y:S01]  /*2fd0*/  ENDCOLLECTIVE ;  /* 0x000000000000791b */ /* 0x003fe20003800000 */
.L_x_19158:
[----:B------:R-:W-:Y:S01]  /*2fe0*/  HFMA2.MMA R119, -RZ, RZ, 0, 9.5367431640625e-07 ;  /* 0x00000010ff777435 */ /* 0x000fe200000001ff */
[----:B------:R-:W-:-:S05]  /*2ff0*/  FADD.FTZ R126, R125, R116 ;  /* 0x000000747d7e7221 */ /* 0x000fca0000010000 */
[----:B------:R-:W-:-:S07]  /*3000*/  MOV R122, R126 ;  /* 0x0000007e007a7202 */ /* 0x000fce0000000f00 */
[----:B------:R-:W-:Y:S05]  /*3010*/  WARPSYNC.COLLECTIVE R117, `(.L_x_19159) ;  /* 0x0000000075087348 */ /* 0x000fea0003c00000 */
[----:B------:R0:W1:Y:S02]  /*3020*/  SHFL.BFLY P2, R116, R122, R119, R118 ;  /* 0x0c0000777a747389 */ /* 0x0000640000040076 */
[----:B01----:R-:W-:Y:S01]  /*3030*/  ENDCOLLECTIVE ;  /* 0x000000000000791b */ /* 0x003fe20003800000 */
.L_x_19159:
[----:B------:R-:W-:Y:S01]  /*3040*/  MOV R127, R116 ;  /* 0x00000074007f7202 */ /* 0x000fe20000000f00 */
[----:B------:R-:W-:Y:S06]  /*3050*/  BRA `(.L_x_19160) ;  /* 0xffffffec00c47947 */ /* 0x000fec000383ffff */
.L_x_19161:
        /* <DEDUP_REMOVED lines=10> */
.L_x_27209:


//--------------------- .text._ZN10layer_norm31ln_parallel_residual_fwd_kernelINS_13Kernel_traitsIf6__halffS2_fjLj1024ELj1ELj4ELj1ELj16ENS_18Kernel_traits_baseILj1024EfS2_fS2_fjLj128EEEEELb1ELb0ELb0EEEvNS_9FwdParamsE --------------------------
	.section	.text._ZN10layer_norm31ln_parallel_residual_fwd_kernelINS_13Kernel_traitsIf6__halffS2_fjLj1024ELj1ELj4ELj1ELj16ENS_18Kernel_traits_baseILj1024EfS2_fS2_fjLj128EEEEELb1ELb0ELb0EEEvNS_9FwdParamsE,"ax",@progbits
	.align	128
        .global         _ZN10layer_norm31ln_parallel_residual_fwd_kernelINS_13Kernel_traitsIf6__halffS2_fjLj1024ELj1ELj4ELj1ELj16ENS_18Kernel_traits_baseILj1024EfS2_fS2_fjLj128EEEEELb1ELb0ELb0EEEvNS_9FwdParamsE
        .type           _ZN10layer_norm31ln_parallel_residual_fwd_kernelINS_13Kernel_traitsIf6__halffS2_fjLj1024ELj1ELj4ELj1ELj16ENS_18Kernel_traits_baseILj1024EfS2_fS2_fjLj128EEEEELb1ELb0ELb0EEEvNS_9FwdParamsE,@function
        .size           _ZN10layer_norm31ln_parallel_residual_fwd_kernelINS_13Kernel_traitsIf6__halffS2_fjLj1024ELj1ELj4ELj1ELj16ENS_18Kernel_traits_baseILj1024EfS2_fS2_fjLj128EEEEELb1ELb0ELb0EEEvNS_9FwdParamsE,(.L_x_27210 - _ZN10layer_norm31ln_parallel_residual_fwd_kernelINS_13Kernel_traitsIf6__halffS2_fjLj1024ELj1ELj4ELj1ELj16ENS_18Kernel_traits_baseILj1024EfS2_fS2_fjLj128EEEEELb1ELb0ELb0EEEvNS_9FwdParamsE)
        .other          _ZN10layer_norm31ln_parallel_residual_fwd_kernelINS_13Kernel_traitsIf6__halffS2_fjLj1024ELj1ELj4ELj1ELj16ENS_18Kernel_traits_baseILj1024EfS2_fS2_fjLj128EEEEELb1ELb0ELb0EEEvNS_9FwdParamsE,@"STO_CUDA_ENTRY STV_DEFAULT"
_ZN10layer_norm31ln_parallel_residual_fwd_kernelINS_13Kernel_traitsIf6__halffS2_fjLj1024ELj1ELj4ELj1ELj16ENS_18Kernel_traits_baseILj1024EfS2_fS2_fjLj128EEEEELb1ELb0ELb0EEEvNS_9FwdParamsE:
.text._ZN10layer_norm31ln_parallel_residual_fwd_kernelINS_13Kernel_traitsIf6__halffS2_fjLj1024ELj1ELj4ELj1ELj16ENS_18Kernel_traits_baseILj1024EfS2_fS2_fjLj128EEEEELb1ELb0ELb0EEEvNS_9FwdParamsE:
        /* <DEDUP_REMOVED lines=100> */
[----:B------:R-:W-:Y:S01]  /*0640*/  ULDC.64 UR26, c[0x0][0x2c8] ;  /* 0x0000b200001a7ab9 */ /* 0x000fe20000000a00 */
[----:B------:R-:W-:Y:S01]  /*0650*/  ULDC.64 UR28, c[0x0][0x2d0] ;  /* 0x0000b400001c7ab9 */ /* 0x000fe20000000a00 */
[----:B------:R-:W-:Y:S01]  /*0660*/  ISETP.NE.U32.AND P0, PT, RZ, UR26, PT ;  /* 0x0000001aff007c0c */ /* 0x000fe2000bf05070 */
[----:B------:R-:W0:Y:S01]  /*0670*/  LDC.64 R2, c[0x0][0x260] ;  /* 0x00009800ff027b82 */ /* 0x000e220000000a00 */
[----:B------:R-:W-:Y:S01]  /*0680*/  ISETP.NE.U32.AND P1, PT, RZ, UR28, PT ;  /* 0x0000001cff007c0c */ /* 0x000fe2000bf25070 */
[----:B------:R-:W-:Y:S01]  /*0690*/  IMAD.SHL.U32 R40, R107, 0x20, RZ ;  /* 0x000000206b287824 */ /* 0x000fe200078e00ff */
[----:B------:R-:W-:Y:S02]  /*06a0*/  ISETP.NE.AND.EX P0, PT, RZ, UR27, PT, P0 ;  /* 0x0000001bff007c0c */ /* 0x000fe4000bf05300 */
[----:B------:R-:W-:Y:S02]  /*06b0*/  CS2R R6, SRZ ;  /* 0x0000000000067805 */ /* 0x000fe4000001ff00 */
        /* <DEDUP_REMOVED lines=26> */
.L_x_19163:
[----:B------:R-:W-:Y:S05]  /*0860*/  BSYNC B0 ;  /* 0x0000000000007941 */ /* 0x000fea0003800000 */
.L_x_19162:
[----:B------:R-:W-:Y:S04]  /*0870*/  BSSY B0, `(.L_x_19164) ;  /* 0x0000024000007945 */ /* 0x000fe80003800000 */
[----:B------:R-:W-:Y:S05]  /*0880*/  @!P5 BRA `(.L_x_19165) ;  /* 0x000000000088d947 */ /* 0x000fea0003800000 */
[----:B------:R-:W-:Y:S01]  /*0890*/  ULDC.64 UR26, c[0x0][0x2c8] ;  /* 0x0000b200001a7ab9 */ /* 0x000fe20000000a00 */
[----:B------:R-:W-:Y:S01]  /*08a0*/  ULDC.64 UR28, c[0x0][0x2d0] ;  /* 0x0000b400001c7ab9 */ /* 0x000fe20000000a00 */
[----:B------:R-:W-:Y:S01]  /*08b0*/  ISETP.NE.U32.AND P0, PT, RZ, UR26, PT ;  /* 0x0000001aff007c0c */ /* 0x000fe2000bf05070 */
[----:B------:R-:W1:Y:S01]  /*08c0*/  LDC.64 R52, c[0x0][0x260] ;  /* 0x00009800ff347b82 */ /* 0x000e620000000a00 */
[----:B------:R-:W-:Y:S02]  /*08d0*/  ISETP.NE.U32.AND P1, PT, RZ, UR28, PT ;  /* 0x0000001cff007c0c */ /* 0x000fe4000bf25070 */
[----:B0-----:R-:W-:Y:S02]  /*08e0*/  CS2R R38, SRZ ;  /* 0x0000000000267805 */ /* 0x001fe4000001ff00 */
        /* <DEDUP_REMOVED lines=28> */
.L_x_19165:
[----:B------:R-:W-:Y:S05]  /*0ab0*/  BSYNC B0 ;  /* 0x0000000000007941 */ /* 0x000fea0003800000 */
.L_x_19164:
        /* <DEDUP_REMOVED lines=18> */
[----:B0-----:R-:W-:-:S04]  /*0be0*/  @P0 LEA R2, P2, R107, UR26, 0x5 ;  /* 0x0000001a6b020c11 */ /* 0x001fc8000f8428ff */
        /* <DEDUP_REMOVED lines=17> */
.L_x_19167:
[----:B------:R-:W-:Y:S05]  /*0d00*/  BSYNC B0 ;  /* 0x0000000000007941 */ /* 0x000fea0003800000 */
.L_x_19166:
        /* <DEDUP_REMOVED lines=20> */
[----:B0-----:R-:W-:Y:S01]  /*0e50*/  IMAD.WIDE.U32 R2, R107, 0x20, R2 ;  /* 0x000000206b027825 */ /* 0x001fe200078e0002 */
[----:B------:R-:W-:Y:S02]  /*0e60*/  IADD3 R134, P2, R136, UR26, RZ ;  /* 0x0000001a88867c10 */ /* 0x000fe4000ff5e0ff */
[----:B------:R-:W-:Y:S02]  /*0e70*/  CS2R R106, SRZ ;  /* 0x00000000006a7805 */ /* 0x000fe4000001ff00 */
[----:B------:R-:W-:Y:S01]  /*0e80*/  IADD3.X R135, R100, UR27, RZ, P2, !PT ;  /* 0x0000001b64877c10 */ /* 0x000fe200097fe4ff */
[----:B------:R3:W5:Y:S01]  /*0e90*/  LDG.E.128 R116, desc[UR4][R2.64] ;  /* 0x0000000402747981 */ /* 0x000762000c1e1d00 */
[----:B------:R-:W-:-:S03]  /*0ea0*/  @P1 IADD3 R136, P2, R136, UR28, RZ ;  /* 0x0000001c88881c10 */ /* 0x000fc6000ff5e0ff */
[----:B------:R3:W5:Y:S01]  /*0eb0*/  @P0 LDG.E.128 R104, desc[UR4][R132.64+0x10] ;  /* 0x0000100484680981 */ /* 0x000762000c1e1d00 */
[----:B------:R-:W-:Y:S02]  /*0ec0*/  @P1 IADD3.X R137, R100, UR29, RZ, P2, !PT ;  /* 0x0000001d64891c10 */ /* 0x000fe400097fe4ff */
[----:B------:R-:W-:Y:S01]  /*0ed0*/  CS2R R100, SRZ ;  /* 0x0000000000647805 */ /* 0x000fe2000001ff00 */
[----:B------:R3:W5:Y:S05]  /*0ee0*/  LDG.E.128 R120, desc[UR4][R2.64+0x10] ;  /* 0x0000100402787981 */ /* 0x00076a000c1e1d00 */
[----:B------:R3:W5:Y:S04]  /*0ef0*/  @P0 LDG.E.128 R100, desc[UR4][R132.64] ;  /* 0x0000000484640981 */ /* 0x000768000c1e1d00 */
[----:B------:R3:W5:Y:S04]  /*0f00*/  @P1 LDG.E.128 R108, desc[UR4][R136.64] ;  /* 0x00000004886c1981 */ /* 0x000768000c1e1d00 */
[----:B------:R3:W5:Y:S04]  /*0f10*/  @P1 LDG.E.128 R112, desc[UR4][R136.64+0x10] ;  /* 0x0000100488701981 */ /* 0x000768000c1e1d00 */
[----:B------:R3:W5:Y:S04]  /*0f20*/  LDG.E.128 R124, desc[UR4][R134.64] ;  /* 0x00000004867c7981 */ /* 0x000768000c1e1d00 */
[----:B------:R3:W5:Y:S02]  /*0f30*/  LDG.E.128 R128, desc[UR4][R134.64+0x10] ;  /* 0x0000100486807981 */ /* 0x000764000c1e1d00 */
.L_x_19169:
[----:B------:R-:W-:Y:S05]  /*0f40*/  BSYNC B0 ;  /* 0x0000000000007941 */ /* 0x000fea0003800000 */
.L_x_19168:
        /* <DEDUP_REMOVED lines=23> */
.L_x_19703:
        /* <DEDUP_REMOVED lines=35> */
.L_x_19174:
[----:B------:R-:W-:-:S07]  /*12f0*/  IMAD.MOV.U32 R146, RZ, RZ, R194 ;  /* 0x000000ffff927224 */ /* 0x000fce00078e00c2 */
.L_x_19175:
[----:B------:R-:W-:Y:S05]  /*1300*/  BSYNC B2 ;  /* 0x0000000000027941 */ /* 0x000fea0003800000 */
.L_x_19173:
        /* <DEDUP_REMOVED lines=16> */
.L_x_19179:
[----:B------:R-:W-:Y:S05]  /*1410*/  BSYNC B3 ;  /* 0x0000000000037941 */ /* 0x000fea0003800000 */
.L_x_19178:
        /* <DEDUP_REMOVED lines=42> */
.L_x_19177:
[----:B------:R-:W-:Y:S05]  /*16c0*/  BSYNC B2 ;  /* 0x0000000000027941 */ /* 0x000fea0003800000 */
.L_x_19176:
        /* <DEDUP_REMOVED lines=19> */
.L_x_19180:
        /* <DEDUP_REMOVED lines=12> */
.L_x_19183:
[----:B------:R-:W-:-:S07]  /*18c0*/  MOV R145, R194 ;  /* 0x000000c200917202 */ /* 0x000fce0000000f00 */
.L_x_19184:
[----:B------:R-:W-:Y:S05]  /*18d0*/  BSYNC B2 ;  /* 0x0000000000027941 */ /* 0x000fea0003800000 */
.L_x_19182:
        /* <DEDUP_REMOVED lines=16> */
.L_x_19188:
[----:B------:R-:W-:Y:S05]  /*19e0*/  BSYNC B3 ;  /* 0x0000000000037941 */ /* 0x000fea0003800000 */
.L_x_19187:
        /* <DEDUP_REMOVED lines=42> */
.L_x_19186:
[----:B------:R-:W-:Y:S05]  /*1c90*/  BSYNC B2 ;  /* 0x0000000000027941 */ /* 0x000fea0003800000 */
.L_x_19185:
        /* <DEDUP_REMOVED lines=9> */
.L_x_19181:
        /* <DEDUP_REMOVED lines=12> */
.L_x_19190:
[----:B------:R-:W-:-:S07]  /*1df0*/  IMAD.MOV.U32 R145, RZ, RZ, R194 ;  /* 0x000000ffff917224 */ /* 0x000fce00078e00c2 */
.L_x_19191:
[----:B------:R-:W-:Y:S05]  /*1e00*/  BSYNC B2 ;  /* 0x0000000000027941 */ /* 0x000fea0003800000 */
.L_x_19189:
        /* <DEDUP_REMOVED lines=16> */
.L_x_19195:
[----:B------:R-:W-:Y:S05]  /*1f10*/  BSYNC B3 ;  /* 0x0000000000037941 */ /* 0x000fea0003800000 */
.L_x_19194:
        /* <DEDUP_REMOVED lines=41> */
[----:B------:R-:W-:-:S07]  /*21b0*/  LOP3.LUT R191, R193, UR8, R180, 0x96, !PT ;  /* 0x00000008c1bf7c12 */ /* 0x000fce000f8e96b4 */
.L_x_19193:
[----:B------:R-:W-:Y:S05]  /*21c0*/  BSYNC B2 ;  /* 0x0000000000027941 */ /* 0x000fea0003800000 */
.L_x_19192:
        /* <DEDUP_REMOVED lines=14> */
.L_x_19196:
        /* <DEDUP_REMOVED lines=12> */
.L_x_19199:
[----:B------:R-:W-:-:S07]  /*2370*/  IMAD.MOV.U32 R146, RZ, RZ, R194 ;  /* 0x000000ffff927224 */ /* 0x000fce00078e00c2 */
.L_x_19200:
[----:B------:R-:W-:Y:S05]  /*2380*/  BSYNC B2 ;  /* 0x0000000000027941 */ /* 0x000fea0003800000 */
.L_x_19198:
        /* <DEDUP_REMOVED lines=16> */
.L_x_19204:
[----:B------:R-:W-:Y:S05]  /*2490*/  BSYNC B3 ;  /* 0x0000000000037941 */ /* 0x000fea0003800000 */
.L_x_19203:
        /* <DEDUP_REMOVED lines=43> */
.L_x_19202:
[----:B------:R-:W-:Y:S05]  /*2750*/  BSYNC B2 ;  /* 0x0000000000027941 */ /* 0x000fea0003800000 */
.L_x_19201:
        /* <DEDUP_REMOVED lines=9> */
.L_x_19197:
        /* <DEDUP_REMOVED lines=12> */
.L_x_19206:
[----:B------:R-:W-:-:S07]  /*28b0*/  MOV R146, R194 ;  /* 0x000000c200927202 */ /* 0x000fce0000000f00 */
.L_x_19207:
[----:B------:R-:W-:Y:S05]  /*28c0*/  BSYNC B2 ;  /* 0x0000000000027941 */ /* 0x000fea0003800000 */
.L_x_19205:
        /* <DEDUP_REMOVED lines=16> */
.L_x_19211:
[----:B------:R-:W-:Y:S05]  /*29d0*/  BSYNC B3 ;  /* 0x0000000000037941 */ /* 0x000fea0003800000 */
.L_x_19210:
        /* <DEDUP_REMOVED lines=43> */
.L_x_19209:
[----:B------:R-:W-:Y:S05]  /*2c90*/  BSYNC B2 ;  /* 0x0000000000027941 */ /* 0x000fea0003800000 */
.L_x_19208:
        /* <DEDUP_REMOVED lines=14> */
.L_x_19212:
        /* <DEDUP_REMOVED lines=12> */
.L_x_19215:
[----:B------:R-:W-:-:S07]  /*2e40*/  IMAD.MOV.U32 R147, RZ, RZ, R194 ;  /* 0x000000ffff937224 */ /* 0x000fce00078e00c2 */
.L_x_19216:
[----:B------:R-:W-:Y:S05]  /*2e50*/  BSYNC B2 ;  /* 0x0000000000027941 */ /* 0x000fea0003800000 */
.L_x_19214:
        /* <DEDUP_REMOVED lines=16> */
.L_x_19220:
[----:B------:R-:W-:Y:S05]  /*2f60*/  BSYNC B3 ;  /* 0x0000000000037941 */ /* 0x000fea0003800000 */
.L_x_19219:
        /* <DEDUP_REMOVED lines=43> */
.L_x_19218:
[----:B------:R-:W-:Y:S05]  /*3220*/  BSYNC B2 ;  /* 0x0000000000027941 */ /* 0x000fea0003800000 */
.L_x_19217:
        /* <DEDUP_REMOVED lines=9> */
.L_x_19213:
        /* <DEDUP_REMOVED lines=12> */
.L_x_19222:
[----:B------:R-:W-:-:S07]  /*3380*/  MOV R147, R194 ;  /* 0x000000c200937202 */ /* 0x000fce0000000f00 */
.L_x_19223:
[----:B------:R-:W-:Y:S05]  /*3390*/  BSYNC B2 ;  /* 0x0000000000027941 */ /* 0x000fea0003800000 */
.L_x_19221:
        /* <DEDUP_REMOVED lines=16> */
.L_x_19227:
[----:B------:R-:W-:Y:S05]  /*34a0*/  BSYNC B3 ;  /* 0x0000000000037941 */ /* 0x000fea0003800000 */
.L_x_19226:
        /* <DEDUP_REMOVED lines=43> */
.L_x_19225:
[----:B------:R-:W-:Y:S05]  /*3760*/  BSYNC B2 ;  /* 0x0000000000027941 */ /* 0x000fea0003800000 */
.L_x_19224:
        /* <DEDUP_REMOVED lines=14> */
.L_x_19228:
        /* <DEDUP_REMOVED lines=12> */
.L_x_19231:
[----:B------:R-:W-:-:S07]  /*3910*/  IMAD.MOV.U32 R160, RZ, RZ, R194 ;  /* 0x000000ffffa07224 */ /* 0x000fce00078e00c2 */
.L_x_19232:
[----:B------:R-:W-:Y:S05]  /*3920*/  BSYNC B2 ;  /* 0x0000000000027941 */ /* 0x000fea0003800000 */
.L_x_19230:
        /* <DEDUP_REMOVED lines=16> */
.L_x_19236:
[----:B------:R-:W-:Y:S05]  /*3a30*/  BSYNC B3 ;  /* 0x0000000000037941 */ /* 0x000fea0003800000 */
.L_x_19235:
        /* <DEDUP_REMOVED lines=43> */
.L_x_19234:
[----:B------:R-:W-:Y:S05]  /*3cf0*/  BSYNC B2 ;  /* 0x0000000000027941 */ /* 0x000fea0003800000 */
.L_x_19233:
        /* <DEDUP_REMOVED lines=9> */
.L_x_19229:
        /* <DEDUP_REMOVED lines=12> */
.L_x_19238:
[----:B------:R-:W-:-:S07]  /*3e50*/  MOV R160, R194 ;  /* 0x000000c200a07202 */ /* 0x000fce0000000f00 */
.L_x_19239:
[----:B------:R-:W-:Y:S05]  /*3e60*/  BSYNC B2 ;  /* 0x0000000000027941 */ /* 0x000fea0003800000 */
.L_x_19237:
        /* <DEDUP_REMOVED lines=16> */
.L_x_19243:
[----:B------:R-:W-:Y:S05]  /*3f70*/  BSYNC B3 ;  /* 0x0000000000037941 */ /* 0x000fea0003800000 */
.L_x_19242:
        /* <DEDUP_REMOVED lines=43> */
.L_x_19241:
[----:B------:R-:W-:Y:S05]  /*4230*/  BSYNC B2 ;  /* 0x0000000000027941 */ /* 0x000fea0003800000 */
.L_x_19240:
        /* <DEDUP_REMOVED lines=14> */
.L_x_19244:
        /* <DEDUP_REMOVED lines=12> */
.L_x_19247:
[----:B------:R-:W-:-:S07]  /*43e0*/  IMAD.MOV.U32 R161, RZ, RZ, R194 ;  /* 0x000000ffffa17224 */ /* 0x000fce00078e00c2 */
.L_x_19248:
[----:B------:R-:W-:Y:S05]  /*43f0*/  BSYNC B2 ;  /* 0x0000000000027941 */ /* 0x000fea0003800000 */
.L_x_19246:
        /* <DEDUP_REMOVED lines=16> */
.L_x_19252:
[----:B------:R-:W-:Y:S05]  /*4500*/  BSYNC B3 ;  /* 0x0000000000037941 */ /* 0x000fea0003800000 */
.L_x_19251:
        /* <DEDUP_REMOVED lines=43> */
.L_x_19250:
[----:B------:R-:W-:Y:S05]  /*47c0*/  BSYNC B2 ;  /* 0x0000000000027941 */ /* 0x000fea0003800000 */
.L_x_19249:
        /* <DEDUP_REMOVED lines=9> */
.L_x_19245:
        /* <DEDUP_REMOVED lines=12> */
.L_x_19254:
[----:B------:R-:W-:-:S07]  /*4920*/  MOV R161, R194 ;  /* 0x000000c200a17202 */ /* 0x000fce0000000f00 */
.L_x_19255:
[----:B------:R-:W-:Y:S05]  /*4930*/  BSYNC B2 ;  /* 0x0000000000027941 */ /* 0x000fea0003800000 */
.L_x_19253:
        /* <DEDUP_REMOVED lines=16> */
.L_x_19259:
[----:B------:R-:W-:Y:S05]  /*4a40*/  BSYNC B3 ;  /* 0x0000000000037941 */ /* 0x000fea0003800000 */
.L_x_19258:
        /* <DEDUP_REMOVED lines=43> */
.L_x_19257:
[----:B------:R-:W-:Y:S05]  /*4d00*/  BSYNC B2 ;  /* 0x0000000000027941 */ /* 0x000fea0003800000 */
.L_x_19256:
        /* <DEDUP_REMOVED lines=12> */
.L_x_19260:
        /* <DEDUP_REMOVED lines=12> */
.L_x_19263:
[----:B------:R-:W-:-:S07]  /*4e90*/  IMAD.MOV.U32 R162, RZ, RZ, R194 ;  /* 0x000000ffffa27224 */ /* 0x000fce00078e00c2 */
.L_x_19264:
[----:B------:R-:W-:Y:S05]  /*4ea0*/  BSYNC B2 ;  /* 0x0000000000027941 */ /* 0x000fea0003800000 */
.L_x_19262:
        /* <DEDUP_REMOVED lines=16> */
.L_x_19268:
[----:B------:R-:W-:Y:S05]  /*4fb0*/  BSYNC B3 ;  /* 0x0000000000037941 */ /* 0x000fea0003800000 */
.L_x_19267:
        /* <DEDUP_REMOVED lines=43> */
.L_x_19266:
[----:B------:R-:W-:Y:S05]  /*5270*/  BSYNC B2 ;  /* 0x0000000000027941 */ /* 0x000fea0003800000 */
.L_x_19265:
        /* <DEDUP_REMOVED lines=9> */
.L_x_19261:
        /* <DEDUP_REMOVED lines=12> */
.L_x_19270:
[----:B------:R-:W-:-:S07]  /*53d0*/  MOV R162, R194 ;  /* 0x000000c200a27202 */ /* 0x000fce0000000f00 */
.L_x_19271:
[----:B------:R-:W-:Y:S05]  /*53e0*/  BSYNC B2 ;  /* 0x0000000000027941 */ /* 0x000fea0003800000 */
.L_x_19269:
        /* <DEDUP_REMOVED lines=16> */
.L_x_19275:
[----:B------:R-:W-:Y:S05]  /*54f0*/  BSYNC B3 ;  /* 0x0000000000037941 */ /* 0x000fea0003800000 */
.L_x_19274:
        /* <DEDUP_REMOVED lines=43> */
.L_x_19273:
[----:B------:R-:W-:Y:S05]  /*57b0*/  BSYNC B2 ;  /* 0x0000000000027941 */ /* 0x000fea0003800000 */
.L_x_19272:
        /* <DEDUP_REMOVED lines=12> */
.L_x_19276:
        /* <DEDUP_REMOVED lines=12> */
.L_x_19279:
[----:B------:R-:W-:-:S07]  /*5940*/  IMAD.MOV.U32 R3, RZ, RZ, R194 ;  /* 0x000000ffff037224 */ /* 0x000fce00078e00c2 */
.L_x_19280:
[----:B------:R-:W-:Y:S05]  /*5950*/  BSYNC B2 ;  /* 0x0000000000027941 */ /* 0x000fea0003800000 */
.L_x_19278:
        /* <DEDUP_REMOVED lines=16> */
.L_x_19284:
[----:B------:R-:W-:Y:S05]  /*5a60*/  BSYNC B3 ;  /* 0x0000000000037941 */ /* 0x000fea0003800000 */
.L_x_19283:
        /* <DEDUP_REMOVED lines=43> */
.L_x_19282:
[----:B------:R-:W-:Y:S05]  /*5d20*/  BSYNC B2 ;  /* 0x0000000000027941 */ /* 0x000fea0003800000 */
.L_x_19281:
        /* <DEDUP_REMOVED lines=9> */
.L_x_19277:
        /* <DEDUP_REMOVED lines=12> */
.L_x_19286:
[----:B------:R-:W-:-:S07]  /*5e80*/  MOV R178, R194 ;  /* 0x000000c200b27202 */ /* 0x000fce0000000f00 */
.L_x_19287:
[----:B------:R-:W-:Y:S05]  /*5e90*/  BSYNC B2 ;  /* 0x0000000000027941 */ /* 0x000fea0003800000 */
.L_x_19285:
        /* <DEDUP_REMOVED lines=16> */
.L_x_19291:
[----:B------:R-:W-:Y:S05]  /*5fa0*/  BSYNC B3 ;  /* 0x0000000000037941 */ /* 0x000fea0003800000 */
.L_x_19290:
        /* <DEDUP_REMOVED lines=44> */
.L_x_19289:
[----:B------:R-:W-:Y:S05]  /*6270*/  BSYNC B2 ;  /* 0x0000000000027941 */ /* 0x000fea0003800000 */
.L_x_19288:
        /* <DEDUP_REMOVED lines=12> */
.L_x_19292:
        /* <DEDUP_REMOVED lines=12> */
.L_x_19295:
[----:B------:R-:W-:-:S07]  /*6400*/  IMAD.MOV.U32 R2, RZ, RZ, R194 ;  /* 0x000000ffff027224 */ /* 0x000fce00078e00c2 */
.L_x_19296:
[----:B------:R-:W-:Y:S05]  /*6410*/  BSYNC B2 ;  /* 0x0000000000027941 */ /* 0x000fea0003800000 */
.L_x_19294:
        /* <DEDUP_REMOVED lines=16> */
.L_x_19300:
[----:B------:R-:W-:Y:S05]  /*6520*/  BSYNC B3 ;  /* 0x0000000000037941 */ /* 0x000fea0003800000 */
.L_x_19299:
        /* <DEDUP_REMOVED lines=43> */
.L_x_19298:
[----:B------:R-:W-:Y:S05]  /*67e0*/  BSYNC B2 ;  /* 0x0000000000027941 */ /* 0x000fea0003800000 */
.L_x_19297:
        /* <DEDUP_REMOVED lines=9> */
.L_x_19293:
        /* <DEDUP_REMOVED lines=51> */
.L_x_19301:
[----:B------:R-:W-:-:S07]  /*6bb0*/  VIADD R0, R202, 0x20 ;  /* 0x00000020ca007836 */ /* 0x000fce0000000000 */
.L_x_19172:
[----:B------:R-:W-:Y:S05]  /*6bc0*/  BSYNC B1 ;  /* 0x0000000000017941 */ /* 0x000fea0003800000 */
.L_x_19171:
        /* <DEDUP_REMOVED lines=30> */
.L_x_19305:
[----:B------:R-:W-:-:S07]  /*6db0*/  IMAD.MOV.U32 R150, RZ, RZ, R194 ;  /* 0x000000ffff967224 */ /* 0x000fce00078e00c2 */
.L_x_19306:
[----:B------:R-:W-:Y:S05]  /*6dc0*/  BSYNC B2 ;  /* 0x0000000000027941 */ /* 0x000fea0003800000 */
.L_x_19304:
        /* <DEDUP_REMOVED lines=16> */
.L_x_19310:
[----:B------:R-:W-:Y:S05]  /*6ed0*/  BSYNC B3 ;  /* 0x0000000000037941 */ /* 0x000fea0003800000 */
.L_x_19309:
        /* <DEDUP_REMOVED lines=42> */
.L_x_19308:
[----:B------:R-:W-:Y:S05]  /*7180*/  BSYNC B2 ;  /* 0x0000000000027941 */ /* 0x000fea0003800000 */
.L_x_19307:
        /* <DEDUP_REMOVED lines=19> */
.L_x_19311:
        /* <DEDUP_REMOVED lines=12> */
.L_x_19314:
[----:B------:R-:W-:-:S07]  /*7380*/  IMAD.MOV.U32 R149, RZ, RZ, R194 ;  /* 0x000000ffff957224 */ /* 0x000fce00078e00c2 */
.L_x_19315:
[----:B------:R-:W-:Y:S05]  /*7390*/  BSYNC B2 ;  /* 0x0000000000027941 */ /* 0x000fea0003800000 */
.L_x_19313:
        /* <DEDUP_REMOVED lines=16> */
.L_x_19319:
[----:B------:R-:W-:Y:S05]  /*74a0*/  BSYNC B3 ;  /* 0x0000000000037941 */ /* 0x000fea0003800000 */
.L_x_19318:
        /* <DEDUP_REMOVED lines=43> */
.L_x_19317:
[----:B------:R-:W-:Y:S05]  /*7760*/  BSYNC B2 ;  /* 0x0000000000027941 */ /* 0x000fea0003800000 */
.L_x_19316:
        /* <DEDUP_REMOVED lines=9> */
.L_x_19312:
        /* <DEDUP_REMOVED lines=12> */
.L_x_19321:
[----:B------:R-:W-:-:S07]  /*78c0*/  IMAD.MOV.U32 R149, RZ, RZ, R194 ;  /* 0x000000ffff957224 */ /* 0x000fce00078e00c2 */
.L_x_19322:
[----:B------:R-:W-:Y:S05]  /*78d0*/  BSYNC B2 ;  /* 0x0000000000027941 */ /* 0x000fea0003800000 */
.L_x_19320:
        /* <DEDUP_REMOVED lines=16> */
.L_x_19326:
[----:B------:R-:W-:Y:S05]  /*79e0*/  BSYNC B3 ;  /* 0x0000000000037941 */ /* 0x000fea0003800000 */
.L_x_19325:
        /* <DEDUP_REMOVED lines=43> */
.L_x_19324:
[----:B------:R-:W-:Y:S05]  /*7ca0*/  BSYNC B2 ;  /* 0x0000000000027941 */ /* 0x000fea0003800000 */
.L_x_19323:
        /* <DEDUP_REMOVED lines=14> */
.L_x_19327:
        /* <DEDUP_REMOVED lines=12> */
.L_x_19330:
[----:B------:R-:W-:-:S07]  /*7e50*/  IMAD.MOV.U32 R150, RZ, RZ, R194 ;  /* 0x000000ffff967224 */ /* 0x000fce00078e00c2 */
.L_x_19331:
[----:B------:R-:W-:Y:S05]  /*7e60*/  BSYNC B2 ;  /* 0x0000000000027941 */ /* 0x000fea0003800000 */
.L_x_19329:
        /* <DEDUP_REMOVED lines=16> */
.L_x_19335:
[----:B------:R-:W-:Y:S05]  /*7f70*/  BSYNC B3 ;  /* 0x0000000000037941 */ /* 0x000fea0003800000 */
.L_x_19334:
        /* <DEDUP_REMOVED lines=44> */
.L_x_19333:
[----:B------:R-:W-:Y:S05]  /*8240*/  BSYNC B2 ;  /* 0x0000000000027941 */ /* 0x000fea0003800000 */
.L_x_19332:
        /* <DEDUP_REMOVED lines=9> */
.L_x_19328:
        /* <DEDUP_REMOVED lines=12> */
.L_x_19337:
[----:B------:R-:W-:-:S07]  /*83a0*/  IMAD.MOV.U32 R150, RZ, RZ, R194 ;  /* 0x000000ffff967224 */ /* 0x000fce00078e00c2 */
.L_x_19338:
[----:B------:R-:W-:Y:S05]  /*83b0*/  BSYNC B2 ;  /* 0x0000000000027941 */ /* 0x000fea0003800000 */
.L_x_19336:
        /* <DEDUP_REMOVED lines=16> */
.L_x_19342:
[----:B------:R-:W-:Y:S05]  /*84c0*/  BSYNC B3 ;  /* 0x0000000000037941 */ /* 0x000fea0003800000 */
.L_x_19341:
        /* <DEDUP_REMOVED lines=44> */
.L_x_19340:
[----:B------:R-:W-:Y:S05]  /*8790*/  BSYNC B2 ;  /* 0x0000000000027941 */ /* 0x000fea0003800000 */
.L_x_19339:
        /* <DEDUP_REMOVED lines=14> */
.L_x_19343:
        /* <DEDUP_REMOVED lines=12> */
.L_x_19346:
[----:B------:R-:W-:-:S07]  /*8940*/  IMAD.MOV.U32 R151, RZ, RZ, R194 ;  /* 0x000000ffff977224 */ /* 0x000fce00078e00c2 */
.L_x_19347:
[----:B------:R-:W-:Y:S05]  /*8950*/  BSYNC B2 ;  /* 0x0000000000027941 */ /* 0x000fea0003800000 */
.L_x_19345:
        /* <DEDUP_REMOVED lines=16> */
.L_x_19351:
[----:B------:R-:W-:Y:S05]  /*8a60*/  BSYNC B3 ;  /* 0x0000000000037941 */ /* 0x000fea0003800000 */
.L_x_19350:
        /* <DEDUP_REMOVED lines=44> */
.L_x_19349:
[----:B------:R-:W-:Y:S05]  /*8d30*/  BSYNC B2 ;  /* 0x0000000000027941 */ /* 0x000fea0003800000 */
.L_x_19348:
        /* <DEDUP_REMOVED lines=9> */
.L_x_19344:
        /* <DEDUP_REMOVED lines=12> */
.L_x_19353:
[----:B------:R-:W-:-:S07]  /*8e90*/  IMAD.MOV.U32 R151, RZ, RZ, R194 ;  /* 0x000000ffff977224 */ /* 0x000fce00078e00c2 */
.L_x_19354:
[----:B------:R-:W-:Y:S05]  /*8ea0*/  BSYNC B2 ;  /* 0x0000000000027941 */ /* 0x000fea0003800000 */
.L_x_19352:
        /* <DEDUP_REMOVED lines=16> */
.L_x_19358:
[----:B------:R-:W-:Y:S05]  /*8fb0*/  BSYNC B3 ;  /* 0x0000000000037941 */ /* 0x000fea0003800000 */
.L_x_19357:
        /* <DEDUP_REMOVED lines=44> */
.L_x_19356:
[----:B------:R-:W-:Y:S05]  /*9280*/  BSYNC B2 ;  /* 0x0000000000027941 */ /* 0x000fea0003800000 */
.L_x_19355:
        /* <DEDUP_REMOVED lines=14> */
.L_x_19359:
        /* <DEDUP_REMOVED lines=12> */
.L_x_19362:
[----:B------:R-:W-:-:S07]  /*9430*/  MOV R164, R194 ;  /* 0x000000c200a47202 */ /* 0x000fce0000000f00 */
.L_x_19363:
[----:B------:R-:W-:Y:S05]  /*9440*/  BSYNC B2 ;  /* 0x0000000000027941 */ /* 0x000fea0003800000 */
.L_x_19361:
        /* <DEDUP_REMOVED lines=16> */
.L_x_19367:
[----:B------:R-:W-:Y:S05]  /*9550*/  BSYNC B3 ;  /* 0x0000000000037941 */ /* 0x000fea0003800000 */
.L_x_19366:
        /* <DEDUP_REMOVED lines=44> */
.L_x_19365:
[----:B------:R-:W-:Y:S05]  /*9820*/  BSYNC B2 ;  /* 0x0000000000027941 */ /* 0x000fea0003800000 */
.L_x_19364:
        /* <DEDUP_REMOVED lines=9> */
.L_x_19360:
        /* <DEDUP_REMOVED lines=12> */
.L_x_19369:
[----:B------:R-:W-:-:S07]  /*9980*/  MOV R164, R194 ;  /* 0x000000c200a47202 */ /* 0x000fce0000000f00 */
.L_x_19370:
[----:B------:R-:W-:Y:S05]  /*9990*/  BSYNC B2 ;  /* 0x0000000000027941 */ /* 0x000fea0003800000 */
.L_x_19368:
        /* <DEDUP_REMOVED lines=16> */
.L_x_19374:
[----:B------:R-:W-:Y:S05]  /*9aa0*/  BSYNC B3 ;  /* 0x0000000000037941 */ /* 0x000fea0003800000 */
.L_x_19373:
        /* <DEDUP_REMOVED lines=44> */
.L_x_19372:
[----:B------:R-:W-:Y:S05]  /*9d70*/  BSYNC B2 ;  /* 0x0000000000027941 */ /* 0x000fea0003800000 */
.L_x_19371:
        /* <DEDUP_REMOVED lines=14> */
.L_x_19375:
        /* <DEDUP_REMOVED lines=12> */
.L_x_19378:
[----:B------:R-:W-:-:S07]  /*9f20*/  IMAD.MOV.U32 R165, RZ, RZ, R194 ;  /* 0x000000ffffa57224 */ /* 0x000fce00078e00c2 */
.L_x_19379:
[----:B------:R-:W-:Y:S05]  /*9f30*/  BSYNC B2 ;  /* 0x0000000000027941 */ /* 0x000fea0003800000 */
.L_x_19377:
        /* <DEDUP_REMOVED lines=16> */
.L_x_19383:
[----:B------:R-:W-:Y:S05]  /*a040*/  BSYNC B3 ;  /* 0x0000000000037941 */ /* 0x000fea0003800000 */
.L_x_19382:
        /* <DEDUP_REMOVED lines=44> */
.L_x_19381:
[----:B------:R-:W-:Y:S05]  /*a310*/  BSYNC B2 ;  /* 0x0000000000027941 */ /* 0x000fea0003800000 */
.L_x_19380:
        /* <DEDUP_REMOVED lines=9> */
.L_x_19376:
        /* <DEDUP_REMOVED lines=12> */
.L_x_19385:
[----:B------:R-:W-:-:S07]  /*a470*/  IMAD.MOV.U32 R165, RZ, RZ, R194 ;  /* 0x000000ffffa57224 */ /* 0x000fce00078e00c2 */
.L_x_19386:
[----:B------:R-:W-:Y:S05]  /*a480*/  BSYNC B2 ;  /* 0x0000000000027941 */ /* 0x000fea0003800000 */
.L_x_19384:
        /* <DEDUP_REMOVED lines=16> */
.L_x_19390:
[----:B------:R-:W-:Y:S05]  /*a590*/  BSYNC B3 ;  /* 0x0000000000037941 */ /* 0x000fea0003800000 */
.L_x_19389:
        /* <DEDUP_REMOVED lines=44> */
.L_x_19388:
[----:B------:R-:W-:Y:S05]  /*a860*/  BSYNC B2 ;  /* 0x0000000000027941 */ /* 0x000fea0003800000 */
.L_x_19387:
        /* <DEDUP_REMOVED lines=12> */
.L_x_19391:
        /* <DEDUP_REMOVED lines=12> */
.L_x_19394:
[----:B------:R-:W-:-:S07]  /*a9f0*/  IMAD.MOV.U32 R166, RZ, RZ, R194 ;  /* 0x000000ffffa67224 */ /* 0x000fce00078e00c2 */
.L_x_19395:
[----:B------:R-:W-:Y:S05]  /*aa00*/  BSYNC B2 ;  /* 0x0000000000027941 */ /* 0x000fea0003800000 */
.L_x_19393:
        /* <DEDUP_REMOVED lines=16> */
.L_x_19399:
[----:B------:R-:W-:Y:S05]  /*ab10*/  BSYNC B3 ;  /* 0x0000000000037941 */ /* 0x000fea0003800000 */
.L_x_19398:
        /* <DEDUP_REMOVED lines=44> */
.L_x_19397:
[----:B------:R-:W-:Y:S05]  /*ade0*/  BSYNC B2 ;  /* 0x0000000000027941 */ /* 0x000fea0003800000 */
.L_x_19396:
        /* <DEDUP_REMOVED lines=9> */
.L_x_19392:
        /* <DEDUP_REMOVED lines=12> */
.L_x_19401:
[----:B------:R-:W-:-:S07]  /*af40*/  IMAD.MOV.U32 R166, RZ, RZ, R194 ;  /* 0x000000ffffa67224 */ /* 0x000fce00078e00c2 */
.L_x_19402:
[----:B------:R-:W-:Y:S05]  /*af50*/  BSYNC B2 ;  /* 0x0000000000027941 */ /* 0x000fea0003800000 */
.L_x_19400:
        /* <DEDUP_REMOVED lines=16> */
.L_x_19406:
[----:B------:R-:W-:Y:S05]  /*b060*/  BSYNC B3 ;  /* 0x0000000000037941 */ /* 0x000fea0003800000 */
.L_x_19405:
        /* <DEDUP_REMOVED lines=44> */
.L_x_19404:
[----:B------:R-:W-:Y:S05]  /*b330*/  BSYNC B2 ;  /* 0x0000000000027941 */ /* 0x000fea0003800000 */
.L_x_19403:
        /* <DEDUP_REMOVED lines=12> */
.L_x_19407:
        /* <DEDUP_REMOVED lines=12> */
.L_x_19410:
[----:B------:R-:W-:-:S07]  /*b4c0*/  MOV R3, R194 ;  /* 0x000000c200037202 */ /* 0x000fce0000000f00 */
.L_x_19411:
[----:B------:R-:W-:Y:S05]  /*b4d0*/  BSYNC B2 ;  /* 0x0000000000027941 */ /* 0x000fea0003800000 */
.L_x_19409:
        /* <DEDUP_REMOVED lines=16> */
.L_x_19415:
[----:B------:R-:W-:Y:S05]  /*b5e0*/  BSYNC B3 ;  /* 0x0000000000037941 */ /* 0x000fea0003800000 */
.L_x_19414:
        /* <DEDUP_REMOVED lines=44> */
.L_x_19413:
[----:B------:R-:W-:Y:S05]  /*b8b0*/  BSYNC B2 ;  /* 0x0000000000027941 */ /* 0x000fea0003800000 */
.L_x_19412:
        /* <DEDUP_REMOVED lines=9> */
.L_x_19408:
        /* <DEDUP_REMOVED lines=12> */
.L_x_19417:
[----:B------:R-:W-:-:S07]  /*ba10*/  MOV R179, R194 ;  /* 0x000000c200b37202 */ /* 0x000fce0000000f00 */
.L_x_19418:
[----:B------:R-:W-:Y:S05]  /*ba20*/  BSYNC B2 ;  /* 0x0000000000027941 */ /* 0x000fea0003800000 */
.L_x_19416:
        /* <DEDUP_REMOVED lines=16> */
.L_x_19422:
[----:B------:R-:W-:Y:S05]  /*bb30*/  BSYNC B3 ;  /* 0x0000000000037941 */ /* 0x000fea0003800000 */
.L_x_19421:
        /* <DEDUP_REMOVED lines=44> */
.L_x_19420:
[----:B------:R-:W-:Y:S05]  /*be00*/  BSYNC B2 ;  /* 0x0000000000027941 */ /* 0x000fea0003800000 */
.L_x_19419:
        /* <DEDUP_REMOVED lines=12> */
.L_x_19423:
        /* <DEDUP_REMOVED lines=12> */
.L_x_19426:
[----:B------:R-:W-:-:S07]  /*bf90*/  IMAD.MOV.U32 R2, RZ, RZ, R194 ;  /* 0x000000ffff027224 */ /* 0x000fce00078e00c2 */
.L_x_19427:
[----:B------:R-:W-:Y:S05]  /*bfa0*/  BSYNC B2 ;  /* 0x0000000000027941 */ /* 0x000fea0003800000 */
.L_x_19425:
        /* <DEDUP_REMOVED lines=16> */
.L_x_19431:
[----:B------:R-:W-:Y:S05]  /*c0b0*/  BSYNC B3 ;  /* 0x0000000000037941 */ /* 0x000fea0003800000 */
.L_x_19430:
        /* <DEDUP_REMOVED lines=44> */
.L_x_19429:
[----:B------:R-:W-:Y:S05]  /*c380*/  BSYNC B2 ;  /* 0x0000000000027941 */ /* 0x000fea0003800000 */
.L_x_19428:
        /* <DEDUP_REMOVED lines=9> */
.L_x_19424:
        /* <DEDUP_REMOVED lines=51> */
.L_x_19432:
[----:B------:R-:W-:-:S07]  /*c750*/  IADD3 R0, R0, 0x20, RZ ;  /* 0x0000002000007810 */ /* 0x000fce0007ffe0ff */
.L_x_19303:
[----:B------:R-:W-:Y:S05]  /*c760*/  BSYNC B1 ;  /* 0x0000000000017941 */ /* 0x000fea0003800000 */
.L_x_19302:
        /* <DEDUP_REMOVED lines=30> */
.L_x_19436:
[----:B------:R-:W-:-:S07]  /*c950*/  IMAD.MOV.U32 R154, RZ, RZ, R194 ;  /* 0x000000ffff9a7224 */ /* 0x000fce00078e00c2 */
.L_x_19437:
[----:B------:R-:W-:Y:S05]  /*c960*/  BSYNC B2 ;  /* 0x0000000000027941 */ /* 0x000fea0003800000 */
.L_x_19435:
        /* <DEDUP_REMOVED lines=16> */
.L_x_19441:
[----:B------:R-:W-:Y:S05]  /*ca70*/  BSYNC B3 ;  /* 0x0000000000037941 */ /* 0x000fea0003800000 */
.L_x_19440:
        /* <DEDUP_REMOVED lines=42> */
.L_x_19439:
[----:B------:R-:W-:Y:S05]  /*cd20*/  BSYNC B2 ;  /* 0x0000000000027941 */ /* 0x000fea0003800000 */
.L_x_19438:
        /* <DEDUP_REMOVED lines=19> */
.L_x_19442:
        /* <DEDUP_REMOVED lines=12> */
.L_x_19445:
[----:B------:R-:W-:-:S07]  /*cf20*/  MOV R153, R194 ;  /* 0x000000c200997202 */ /* 0x000fce0000000f00 */
.L_x_19446:
[----:B------:R-:W-:Y:S05]  /*cf30*/  BSYNC B2 ;  /* 0x0000000000027941 */ /* 0x000fea0003800000 */
.L_x_19444:
        /* <DEDUP_REMOVED lines=16> */
.L_x_19450:
[----:B------:R-:W-:Y:S05]  /*d040*/  BSYNC B3 ;  /* 0x0000000000037941 */ /* 0x000fea0003800000 */
.L_x_19449:
        /* <DEDUP_REMOVED lines=43> */
.L_x_19448:
[----:B------:R-:W-:Y:S05]  /*d300*/  BSYNC B2 ;  /* 0x0000000000027941 */ /* 0x000fea0003800000 */
.L_x_19447:
        /* <DEDUP_REMOVED lines=9> */
.L_x_19443:
        /* <DEDUP_REMOVED lines=12> */
.L_x_19452:
[----:B------:R-:W-:-:S07]  /*d460*/  IMAD.MOV.U32 R153, RZ, RZ, R194 ;  /* 0x000000ffff997224 */ /* 0x000fce00078e00c2 */
.L_x_19453:
[----:B------:R-:W-:Y:S05]  /*d470*/  BSYNC B2 ;  /* 0x0000000000027941 */ /* 0x000fea0003800000 */
.L_x_19451:
        /* <DEDUP_REMOVED lines=16> */
.L_x_19457:
[----:B------:R-:W-:Y:S05]  /*d580*/  BSYNC B3 ;  /* 0x0000000000037941 */ /* 0x000fea0003800000 */
.L_x_19456:
        /* <DEDUP_REMOVED lines=43> */
.L_x_19455:
[----:B------:R-:W-:Y:S05]  /*d840*/  BSYNC B2 ;  /* 0x0000000000027941 */ /* 0x000fea0003800000 */
.L_x_19454:
        /* <DEDUP_REMOVED lines=14> */
.L_x_19458:
        /* <DEDUP_REMOVED lines=12> */
.L_x_19461:
[----:B------:R-:W-:-:S07]  /*d9f0*/  MOV R154, R194 ;  /* 0x000000c2009a7202 */ /* 0x000fce0000000f00 */
.L_x_19462:
[----:B------:R-:W-:Y:S05]  /*da00*/  BSYNC B2 ;  /* 0x0000000000027941 */ /* 0x000fea0003800000 */
.L_x_19460:
        /* <DEDUP_REMOVED lines=16> */
.L_x_19466:
[----:B------:R-:W-:Y:S05]  /*db10*/  BSYNC B3 ;  /* 0x0000000000037941 */ /* 0x000fea0003800000 */
.L_x_19465:
        /* <DEDUP_REMOVED lines=44> */
.L_x_19464:
[----:B------:R-:W-:Y:S05]  /*dde0*/  BSYNC B2 ;  /* 0x0000000000027941 */ /* 0x000fea0003800000 */
.L_x_19463:
        /* <DEDUP_REMOVED lines=9> */
.L_x_19459:
        /* <DEDUP_REMOVED lines=12> */
.L_x_19468:
[----:B------:R-:W-:-:S07]  /*df40*/  MOV R154, R194 ;  /* 0x000000c2009a7202 */ /* 0x000fce0000000f00 */
.L_x_19469:
[----:B------:R-:W-:Y:S05]  /*df50*/  BSYNC B2 ;  /* 0x0000000000027941 */ /* 0x000fea0003800000 */
.L_x_19467:
        /* <DEDUP_REMOVED lines=16> */
.L_x_19473:
[----:B------:R-:W-:Y:S05]  /*e060*/  BSYNC B3 ;  /* 0x0000000000037941 */ /* 0x000fea0003800000 */
.L_x_19472:
        /* <DEDUP_REMOVED lines=44> */
.L_x_19471:
[----:B------:R-:W-:Y:S05]  /*e330*/  BSYNC B2 ;  /* 0x0000000000027941 */ /* 0x000fea0003800000 */
.L_x_19470:
        /* <DEDUP_REMOVED lines=14> */
.L_x_19474:
        /* <DEDUP_REMOVED lines=12> */
.L_x_19477:
[----:B------:R-:W-:-:S07]  /*e4e0*/  IMAD.MOV.U32 R155, RZ, RZ, R194 ;  /* 0x000000ffff9b7224 */ /* 0x000fce00078e00c2 */
.L_x_19478:
[----:B------:R-:W-:Y:S05]  /*e4f0*/  BSYNC B2 ;  /* 0x0000000000027941 */ /* 0x000fea0003800000 */
.L_x_19476:
        /* <DEDUP_REMOVED lines=16> */
.L_x_19482:
[----:B------:R-:W-:Y:S05]  /*e600*/  BSYNC B3 ;  /* 0x0000000000037941 */ /* 0x000fea0003800000 */
.L_x_19481:
        /* <DEDUP_REMOVED lines=44> */
.L_x_19480:
[----:B------:R-:W-:Y:S05]  /*e8d0*/  BSYNC B2 ;  /* 0x0000000000027941 */ /* 0x000fea0003800000 */
.L_x_19479:
        /* <DEDUP_REMOVED lines=9> */
.L_x_19475:
        /* <DEDUP_REMOVED lines=12> */
.L_x_19484:
[----:B------:R-:W-:-:S07]  /*ea30*/  IMAD.MOV.U32 R155, RZ, RZ, R194 ;  /* 0x000000ffff9b7224 */ /* 0x000fce00078e00c2 */
.L_x_19485:
[----:B------:R-:W-:Y:S05]  /*ea40*/  BSYNC B2 ;  /* 0x0000000000027941 */ /* 0x000fea0003800000 */
.L_x_19483:
        /* <DEDUP_REMOVED lines=16> */
.L_x_19489:
[----:B------:R-:W-:Y:S05]  /*eb50*/  BSYNC B3 ;  /* 0x0000000000037941 */ /* 0x000fea0003800000 */
.L_x_19488:
        /* <DEDUP_REMOVED lines=44> */
.L_x_19487:
[----:B------:R-:W-:Y:S05]  /*ee20*/  BSYNC B2 ;  /* 0x0000000000027941 */ /* 0x000fea0003800000 */
.L_x_19486:
        /* <DEDUP_REMOVED lines=14> */
.L_x_19490:
        /* <DEDUP_REMOVED lines=12> */
.L_x_19493:
[----:B------:R-:W-:-:S07]  /*efd0*/  IMAD.MOV.U32 R168, RZ, RZ, R194 ;  /* 0x000000ffffa87224 */ /* 0x000fce00078e00c2 */
.L_x_19494:
[----:B------:R-:W-:Y:S05]  /*efe0*/  BSYNC B2 ;  /* 0x0000000000027941 */ /* 0x000fea0003800000 */
.L_x_19492:
        /* <DEDUP_REMOVED lines=16> */
.L_x_19498:
[----:B------:R-:W-:Y:S05]  /*f0f0*/  BSYNC B3 ;  /* 0x0000000000037941 */ /* 0x000fea0003800000 */
.L_x_19497:
        /* <DEDUP_REMOVED lines=44> */
.L_x_19496:
[----:B------:R-:W-:Y:S05]  /*f3c0*/  BSYNC B2 ;  /* 0x0000000000027941 */ /* 0x000fea0003800000 */
.L_x_19495:
        /* <DEDUP_REMOVED lines=9> */
.L_x_19491:
        /* <DEDUP_REMOVED lines=12> */
.L_x_19500:
[----:B------:R-:W-:-:S07]  /*f520*/  IMAD.MOV.U32 R168, RZ, RZ, R194 ;  /* 0x000000ffffa87224 */ /* 0x000fce00078e00c2 */
.L_x_19501:
[----:B------:R-:W-:Y:S05]  /*f530*/  BSYNC B2 ;  /* 0x0000000000027941 */ /* 0x000fea0003800000 */
.L_x_19499:
        /* <DEDUP_REMOVED lines=16> */
.L_x_19505:
[----:B------:R-:W-:Y:S05]  /*f640*/  BSYNC B3 ;  /* 0x0000000000037941 */ /* 0x000fea0003800000 */
.L_x_19504:
        /* <DEDUP_REMOVED lines=44> */
.L_x_19503:
[----:B------:R-:W-:Y:S05]  /*f910*/  BSYNC B2 ;  /* 0x0000000000027941 */ /* 0x000fea0003800000 */
.L_x_19502:
        /* <DEDUP_REMOVED lines=14> */
.L_x_19506:
        /* <DEDUP_REMOVED lines=12> */
.L_x_19509:
[----:B------:R-:W-:-:S07]  /*fac0*/  MOV R169, R194 ;  /* 0x000000c200a97202 */ /* 0x000fce0000000f00 */
.L_x_19510:
[----:B------:R-:W-:Y:S05]  /*fad0*/  BSYNC B2 ;  /* 0x0000000000027941 */ /* 0x000fea0003800000 */
.L_x_19508:
        /* <DEDUP_REMOVED lines=16> */
.L_x_19514:
[----:B------:R-:W-:Y:S05]  /*fbe0*/  BSYNC B3 ;  /* 0x0000000000037941 */ /* 0x000fea0003800000 */
.L_x_19513:
        /* <DEDUP_REMOVED lines=44> */
.L_x_19512:
[----:B------:R-:W-:Y:S05]  /*feb0*/  BSYNC B2 ;  /* 0x0000000000027941 */ /* 0x000fea0003800000 */
.L_x_19511:
        /* <DEDUP_REMOVED lines=9> */
.L_x_19507:
        /* <DEDUP_REMOVED lines=12> */
.L_x_19516:
[----:B------:R-:W-:-:S07]  /*10010*/  MOV R169, R194 ;  /* 0x000000c200a97202 */ /* 0x000fce0000000f00 */
.L_x_19517:
[----:B------:R-:W-:Y:S05]  /*10020*/  BSYNC B2 ;  /* 0x0000000000027941 */ /* 0x000fea0003800000 */
.L_x_19515:
        /* <DEDUP_REMOVED lines=16> */
.L_x_19521:
[----:B------:R-:W-:Y:S05]  /*10130*/  BSYNC B3 ;  /* 0x0000000000037941 */ /* 0x000fea0003800000 */
.L_x_19520:
        /* <DEDUP_REMOVED lines=44> */
.L_x_19519:
[----:B------:R-:W-:Y:S05]  /*10400*/  BSYNC B2 ;  /* 0x0000000000027941 */ /* 0x000fea0003800000 */
.L_x_19518:
        /* <DEDUP_REMOVED lines=12> */
.L_x_19522:
        /* <DEDUP_REMOVED lines=12> */
.L_x_19525:
[----:B------:R-:W-:-:S07]  /*10590*/  IMAD.MOV.U32 R170, RZ, RZ, R194 ;  /* 0x000000ffffaa7224 */ /* 0x000fce00078e00c2 */
.L_x_19526:
[----:B------:R-:W-:Y:S05]  /*105a0*/  BSYNC B2 ;  /* 0x0000000000027941 */ /* 0x000fea0003800000 */
.L_x_19524:
        /* <DEDUP_REMOVED lines=16> */
.L_x_19530:
[----:B------:R-:W-:Y:S05]  /*106b0*/  BSYNC B3 ;  /* 0x0000000000037941 */ /* 0x000fea0003800000 */
.L_x_19529:
        /* <DEDUP_REMOVED lines=44> */
.L_x_19528:
[----:B------:R-:W-:Y:S05]  /*10980*/  BSYNC B2 ;  /* 0x0000000000027941 */ /* 0x000fea0003800000 */
.L_x_19527:
        /* <DEDUP_REMOVED lines=9> */
.L_x_19523:
        /* <DEDUP_REMOVED lines=12> */
.L_x_19532:
[----:B------:R-:W-:-:S07]  /*10ae0*/  IMAD.MOV.U32 R170, RZ, RZ, R194 ;  /* 0x000000ffffaa7224 */ /* 0x000fce00078e00c2 */
.L_x_19533:
[----:B------:R-:W-:Y:S05]  /*10af0*/  BSYNC B2 ;  /* 0x0000000000027941 */ /* 0x000fea0003800000 */
.L_x_19531:
        /* <DEDUP_REMOVED lines=16> */
.L_x_19537:
[----:B------:R-:W-:Y:S05]  /*10c00*/  BSYNC B3 ;  /* 0x0000000000037941 */ /* 0x000fea0003800000 */
.L_x_19536:
        /* <DEDUP_REMOVED lines=44> */
.L_x_19535:
[----:B------:R-:W-:Y:S05]  /*10ed0*/  BSYNC B2 ;  /* 0x0000000000027941 */ /* 0x000fea0003800000 */
.L_x_19534:
        /* <DEDUP_REMOVED lines=12> */
.L_x_19538:
        /* <DEDUP_REMOVED lines=12> */
.L_x_19541:
[----:B------:R-:W-:-:S07]  /*11060*/  IMAD.MOV.U32 R3, RZ, RZ, R194 ;  /* 0x000000ffff037224 */ /* 0x000fce00078e00c2 */
.L_x_19542:
[----:B------:R-:W-:Y:S05]  /*11070*/  BSYNC B2 ;  /* 0x0000000000027941 */ /* 0x000fea0003800000 */
.L_x_19540:
        /* <DEDUP_REMOVED lines=16> */
.L_x_19546:
[----:B------:R-:W-:Y:S05]  /*11180*/  BSYNC B3 ;  /* 0x0000000000037941 */ /* 0x000fea0003800000 */
.L_x_19545:
        /* <DEDUP_REMOVED lines=44> */
.L_x_19544:
[----:B------:R-:W-:Y:S05]  /*11450*/  BSYNC B2 ;  /* 0x0000000000027941 */ /* 0x000fea0003800000 */
.L_x_19543:
        /* <DEDUP_REMOVED lines=9> */
.L_x_19539:
        /* <DEDUP_REMOVED lines=12> */
.L_x_19548:
[----:B------:R-:W-:-:S07]  /*115b0*/  IMAD.MOV.U32 R179, RZ, RZ, R194 ;  /* 0x000000ffffb37224 */ /* 0x000fce00078e00c2 */
.L_x_19549:
[----:B------:R-:W-:Y:S05]  /*115c0*/  BSYNC B2 ;  /* 0x0000000000027941 */ /* 0x000fea0003800000 */
.L_x_19547:
        /* <DEDUP_REMOVED lines=16> */
.L_x_19553:
[----:B------:R-:W-:Y:S05]  /*116d0*/  BSYNC B3 ;  /* 0x0000000000037941 */ /* 0x000fea0003800000 */
.L_x_19552:
        /* <DEDUP_REMOVED lines=44> */
.L_x_19551:
[----:B------:R-:W-:Y:S05]  /*119a0*/  BSYNC B2 ;  /* 0x0000000000027941 */ /* 0x000fea0003800000 */
.L_x_19550:
        /* <DEDUP_REMOVED lines=12> */
.L_x_19554:
        /* <DEDUP_REMOVED lines=12> */
.L_x_19557:
[----:B------:R-:W-:-:S07]  /*11b30*/  MOV R2, R194 ;  /* 0x000000c200027202 */ /* 0x000fce0000000f00 */
.L_x_19558:
[----:B------:R-:W-:Y:S05]  /*11b40*/  BSYNC B2 ;  /* 0x0000000000027941 */ /* 0x000fea0003800000 */
.L_x_19556:
        /* <DEDUP_REMOVED lines=16> */
.L_x_19562:
[----:B------:R-:W-:Y:S05]  /*11c50*/  BSYNC B3 ;  /* 0x0000000000037941 */ /* 0x000fea0003800000 */
.L_x_19561:
        /* <DEDUP_REMOVED lines=44> */
.L_x_19560:
[----:B------:R-:W-:Y:S05]  /*11f20*/  BSYNC B2 ;  /* 0x0000000000027941 */ /* 0x000fea0003800000 */
.L_x_19559:
        /* <DEDUP_REMOVED lines=9> */
.L_x_19555:
        /* <DEDUP_REMOVED lines=51> */
.L_x_19563:
[----:B------:R-:W-:-:S07]  /*122f0*/  VIADD R0, R0, 0x20 ;  /* 0x0000002000007836 */ /* 0x000fce0000000000 */
.L_x_19434:
[----:B------:R-:W-:Y:S05]  /*12300*/  BSYNC B1 ;  /* 0x0000000000017941 */ /* 0x000fea0003800000 */
.L_x_19433:
        /* <DEDUP_REMOVED lines=30> */
.L_x_19567:
[----:B------:R-:W-:-:S07]  /*124f0*/  MOV R158, R194 ;  /* 0x000000c2009e7202 */ /* 0x000fce0000000f00 */
.L_x_19568:
[----:B------:R-:W-:Y:S05]  /*12500*/  BSYNC B2 ;  /* 0x0000000000027941 */ /* 0x000fea0003800000 */
.L_x_19566:
        /* <DEDUP_REMOVED lines=16> */
.L_x_19572:
[----:B------:R-:W-:Y:S05]  /*12610*/  BSYNC B3 ;  /* 0x0000000000037941 */ /* 0x000fea0003800000 */
.L_x_19571:
        /* <DEDUP_REMOVED lines=42> */
.L_x_19570:
[----:B------:R-:W-:Y:S05]  /*128c0*/  BSYNC B2 ;  /* 0x0000000000027941 */ /* 0x000fea0003800000 */
.L_x_19569:
        /* <DEDUP_REMOVED lines=19> */
.L_x_19573:
        /* <DEDUP_REMOVED lines=12> */
.L_x_19576:
[----:B------:R-:W-:-:S07]  /*12ac0*/  IMAD.MOV.U32 R157, RZ, RZ, R194 ;  /* 0x000000ffff9d7224 */ /* 0x000fce00078e00c2 */
.L_x_19577:
[----:B------:R-:W-:Y:S05]  /*12ad0*/  BSYNC B2 ;  /* 0x0000000000027941 */ /* 0x000fea0003800000 */
.L_x_19575:
        /* <DEDUP_REMOVED lines=16> */
.L_x_19581:
[----:B------:R-:W-:Y:S05]  /*12be0*/  BSYNC B3 ;  /* 0x0000000000037941 */ /* 0x000fea0003800000 */
.L_x_19580:
        /* <DEDUP_REMOVED lines=43> */
.L_x_19579:
[----:B------:R-:W-:Y:S05]  /*12ea0*/  BSYNC B2 ;  /* 0x0000000000027941 */ /* 0x000fea0003800000 */
.L_x_19578:
        /* <DEDUP_REMOVED lines=9> */
.L_x_19574:
        /* <DEDUP_REMOVED lines=12> */
.L_x_19583:
[----:B------:R-:W-:-:S07]  /*13000*/  MOV R157, R194 ;  /* 0x000000c2009d7202 */ /* 0x000fce0000000f00 */
.L_x_19584:
[----:B------:R-:W-:Y:S05]  /*13010*/  BSYNC B2 ;  /* 0x0000000000027941 */ /* 0x000fea0003800000 */
.L_x_19582:
        /* <DEDUP_REMOVED lines=16> */
.L_x_19588:
[----:B------:R-:W-:Y:S05]  /*13120*/  BSYNC B3 ;  /* 0x0000000000037941 */ /* 0x000fea0003800000 */
.L_x_19587:
        /* <DEDUP_REMOVED lines=43> */
.L_x_19586:
[----:B------:R-:W-:Y:S05]  /*133e0*/  BSYNC B2 ;  /* 0x0000000000027941 */ /* 0x000fea0003800000 */
.L_x_19585:
        /* <DEDUP_REMOVED lines=14> */
.L_x_19589:
        /* <DEDUP_REMOVED lines=12> */
.L_x_19592:
[----:B------:R-:W-:-:S07]  /*13590*/  IMAD.MOV.U32 R158, RZ, RZ, R194 ;  /* 0x000000ffff9e7224 */ /* 0x000fce00078e00c2 */
.L_x_19593:
[----:B------:R-:W-:Y:S05]  /*135a0*/  BSYNC B2 ;  /* 0x0000000000027941 */ /* 0x000fea0003800000 */
.L_x_19591:
        /* <DEDUP_REMOVED lines=16> */
.L_x_19597:
[----:B------:R-:W-:Y:S05]  /*136b0*/  BSYNC B3 ;  /* 0x0000000000037941 */ /* 0x000fea0003800000 */
.L_x_19596:
        /* <DEDUP_REMOVED lines=44> */
.L_x_19595:
[----:B------:R-:W-:Y:S05]  /*13980*/  BSYNC B2 ;  /* 0x0000000000027941 */ /* 0x000fea0003800000 */
.L_x_19594:
        /* <DEDUP_REMOVED lines=9> */
.L_x_19590:
        /* <DEDUP_REMOVED lines=12> */
.L_x_19599:
[----:B------:R-:W-:-:S07]  /*13ae0*/  IMAD.MOV.U32 R158, RZ, RZ, R194 ;  /* 0x000000ffff9e7224 */ /* 0x000fce00078e00c2 */
.L_x_19600:
[----:B------:R-:W-:Y:S05]  /*13af0*/  BSYNC B2 ;  /* 0x0000000000027941 */ /* 0x000fea0003800000 */
.L_x_19598:
        /* <DEDUP_REMOVED lines=16> */
.L_x_19604:
[----:B------:R-:W-:Y:S05]  /*13c00*/  BSYNC B3 ;  /* 0x0000000000037941 */ /* 0x000fea0003800000 */
.L_x_19603:
        /* <DEDUP_REMOVED lines=44> */
.L_x_19602:
[----:B------:R-:W-:Y:S05]  /*13ed0*/  BSYNC B2 ;  /* 0x0000000000027941 */ /* 0x000fea0003800000 */
.L_x_19601:
        /* <DEDUP_REMOVED lines=14> */
.L_x_19605:
        /* <DEDUP_REMOVED lines=12> */
.L_x_19608:
[----:B------:R-:W-:-:S07]  /*14080*/  MOV R159, R194 ;  /* 0x000000c2009f7202 */ /* 0x000fce0000000f00 */
.L_x_19609:
[----:B------:R-:W-:Y:S05]  /*14090*/  BSYNC B2 ;  /* 0x0000000000027941 */ /* 0x000fea0003800000 */
.L_x_19607:
        /* <DEDUP_REMOVED lines=16> */
.L_x_19613:
[----:B------:R-:W-:Y:S05]  /*141a0*/  BSYNC B3 ;  /* 0x0000000000037941 */ /* 0x000fea0003800000 */
.L_x_19612:
        /* <DEDUP_REMOVED lines=44> */
.L_x_19611:
[----:B------:R-:W-:Y:S05]  /*14470*/  BSYNC B2 ;  /* 0x0000000000027941 */ /* 0x000fea0003800000 */
.L_x_19610:
        /* <DEDUP_REMOVED lines=9> */
.L_x_19606:
        /* <DEDUP_REMOVED lines=12> */
.L_x_19615:
[----:B------:R-:W-:-:S07]  /*145d0*/  IMAD.MOV.U32 R159, RZ, RZ, R194 ;  /* 0x000000ffff9f7224 */ /* 0x000fce00078e00c2 */
.L_x_19616:
[----:B------:R-:W-:Y:S05]  /*145e0*/  BSYNC B2 ;  /* 0x0000000000027941 */ /* 0x000fea0003800000 */
.L_x_19614:
        /* <DEDUP_REMOVED lines=16> */
.L_x_19620:
[----:B------:R-:W-:Y:S05]  /*146f0*/  BSYNC B3 ;  /* 0x0000000000037941 */ /* 0x000fea0003800000 */
.L_x_19619:
        /* <DEDUP_REMOVED lines=44> */
.L_x_19618:
[----:B------:R-:W-:Y:S05]  /*149c0*/  BSYNC B2 ;  /* 0x0000000000027941 */ /* 0x000fea0003800000 */
.L_x_19617:
        /* <DEDUP_REMOVED lines=14> */
.L_x_19621:
        /* <DEDUP_REMOVED lines=12> */
.L_x_19624:
[----:B------:R-:W-:-:S07]  /*14b70*/  MOV R172, R194 ;  /* 0x000000c200ac7202 */ /* 0x000fce0000000f00 */
.L_x_19625:
[----:B------:R-:W-:Y:S05]  /*14b80*/  BSYNC B2 ;  /* 0x0000000000027941 */ /* 0x000fea0003800000 */
.L_x_19623:
        /* <DEDUP_REMOVED lines=16> */
.L_x_19629:
[----:B------:R-:W-:Y:S05]  /*14c90*/  BSYNC B3 ;  /* 0x0000000000037941 */ /* 0x000fea0003800000 */
.L_x_19628:
        /* <DEDUP_REMOVED lines=44> */
.L_x_19627:
[----:B------:R-:W-:Y:S05]  /*14f60*/  BSYNC B2 ;  /* 0x0000000000027941 */ /* 0x000fea0003800000 */
.L_x_19626:
        /* <DEDUP_REMOVED lines=9> */
.L_x_19622:
        /* <DEDUP_REMOVED lines=12> */
.L_x_19631:
[----:B------:R-:W-:-:S07]  /*150c0*/  IMAD.MOV.U32 R172, RZ, RZ, R194 ;  /* 0x000000ffffac7224 */ /* 0x000fce00078e00c2 */
.L_x_19632:
[----:B------:R-:W-:Y:S05]  /*150d0*/  BSYNC B2 ;  /* 0x0000000000027941 */ /* 0x000fea0003800000 */
.L_x_19630:
        /* <DEDUP_REMOVED lines=16> */
.L_x_19636:
[----:B------:R-:W-:Y:S05]  /*151e0*/  BSYNC B3 ;  /* 0x0000000000037941 */ /* 0x000fea0003800000 */
.L_x_19635:
        /* <DEDUP_REMOVED lines=44> */
.L_x_19634:
[----:B------:R-:W-:Y:S05]  /*154b0*/  BSYNC B2 ;  /* 0x0000000000027941 */ /* 0x000fea0003800000 */
.L_x_19633:
        /* <DEDUP_REMOVED lines=14> */
.L_x_19637:
        /* <DEDUP_REMOVED lines=12> */
.L_x_19640:
[----:B------:R-:W-:-:S07]  /*15660*/  MOV R173, R194 ;  /* 0x000000c200ad7202 */ /* 0x000fce0000000f00 */
.L_x_19641:
[----:B------:R-:W-:Y:S05]  /*15670*/  BSYNC B2 ;  /* 0x0000000000027941 */ /* 0x000fea0003800000 */
.L_x_19639:
        /* <DEDUP_REMOVED lines=16> */
.L_x_19645:
[----:B------:R-:W-:Y:S05]  /*15780*/  BSYNC B3 ;  /* 0x0000000000037941 */ /* 0x000fea0003800000 */
.L_x_19644:
        /* <DEDUP_REMOVED lines=42> */
[----:B------:R-:W-:Y:S01]  /*15a30*/  IMAD.MOV.U32 R192, RZ, RZ, R180 ;  /* 0x000000ffffc07224 */ /* 0x000fe200078e00b4 */
[----:B------:R-:W-:-:S11]  /*15a40*/  HFMA2.MMA R180, -RZ, RZ, 0, 0 ;  /* 0x00000000ffb47435 */ /* 0x000fd600000001ff */
.L_x_19643:
[----:B------:R-:W-:Y:S05]  /*15a50*/  BSYNC B2 ;  /* 0x0000000000027941 */ /* 0x000fea0003800000 */
.L_x_19642:
        /* <DEDUP_REMOVED lines=9> */
.L_x_19638:
        /* <DEDUP_REMOVED lines=12> */
.L_x_19647:
[----:B------:R-:W-:-:S07]  /*15bb0*/  IMAD.MOV.U32 R173, RZ, RZ, R194 ;  /* 0x000000ffffad7224 */ /* 0x000fce00078e00c2 */
.L_x_19648:
[----:B------:R-:W-:Y:S05]  /*15bc0*/  BSYNC B2 ;  /* 0x0000000000027941 */ /* 0x000fea0003800000 */
.L_x_19646:
        /* <DEDUP_REMOVED lines=16> */
.L_x_19652:
[----:B------:R-:W-:Y:S05]  /*15cd0*/  BSYNC B3 ;  /* 0x0000000000037941 */ /* 0x000fea0003800000 */
.L_x_19651:
        /* <DEDUP_REMOVED lines=44> */
.L_x_19650:
[----:B------:R-:W-:Y:S05]  /*15fa0*/  BSYNC B2 ;  /* 0x0000000000027941 */ /* 0x000fea0003800000 */
.L_x_19649:
        /* <DEDUP_REMOVED lines=12> */
.L_x_19653:
        /* <DEDUP_REMOVED lines=12> */
.L_x_19656:
[----:B------:R-:W-:-:S07]  /*16130*/  MOV R174, R194 ;  /* 0x000000c200ae7202 */ /* 0x000fce0000000f00 */
.L_x_19657:
[----:B------:R-:W-:Y:S05]  /*16140*/  BSYNC B2 ;  /* 0x0000000000027941 */ /* 0x000fea0003800000 */
.L_x_19655:
        /* <DEDUP_REMOVED lines=16> */
.L_x_19661:
[----:B------:R-:W-:Y:S05]  /*16250*/  BSYNC B3 ;  /* 0x0000000000037941 */ /* 0x000fea0003800000 */
.L_x_19660:
        /* <DEDUP_REMOVED lines=44> */
.L_x_19659:
[----:B------:R-:W-:Y:S05]  /*16520*/  BSYNC B2 ;  /* 0x0000000000027941 */ /* 0x000fea0003800000 */
.L_x_19658:
        /* <DEDUP_REMOVED lines=9> */
.L_x_19654:
        /* <DEDUP_REMOVED lines=12> */
.L_x_19663:
[----:B------:R-:W-:-:S07]  /*16680*/  IMAD.MOV.U32 R174, RZ, RZ, R194 ;  /* 0x000000ffffae7224 */ /* 0x000fce00078e00c2 */
.L_x_19664:
[----:B------:R-:W-:Y:S05]  /*16690*/  BSYNC B2 ;  /* 0x0000000000027941 */ /* 0x000fea0003800000 */
.L_x_19662:
        /* <DEDUP_REMOVED lines=16> */
.L_x_19668:
[----:B------:R-:W-:Y:S05]  /*167a0*/  BSYNC B3 ;  /* 0x0000000000037941 */ /* 0x000fea0003800000 */
.L_x_19667:
        /* <DEDUP_REMOVED lines=44> */
.L_x_19666:
[----:B------:R-:W-:Y:S05]  /*16a70*/  BSYNC B2 ;  /* 0x0000000000027941 */ /* 0x000fea0003800000 */
.L_x_19665:
        /* <DEDUP_REMOVED lines=12> */
.L_x_19669:
        /* <DEDUP_REMOVED lines=12> */
.L_x_19672:
[----:B------:R-:W-:-:S07]  /*16c00*/  MOV R3, R194 ;  /* 0x000000c200037202 */ /* 0x000fce0000000f00 */
.L_x_19673:
[----:B------:R-:W-:Y:S05]  /*16c10*/  BSYNC B2 ;  /* 0x0000000000027941 */ /* 0x000fea0003800000 */
.L_x_19671:
        /* <DEDUP_REMOVED lines=16> */
.L_x_19677:
[----:B------:R-:W-:Y:S05]  /*16d20*/  BSYNC B3 ;  /* 0x0000000000037941 */ /* 0x000fea0003800000 */
.L_x_19676:
        /* <DEDUP_REMOVED lines=44> */
.L_x_19675:
[----:B------:R-:W-:Y:S05]  /*16ff0*/  BSYNC B2 ;  /* 0x0000000000027941 */ /* 0x000fea0003800000 */
.L_x_19674:
        /* <DEDUP_REMOVED lines=9> */
.L_x_19670:
        /* <DEDUP_REMOVED lines=12> */
.L_x_19679:
[----:B------:R-:W-:-:S07]  /*17150*/  IMAD.MOV.U32 R179, RZ, RZ, R194 ;  /* 0x000000ffffb37224 */ /* 0x000fce00078e00c2 */
.L_x_19680:
[----:B------:R-:W-:Y:S05]  /*17160*/  BSYNC B2 ;  /* 0x0000000000027941 */ /* 0x000fea0003800000 */
.L_x_19678:
        /* <DEDUP_REMOVED lines=16> */
.L_x_19684:
[----:B------:R-:W-:Y:S05]  /*17270*/  BSYNC B3 ;  /* 0x0000000000037941 */ /* 0x000fea0003800000 */
.L_x_19683:
        /* <DEDUP_REMOVED lines=44> */
.L_x_19682:
[----:B------:R-:W-:Y:S05]  /*17540*/  BSYNC B2 ;  /* 0x0000000000027941 */ /* 0x000fea0003800000 */
.L_x_19681:
        /* <DEDUP_REMOVED lines=12> */
.L_x_19685:
        /* <DEDUP_REMOVED lines=12> */
.L_x_19688:
[----:B------:R-:W-:-:S07]  /*176d0*/  MOV R2, R194 ;  /* 0x000000c200027202 */ /* 0x000fce0000000f00 */
.L_x_19689:
[----:B------:R-:W-:Y:S05]  /*176e0*/  BSYNC B2 ;  /* 0x0000000000027941 */ /* 0x000fea0003800000 */
.L_x_19687:
        /* <DEDUP_REMOVED lines=16> */
.L_x_19693:
[----:B------:R-:W-:Y:S05]  /*177f0*/  BSYNC B3 ;  /* 0x0000000000037941 */ /* 0x000fea0003800000 */
.L_x_19692:
        /* <DEDUP_REMOVED lines=40> */
[----:B------:R-:W-:Y:S02]  /*17a80*/  LOP3.LUT R195, R183, UR9, R194, 0x96, !PT ;  /* 0x00000009b7c37c12 */ /* 0x000fe4000f8e96c2 */
[----:B------:R-:W-:Y:S02]  /*17a90*/  MOV R194, R182 ;  /* 0x000000b600c27202 */ /* 0x000fe40000000f00 */
[----:B------:R-:W-:Y:S01]  /*17aa0*/  LOP3.LUT R191, R181, UR8, R192, 0x96, !PT ;  /* 0x00000008b5bf7c12 */ /* 0x000fe2000f8e96c0 */
[----:B------:R-:W-:-:S07]  /*17ab0*/  IMAD.MOV.U32 R192, RZ, RZ, R180 ;  /* 0x000000ffffc07224 */ /* 0x000fce00078e00b4 */
.L_x_19691:
[----:B------:R-:W-:Y:S05]  /*17ac0*/  BSYNC B2 ;  /* 0x0000000000027941 */ /* 0x000fea0003800000 */
.L_x_19690:
        /* <DEDUP_REMOVED lines=9> */
.L_x_19686:
        /* <DEDUP_REMOVED lines=51> */
.L_x_19565:
[----:B------:R-:W-:Y:S05]  /*17e90*/  BSYNC B1 ;  /* 0x0000000000017941 */ /* 0x000fea0003800000 */
.L_x_19564:
        /* <DEDUP_REMOVED lines=126> */
.L_x_19715:
        /* <DEDUP_REMOVED lines=12> */
[----:B-1----:R-:W-:-:S05]  /*18740*/  @!P3 IMAD.WIDE R178, R196, 0x4, R178 ;  /* 0x00000004c4b2b825 */ /* 0x002fca00078e02b2 */
[----:B------:R1:W-:Y:S01]  /*18750*/  @!P3 STG.E desc[UR4][R178.64], R176 ;  /* 0x000000b0b200b986 */ /* 0x0003e2000c101904 */
[----:B0-----:R-:W-:-:S05]  /*18760*/  @!P3 IMAD.WIDE R180, R196, 0x4, R180 ;  /* 0x00000004c4b4b825 */ /* 0x001fca00078e02b4 */
[----:B--2---:R1:W-:Y:S01]  /*18770*/  @!P3 STG.E desc[UR4][R180.64], R0 ;  /* 0x00000000b400b986 */ /* 0x0043e2000c101904 */
        /* <DEDUP_REMOVED lines=48> */
.L_x_19696:
[----:B------:R-:W-:Y:S05]  /*18a80*/  BSYNC B1 ;  /* 0x0000000000017941 */ /* 0x000fea0003800000 */
.L_x_19695:
        /* <DEDUP_REMOVED lines=50> */
.L_x_19698:
[----:B------:R-:W-:Y:S05]  /*18db0*/  BSYNC B1 ;  /* 0x0000000000017941 */ /* 0x000fea0003800000 */
.L_x_19697:
[----:B------:R-:W-:Y:S01]  /*18dc0*/  LOP3.LUT P0, RZ, R203, 0x80, RZ, 0xc0, !PT ;  /* 0x00000080cbff7812 */ /* 0x000fe2000780c0ff */
[----:B------:R-:W-:-:S12]  /*18dd0*/  BSSY B1, `(.L_x_19699) ;  /* 0x0000031000017945 */ /* 0x000fd80003800000 */
[----:B------:R-:W-:Y:S05]  /*18de0*/  @!P0 BRA `(.L_x_19700) ;  /* 0x0000000000bc8947 */ /* 0x000fea0003800000 */
[----:B0-2---:R-:W0:Y:S01]  /*18df0*/  LDC.64 R208, c[0x0][0x2b8] ;  /* 0x0000ae00ffd07b82 */ /* 0x005e220000000a00 */
        /* <DEDUP_REMOVED lines=46> */
.L_x_19700:
[----:B------:R-:W-:Y:S05]  /*190e0*/  BSYNC B1 ;  /* 0x0000000000017941 */ /* 0x000fea0003800000 */
.L_x_19699:
        /* <DEDUP_REMOVED lines=49> */
.L_x_19702:
[----:B------:R-:W-:Y:S05]  /*19400*/  BSYNC B1 ;  /* 0x0000000000017941 */ /* 0x000fea0003800000 */
.L_x_19701:
[----:B01234-:R-:W0:Y:S02]  /*19410*/  LDC.64 R176, c[0x0][0x210] ;  /* 0x00008400ffb07b82 */ /* 0x01fe240000000a00 */
[----:B0-----:R-:W-:-:S04]  /*19420*/  LEA R196, R176, R196, 0x2 ;  /* 0x000000c4b0c47211 */ /* 0x001fc800078e10ff */
[----:B------:R-:W-:-:S13]  /*19430*/  ISETP.GE.AND P0, PT, R196, R177, PT ;  /* 0x000000b1c400720c */ /* 0x000fda0003f06270 */
[----:B------:R-:W-:Y:S05]  /*19440*/  @!P0 BRA `(.L_x_19703) ;  /* 0xfffffe7c001c8947 */ /* 0x000fea000383ffff */
[----:B------:R-:W-:Y:S05]  /*19450*/  BSYNC B0 ;  /* 0x0000000000007941 */ /* 0x000fea0003800000 */
.L_x_19170:
[----:B------:R-:W-:Y:S05]  /*19460*/  EXIT ;  /* 0x000000000000794d */ /* 0x000fea0003800000 */
.L_x_19694:
        /* <DEDUP_REMOVED lines=8> */
.L_x_19705:
[----:B------:R-:W-:Y:S05]  /*194f0*/  BSYNC B1 ;  /* 0x0000000000017941 */ /* 0x000fea0003800000 */
.L_x_19704:
        /* <DEDUP_REMOVED lines=9> */
.L_x_19706:
[----:B------:R-:W-:Y:S01]  /*19590*/  HFMA2.MMA R206, -RZ, RZ, 0, 2.384185791015625e-07 ;  /* 0x00000004ffce7435 */ /* 0x000fe200000001ff */
[----:B------:R-:W-:-:S05]  /*195a0*/  MOV R177, R183 ;  /* 0x000000b700b17202 */ /* 0x000fca0000000f00 */
[----:B------:R-:W-:-:S04]  /*195b0*/  FADD.FTZ R180, R178, R177 ;  /* 0x000000b1b2b47221 */ /* 0x000fc80000010000 */
[----:B------:R-:W-:-:S07]  /*195c0*/  IMAD.MOV.U32 R205, RZ, RZ, R180 ;  /* 0x000000ffffcd7224 */ /* 0x000fce00078e00b4 */
[----:B------:R-:W-:Y:S05]  /*195d0*/  WARPSYNC.COLLECTIVE R204, `(.L_x_19707) ;  /* 0x00000000cc087348 */ /* 0x000fea0003c00000 */
[----:B------:R0:W1:Y:S02]  /*195e0*/  SHFL.BFLY P4, R183, R205, R206, R207 ;  /* 0x0c0000cecdb77389 */ /* 0x00006400000800cf */
[----:B01----:R-:W-:Y:S01]  /*195f0*/  ENDCOLLECTIVE ;  /* 0x000000000000791b */ /* 0x003fe20003800000 */
.L_x_19707:
        /* <DEDUP_REMOVED lines=8> */
.L_x_19708:
[----:B------:R-:W-:Y:S01]  /*19680*/  HFMA2.MMA R206, -RZ, RZ, 0, 9.5367431640625e-07 ;  /* 0x00000010ffce7435 */ /* 0x000fe200000001ff */
[----:B------:R-:W-:-:S05]  /*19690*/  MOV R0, R183 ;  /* 0x000000b700007202 */ /* 0x000fca0000000f00 */
[----:B------:R-:W-:-:S04]  /*196a0*/  FADD.FTZ R182, R181, R0 ;  /* 0x00000000b5b67221 */ /* 0x000fc80000010000 */
[----:B------:R-:W-:-:S07]  /*196b0*/  IMAD.MOV.U32 R205, RZ, RZ, R182 ;  /* 0x000000ffffcd7224 */ /* 0x000fce00078e00b6 */
[----:B------:R-:W-:Y:S05]  /*196c0*/  WARPSYNC.COLLECTIVE R204, `(.L_x_19709) ;  /* 0x00000000cc087348 */ /* 0x000fea0003c00000 */
[----:B------:R0:W1:Y:S02]  /*196d0*/  SHFL.BFLY P4, R183, R205, R206, R207 ;  /* 0x0c0000cecdb77389 */ /* 0x00006400000800cf */
[----:B01----:R-:W-:Y:S01]  /*196e0*/  ENDCOLLECTIVE ;  /* 0x000000000000791b */ /* 0x003fe20003800000 */
.L_x_19709:
[----:B------:R-:W-:Y:S01]  /*196f0*/  MOV R206, 0x1 ;  /* 0x0000000100ce7802 */ /* 0x000fe20000000f00 */
        /* <DEDUP_REMOVED lines=71> */
.L_x_19710:
[----:B------:R-:W-:Y:S02]  /*19b70*/  IMAD.MOV.U32 R206, RZ, RZ, 0x2 ;  /* 0x00000002ffce7424 */ /* 0x000fe400078e00ff */
[----:B------:R-:W-:-:S04]  /*19b80*/  IMAD.MOV.U32 R179, RZ, RZ, R183 ;  /* 0x000000ffffb37224 */ /* 0x000fc800078e00b7 */
[----:B------:R-:W-:-:S05]  /*19b90*/  FADD.FTZ R179, R0, R179 ;  /* 0x000000b300b37221 */ /* 0x000fca0000010000 */
[----:B------:R-:W-:-:S07]  /*19ba0*/  MOV R205, R179 ;  /* 0x000000b300cd7202 */ /* 0x000fce0000000f00 */
[----:B------:R-:W-:Y:S05]  /*19bb0*/  WARPSYNC.COLLECTIVE R204, `(.L_x_19711) ;  /* 0x00000000cc087348 */ /* 0x000fea0003c00000 */
[----:B------:R0:W1:Y:S02]  /*19bc0*/  SHFL.BFLY P4, R183, R205, R206, R207 ;  /* 0x0c0000cecdb77389 */ /* 0x00006400000800cf */
[----:B01----:R-:W-:Y:S01]  /*19bd0*/  ENDCOLLECTIVE ;  /* 0x000000000000791b */ /* 0x003fe20003800000 */
.L_x_19711:
[----:B------:R-:W-:Y:S01]  /*19be0*/  HFMA2.MMA R206, -RZ, RZ, 0, 2.384185791015625e-07 ;  /* 0x00000004ffce7435 */ /* 0x000fe200000001ff */
[----:B------:R-:W-:-:S05]  /*19bf0*/  MOV R178, R183 ;  /* 0x000000b700b27202 */ /* 0x000fca0000000f00 */
[----:B------:R-:W-:-:S04]  /*19c00*/  FADD.FTZ R178, R179, R178 ;  /* 0x000000b2b3b27221 */ /* 0x000fc80000010000 */
[----:B------:R-:W-:-:S07]  /*19c10*/  IMAD.MOV.U32 R205, RZ, RZ, R178 ;  /* 0x000000ffffcd7224 */ /* 0x000fce00078e00b2 */
[----:B------:R-:W-:Y:S05]  /*19c20*/  WARPSYNC.COLLECTIVE R204, `(.L_x_19712) ;  /* 0x00000000cc087348 */ /* 0x000fea0003c00000 */
[----:B------:R0:W1:Y:S02]  /*19c30*/  SHFL.BFLY P4, R183, R205, R206, R207 ;  /* 0x0c0000cecdb77389 */ /* 0x00006400000800cf */
[----:B01----:R-:W-:Y:S01]  /*19c40*/  ENDCOLLECTIVE ;  /* 0x000000000000791b */ /* 0x003fe20003800000 */
.L_x_19712:
[----:B------:R-:W-:Y:S02]  /*19c50*/  IMAD.MOV.U32 R206, RZ, RZ, 0x8 ;  /* 0x00000008ffce7424 */ /* 0x000fe400078e00ff */
[----:B------:R-:W-:-:S04]  /*19c60*/  IMAD.MOV.U32 R181, RZ, RZ, R183 ;  /* 0x000000ffffb57224 */ /* 0x000fc800078e00b7 */
[----:B------:R-:W-:-:S05]  /*19c70*/  FADD.FTZ R181, R178, R181 ;  /* 0x000000b5b2b57221 */ /* 0x000fca0000010000 */
[----:B------:R-:W-:-:S07]  /*19c80*/  MOV R205, R181 ;  /* 0x000000b500cd7202 */ /* 0x000fce0000000f00 */
[----:B------:R-:W-:Y:S05]  /*19c90*/  WARPSYNC.COLLECTIVE R204, `(.L_x_19713) ;  /* 0x00000000cc087348 */ /* 0x000fea0003c00000 */
[----:B------:R0:W1:Y:S02]  /*19ca0*/  SHFL.BFLY P4, R183, R205, R206, R207 ;  /* 0x0c0000cecdb77389 */ /* 0x00006400000800cf */
[----:B01----:R-:W-:Y:S01]  /*19cb0*/  ENDCOLLECTIVE ;  /* 0x000000000000791b */ /* 0x003fe20003800000 */
.L_x_19713:
[----:B------:R-:W-:Y:S01]  /*19cc0*/  HFMA2.MMA R206, -RZ, RZ, 0, 9.5367431640625e-07 ;  /* 0x00000010ffce7435 */ /* 0x000fe200000001ff */
[----:B------:R-:W-:-:S05]  /*19cd0*/  MOV R180, R183 ;  /* 0x000000b700b47202 */ /* 0x000fca0000000f00 */
[----:B------:R-:W-:-:S04]  /*19ce0*/  FADD.FTZ R180, R181, R180 ;  /* 0x000000b4b5b47221 */ /* 0x000fc80000010000 */
[----:B------:R-:W-:-:S07]  /*19cf0*/  IMAD.MOV.U32 R205, RZ, RZ, R180 ;  /* 0x000000ffffcd7224 */ /* 0x000fce00078e00b4 */
[----:B------:R-:W-:Y:S05]  /*19d00*/  WARPSYNC.COLLECTIVE R204, `(.L_x_19714) ;  /* 0x00000000cc087348 */ /* 0x000fea0003c00000 */
[----:B------:R0:W1:Y:S02]  /*19d10*/  SHFL.BFLY P4, R183, R205, R206, R207 ;  /* 0x0c0000cecdb77389 */ /* 0x00006400000800cf */
[----:B01----:R-:W-:Y:S01]  /*19d20*/  ENDCOLLECTIVE ;  /* 0x000000000000791b */ /* 0x003fe20003800000 */
.L_x_19714:
[----:B------:R-:W-:Y:S05]  /*19d30*/  BRA `(.L_x_19715) ;  /* 0xffffffe800507947 */ /* 0x000fea000383ffff */
.L_x_19716:
        /* <DEDUP_REMOVED lines=12> */
.L_x_27210:


//--------------------- .text._ZN10layer_norm31ln_parallel_residual_fwd_kernelINS_13Kernel_traitsIf6__halffS2_fjLj1024ELj1ELj4ELj1ELj16ENS_18Kernel_traits_baseILj1024EfS2_fS2_fjLj128EEEEELb1ELb0ELb1EEEvNS_9FwdParamsE --------------------------
	.section	.text._ZN10layer_norm31ln_parallel_residual_fwd_kernelINS_13Kernel_traitsIf6__halffS2_fjLj1024ELj1ELj4ELj1ELj16ENS_18Kernel_traits_baseILj1024EfS2_fS2_fjLj128EEEEELb1ELb0ELb1EEEvNS_9FwdParamsE,"ax",@progbits
	.align	128
        .global         _ZN10layer_norm31ln_parallel_residual_fwd_kernelINS_13Kernel_traitsIf6__halffS2_fjLj1024ELj1ELj4ELj1ELj16ENS_18Kernel_traits_baseILj1024EfS2_fS2_fjLj128EEEEELb1ELb0ELb1EEEvNS_9FwdParamsE
        .type           _ZN10layer_norm31ln_parallel_residual_fwd_kernelINS_13Kernel_traitsIf6__halffS2_fjLj1024ELj1ELj4ELj1ELj16ENS_18Kernel_traits_baseILj1024EfS2_fS2_fjLj128EEEEELb1ELb0ELb1EEEvNS_9FwdParamsE,@function
        .size           _ZN10layer_norm31ln_parallel_residual_fwd_kernelINS_13Kernel_traitsIf6__halffS2_fjLj1024ELj1ELj4ELj1ELj16ENS_18Kernel_traits_baseILj1024EfS2_fS2_fjLj128EEEEELb1ELb0ELb1EEEvNS_9FwdParamsE,(.L_x_27211 - _ZN10layer_norm31ln_parallel_residual_fwd_kernelINS_13Kernel_traitsIf6__halffS2_fjLj1024ELj1ELj4ELj1ELj16ENS_18Kernel_traits_baseILj1024EfS2_fS2_fjLj128EEEEELb1ELb0ELb1EEEvNS_9FwdParamsE)
        .other          _ZN10layer_norm31ln_parallel_residual_fwd_kernelINS_13Kernel_traitsIf6__halffS2_fjLj1024ELj1ELj4ELj1ELj16ENS_18Kernel_traits_baseILj1024EfS2_fS2_fjLj128EEEEELb1ELb0ELb1EEEvNS_9FwdParamsE,@"STO_CUDA_ENTRY STV_DEFAULT"
_ZN10layer_norm31ln_parallel_residual_fwd_kernelINS_13Kernel_traitsIf6__halffS2_fjLj1024ELj1ELj4ELj1ELj16ENS_18Kernel_traits_baseILj1024EfS2_fS2_fjLj128EEEEELb1ELb0ELb1EEEvNS_9FwdParamsE:
.text._ZN10layer_norm31ln_parallel_residual_fwd_kernelINS_13Kernel_traitsIf6__halffS2_fjLj1024ELj1ELj4ELj1ELj16ENS_18Kernel_traits_baseILj1024EfS2_fS2_fjLj128EEEEELb1ELb0ELb1EEEvNS_9FwdParamsE:
        /* <DEDUP_REMOVED lines=189> */
.L_x_20235:
        /* <DEDUP_REMOVED lines=31> */
.L_x_19719:
[----:B------:R-:W-:-:S07]  /*0dc0*/  IMAD.MOV.U32 R0, RZ, RZ, R176 ;  /* 0x000000ffff007224 */ /* 0x000fce00078e00b0 */
.L_x_19720:
[----:B------:R-:W-:Y:S05]  /*0dd0*/  BSYNC B1 ;  /* 0x0000000000017941 */ /* 0x000fea0003800000 */
.L_x_19718:
        /* <DEDUP_REMOVED lines=16> */
.L_x_19724:
[----:B------:R-:W-:Y:S05]  /*0ee0*/  BSYNC B2 ;  /* 0x0000000000027941 */ /* 0x000fea0003800000 */
.L_x_19723:
        /* <DEDUP_REMOVED lines=44> */
.L_x_19722:
[----:B------:R-:W-:Y:S05]  /*11b0*/  BSYNC B1 ;  /* 0x0000000000017941 */ /* 0x000fea0003800000 */
.L_x_19721:
[----:B------:R-:W0:Y:S01]  /*11c0*/  LDC R203, c[0x0][0x294] ;  /* 0x0000a500ffcb7b82 */ /* 0x000e220000000800 */
[----:B------:R-:W-:Y:S01]  /*11d0*/  I2FP.F32.U32 R141, R0 ;  /* 0x00000000008d7245 */ /* 0x000fe20000201000 */
[----:B------:R-:W-:Y:S01]  /*11e0*/  HFMA2.MMA R0, -RZ, RZ, 0.1171875, 0 ;  /* 0x2f800000ff007435 */ /* 0x000fe200000001ff */
[----:B------:R-:W-:Y:S02]  /*11f0*/  ISETP.NE.U32.AND P1, PT, RZ, UR8, PT ;  /* 0x00000008ff007c0c */ /* 0x000fe4000bf25070 */
[----:B------:R-:W-:Y:S02]  /*1200*/  LOP3.LUT R197, R197, 0xffffffef, RZ, 0xc0, !PT ;  /* 0xffffffefc5c57812 */ /* 0x000fe400078ec0ff */
[----:B------:R-:W-:Y:S01]  /*1210*/  ISETP.NE.AND.EX P1, PT, RZ, UR9, PT, P1 ;  /* 0x00000009ff007c0c */ /* 0x000fe2000bf25310 */
[----:B------:R-:W1:Y:S04]  /*1220*/  LDC R202, c[0x0][0x298] ;  /* 0x0000a600ffca7b82 */ /* 0x000e680000000800 */
[----:B------:R-:W-:Y:S01]  /*1230*/  FFMA.FTZ R140, R141, R0, 1.1641532182693481445e-10 ;  /* 0x2f0000008d8c7423 */ /* 0x000fe20000010000 */
[----:B-----5:R-:W-:-:S04]  /*1240*/  HADD2.F32 R141, -RZ, R144.H0_H0 ;  /* 0x20000090ff8d7230 */ /* 0x020fc80000004100 */
        /* <DEDUP_REMOVED lines=10> */
.L_x_19725:
        /* <DEDUP_REMOVED lines=12> */
.L_x_19728:
[----:B------:R-:W-:-:S07]  /*13b0*/  IMAD.MOV.U32 R154, RZ, RZ, R176 ;  /* 0x000000ffff9a7224 */ /* 0x000fce00078e00b0 */
.L_x_19729:
[----:B------:R-:W-:Y:S05]  /*13c0*/  BSYNC B1 ;  /* 0x0000000000017941 */ /* 0x000fea0003800000 */
.L_x_19727:
        /* <DEDUP_REMOVED lines=16> */
.L_x_19733:
[----:B------:R-:W-:Y:S05]  /*14d0*/  BSYNC B2 ;  /* 0x0000000000027941 */ /* 0x000fea0003800000 */
.L_x_19732:
        /* <DEDUP_REMOVED lines=43> */
.L_x_19731:
[----:B------:R-:W-:Y:S05]  /*1790*/  BSYNC B1 ;  /* 0x0000000000017941 */ /* 0x000fea0003800000 */
.L_x_19730:
        /* <DEDUP_REMOVED lines=9> */
.L_x_19726:
        /* <DEDUP_REMOVED lines=12> */
.L_x_19735:
[----:B------:R-:W-:-:S07]  /*18f0*/  MOV R154, R176 ;  /* 0x000000b0009a7202 */ /* 0x000fce0000000f00 */
.L_x_19736:
[----:B------:R-:W-:Y:S05]  /*1900*/  BSYNC B1 ;  /* 0x0000000000017941 */ /* 0x000fea0003800000 */
.L_x_19734:
        /* <DEDUP_REMOVED lines=16> */
.L_x_19740:
[----:B------:R-:W-:Y:S05]  /*1a10*/  BSYNC B2 ;  /* 0x0000000000027941 */ /* 0x000fea0003800000 */
.L_x_19739:
        /* <DEDUP_REMOVED lines=44> */
.L_x_19738:
[----:B------:R-:W-:Y:S05]  /*1ce0*/  BSYNC B1 ;  /* 0x0000000000017941 */ /* 0x000fea0003800000 */
.L_x_19737:
[----:B------:R-:W-:Y:S02]  /*1cf0*/  I2FP.F32.U32 R141, R154 ;  /* 0x0000009a008d7245 */ /* 0x000fe40000201000 */
[----:B------:R-:W-:-:S03]  /*1d00*/  LOP3.LUT R197, R197, 0xfffffff7, RZ, 0xc0, !PT ;  /* 0xfffffff7c5c57812 */ /* 0x000fc600078ec0ff */
[----:B------:R-:W-:Y:S01]  /*1d10*/  FFMA.FTZ R148, R141, R0, 1.1641532182693481445e-10 ;  /* 0x2f0000008d947423 */ /* 0x000fe20000010000 */
[----:B------:R-:W-:-:S04]  /*1d20*/  HADD2.F32 R141, -RZ, R144.H1_H1 ;  /* 0x30000090ff8d7230 */ /* 0x000fc80000004100 */
[----:B------:R-:W-:Y:S01]  /*1d30*/  FSETP.GTU.FTZ.AND P2, PT, R148, R203, PT ;  /* 0x000000cb9400720b */ /* 0x000fe20003f5c000 */
[----:B------:R-:W-:-:S05]  /*1d40*/  FMUL.FTZ R141, R141, R202 ;  /* 0x000000ca8d8d7220 */ /* 0x000fca0000410000 */
[----:B------:R-:W-:-:S07]  /*1d50*/  FSEL R141, R141, RZ, !P2 ;  /* 0x000000ff8d8d7208 */ /* 0x000fce0005000000 */
[----:B------:R-:W-:Y:S01]  /*1d60*/  @P2 LOP3.LUT R197, R197, 0x8, RZ, 0xfc, !PT ;  /* 0x00000008c5c52812 */ /* 0x000fe200078efcff */
[----:B------:R-:W-:Y:S06]  /*1d70*/  @P1 BRA `(.L_x_19741) ;  /* 0x0000000000141947 */ /* 0x000fec0003800000 */
[----:B------:R-:W-:Y:S01]  /*1d80*/  IMAD.MOV.U32 R143, RZ, RZ, R142 ;  /* 0x000000ffff8f7224 */ /* 0x000fe200078e008e */
[----:B------:R-:W-:Y:S06]  /*1d90*/  @!P0 BRA `(.L_x_19742) ;  /* 0x0000000400608947 */ /* 0x000fec0003800000 */
[----:B------:R-:W-:Y:S01]  /*1da0*/  MOV R143, R142 ;  /* 0x0000008e008f7202 */ /* 0x000fe20000000f00 */
[----:B------:R-:W-:Y:S01]  /*1db0*/  FADD.FTZ R141, R137, R141 ;  /* 0x0000008d898d7221 */ /* 0x000fe20000010000 */
[----:B------:R-:W-:Y:S06]  /*1dc0*/  BRA `(.L_x_19742) ;  /* 0x0000000400547947 */ /* 0x000fec0003800000 */
.L_x_19741:
        /* <DEDUP_REMOVED lines=12> */
.L_x_19744:
[----:B------:R-:W-:-:S07]  /*1e90*/  IMAD.MOV.U32 R144, RZ, RZ, R176 ;  /* 0x000000ffff907224 */ /* 0x000fce00078e00b0 */
.L_x_19745:
[----:B------:R-:W-:Y:S05]  /*1ea0*/  BSYNC B1 ;  /* 0x0000000000017941 */ /* 0x000fea0003800000 */
.L_x_19743:
        /* <DEDUP_REMOVED lines=16> */
.L_x_19749:
[----:B------:R-:W-:Y:S05]  /*1fb0*/  BSYNC B2 ;  /* 0x0000000000027941 */ /* 0x000fea0003800000 */
.L_x_19748:
        /* <DEDUP_REMOVED lines=44> */
.L_x_19747:
[----:B------:R-:W-:Y:S05]  /*2280*/  BSYNC B1 ;  /* 0x0000000000017941 */ /* 0x000fea0003800000 */
.L_x_19746:
        /* <DEDUP_REMOVED lines=9> */
.L_x_19742:
        /* <DEDUP_REMOVED lines=12> */
.L_x_19751:
[----:B------:R-:W-:-:S07]  /*23e0*/  IMAD.MOV.U32 R154, RZ, RZ, R176 ;  /* 0x000000ffff9a7224 */ /* 0x000fce00078e00b0 */
.L_x_19752:
[----:B------:R-:W-:Y:S05]  /*23f0*/  BSYNC B1 ;  /* 0x0000000000017941 */ /* 0x000fea0003800000 */
.L_x_19750:
        /* <DEDUP_REMOVED lines=16> */
.L_x_19756:
[----:B------:R-:W-:Y:S05]  /*2500*/  BSYNC B2 ;  /* 0x0000000000027941 */ /* 0x000fea0003800000 */
.L_x_19755:
        /* <DEDUP_REMOVED lines=44> */
.L_x_19754:
[----:B------:R-:W-:Y:S05]  /*27d0*/  BSYNC B1 ;  /* 0x0000000000017941 */ /* 0x000fea0003800000 */
.L_x_19753:
        /* <DEDUP_REMOVED lines=11> */
[----:B------:R-:W-:Y:S02]  /*2890*/  IMAD.MOV.U32 R143, RZ, RZ, R144 ;  /* 0x000000ffff8f7224 */ /* 0x000fe400078e0090 */
[----:B------:R-:W-:Y:S01]  /*28a0*/  FADD.FTZ R142, R138, R142 ;  /* 0x0000008e8a8e7221 */ /* 0x000fe20000010000 */
[----:B------:R-:W-:Y:S06]  /*28b0*/  BRA `(.L_x_19758) ;  /* 0x0000000400547947 */ /* 0x000fec0003800000 */
.L_x_19757:
        /* <DEDUP_REMOVED lines=12> */
.L_x_19760:
[----:B------:R-:W-:-:S07]  /*2980*/  IMAD.MOV.U32 R156, RZ, RZ, R176 ;  /* 0x000000ffff9c7224 */ /* 0x000fce00078e00b0 */
.L_x_19761:
[----:B------:R-:W-:Y:S05]  /*2990*/  BSYNC B1 ;  /* 0x0000000000017941 */ /* 0x000fea0003800000 */
.L_x_19759:
        /* <DEDUP_REMOVED lines=16> */
.L_x_19765:
[----:B------:R-:W-:Y:S05]  /*2aa0*/  BSYNC B2 ;  /* 0x0000000000027941 */ /* 0x000fea0003800000 */
.L_x_19764:
        /* <DEDUP_REMOVED lines=44> */
.L_x_19763:
[----:B------:R-:W-:Y:S05]  /*2d70*/  BSYNC B1 ;  /* 0x0000000000017941 */ /* 0x000fea0003800000 */
.L_x_19762:
        /* <DEDUP_REMOVED lines=9> */
.L_x_19758:
        /* <DEDUP_REMOVED lines=12> */
.L_x_19767:
[----:B------:R-:W-:-:S07]  /*2ed0*/  IMAD.MOV.U32 R156, RZ, RZ, R176 ;  /* 0x000000ffff9c7224 */ /* 0x000fce00078e00b0 */
.L_x_19768:
[----:B------:R-:W-:Y:S05]  /*2ee0*/  BSYNC B1 ;  /* 0x0000000000017941 */ /* 0x000fea0003800000 */
.L_x_19766:
        /* <DEDUP_REMOVED lines=16> */
.L_x_19772:
[----:B------:R-:W-:Y:S05]  /*2ff0*/  BSYNC B2 ;  /* 0x0000000000027941 */ /* 0x000fea0003800000 */
.L_x_19771:
        /* <DEDUP_REMOVED lines=44> */
.L_x_19770:
[----:B------:R-:W-:Y:S05]  /*32c0*/  BSYNC B1 ;  /* 0x0000000000017941 */ /* 0x000fea0003800000 */
.L_x_19769:
        /* <DEDUP_REMOVED lines=14> */
.L_x_19773:
        /* <DEDUP_REMOVED lines=12> */
.L_x_19776:
[----:B------:R-:W-:-:S07]  /*3470*/  MOV R154, R176 ;  /* 0x000000b0009a7202 */ /* 0x000fce0000000f00 */
.L_x_19777:
[----:B------:R-:W-:Y:S05]  /*3480*/  BSYNC B1 ;  /* 0x0000000000017941 */ /* 0x000fea0003800000 */
.L_x_19775:
        /* <DEDUP_REMOVED lines=16> */
.L_x_19781:
[----:B------:R-:W-:Y:S05]  /*3590*/  BSYNC B2 ;  /* 0x0000000000027941 */ /* 0x000fea0003800000 */
.L_x_19780:
        /* <DEDUP_REMOVED lines=44> */
.L_x_19779:
[----:B------:R-:W-:Y:S05]  /*3860*/  BSYNC B1 ;  /* 0x0000000000017941 */ /* 0x000fea0003800000 */
.L_x_19778:
        /* <DEDUP_REMOVED lines=9> */
.L_x_19774:
        /* <DEDUP_REMOVED lines=12> */
.L_x_19783:
[----:B------:R-:W-:-:S07]  /*39c0*/  MOV R154, R176 ;  /* 0x000000b0009a7202 */ /* 0x000fce0000000f00 */
.L_x_19784:
[----:B------:R-:W-:Y:S05]  /*39d0*/  BSYNC B1 ;  /* 0x0000000000017941 */ /* 0x000fea0003800000 */
.L_x_19782:
        /* <DEDUP_REMOVED lines=16> */
.L_x_19788:
[----:B------:R-:W-:Y:S05]  /*3ae0*/  BSYNC B2 ;  /* 0x0000000000027941 */ /* 0x000fea0003800000 */
.L_x_19787:
        /* <DEDUP_REMOVED lines=44> */
.L_x_19786:
[----:B------:R-:W-:Y:S05]  /*3db0*/  BSYNC B1 ;  /* 0x0000000000017941 */ /* 0x000fea0003800000 */
.L_x_19785:
[----:B------:R-:W-:-:S05]  /*3dc0*/  I2FP.F32.U32 R145, R154 ;  /* 0x0000009a00917245 */ /* 0x000fca0000201000 */
[----:B------:R-:W-:Y:S01]  /*3dd0*/  FFMA.FTZ R144, R145, R0, 1.1641532182693481445e-10 ;  /* 0x2f00000091907423 */ /* 0x000fe20000010000 */
[----:B------:R-:W-:-:S04]  /*3de0*/  HADD2.F32 R145, -RZ, R146.H0_H0 ;  /* 0x20000092ff917230 */ /* 0x000fc80000004100 */
[----:B------:R-:W-:Y:S01]  /*3df0*/  FSETP.GTU.FTZ.AND P2, PT, R144, R203, PT ;  /* 0x000000cb9000720b */ /* 0x000fe20003f5c000 */
[----:B------:R-:W-:-:S05]  /*3e00*/  FMUL.FTZ R145, R145, R202 ;  /* 0x000000ca91917220 */ /* 0x000fca0000410000 */
[----:B------:R-:W-:Y:S01]  /*3e10*/  FSEL R144, R145, RZ, !P2 ;  /* 0x000000ff91907208 */ /* 0x000fe20005000000 */
[----:B------:R-:W-:Y:S06]  /*3e20*/  @P1 BRA `(.L_x_19789) ;  /* 0x0000000000141947 */ /* 0x000fec0003800000 */
[----:B------:R-:W-:Y:S01]  /*3e30*/  IMAD.MOV.U32 R145, RZ, RZ, R148 ;  /* 0x000000ffff917224 */ /* 0x000fe200078e0094 */
[----:B------:R-:W-:Y:S06]  /*3e40*/  @!P0 BRA `(.L_x_19790) ;  /* 0x0000000400608947 */ /* 0x000fec0003800000 */
[----:B------:R-:W-:Y:S01]  /*3e50*/  MOV R145, R148 ;  /* 0x0000009400917202 */ /* 0x000fe20000000f00 */
[----:B------:R-:W-:Y:S01]  /*3e60*/  FADD.FTZ R144, R132, R144 ;  /* 0x0000009084907221 */ /* 0x000fe20000010000 */
[----:B------:R-:W-:Y:S06]  /*3e70*/  BRA `(.L_x_19790) ;  /* 0x0000000400547947 */ /* 0x000fec0003800000 */
.L_x_19789:
        /* <DEDUP_REMOVED lines=12> */
.L_x_19792:
[----:B------:R-:W-:-:S07]  /*3f40*/  IMAD.MOV.U32 R156, RZ, RZ, R176 ;  /* 0x000000ffff9c7224 */ /* 0x000fce00078e00b0 */
.L_x_19793:
[----:B------:R-:W-:Y:S05]  /*3f50*/  BSYNC B1 ;  /* 0x0000000000017941 */ /* 0x000fea0003800000 */
.L_x_19791:
        /* <DEDUP_REMOVED lines=16> */
.L_x_19797:
[----:B------:R-:W-:Y:S05]  /*4060*/  BSYNC B2 ;  /* 0x0000000000027941 */ /* 0x000fea0003800000 */
.L_x_19796:
        /* <DEDUP_REMOVED lines=44> */
.L_x_19795:
[----:B------:R-:W-:Y:S05]  /*4330*/  BSYNC B1 ;  /* 0x0000000000017941 */ /* 0x000fea0003800000 */
.L_x_19794:
        /* <DEDUP_REMOVED lines=9> */
.L_x_19790:
        /* <DEDUP_REMOVED lines=12> */
.L_x_19799:
[----:B------:R-:W-:-:S07]  /*4490*/  IMAD.MOV.U32 R156, RZ, RZ, R176 ;  /* 0x000000ffff9c7224 */ /* 0x000fce00078e00b0 */
.L_x_19800:
[----:B------:R-:W-:Y:S05]  /*44a0*/  BSYNC B1 ;  /* 0x0000000000017941 */ /* 0x000fea0003800000 */
.L_x_19798:
        /* <DEDUP_REMOVED lines=16> */
.L_x_19804:
[----:B------:R-:W-:Y:S05]  /*45b0*/  BSYNC B2 ;  /* 0x0000000000027941 */ /* 0x000fea0003800000 */
.L_x_19803:
        /* <DEDUP_REMOVED lines=44> */
.L_x_19802:
[----:B------:R-:W-:Y:S05]  /*4880*/  BSYNC B1 ;  /* 0x0000000000017941 */ /* 0x000fea0003800000 */
.L_x_19801:
        /* <DEDUP_REMOVED lines=12> */
.L_x_19805:
        /* <DEDUP_REMOVED lines=12> */
.L_x_19808:
[----:B------:R-:W-:-:S07]  /*4a10*/  IMAD.MOV.U32 R156, RZ, RZ, R176 ;  /* 0x000000ffff9c7224 */ /* 0x000fce00078e00b0 */
.L_x_19809:
[----:B------:R-:W-:Y:S05]  /*4a20*/  BSYNC B1 ;  /* 0x0000000000017941 */ /* 0x000fea0003800000 */
.L_x_19807:
        /* <DEDUP_REMOVED lines=16> */
.L_x_19813:
[----:B------:R-:W-:Y:S05]  /*4b30*/  BSYNC B2 ;  /* 0x0000000000027941 */ /* 0x000fea0003800000 */
.L_x_19812:
        /* <DEDUP_REMOVED lines=44> */
.L_x_19811:
[----:B------:R-:W-:Y:S05]  /*4e00*/  BSYNC B1 ;  /* 0x0000000000017941 */ /* 0x000fea0003800000 */
.L_x_19810:
        /* <DEDUP_REMOVED lines=9> */
.L_x_19806:
        /* <DEDUP_REMOVED lines=12> */
.L_x_19815:
[----:B------:R-:W-:-:S07]  /*4f60*/  IMAD.MOV.U32 R156, RZ, RZ, R176 ;  /* 0x000000ffff9c7224 */ /* 0x000fce00078e00b0 */
.L_x_19816:
[----:B------:R-:W-:Y:S05]  /*4f70*/  BSYNC B1 ;  /* 0x0000000000017941 */ /* 0x000fea0003800000 */
.L_x_19814:
        /* <DEDUP_REMOVED lines=16> */
.L_x_19820:
[----:B------:R-:W-:Y:S05]  /*5080*/  BSYNC B2 ;  /* 0x0000000000027941 */ /* 0x000fea0003800000 */
.L_x_19819:
        /* <DEDUP_REMOVED lines=44> */
.L_x_19818:
[----:B------:R-:W-:Y:S05]  /*5350*/  BSYNC B1 ;  /* 0x0000000000017941 */ /* 0x000fea0003800000 */
.L_x_19817:
        /* <DEDUP_REMOVED lines=12> */
.L_x_19821:
        /* <DEDUP_REMOVED lines=12> */
.L_x_19824:
[----:B------:R-:W-:-:S07]  /*54e0*/  MOV R156, R176 ;  /* 0x000000b0009c7202 */ /* 0x000fce0000000f00 */
.L_x_19825:
[----:B------:R-:W-:Y:S05]  /*54f0*/  BSYNC B1 ;  /* 0x0000000000017941 */ /* 0x000fea0003800000 */
.L_x_19823:
        /* <DEDUP_REMOVED lines=16> */
.L_x_19829:
[----:B------:R-:W-:Y:S05]  /*5600*/  BSYNC B2 ;  /* 0x0000000000027941 */ /* 0x000fea0003800000 */
.L_x_19828:
        /* <DEDUP_REMOVED lines=44> */
.L_x_19827:
[----:B------:R-:W-:Y:S05]  /*58d0*/  BSYNC B1 ;  /* 0x0000000000017941 */ /* 0x000fea0003800000 */
.L_x_19826:
        /* <DEDUP_REMOVED lines=9> */
.L_x_19822:
        /* <DEDUP_REMOVED lines=12> */
.L_x_19831:
[----:B------:R-:W-:-:S07]  /*5a30*/  MOV R156, R176 ;  /* 0x000000b0009c7202 */ /* 0x000fce0000000f00 */
.L_x_19832:
[----:B------:R-:W-:Y:S05]  /*5a40*/  BSYNC B1 ;  /* 0x0000000000017941 */ /* 0x000fea0003800000 */
.L_x_19830:
        /* <DEDUP_REMOVED lines=16> */
.L_x_19836:
[----:B------:R-:W-:Y:S05]  /*5b50*/  BSYNC B2 ;  /* 0x0000000000027941 */ /* 0x000fea0003800000 */
.L_x_19835:
        /* <DEDUP_REMOVED lines=44> */
.L_x_19834:
[----:B------:R-:W-:Y:S05]  /*5e20*/  BSYNC B1 ;  /* 0x0000000000017941 */ /* 0x000fea0003800000 */
.L_x_19833:
        /* <DEDUP_REMOVED lines=12> */
.L_x_19837:
        /* <DEDUP_REMOVED lines=12> */
.L_x_19840:
[----:B------:R-:W-:-:S07]  /*5fb0*/  IMAD.MOV.U32 R156, RZ, RZ, R176 ;  /* 0x000000ffff9c7224 */ /* 0x000fce00078e00b0 */
.L_x_19841:
[----:B------:R-:W-:Y:S05]  /*5fc0*/  BSYNC B1 ;  /* 0x0000000000017941 */ /* 0x000fea0003800000 */
.L_x_19839:
        /* <DEDUP_REMOVED lines=18> */
.L_x_19845:
[----:B------:R-:W-:Y:S05]  /*60f0*/  BSYNC B2 ;  /* 0x0000000000027941 */ /* 0x000fea0003800000 */
.L_x_19844:
        /* <DEDUP_REMOVED lines=44> */
.L_x_19843:
[----:B------:R-:W-:Y:S05]  /*63c0*/  BSYNC B1 ;  /* 0x0000000000017941 */ /* 0x000fea0003800000 */
.L_x_19842:
        /* <DEDUP_REMOVED lines=9> */
.L_x_19838:
        /* <DEDUP_REMOVED lines=30> */
[----:B------:R-:W-:Y:S01]  /*6640*/  PLOP3.LUT P4, PT, PT, PT, UP0, 0x80, 0x0 ;  /* 0x000000000000781c */ /* 0x000fe20003f8f008 */
[----:B------:R-:W-:-:S02]  /*6650*/  IMAD.MOV.U32 R149, RZ, RZ, 0x10 ;  /* 0x00000010ff957424 */ /* 0x000fc400078e00ff */
[----:B------:R0:W-:Y:S01]  /*6660*/  STG.E.128 desc[UR4][R150.64+0x10], R144 ;  /* 0x0000109096007986 */ /* 0x0001e2000c101d04 */
[----:B------:R-:W-:-:S03]  /*6670*/  IMAD.WIDE.U32 R152, R194, 0x10, R164 ;  /* 0x00000010c2987825 */ /* 0x000fc600078e00a4 */
[----:B------:R0:W-:Y:S01]  /*6680*/  STG.E.64 desc[UR4][R154.64], R156 ;  /* 0x0000009c9a007986 */ /* 0x0001e2000c101b04 */
[----:B------:R-:W-:-:S04]  /*6690*/  @P3 IMAD.WIDE.U32 R148, R194, R149, UR18 ;  /* 0x00000012c2943e25 */ /* 0x000fc8000f8e0095 */
[----:B--2---:R-:W-:Y:S01]  /*66a0*/  @P0 IMAD.WIDE.U32 R158, R194, 0x20, R158 ;  /* 0x00000020c29e0825 */ /* 0x004fe200078e009e */
        /* <DEDUP_REMOVED lines=15> */
[----:B------:R-:W-:Y:S02]  /*67a0*/  LOP3.LUT R151, R155, R163, R151, 0xfe, !PT ;  /* 0x000000a39b977212 */ /* 0x000fe400078efe97 */
[----:B------:R-:W-:Y:S02]  /*67b0*/  LOP3.LUT R154, R156, R150, R154, 0xfe, !PT ;  /* 0x000000969c9a7212 */ /* 0x000fe400078efe9a */
[----:B------:R-:W-:Y:S01]  /*67c0*/  LOP3.LUT R155, R151, R157, RZ, 0xfc, !PT ;  /* 0x0000009d979b7212 */ /* 0x000fe200078efcff */
[----:B0-----:R-:W-:Y:S01]  /*67d0*/  IMAD.WIDE.U32 R150, R196, 0x8, R160 ;  /* 0x00000008c4967825 */ /* 0x001fe200078e00a0 */
[----:B------:R-:W-:-:S05]  /*67e0*/  LOP3.LUT R154, R154, 0xff, R179, 0xf8, !PT ;  /* 0x000000ff9a9a7812 */ /* 0x000fca00078ef8b3 */
[----:B------:R1:W-:Y:S02]  /*67f0*/  STG.E.64 desc[UR4][R150.64], R154 ;  /* 0x0000009a96007986 */ /* 0x0003e4000c101b04 */
.L_x_19846:
        /* <DEDUP_REMOVED lines=16> */
.L_x_19848:
[----:B------:R-:W-:-:S07]  /*6900*/  IMAD.MOV.U32 R160, RZ, RZ, R176 ;  /* 0x000000ffffa07224 */ /* 0x000fce00078e00b0 */
.L_x_19849:
[----:B------:R-:W-:Y:S05]  /*6910*/  BSYNC B1 ;  /* 0x0000000000017941 */ /* 0x000fea0003800000 */
.L_x_19847:
        /* <DEDUP_REMOVED lines=16> */
.L_x_19853:
[----:B------:R-:W-:Y:S05]  /*6a20*/  BSYNC B2 ;  /* 0x0000000000027941 */ /* 0x000fea0003800000 */
.L_x_19852:
        /* <DEDUP_REMOVED lines=44> */
.L_x_19851:
[----:B------:R-:W-:Y:S05]  /*6cf0*/  BSYNC B1 ;  /* 0x0000000000017941 */ /* 0x000fea0003800000 */
.L_x_19850:
        /* <DEDUP_REMOVED lines=14> */
.L_x_19854:
        /* <DEDUP_REMOVED lines=12> */
.L_x_19857:
[----:B------:R-:W-:-:S07]  /*6ea0*/  IMAD.MOV.U32 R162, RZ, RZ, R176 ;  /* 0x000000ffffa27224 */ /* 0x000fce00078e00b0 */
.L_x_19858:
[----:B------:R-:W-:Y:S05]  /*6eb0*/  BSYNC B1 ;  /* 0x0000000000017941 */ /* 0x000fea0003800000 */
.L_x_19856:
        /* <DEDUP_REMOVED lines=16> */
.L_x_19862:
[----:B------:R-:W-:Y:S05]  /*6fc0*/  BSYNC B2 ;  /* 0x0000000000027941 */ /* 0x000fea0003800000 */
.L_x_19861:
        /* <DEDUP_REMOVED lines=43> */
.L_x_19860:
[----:B------:R-:W-:Y:S05]  /*7280*/  BSYNC B1 ;  /* 0x0000000000017941 */ /* 0x000fea0003800000 */
.L_x_19859:
        /* <DEDUP_REMOVED lines=9> */
.L_x_19855:
        /* <DEDUP_REMOVED lines=12> */
.L_x_19864:
[----:B------:R-:W-:-:S07]  /*73e0*/  MOV R162, R176 ;  /* 0x000000b000a27202 */ /* 0x000fce0000000f00 */
.L_x_19865:
[----:B------:R-:W-:Y:S05]  /*73f0*/  BSYNC B1 ;  /* 0x0000000000017941 */ /* 0x000fea0003800000 */
.L_x_19863:
        /* <DEDUP_REMOVED lines=16> */
.L_x_19869:
[----:B------:R-:W-:Y:S05]  /*7500*/  BSYNC B2 ;  /* 0x0000000000027941 */ /* 0x000fea0003800000 */
.L_x_19868:
        /* <DEDUP_REMOVED lines=44> */
.L_x_19867:
[----:B------:R-:W-:Y:S05]  /*77d0*/  BSYNC B1 ;  /* 0x0000000000017941 */ /* 0x000fea0003800000 */
.L_x_19866:
        /* <DEDUP_REMOVED lines=14> */
.L_x_19870:
        /* <DEDUP_REMOVED lines=12> */
.L_x_19873:
[----:B------:R-:W-:-:S07]  /*7980*/  IMAD.MOV.U32 R152, RZ, RZ, R176 ;  /* 0x000000ffff987224 */ /* 0x000fce00078e00b0 */
.L_x_19874:
[----:B------:R-:W-:Y:S05]  /*7990*/  BSYNC B1 ;  /* 0x0000000000017941 */ /* 0x000fea0003800000 */
.L_x_19872:
        /* <DEDUP_REMOVED lines=16> */
.L_x_19878:
[----:B------:R-:W-:Y:S05]  /*7aa0*/  BSYNC B2 ;  /* 0x0000000000027941 */ /* 0x000fea0003800000 */
.L_x_19877:
        /* <DEDUP_REMOVED lines=44> */
.L_x_19876:
[----:B------:R-:W-:Y:S05]  /*7d70*/  BSYNC B1 ;  /* 0x0000000000017941 */ /* 0x000fea0003800000 */
.L_x_19875:
        /* <DEDUP_REMOVED lines=9> */
.L_x_19871:
        /* <DEDUP_REMOVED lines=12> */
.L_x_19880:
[----:B------:R-:W-:-:S07]  /*7ed0*/  IMAD.MOV.U32 R162, RZ, RZ, R176 ;  /* 0x000000ffffa27224 */ /* 0x000fce00078e00b0 */
.L_x_19881:
[----:B------:R-:W-:Y:S05]  /*7ee0*/  BSYNC B1 ;  /* 0x0000000000017941 */ /* 0x000fea0003800000 */
.L_x_19879:
        /* <DEDUP_REMOVED lines=16> */
.L_x_19885:
[----:B------:R-:W-:Y:S05]  /*7ff0*/  BSYNC B2 ;  /* 0x0000000000027941 */ /* 0x000fea0003800000 */
.L_x_19884:
        /* <DEDUP_REMOVED lines=44> */
.L_x_19883:
[----:B------:R-:W-:Y:S05]  /*82c0*/  BSYNC B1 ;  /* 0x0000000000017941 */ /* 0x000fea0003800000 */
.L_x_19882:
        /* <DEDUP_REMOVED lines=14> */
.L_x_19886:
        /* <DEDUP_REMOVED lines=12> */
.L_x_19889:
[----:B------:R-:W-:-:S07]  /*8470*/  IMAD.MOV.U32 R166, RZ, RZ, R176 ;  /* 0x000000ffffa67224 */ /* 0x000fce00078e00b0 */
.L_x_19890:
[----:B------:R-:W-:Y:S05]  /*8480*/  BSYNC B1 ;  /* 0x0000000000017941 */ /* 0x000fea0003800000 */
.L_x_19888:
        /* <DEDUP_REMOVED lines=16> */
.L_x_19894:
[----:B------:R-:W-:Y:S05]  /*8590*/  BSYNC B2 ;  /* 0x0000000000027941 */ /* 0x000fea0003800000 */
.L_x_19893:
        /* <DEDUP_REMOVED lines=44> */
.L_x_19892:
[----:B------:R-:W-:Y:S05]  /*8860*/  BSYNC B1 ;  /* 0x0000000000017941 */ /* 0x000fea0003800000 */
.L_x_19891:
        /* <DEDUP_REMOVED lines=9> */
.L_x_19887:
        /* <DEDUP_REMOVED lines=12> */
.L_x_19896:
[----:B------:R-:W-:-:S07]  /*89c0*/  IMAD.MOV.U32 R166, RZ, RZ, R176 ;  /* 0x000000ffffa67224 */ /* 0x000fce00078e00b0 */
.L_x_19897:
[----:B------:R-:W-:Y:S05]  /*89d0*/  BSYNC B1 ;  /* 0x0000000000017941 */ /* 0x000fea0003800000 */
.L_x_19895:
        /* <DEDUP_REMOVED lines=16> */
.L_x_19901:
[----:B------:R-:W-:Y:S05]  /*8ae0*/  BSYNC B2 ;  /* 0x0000000000027941 */ /* 0x000fea0003800000 */
.L_x_19900:
        /* <DEDUP_REMOVED lines=44> */
.L_x_19899:
[----:B------:R-:W-:Y:S05]  /*8db0*/  BSYNC B1 ;  /* 0x0000000000017941 */ /* 0x000fea0003800000 */
.L_x_19898:
        /* <DEDUP_REMOVED lines=14> */
.L_x_19902:
        /* <DEDUP_REMOVED lines=12> */
.L_x_19905:
[----:B------:R-:W-:-:S07]  /*8f60*/  MOV R162, R176 ;  /* 0x000000b000a27202 */ /* 0x000fce0000000f00 */
.L_x_19906:
[----:B------:R-:W-:Y:S05]  /*8f70*/  BSYNC B1 ;  /* 0x0000000000017941 */ /* 0x000fea0003800000 */
.L_x_19904:
        /* <DEDUP_REMOVED lines=16> */
.L_x_19910:
[----:B------:R-:W-:Y:S05]  /*9080*/  BSYNC B2 ;  /* 0x0000000000027941 */ /* 0x000fea0003800000 */
.L_x_19909:
        /* <DEDUP_REMOVED lines=44> */
.L_x_19908:
[----:B------:R-:W-:Y:S05]  /*9350*/  BSYNC B1 ;  /* 0x0000000000017941 */ /* 0x000fea0003800000 */
.L_x_19907:
        /* <DEDUP_REMOVED lines=9> */
.L_x_19903:
        /* <DEDUP_REMOVED lines=12> */
.L_x_19912:
[----:B------:R-:W-:-:S07]  /*94b0*/  MOV R162, R176 ;  /* 0x000000b000a27202 */ /* 0x000fce0000000f00 */
.L_x_19913:
[----:B------:R-:W-:Y:S05]  /*94c0*/  BSYNC B1 ;  /* 0x0000000000017941 */ /* 0x000fea0003800000 */
.L_x_19911:
        /* <DEDUP_REMOVED lines=16> */
.L_x_19917:
[----:B------:R-:W-:Y:S05]  /*95d0*/  BSYNC B2 ;  /* 0x0000000000027941 */ /* 0x000fea0003800000 */
.L_x_19916:
        /* <DEDUP_REMOVED lines=44> */
.L_x_19915:
[----:B------:R-:W-:Y:S05]  /*98a0*/  BSYNC B1 ;  /* 0x0000000000017941 */ /* 0x000fea0003800000 */
.L_x_19914:
        /* <DEDUP_REMOVED lines=12> */
.L_x_19918:
        /* <DEDUP_REMOVED lines=12> */
.L_x_19921:
[----:B------:R-:W-:-:S07]  /*9a30*/  IMAD.MOV.U32 R166, RZ, RZ, R176 ;  /* 0x000000ffffa67224 */ /* 0x000fce00078e00b0 */
.L_x_19922:
[----:B------:R-:W-:Y:S05]  /*9a40*/  BSYNC B1 ;  /* 0x0000000000017941 */ /* 0x000fea0003800000 */
.L_x_19920:
        /* <DEDUP_REMOVED lines=16> */
.L_x_19926:
[----:B------:R-:W-:Y:S05]  /*9b50*/  BSYNC B2 ;  /* 0x0000000000027941 */ /* 0x000fea0003800000 */
.L_x_19925:
        /* <DEDUP_REMOVED lines=44> */
.L_x_19924:
[----:B------:R-:W-:Y:S05]  /*9e20*/  BSYNC B1 ;  /* 0x0000000000017941 */ /* 0x000fea0003800000 */
.L_x_19923:
        /* <DEDUP_REMOVED lines=9> */
.L_x_19919:
        /* <DEDUP_REMOVED lines=12> */
.L_x_19928:
[----:B------:R-:W-:-:S07]  /*9f80*/  IMAD.MOV.U32 R166, RZ, RZ, R176 ;  /* 0x000000ffffa67224 */ /* 0x000fce00078e00b0 */
.L_x_19929:
[----:B------:R-:W-:Y:S05]  /*9f90*/  BSYNC B1 ;  /* 0x0000000000017941 */ /* 0x000fea0003800000 */
.L_x_19927:
        /* <DEDUP_REMOVED lines=16> */
.L_x_19933:
[----:B------:R-:W-:Y:S05]  /*a0a0*/  BSYNC B2 ;  /* 0x0000000000027941 */ /* 0x000fea0003800000 */
.L_x_19932:
        /* <DEDUP_REMOVED lines=44> */
.L_x_19931:
[----:B------:R-:W-:Y:S05]  /*a370*/  BSYNC B1 ;  /* 0x0000000000017941 */ /* 0x000fea0003800000 */
.L_x_19930:
        /* <DEDUP_REMOVED lines=12> */
.L_x_19934:
        /* <DEDUP_REMOVED lines=12> */
.L_x_19937:
[----:B------:R-:W-:-:S07]  /*a500*/  IMAD.MOV.U32 R166, RZ, RZ, R176 ;  /* 0x000000ffffa67224 */ /* 0x000fce00078e00b0 */
.L_x_19938:
[----:B------:R-:W-:Y:S05]  /*a510*/  BSYNC B1 ;  /* 0x0000000000017941 */ /* 0x000fea0003800000 */
.L_x_19936:
        /* <DEDUP_REMOVED lines=16> */
.L_x_19942:
[----:B------:R-:W-:Y:S05]  /*a620*/  BSYNC B2 ;  /* 0x0000000000027941 */ /* 0x000fea0003800000 */
.L_x_19941:
        /* <DEDUP_REMOVED lines=44> */
.L_x_19940:
[----:B------:R-:W-:Y:S05]  /*a8f0*/  BSYNC B1 ;  /* 0x0000000000017941 */ /* 0x000fea0003800000 */
.L_x_19939:
        /* <DEDUP_REMOVED lines=9> */
.L_x_19935:
        /* <DEDUP_REMOVED lines=12> */
.L_x_19944:
[----:B------:R-:W-:-:S07]  /*aa50*/  IMAD.MOV.U32 R166, RZ, RZ, R176 ;  /* 0x000000ffffa67224 */ /* 0x000fce00078e00b0 */
.L_x_19945:
[----:B------:R-:W-:Y:S05]  /*aa60*/  BSYNC B1 ;  /* 0x0000000000017941 */ /* 0x000fea0003800000 */
.L_x_19943:
        /* <DEDUP_REMOVED lines=16> */
.L_x_19949:
[----:B------:R-:W-:Y:S05]  /*ab70*/  BSYNC B2 ;  /* 0x0000000000027941 */ /* 0x000fea0003800000 */
.L_x_19948:
        /* <DEDUP_REMOVED lines=44> */
.L_x_19947:
[----:B------:R-:W-:Y:S05]  /*ae40*/  BSYNC B1 ;  /* 0x0000000000017941 */ /* 0x000fea0003800000 */
.L_x_19946:
        /* <DEDUP_REMOVED lines=12> */
.L_x_19950:
        /* <DEDUP_REMOVED lines=12> */
.L_x_19953:
[----:B------:R-:W-:-:S07]  /*afd0*/  IMAD.MOV.U32 R166, RZ, RZ, R176 ;  /* 0x000000ffffa67224 */ /* 0x000fce00078e00b0 */
.L_x_19954:
[----:B------:R-:W-:Y:S05]  /*afe0*/  BSYNC B1 ;  /* 0x0000000000017941 */ /* 0x000fea0003800000 */
.L_x_19952:
        /* <DEDUP_REMOVED lines=16> */
.L_x_19958:
[----:B------:R-:W-:Y:S05]  /*b0f0*/  BSYNC B2 ;  /* 0x0000000000027941 */ /* 0x000fea0003800000 */
.L_x_19957:
        /* <DEDUP_REMOVED lines=44> */
.L_x_19956:
[----:B------:R-:W-:Y:S05]  /*b3c0*/  BSYNC B1 ;  /* 0x0000000000017941 */ /* 0x000fea0003800000 */
.L_x_19955:
        /* <DEDUP_REMOVED lines=9> */
.L_x_19951:
        /* <DEDUP_REMOVED lines=12> */
.L_x_19960:
[----:B------:R-:W-:-:S07]  /*b520*/  MOV R166, R176 ;  /* 0x000000b000a67202 */ /* 0x000fce0000000f00 */
.L_x_19961:
[----:B------:R-:W-:Y:S05]  /*b530*/  BSYNC B1 ;  /* 0x0000000000017941 */ /* 0x000fea0003800000 */
.L_x_19959:
        /* <DEDUP_REMOVED lines=16> */
.L_x_19965:
[----:B------:R-:W-:Y:S05]  /*b640*/  BSYNC B2 ;  /* 0x0000000000027941 */ /* 0x000fea0003800000 */
.L_x_19964:
        /* <DEDUP_REMOVED lines=44> */
.L_x_19963:
[----:B------:R-:W-:Y:S05]  /*b910*/  BSYNC B1 ;  /* 0x0000000000017941 */ /* 0x000fea0003800000 */
.L_x_19962:
        /* <DEDUP_REMOVED lines=12> */
.L_x_19966:
        /* <DEDUP_REMOVED lines=12> */
.L_x_19969:
[----:B------:R-:W-:-:S07]  /*baa0*/  IMAD.MOV.U32 R167, RZ, RZ, R176 ;  /* 0x000000ffffa77224 */ /* 0x000fce00078e00b0 */
.L_x_19970:
[----:B------:R-:W-:Y:S05]  /*bab0*/  BSYNC B1 ;  /* 0x0000000000017941 */ /* 0x000fea0003800000 */
.L_x_19968:
        /* <DEDUP_REMOVED lines=18> */
.L_x_19974:
[----:B------:R-:W-:Y:S05]  /*bbe0*/  BSYNC B2 ;  /* 0x0000000000027941 */ /* 0x000fea0003800000 */
.L_x_19973:
        /* <DEDUP_REMOVED lines=44> */
.L_x_19972:
[----:B------:R-:W-:Y:S05]  /*beb0*/  BSYNC B1 ;  /* 0x0000000000017941 */ /* 0x000fea0003800000 */
.L_x_19971:
        /* <DEDUP_REMOVED lines=9> */
.L_x_19967:
        /* <DEDUP_REMOVED lines=56> */
.L_x_19975:
        /* <DEDUP_REMOVED lines=16> */
.L_x_19977:
[----:B------:R-:W-:-:S07]  /*c3d0*/  IMAD.MOV.U32 R156, RZ, RZ, R176 ;  /* 0x000000ffff9c7224 */ /* 0x000fce00078e00b0 */
.L_x_19978:
[----:B------:R-:W-:Y:S05]  /*c3e0*/  BSYNC B1 ;  /* 0x0000000000017941 */ /* 0x000fea0003800000 */
.L_x_19976:
        /* <DEDUP_REMOVED lines=16> */
.L_x_19982:
[----:B------:R-:W-:Y:S05]  /*c4f0*/  BSYNC B2 ;  /* 0x0000000000027941 */ /* 0x000fea0003800000 */
.L_x_19981:
        /* <DEDUP_REMOVED lines=44> */
.L_x_19980:
[----:B------:R-:W-:Y:S05]  /*c7c0*/  BSYNC B1 ;  /* 0x0000000000017941 */ /* 0x000fea0003800000 */
.L_x_19979:
        /* <DEDUP_REMOVED lines=11> */
[----:B------:R-:W-:Y:S02]  /*c880*/  IMAD.MOV.U32 R158, RZ, RZ, R167 ;  /* 0x000000ffff9e7224 */ /* 0x000fe400078e00a7 */
[----:B------:R-:W-:Y:S01]  /*c890*/  FADD.FTZ R156, R136, R156 ;  /* 0x0000009c889c7221 */ /* 0x000fe20000010000 */
[----:B------:R-:W-:Y:S06]  /*c8a0*/  BRA `(.L_x_19984) ;  /* 0x0000000400507947 */ /* 0x000fec0003800000 */
.L_x_19983:
        /* <DEDUP_REMOVED lines=12> */
.L_x_19986:
[----:B------:R-:W-:-:S07]  /*c970*/  MOV R157, R176 ;  /* 0x000000b0009d7202 */ /* 0x000fce0000000f00 */
.L_x_19987:
[----:B------:R-:W-:Y:S05]  /*c980*/  BSYNC B1 ;  /* 0x0000000000017941 */ /* 0x000fea0003800000 */
.L_x_19985:
        /* <DEDUP_REMOVED lines=16> */
.L_x_19991:
[----:B------:R-:W-:Y:S05]  /*ca90*/  BSYNC B2 ;  /* 0x0000000000027941 */ /* 0x000fea0003800000 */
.L_x_19990:
        /* <DEDUP_REMOVED lines=43> */
.L_x_19989:
[----:B------:R-:W-:Y:S05]  /*cd50*/  BSYNC B1 ;  /* 0x0000000000017941 */ /* 0x000fea0003800000 */
.L_x_19988:
        /* <DEDUP_REMOVED lines=9> */
.L_x_19984:
        /* <DEDUP_REMOVED lines=12> */
.L_x_19993:
[----:B------:R-:W-:-:S07]  /*ceb0*/  MOV R157, R176 ;  /* 0x000000b0009d7202 */ /* 0x000fce0000000f00 */
.L_x_19994:
[----:B------:R-:W-:Y:S05]  /*cec0*/  BSYNC B1 ;  /* 0x0000000000017941 */ /* 0x000fea0003800000 */
.L_x_19992:
        /* <DEDUP_REMOVED lines=16> */
.L_x_19998:
[----:B------:R-:W-:Y:S05]  /*cfd0*/  BSYNC B2 ;  /* 0x0000000000027941 */ /* 0x000fea0003800000 */
.L_x_19997:
        /* <DEDUP_REMOVED lines=44> */
.L_x_19996:
[----:B------:R-:W-:Y:S05]  /*d2a0*/  BSYNC B1 ;  /* 0x0000000000017941 */ /* 0x000fea0003800000 */
.L_x_19995:
        /* <DEDUP_REMOVED lines=14> */
.L_x_19999:
        /* <DEDUP_REMOVED lines=12> */
.L_x_20002:
[----:B------:R-:W-:-:S07]  /*d450*/  IMAD.MOV.U32 R158, RZ, RZ, R176 ;  /* 0x000000ffff9e7224 */ /* 0x000fce00078e00b0 */
.L_x_20003:
[----:B------:R-:W-:Y:S05]  /*d460*/  BSYNC B1 ;  /* 0x0000000000017941 */ /* 0x000fea0003800000 */
.L_x_20001:
        /* <DEDUP_REMOVED lines=16> */
.L_x_20007:
[----:B------:R-:W-:Y:S05]  /*d570*/  BSYNC B2 ;  /* 0x0000000000027941 */ /* 0x000fea0003800000 */
.L_x_20006:
        /* <DEDUP_REMOVED lines=44> */
.L_x_20005:
[----:B------:R-:W-:Y:S05]  /*d840*/  BSYNC B1 ;  /* 0x0000000000017941 */ /* 0x000fea0003800000 */
.L_x_20004:
        /* <DEDUP_REMOVED lines=9> */
.L_x_20000:
        /* <DEDUP_REMOVED lines=12> */
.L_x_20009:
[----:B------:R-:W-:-:S07]  /*d9a0*/  MOV R158, R176 ;  /* 0x000000b0009e7202 */ /* 0x000fce0000000f00 */
.L_x_20010:
[----:B------:R-:W-:Y:S05]  /*d9b0*/  BSYNC B1 ;  /* 0x0000000000017941 */ /* 0x000fea0003800000 */
.L_x_20008:
        /* <DEDUP_REMOVED lines=16> */
.L_x_20014:
[----:B------:R-:W-:Y:S05]  /*dac0*/  BSYNC B2 ;  /* 0x0000000000027941 */ /* 0x000fea0003800000 */
.L_x_20013:
        /* <DEDUP_REMOVED lines=44> */
.L_x_20012:
[----:B------:R-:W-:Y:S05]  /*dd90*/  BSYNC B1 ;  /* 0x0000000000017941 */ /* 0x000fea0003800000 */
.L_x_20011:
        /* <DEDUP_REMOVED lines=14> */
.L_x_20015:
        /* <DEDUP_REMOVED lines=12> */
.L_x_20018:
[----:B------:R-:W-:-:S07]  /*df40*/  IMAD.MOV.U32 R159, RZ, RZ, R176 ;  /* 0x000000ffff9f7224 */ /* 0x000fce00078e00b0 */
.L_x_20019:
[----:B------:R-:W-:Y:S05]  /*df50*/  BSYNC B1 ;  /* 0x0000000000017941 */ /* 0x000fea0003800000 */
.L_x_20017:
        /* <DEDUP_REMOVED lines=16> */
.L_x_20023:
[----:B------:R-:W-:Y:S05]  /*e060*/  BSYNC B2 ;  /* 0x0000000000027941 */ /* 0x000fea0003800000 */
.L_x_20022:
        /* <DEDUP_REMOVED lines=44> */
.L_x_20021:
[----:B------:R-:W-:Y:S05]  /*e330*/  BSYNC B1 ;  /* 0x0000000000017941 */ /* 0x000fea0003800000 */
.L_x_20020:
        /* <DEDUP_REMOVED lines=9> */
.L_x_20016:
        /* <DEDUP_REMOVED lines=12> */
.L_x_20025:
[----:B------:R-:W-:-:S07]  /*e490*/  MOV R159, R176 ;  /* 0x000000b0009f7202 */ /* 0x000fce0000000f00 */
.L_x_20026:
[----:B------:R-:W-:Y:S05]  /*e4a0*/  BSYNC B1 ;  /* 0x0000000000017941 */ /* 0x000fea0003800000 */
.L_x_20024:
        /* <DEDUP_REMOVED lines=16> */
.L_x_20030:
[----:B------:R-:W-:Y:S05]  /*e5b0*/  BSYNC B2 ;  /* 0x0000000000027941 */ /* 0x000fea0003800000 */
.L_x_20029:
        /* <DEDUP_REMOVED lines=44> */
.L_x_20028:
[----:B------:R-:W-:Y:S05]  /*e880*/  BSYNC B1 ;  /* 0x0000000000017941 */ /* 0x000fea0003800000 */
.L_x_20027:
        /* <DEDUP_REMOVED lines=14> */
.L_x_20031:
        /* <DEDUP_REMOVED lines=12> */
.L_x_20034:
[----:B------:R-:W-:-:S07]  /*ea30*/  IMAD.MOV.U32 R160, RZ, RZ, R176 ;  /* 0x000000ffffa07224 */ /* 0x000fce00078e00b0 */
.L_x_20035:
[----:B------:R-:W-:Y:S05]  /*ea40*/  BSYNC B1 ;  /* 0x0000000000017941 */ /* 0x000fea0003800000 */
.L_x_20033:
        /* <DEDUP_REMOVED lines=16> */
.L_x_20039:
[----:B------:R-:W-:Y:S05]  /*eb50*/  BSYNC B2 ;  /* 0x0000000000027941 */ /* 0x000fea0003800000 */
.L_x_20038:
        /* <DEDUP_REMOVED lines=44> */
.L_x_20037:
[----:B------:R-:W-:Y:S05]  /*ee20*/  BSYNC B1 ;  /* 0x0000000000017941 */ /* 0x000fea0003800000 */
.L_x_20036:
        /* <DEDUP_REMOVED lines=9> */
.L_x_20032:
        /* <DEDUP_REMOVED lines=12> */
.L_x_20041:
[----:B------:R-:W-:-:S07]  /*ef80*/  MOV R160, R176 ;  /* 0x000000b000a07202 */ /* 0x000fce0000000f00 */
.L_x_20042:
[----:B------:R-:W-:Y:S05]  /*ef90*/  BSYNC B1 ;  /* 0x0000000000017941 */ /* 0x000fea0003800000 */
.L_x_20040:
        /* <DEDUP_REMOVED lines=16> */
.L_x_20046:
[----:B------:R-:W-:Y:S05]  /*f0a0*/  BSYNC B2 ;  /* 0x0000000000027941 */ /* 0x000fea0003800000 */
.L_x_20045:
        /* <DEDUP_REMOVED lines=44> */
.L_x_20044:
[----:B------:R-:W-:Y:S05]  /*f370*/  BSYNC B1 ;  /* 0x0000000000017941 */ /* 0x000fea0003800000 */
.L_x_20043:
        /* <DEDUP_REMOVED lines=12> */
.L_x_20047:
        /* <DEDUP_REMOVED lines=12> */
.L_x_20050:
[----:B------:R-:W-:-:S07]  /*f500*/  IMAD.MOV.U32 R161, RZ, RZ, R176 ;  /* 0x000000ffffa17224 */ /* 0x000fce00078e00b0 */
.L_x_20051:
[----:B------:R-:W-:Y:S05]  /*f510*/  BSYNC B1 ;  /* 0x0000000000017941 */ /* 0x000fea0003800000 */
.L_x_20049:
        /* <DEDUP_REMOVED lines=16> */
.L_x_20055:
[----:B------:R-:W-:Y:S05]  /*f620*/  BSYNC B2 ;  /* 0x0000000000027941 */ /* 0x000fea0003800000 */
.L_x_20054:
        /* <DEDUP_REMOVED lines=44> */
.L_x_20053:
[----:B------:R-:W-:Y:S05]  /*f8f0*/  BSYNC B1 ;  /* 0x0000000000017941 */ /* 0x000fea0003800000 */
.L_x_20052:
        /* <DEDUP_REMOVED lines=9> */
.L_x_20048:
        /* <DEDUP_REMOVED lines=12> */
.L_x_20057:
[----:B------:R-:W-:-:S07]  /*fa50*/  MOV R161, R176 ;  /* 0x000000b000a17202 */ /* 0x000fce0000000f00 */
.L_x_20058:
[----:B------:R-:W-:Y:S05]  /*fa60*/  BSYNC B1 ;  /* 0x0000000000017941 */ /* 0x000fea0003800000 */
.L_x_20056:
        /* <DEDUP_REMOVED lines=16> */
.L_x_20062:
[----:B------:R-:W-:Y:S05]  /*fb70*/  BSYNC B2 ;  /* 0x0000000000027941 */ /* 0x000fea0003800000 */
.L_x_20061:
        /* <DEDUP_REMOVED lines=44> */
.L_x_20060:
[----:B------:R-:W-:Y:S05]  /*fe40*/  BSYNC B1 ;  /* 0x0000000000017941 */ /* 0x000fea0003800000 */
.L_x_20059:
        /* <DEDUP_REMOVED lines=12> */
.L_x_20063:
        /* <DEDUP_REMOVED lines=12> */
.L_x_20066:
[----:B------:R-:W-:-:S07]  /*ffd0*/  IMAD.MOV.U32 R162, RZ, RZ, R176 ;  /* 0x000000ffffa27224 */ /* 0x000fce00078e00b0 */
.L_x_20067:
[----:B------:R-:W-:Y:S05]  /*ffe0*/  BSYNC B1 ;  /* 0x0000000000017941 */ /* 0x000fea0003800000 */
.L_x_20065:
        /* <DEDUP_REMOVED lines=16> */
.L_x_20071:
[----:B------:R-:W-:Y:S05]  /*100f0*/  BSYNC B2 ;  /* 0x0000000000027941 */ /* 0x000fea0003800000 */
.L_x_20070:
        /* <DEDUP_REMOVED lines=44> */
.L_x_20069:
[----:B------:R-:W-:Y:S05]  /*103c0*/  BSYNC B1 ;  /* 0x0000000000017941 */ /* 0x000fea0003800000 */
.L_x_20068:
        /* <DEDUP_REMOVED lines=9> */
.L_x_20064:
        /* <DEDUP_REMOVED lines=12> */
.L_x_20073:
[----:B------:R-:W-:-:S07]  /*10520*/  MOV R162, R176 ;  /* 0x000000b000a27202 */ /* 0x000fce0000000f00 */
.L_x_20074:
[----:B------:R-:W-:Y:S05]  /*10530*/  BSYNC B1 ;  /* 0x0000000000017941 */ /* 0x000fea0003800000 */
.L_x_20072:
        /* <DEDUP_REMOVED lines=16> */
.L_x_20078:
[----:B------:R-:W-:Y:S05]  /*10640*/  BSYNC B2 ;  /* 0x0000000000027941 */ /* 0x000fea0003800000 */
.L_x_20077:
        /* <DEDUP_REMOVED lines=44> */
.L_x_20076:
[----:B------:R-:W-:Y:S05]  /*10910*/  BSYNC B1 ;  /* 0x0000000000017941 */ /* 0x000fea0003800000 */
.L_x_20075:
        /* <DEDUP_REMOVED lines=12> */
.L_x_20079:
        /* <DEDUP_REMOVED lines=12> */
.L_x_20082:
[----:B------:R-:W-:-:S07]  /*10aa0*/  IMAD.MOV.U32 R166, RZ, RZ, R176 ;  /* 0x000000ffffa67224 */ /* 0x000fce00078e00b0 */
.L_x_20083:
[----:B------:R-:W-:Y:S05]  /*10ab0*/  BSYNC B1 ;  /* 0x0000000000017941 */ /* 0x000fea0003800000 */
.L_x_20081:
        /* <DEDUP_REMOVED lines=16> */
.L_x_20087:
[----:B------:R-:W-:Y:S05]  /*10bc0*/  BSYNC B2 ;  /* 0x0000000000027941 */ /* 0x000fea0003800000 */
.L_x_20086:
        /* <DEDUP_REMOVED lines=44> */
.L_x_20085:
[----:B------:R-:W-:Y:S05]  /*10e90*/  BSYNC B1 ;  /* 0x0000000000017941 */ /* 0x000fea0003800000 */
.L_x_20084:
        /* <DEDUP_REMOVED lines=9> */
.L_x_20080:
        /* <DEDUP_REMOVED lines=12> */
.L_x_20089:
[----:B------:R-:W-:-:S07]  /*10ff0*/  MOV R166, R176 ;  /* 0x000000b000a67202 */ /* 0x000fce0000000f00 */
.L_x_20090:
[----:B------:R-:W-:Y:S05]  /*11000*/  BSYNC B1 ;  /* 0x0000000000017941 */ /* 0x000fea0003800000 */
.L_x_20088:
        /* <DEDUP_REMOVED lines=16> */
.L_x_20094:
[----:B------:R-:W-:Y:S05]  /*11110*/  BSYNC B2 ;  /* 0x0000000000027941 */ /* 0x000fea0003800000 */
.L_x_20093:
        /* <DEDUP_REMOVED lines=44> */
.L_x_20092:
[----:B------:R-:W-:Y:S05]  /*113e0*/  BSYNC B1 ;  /* 0x0000000000017941 */ /* 0x000fea0003800000 */
.L_x_20091:
        /* <DEDUP_REMOVED lines=12> */
.L_x_20095:
        /* <DEDUP_REMOVED lines=12> */
.L_x_20098:
[----:B------:R-:W-:-:S07]  /*11570*/  IMAD.MOV.U32 R166, RZ, RZ, R176 ;  /* 0x000000ffffa67224 */ /* 0x000fce00078e00b0 */
.L_x_20099:
[----:B------:R-:W-:Y:S05]  /*11580*/  BSYNC B1 ;  /* 0x0000000000017941 */ /* 0x000fea0003800000 */
.L_x_20097:
        /* <DEDUP_REMOVED lines=18> */
.L_x_20103:
[----:B------:R-:W-:Y:S05]  /*116b0*/  BSYNC B2 ;  /* 0x0000000000027941 */ /* 0x000fea0003800000 */
.L_x_20102:
        /* <DEDUP_REMOVED lines=44> */
.L_x_20101:
[----:B------:R-:W-:Y:S05]  /*11980*/  BSYNC B1 ;  /* 0x0000000000017941 */ /* 0x000fea0003800000 */
.L_x_20100:
        /* <DEDUP_REMOVED lines=9> */
.L_x_20096:
        /* <DEDUP_REMOVED lines=56> */
.L_x_20104:
        /* <DEDUP_REMOVED lines=16> */
.L_x_20106:
[----:B------:R-:W-:-:S07]  /*11ea0*/  IMAD.MOV.U32 R164, RZ, RZ, R176 ;  /* 0x000000ffffa47224 */ /* 0x000fce00078e00b0 */
.L_x_20107:
[----:B------:R-:W-:Y:S05]  /*11eb0*/  BSYNC B1 ;  /* 0x0000000000017941 */ /* 0x000fea0003800000 */
.L_x_20105:
        /* <DEDUP_REMOVED lines=16> */
.L_x_20111:
[----:B------:R-:W-:Y:S05]  /*11fc0*/  BSYNC B2 ;  /* 0x0000000000027941 */ /* 0x000fea0003800000 */
.L_x_20110:
        /* <DEDUP_REMOVED lines=44> */
.L_x_20109:
[----:B------:R-:W-:Y:S05]  /*12290*/  BSYNC B1 ;  /* 0x0000000000017941 */ /* 0x000fea0003800000 */
.L_x_20108:
        /* <DEDUP_REMOVED lines=14> */
.L_x_20112:
        /* <DEDUP_REMOVED lines=12> */
.L_x_20115:
[----:B------:R-:W-:-:S07]  /*12440*/  MOV R165, R176 ;  /* 0x000000b000a57202 */ /* 0x000fce0000000f00 */
.L_x_20116:
[----:B------:R-:W-:Y:S05]  /*12450*/  BSYNC B1 ;  /* 0x0000000000017941 */ /* 0x000fea0003800000 */
.L_x_20114:
        /* <DEDUP_REMOVED lines=16> */
.L_x_20120:
[----:B------:R-:W-:Y:S05]  /*12560*/  BSYNC B2 ;  /* 0x0000000000027941 */ /* 0x000fea0003800000 */
.L_x_20119:
        /* <DEDUP_REMOVED lines=43> */
.L_x_20118:
[----:B------:R-:W-:Y:S05]  /*12820*/  BSYNC B1 ;  /* 0x0000000000017941 */ /* 0x000fea0003800000 */
.L_x_20117:
        /* <DEDUP_REMOVED lines=9> */
.L_x_20113:
        /* <DEDUP_REMOVED lines=12> */
.L_x_20122:
[----:B------:R-:W-:-:S07]  /*12980*/  MOV R165, R176 ;  /* 0x000000b000a57202 */ /* 0x000fce0000000f00 */
.L_x_20123:
[----:B------:R-:W-:Y:S05]  /*12990*/  BSYNC B1 ;  /* 0x0000000000017941 */ /* 0x000fea0003800000 */
.L_x_20121:
        /* <DEDUP_REMOVED lines=16> */
.L_x_20127:
[----:B------:R-:W-:Y:S05]  /*12aa0*/  BSYNC B2 ;  /* 0x0000000000027941 */ /* 0x000fea0003800000 */
.L_x_20126:
        /* <DEDUP_REMOVED lines=44> */
.L_x_20125:
[----:B------:R-:W-:Y:S05]  /*12d70*/  BSYNC B1 ;  /* 0x0000000000017941 */ /* 0x000fea0003800000 */
.L_x_20124:
        /* <DEDUP_REMOVED lines=14> */
.L_x_20128:
        /* <DEDUP_REMOVED lines=12> */
.L_x_20131:
[----:B------:R-:W-:-:S07]  /*12f20*/  IMAD.MOV.U32 R166, RZ, RZ, R176 ;  /* 0x000000ffffa67224 */ /* 0x000fce00078e00b0 */
.L_x_20132:
[----:B------:R-:W-:Y:S05]  /*12f30*/  BSYNC B1 ;  /* 0x0000000000017941 */ /* 0x000fea0003800000 */
.L_x_20130:
        /* <DEDUP_REMOVED lines=16> */
.L_x_20136:
[----:B------:R-:W-:Y:S05]  /*13040*/  BSYNC B2 ;  /* 0x0000000000027941 */ /* 0x000fea0003800000 */
.L_x_20135:
        /* <DEDUP_REMOVED lines=44> */
.L_x_20134:
[----:B------:R-:W-:Y:S05]  /*13310*/  BSYNC B1 ;  /* 0x0000000000017941 */ /* 0x000fea0003800000 */
.L_x_20133:
        /* <DEDUP_REMOVED lines=9> */
.L_x_20129:
        /* <DEDUP_REMOVED lines=12> */
.L_x_20138:
[----:B------:R-:W-:-:S07]  /*13470*/  MOV R166, R176 ;  /* 0x000000b000a67202 */ /* 0x000fce0000000f00 */
.L_x_20139:
[----:B------:R-:W-:Y:S05]  /*13480*/  BSYNC B1 ;  /* 0x0000000000017941 */ /* 0x000fea0003800000 */
.L_x_20137:
        /* <DEDUP_REMOVED lines=16> */
.L_x_20143:
[----:B------:R-:W-:Y:S05]  /*13590*/  BSYNC B2 ;  /* 0x0000000000027941 */ /* 0x000fea0003800000 */
.L_x_20142:
        /* <DEDUP_REMOVED lines=44> */
.L_x_20141:
[----:B------:R-:W-:Y:S05]  /*13860*/  BSYNC B1 ;  /* 0x0000000000017941 */ /* 0x000fea0003800000 */
.L_x_20140:
        /* <DEDUP_REMOVED lines=14> */
.L_x_20144:
        /* <DEDUP_REMOVED lines=12> */
.L_x_20147:
[----:B------:R-:W-:-:S07]  /*13a10*/  IMAD.MOV.U32 R167, RZ, RZ, R176 ;  /* 0x000000ffffa77224 */ /* 0x000fce00078e00b0 */
.L_x_20148:
[----:B------:R-:W-:Y:S05]  /*13a20*/  BSYNC B1 ;  /* 0x0000000000017941 */ /* 0x000fea0003800000 */
.L_x_20146:
        /* <DEDUP_REMOVED lines=16> */
.L_x_20152:
[----:B------:R-:W-:Y:S05]  /*13b30*/  BSYNC B2 ;  /* 0x0000000000027941 */ /* 0x000fea0003800000 */
.L_x_20151:
        /* <DEDUP_REMOVED lines=44> */
.L_x_20150:
[----:B------:R-:W-:Y:S05]  /*13e00*/  BSYNC B1 ;  /* 0x0000000000017941 */ /* 0x000fea0003800000 */
.L_x_20149:
        /* <DEDUP_REMOVED lines=9> */
.L_x_20145:
        /* <DEDUP_REMOVED lines=12> */
.L_x_20154:
[----:B------:R-:W-:-:S07]  /*13f60*/  MOV R167, R176 ;  /* 0x000000b000a77202 */ /* 0x000fce0000000f00 */
.L_x_20155:
[----:B------:R-:W-:Y:S05]  /*13f70*/  BSYNC B1 ;  /* 0x0000000000017941 */ /* 0x000fea0003800000 */
.L_x_20153:
        /* <DEDUP_REMOVED lines=16> */
.L_x_20159:
[----:B------:R-:W-:Y:S05]  /*14080*/  BSYNC B2 ;  /* 0x0000000000027941 */ /* 0x000fea0003800000 */
.L_x_20158:
        /* <DEDUP_REMOVED lines=44> */
.L_x_20157:
[----:B------:R-:W-:Y:S05]  /*14350*/  BSYNC B1 ;  /* 0x0000000000017941 */ /* 0x000fea0003800000 */
.L_x_20156:
        /* <DEDUP_REMOVED lines=14> */
.L_x_20160:
        /* <DEDUP_REMOVED lines=12> */
.L_x_20163:
[----:B------:R-:W-:-:S07]  /*14500*/  IMAD.MOV.U32 R168, RZ, RZ, R176 ;  /* 0x000000ffffa87224 */ /* 0x000fce00078e00b0 */
.L_x_20164:
[----:B------:R-:W-:Y:S05]  /*14510*/  BSYNC B1 ;  /* 0x0000000000017941 */ /* 0x000fea0003800000 */
.L_x_20162:
        /* <DEDUP_REMOVED lines=16> */
.L_x_20168:
[----:B------:R-:W-:Y:S05]  /*14620*/  BSYNC B2 ;  /* 0x0000000000027941 */ /* 0x000fea0003800000 */
.L_x_20167:
        /* <DEDUP_REMOVED lines=44> */
.L_x_20166:
[----:B------:R-:W-:Y:S05]  /*148f0*/  BSYNC B1 ;  /* 0x0000000000017941 */ /* 0x000fea0003800000 */
.L_x_20165:
        /* <DEDUP_REMOVED lines=9> */
.L_x_20161:
        /* <DEDUP_REMOVED lines=12> */
.L_x_20170:
[----:B------:R-:W-:-:S07]  /*14a50*/  MOV R168, R176 ;  /* 0x000000b000a87202 */ /* 0x000fce0000000f00 */
.L_x_20171:
[----:B------:R-:W-:Y:S05]  /*14a60*/  BSYNC B1 ;  /* 0x0000000000017941 */ /* 0x000fea0003800000 */
.L_x_20169:
        /* <DEDUP_REMOVED lines=16> */
.L_x_20175:
[----:B------:R-:W-:Y:S05]  /*14b70*/  BSYNC B2 ;  /* 0x0000000000027941 */ /* 0x000fea0003800000 */
.L_x_20174:
        /* <DEDUP_REMOVED lines=44> */
.L_x_20173:
[----:B------:R-:W-:Y:S05]  /*14e40*/  BSYNC B1 ;  /* 0x0000000000017941 */ /* 0x000fea0003800000 */
.L_x_20172:
        /* <DEDUP_REMOVED lines=12> */
.L_x_20176:
        /* <DEDUP_REMOVED lines=12> */
.L_x_20179:
[----:B------:R-:W-:-:S07]  /*14fd0*/  IMAD.MOV.U32 R169, RZ, RZ, R176 ;  /* 0x000000ffffa97224 */ /* 0x000fce00078e00b0 */
.L_x_20180:
[----:B------:R-:W-:Y:S05]  /*14fe0*/  BSYNC B1 ;  /* 0x0000000000017941 */ /* 0x000fea0003800000 */
.L_x_20178:
        /* <DEDUP_REMOVED lines=16> */
.L_x_20184:
[----:B------:R-:W-:Y:S05]  /*150f0*/  BSYNC B2 ;  /* 0x0000000000027941 */ /* 0x000fea0003800000 */
.L_x_20183:
        /* <DEDUP_REMOVED lines=44> */
.L_x_20182:
[----:B------:R-:W-:Y:S05]  /*153c0*/  BSYNC B1 ;  /* 0x0000000000017941 */ /* 0x000fea0003800000 */
.L_x_20181:
        /* <DEDUP_REMOVED lines=9> */
.L_x_20177:
        /* <DEDUP_REMOVED lines=12> */
.L_x_20186:
[----:B------:R-:W-:-:S07]  /*15520*/  MOV R169, R176 ;  /* 0x000000b000a97202 */ /* 0x000fce0000000f00 */
.L_x_20187:
[----:B------:R-:W-:Y:S05]  /*15530*/  BSYNC B1 ;  /* 0x0000000000017941 */ /* 0x000fea0003800000 */
.L_x_20185:
        /* <DEDUP_REMOVED lines=16> */
.L_x_20191:
[----:B------:R-:W-:Y:S05]  /*15640*/  BSYNC B2 ;  /* 0x0000000000027941 */ /* 0x000fea0003800000 */
.L_x_20190:
        /* <DEDUP_REMOVED lines=44> */
.L_x_20189:
[----:B------:R-:W-:Y:S05]  /*15910*/  BSYNC B1 ;  /* 0x0000000000017941 */ /* 0x000fea0003800000 */
.L_x_20188:
        /* <DEDUP_REMOVED lines=12> */
.L_x_20192:
        /* <DEDUP_REMOVED lines=12> */
.L_x_20195:
[----:B------:R-:W-:-:S07]  /*15aa0*/  IMAD.MOV.U32 R170, RZ, RZ, R176 ;  /* 0x000000ffffaa7224 */ /* 0x000fce00078e00b0 */
.L_x_20196:
[----:B------:R-:W-:Y:S05]  /*15ab0*/  BSYNC B1 ;  /* 0x0000000000017941 */ /* 0x000fea0003800000 */
.L_x_20194:
        /* <DEDUP_REMOVED lines=16> */
.L_x_20200:
[----:B------:R-:W-:Y:S05]  /*15bc0*/  BSYNC B2 ;  /* 0x0000000000027941 */ /* 0x000fea0003800000 */
.L_x_20199:
        /* <DEDUP_REMOVED lines=44> */
.L_x_20198:
[----:B------:R-:W-:Y:S05]  /*15e90*/  BSYNC B1 ;  /* 0x0000000000017941 */ /* 0x000fea0003800000 */
.L_x_20197:
        /* <DEDUP_REMOVED lines=9> */
.L_x_20193:
        /* <DEDUP_REMOVED lines=12> */
.L_x_20202:
[----:B------:R-:W-:-:S07]  /*15ff0*/  MOV R170, R176 ;  /* 0x000000b000aa7202 */ /* 0x000fce0000000f00 */
.L_x_20203:
[----:B------:R-:W-:Y:S05]  /*16000*/  BSYNC B1 ;  /* 0x0000000000017941 */ /* 0x000fea0003800000 */
.L_x_20201:
        /* <DEDUP_REMOVED lines=16> */
.L_x_20207:
[----:B------:R-:W-:Y:S05]  /*16110*/  BSYNC B2 ;  /* 0x0000000000027941 */ /* 0x000fea0003800000 */
.L_x_20206:
        /* <DEDUP_REMOVED lines=44> */
.L_x_20205:
[----:B------:R-:W-:Y:S05]  /*163e0*/  BSYNC B1 ;  /* 0x0000000000017941 */ /* 0x000fea0003800000 */
.L_x_20204:
        /* <DEDUP_REMOVED lines=12> */
.L_x_20208:
        /* <DEDUP_REMOVED lines=12> */
.L_x_20211:
[----:B------:R-:W-:-:S07]  /*16570*/  IMAD.MOV.U32 R189, RZ, RZ, R176 ;  /* 0x000000ffffbd7224 */ /* 0x000fce00078e00b0 */
.L_x_20212:
[----:B------:R-:W-:Y:S05]  /*16580*/  BSYNC B1 ;  /* 0x0000000000017941 */ /* 0x000fea0003800000 */
.L_x_20210:
        /* <DEDUP_REMOVED lines=16> */
.L_x_20216:
[----:B------:R-:W-:Y:S05]  /*16690*/  BSYNC B2 ;  /* 0x0000000000027941 */ /* 0x000fea0003800000 */
.L_x_20215:
        /* <DEDUP_REMOVED lines=44> */
.L_x_20214:
[----:B------:R-:W-:Y:S05]  /*16960*/  BSYNC B1 ;  /* 0x0000000000017941 */ /* 0x000fea0003800000 */
.L_x_20213:
        /* <DEDUP_REMOVED lines=9> */
.L_x_20209:
        /* <DEDUP_REMOVED lines=12> */
.L_x_20218:
[----:B------:R-:W-:-:S07]  /*16ac0*/  MOV R192, R176 ;  /* 0x000000b000c07202 */ /* 0x000fce0000000f00 */
.L_x_20219:
[----:B------:R-:W-:Y:S05]  /*16ad0*/  BSYNC B1 ;  /* 0x0000000000017941 */ /* 0x000fea0003800000 */
.L_x_20217:
        /* <DEDUP_REMOVED lines=16> */
.L_x_20223:
[----:B------:R-:W-:Y:S05]  /*16be0*/  BSYNC B2 ;  /* 0x0000000000027941 */ /* 0x000fea0003800000 */
.L_x_20222:
        /* <DEDUP_REMOVED lines=44> */
.L_x_20221:
[----:B------:R-:W-:Y:S05]  /*16eb0*/  BSYNC B1 ;  /* 0x0000000000017941 */ /* 0x000fea0003800000 */
.L_x_20220:
        /* <DEDUP_REMOVED lines=12> */
.L_x_20224:
        /* <DEDUP_REMOVED lines=12> */
.L_x_20227:
[----:B------:R-:W-:-:S07]  /*17040*/  IMAD.MOV.U32 R190, RZ, RZ, R176 ;  /* 0x000000ffffbe7224 */ /* 0x000fce00078e00b0 */
.L_x_20228:
[----:B------:R-:W-:Y:S05]  /*17050*/  BSYNC B1 ;  /* 0x0000000000017941 */ /* 0x000fea0003800000 */
.L_x_20226:
        /* <DEDUP_REMOVED lines=16> */
.L_x_20232:
[----:B------:R-:W-:Y:S05]  /*17160*/  BSYNC B2 ;  /* 0x0000000000027941 */ /* 0x000fea0003800000 */
.L_x_20231:
        /* <DEDUP_REMOVED lines=44> */
.L_x_20230:
[----:B------:R-:W-:Y:S05]  /*17430*/  BSYNC B1 ;  /* 0x0000000000017941 */ /* 0x000fea0003800000 */
.L_x_20229:
        /* <DEDUP_REMOVED lines=9> */
.L_x_20225:
        /* <DEDUP_REMOVED lines=18> */
[----:B------:R-:W-:Y:S01]  /*175f0*/  SEL R206, RZ, 0x1, P1 ;  /* 0x00000001ffce7807 */ /* 0x000fe20000800000 */
[----:B------:R-:W-:Y:S01]  /*17600*/  FADD.FTZ R203, R0, R145 ;  /* 0x0000009100cb7221 */ /* 0x000fe20000010000 */
[----:B------:R-:W-:Y:S01]  /*17610*/  LOP3.LUT P0, RZ, R197, 0x8, RZ, 0xc0, !PT ;  /* 0x00000008c5ff7812 */ /* 0x000fe2000780c0ff */
[----:B------:R-:W-:Y:S01]  /*17620*/  IMAD.WIDE.U32 R204, R204, 0x10000, RZ ;  /* 0x00010000cccc7825 */ /* 0x000fe200078e00ff */
[----:B------:R-:W-:-:S03]  /*17630*/  SEL R211, RZ, 0x1, P2 ;  /* 0x00000001ffd37807 */ /* 0x000fc60001000000 */
[----:B------:R-:W-:Y:S01]  /*17640*/  FADD.FTZ R0, R203, R146 ;  /* 0x00000092cb007221 */ /* 0x000fe20000010000 */
[----:B------:R-:W-:Y:S01]  /*17650*/  PLOP3.LUT P1, PT, PT, PT, UP0, 0x40, 0x0 ;  /* 0x000000000000781c */ /* 0x000fe20003f2e808 */
[----:B------:R-:W-:-:S04]  /*17660*/  IMAD.WIDE.U32 R206, R206, 0x100, RZ ;  /* 0x00000100cece7825 */ /* 0x000fc800078e00ff */
        /* <DEDUP_REMOVED lines=53> */
.L_x_20233:
        /* <DEDUP_REMOVED lines=88> */
.L_x_20247:
        /* <DEDUP_REMOVED lines=42> */
[----:B------:R-:W-:Y:S01]  /*181e0*/  F2FP.F16.F32.PACK_AB R140, R141, R140 ;  /* 0x0000008c8d8c723e */ /* 0x000fe200000000ff */
[----:B------:R-:W-:Y:S01]  /*181f0*/  FFMA.FTZ R141, R70, R157, R6 ;  /* 0x0000009d468d7223 */ /* 0x000fe20000010006 */
[----:B------:R-:W-:Y:S01]  /*18200*/  FFMA.FTZ R144, R71, R234, R7 ;  /* 0x000000ea47907223 */ /* 0x000fe20000010007 */
[----:B------:R-:W-:Y:S01]  /*18210*/  FFMA.FTZ R145, R74, R159, R10 ;  /* 0x0000009f4a917223 */ /* 0x000fe2000001000a */
[----:B------:R-:W-:Y:S01]  /*18220*/  FFMA.FTZ R152, R75, R240, R11 ;  /* 0x000000f04b987223 */ /* 0x000fe2000001000b */
[----:B------:R-:W-:Y:S01]  /*18230*/  FMUL.FTZ R155, R151, R146 ;  /* 0x00000092979b7220 */ /* 0x000fe20000410000 */
[----:B------:R-:W-:Y:S01]  /*18240*/  FFMA.FTZ R146, R104, R147, R40 ;  /* 0x0000009368927223 */ /* 0x000fe20000010028 */
[----:B------:R-:W-:Y:S01]  /*18250*/  F2FP.F16.F32.PACK_AB R141, R144, R141 ;  /* 0x0000008d908d723e */ /* 0x000fe200000000ff */
        /* <DEDUP_REMOVED lines=9> */
[----:B------:R-:W-:Y:S01]  /*182f0*/  F2FP.F16.F32.PACK_AB R142, R143, R142 ;  /* 0x0000008e8f8e723e */ /* 0x000fe200000000ff */
[C---:B------:R-:W-:Y:S01]  /*18300*/  FMUL.FTZ R200, R151.reuse, R156 ;  /* 0x0000009c97c87220 */ /* 0x040fe20000410000 */
[----:B------:R-:W-:Y:S01]  /*18310*/  F2FP.F16.F32.PACK_AB R143, R152, R145 ;  /* 0x00000091988f723e */ /* 0x000fe200000000ff */
[----:B------:R-:W-:Y:S01]  /*18320*/  FMUL.FTZ R152, R151, R204 ;  /* 0x000000cc97987220 */ /* 0x000fe20000410000 */
[----:B------:R-:W-:Y:S01]  /*18330*/  IADD3.X R145, R196, UR13, RZ, P1, !PT ;  /* 0x0000000dc4917c10 */ /* 0x000fe20008ffe4ff */
[----:B------:R-:W-:Y:S01]  /*18340*/  FFMA.FTZ R157, R102, R157, R38 ;  /* 0x0000009d669d7223 */ /* 0x000fe20000010026 */
[----:B------:R-:W-:Y:S01]  /*18350*/  F2FP.F16.F32.PACK_AB R146, R159, R146 ;  /* 0x000000929f92723e */ /* 0x000fe200000000ff */
        /* <DEDUP_REMOVED lines=12> */
[----:B------:R-:W-:Y:S01]  /*18420*/  FMUL.FTZ R171, R151, R158 ;  /* 0x0000009e97ab7220 */ /* 0x000fe20000410000 */
[----:B------:R-:W-:Y:S01]  /*18430*/  FFMA.FTZ R158, R78, R203, R14 ;  /* 0x000000cb4e9e7223 */ /* 0x000fe2000001000e */
[----:B------:R-:W-:Y:S01]  /*18440*/  FFMA.FTZ R153, R100, R153, R36 ;  /* 0x0000009964997223 */ /* 0x000fe20000010024 */
[----:B------:R-:W-:Y:S01]  /*18450*/  FFMA.FTZ R150, R101, R150, R37 ;  /* 0x0000009665967223 */ /* 0x000fe20000010025 */
[----:B0-----:R-:W-:Y:S01]  /*18460*/  FFMA.FTZ R149, R79, R154, R15 ;  /* 0x0000009a4f957223 */ /* 0x001fe2000001000f */
[C---:B------:R-:W-:Y:S01]  /*18470*/  FMUL.FTZ R207, R151.reuse, R224 ;  /* 0x000000e097cf7220 */ /* 0x040fe20000410000 */
[----:B------:R-:W-:Y:S01]  /*18480*/  FMUL.FTZ R226, R151, R226 ;  /* 0x000000e297e27220 */ /* 0x000fe20000410000 */
[C---:B------:R-:W-:Y:S01]  /*18490*/  FADD.FTZ R216, -R201.reuse, R161 ;  /* 0x000000a1c9d87221 */ /* 0x040fe20000010100 */
[C---:B------:R-:W-:Y:S01]  /*184a0*/  FADD.FTZ R208, -R201.reuse, R162 ;  /* 0x000000a2c9d07221 */ /* 0x040fe20000010100 */
[C---:B------:R-:W-:Y:S01]  /*184b0*/  FADD.FTZ R212, -R201.reuse, R164 ;  /* 0x000000a4c9d47221 */ /* 0x040fe20000010100 */
[----:B------:R-:W-:Y:S01]  /*184c0*/  FFMA.FTZ R148, R108, R155, R44 ;  /* 0x0000009b6c947223 */ /* 0x000fe2000001002c */
[C---:B------:R-:W-:Y:S01]  /*184d0*/  FADD.FTZ R164, -R201.reuse, R166 ;  /* 0x000000a6c9a47221 */ /* 0x040fe20000010100 */
[----:B------:R-:W-:Y:S01]  /*184e0*/  FADD.FTZ R162, -R201, R167 ;  /* 0x000000a7c9a27221 */ /* 0x000fe20000010100 */
[----:B------:R-:W-:Y:S01]  /*184f0*/  FFMA.FTZ R155, R113, R202, R49 ;  /* 0x000000ca719b7223 */ /* 0x000fe20000010031 */
[----:B-1----:R-:W-:Y:S01]  /*18500*/  F2FP.F16.F32.PACK_AB R145, R234, R157 ;  /* 0x0000009dea91723e */ /* 0x002fe200000000ff */
[----:B------:R-:W-:Y:S01]  /*18510*/  FFMA.FTZ R142, R80, R205, R16 ;  /* 0x000000cd508e7223 */ /* 0x000fe20000010010 */
[----:B------:R-:W-:Y:S01]  /*18520*/  F2FP.F16.F32.PACK_AB R140, R159, R156 ;  /* 0x0000009c9f8c723e */ /* 0x000fe200000000ff */
        /* <DEDUP_REMOVED lines=8> */
[----:B------:R-:W-:Y:S01]  /*185b0*/  FFMA.FTZ R154, R111, R154, R47 ;  /* 0x0000009a6f9a7223 */ /* 0x000fe2000001002f */
[----:B------:R-:W1:Y:S01]  /*185c0*/  LDC.64 R158, c[0x0][0x2c0] ;  /* 0x0000b000ff9e7b82 */ /* 0x000e620000000a00 */
[C---:B------:R-:W-:Y:S01]  /*185d0*/  FADD.FTZ R228, -R201.reuse, R168 ;  /* 0x000000a8c9e47221 */ /* 0x040fe20000010100 */
[C---:B------:R-:W-:Y:S01]  /*185e0*/  FADD.FTZ R230, -R201.reuse, R169 ;  /* 0x000000a9c9e67221 */ /* 0x040fe20000010100 */
[----:B------:R-:W-:Y:S01]  /*185f0*/  FADD.FTZ R242, -R201, R170 ;  /* 0x000000aac9f27221 */ /* 0x000fe20000010100 */
[C---:B------:R-:W-:Y:S01]  /*18600*/  FMUL.FTZ R167, R151.reuse, R220 ;  /* 0x000000dc97a77220 */ /* 0x040fe20000410000 */
[----:B------:R-:W-:Y:S01]  /*18610*/  FMUL.FTZ R166, R151, R218 ;  /* 0x000000da97a67220 */ /* 0x000fe20000410000 */
[----:B------:R-:W-:Y:S01]  /*18620*/  FFMA.FTZ R143, R82, R207, R18 ;  /* 0x000000cf528f7223 */ /* 0x000fe20000010012 */
[----:B------:R-:W-:Y:S01]  /*18630*/  FFMA.FTZ R204, R83, R226, R19 ;  /* 0x000000e253cc7223 */ /* 0x000fe20000010013 */
        /* <DEDUP_REMOVED lines=19> */
[----:B------:R-:W-:Y:S01]  /*18770*/  FADD.FTZ R160, -R201, R165 ;  /* 0x000000a5c9a07221 */ /* 0x000fe20000010100 */
[----:B------:R-:W-:Y:S01]  /*18780*/  F2FP.F16.F32.PACK_AB R153, R155, R0 ;  /* 0x000000009b99723e */ /* 0x000fe200000000ff */
[----:B------:R-:W-:Y:S01]  /*18790*/  FFMA.FTZ R167, R116, R167, R52 ;  /* 0x000000a774a77223 */ /* 0x000fe20000010034 */
[----:B------:R-:W-:Y:S01]  /*187a0*/  F2FP.F16.F32.PACK_AB R154, R203, R154 ;  /* 0x0000009acb9a723e */ /* 0x000fe200000000ff */
[----:B------:R-:W-:Y:S01]  /*187b0*/  FFMA.FTZ R166, R117, R166, R53 ;  /* 0x000000a675a67223 */ /* 0x000fe20000010035 */
[----:B------:R-:W-:Y:S01]  /*187c0*/  F2FP.F16.F32.PACK_AB R147, R240, R147 ;  /* 0x00000093f093723e */ /* 0x000fe200000000ff */
[C---:B------:R-:W-:Y:S01]  /*187d0*/  FMUL.FTZ R163, R151.reuse, R164 ;  /* 0x000000a497a37220 */ /* 0x040fe20000410000 */
[----:B------:R-:W-:Y:S01]  /*187e0*/  IADD3.X R203, R196, UR15, RZ, P0, !PT ;  /* 0x0000000fc4cb7c10 */ /* 0x000fe200087fe4ff */
[----:B------:R-:W-:Y:S01]  /*187f0*/  FMUL.FTZ R161, R151, R212 ;  /* 0x000000d497a17220 */ /* 0x000fe20000410000 */
[----:B------:R-:W-:Y:S01]  /*18800*/  F2FP.F16.F32.PACK_AB R155, R205, R204 ;  /* 0x000000cccd9b723e */ /* 0x000fe200000000ff */
[----:B0-----:R-:W-:-:S04]  /*18810*/  IMAD.WIDE.U32 R204, R194, 0x10, R156 ;  /* 0x00000010c2cc7825 */ /* 0x001fc800078e009c */
        /* <DEDUP_REMOVED lines=9> */
[----:B------:R-:W-:-:S04]  /*188b0*/  IMAD.WIDE.U32 R206, R195, 0x10, R156 ;  /* 0x00000010c3ce7825 */ /* 0x000fc800078e009c */
[----:B------:R-:W-:Y:S01]  /*188c0*/  FFMA.FTZ R169, R118, R169, R54 ;  /* 0x000000a976a97223 */ /* 0x000fe20000010036 */
[----:B------:R-:W-:Y:S01]  /*188d0*/  FFMA.FTZ R171, R120, R171, R56 ;  /* 0x000000ab78ab7223 */ /* 0x000fe20000010038 */
[----:B------:R2:W-:Y:S01]  /*188e0*/  STG.E.128 desc[UR4][R204.64], R140 ;  /* 0x0000008ccc007986 */ /* 0x0005e2000c101d04 */
[----:B------:R-:W-:Y:S01]  /*188f0*/  F2FP.F16.F32.PACK_AB R151, R226, R151 ;  /* 0x00000097e297723e */ /* 0x000fe200000000ff */
[----:B-1----:R-:W-:-:S04]  /*18900*/  IMAD.WIDE.U32 R156, R194, 0x10, R158 ;  /* 0x00000010c29c7825 */ /* 0x002fc800078e009e */
[----:B------:R-:W-:Y:S01]  /*18910*/  FFMA.FTZ R199, R122, R199, R58 ;  /* 0x000000c77ac77223 */ /* 0x000fe2000001003a */
[----:B------:R-:W-:Y:S01]  /*18920*/  FFMA.FTZ R200, R123, R200, R59 ;  /* 0x000000c87bc87223 */ /* 0x000fe2000001003b */
[----:B------:R-:W-:Y:S01]  /*18930*/  FFMA.FTZ R170, R121, R170, R57 ;  /* 0x000000aa79aa7223 */ /* 0x000fe20000010039 */
[----:B------:R-:W-:Y:S01]  /*18940*/  FFMA.FTZ R168, R119, R168, R55 ;  /* 0x000000a877a87223 */ /* 0x000fe20000010037 */
[----:B------:R1:W-:Y:S01]  /*18950*/  STG.E.128 desc[UR4][R156.64], R148 ;  /* 0x000000949c007986 */ /* 0x0003e2000c101d04 */
[-C--:B------:R-:W-:Y:S01]  /*18960*/  FFMA.FTZ R0, R95, R162.reuse, R31 ;  /* 0x000000a25f007223 */ /* 0x080fe2000001001f */
[----:B------:R-:W-:Y:S01]  /*18970*/  FFMA.FTZ R162, R127, R162, R63 ;  /* 0x000000a27fa27223 */ /* 0x000fe2000001003f */
[----:B------:R-:W-:Y:S01]  /*18980*/  IMAD.WIDE.U32 R158, R195, 0x10, R158 ;  /* 0x00000010c39e7825 */ /* 0x000fe200078e009e */
[----:B------:R3:W-:Y:S03]  /*18990*/  STG.E.128 desc[UR4][R206.64], R152 ;  /* 0x00000098ce007986 */ /* 0x0007e6000c101d04 */
[----:B0-----:R-:W-:Y:S01]  /*189a0*/  FFMA.FTZ R144, R92, R161, R28 ;  /* 0x000000a15c907223 */ /* 0x001fe2000001001c */
[----:B------:R-:W-:Y:S01]  /*189b0*/  FFMA.FTZ R145, R93, R160, R29 ;  /* 0x000000a05d917223 */ /* 0x000fe2000001001d */
[----:B------:R-:W-:Y:S01]  /*189c0*/  FFMA.FTZ R146, R96, R165, R32 ;  /* 0x000000a560927223 */ /* 0x000fe20000010020 */
[----:B------:R-:W-:Y:S01]  /*189d0*/  FFMA.FTZ R147, R97, R164, R33 ;  /* 0x000000a461937223 */ /* 0x000fe20000010021 */
[----:B--2---:R-:W-:-:S02]  /*189e0*/  F2FP.F16.F32.PACK_AB R140, R166, R167 ;  /* 0x000000a7a68c723e */ /* 0x004fc400000000ff */
[----:B------:R-:W0:Y:S01]  /*189f0*/  LDC.64 R166, c[0x0][0x210] ;  /* 0x00008400ffa67b82 */ /* 0x000e220000000a00 */
[----:B------:R-:W-:Y:S01]  /*18a00*/  F2FP.F16.F32.PACK_AB R144, R145, R144 ;  /* 0x000000909190723e */ /* 0x000fe200000000ff */
[----:B------:R-:W-:Y:S01]  /*18a10*/  FFMA.FTZ R145, R94, R163, R30 ;  /* 0x000000a35e917223 */ /* 0x000fe2000001001e */
[----:B------:R-:W-:Y:S01]  /*18a20*/  F2FP.F16.F32.PACK_AB R146, R147, R146 ;  /* 0x000000929392723e */ /* 0x000fe200000000ff */
[----:B-1----:R-:W-:Y:S01]  /*18a30*/  FFMA.FTZ R148, R98, R201, R34 ;  /* 0x000000c962947223 */ /* 0x002fe20000010022 */
[----:B------:R-:W-:Y:S01]  /*18a40*/  FFMA.FTZ R149, R99, R198, R35 ;  /* 0x000000c663957223 */ /* 0x000fe20000010023 */
[----:B------:R-:W-:Y:S01]  /*18a50*/  FFMA.FTZ R150, R128, R165, R64 ;  /* 0x000000a580967223 */ /* 0x000fe20000010040 */
[----:B------:R-:W-:Y:S01]  /*18a60*/  FFMA.FTZ R151, R130, R201, R66 ;  /* 0x000000c982977223 */ /* 0x000fe20000010042 */
[----:B---3--:R-:W-:Y:S01]  /*18a70*/  SHF.L.U32 R154, R193, 0x4, RZ ;  /* 0x00000004c19a7819 */ /* 0x008fe200000006ff */
[----:B------:R-:W-:Y:S01]  /*18a80*/  FFMA.FTZ R153, R129, R164, R65 ;  /* 0x000000a481997223 */ /* 0x000fe20000010041 */
[----:B------:R-:W-:Y:S01]  /*18a90*/  F2FP.F16.F32.PACK_AB R147, R149, R148 ;  /* 0x000000949593723e */ /* 0x000fe200000000ff */
[----:B------:R-:W-:Y:S01]  /*18aa0*/  FFMA.FTZ R198, R131, R198, R67 ;  /* 0x000000c683c67223 */ /* 0x000fe20000010043 */
[----:B------:R-:W-:Y:S01]  /*18ab0*/  SHF.R.U32.HI R193, RZ, 0x1c, R193 ;  /* 0x0000001cffc17819 */ /* 0x000fe200000116c1 */
[----:B------:R-:W-:Y:S01]  /*18ac0*/  FFMA.FTZ R149, R126, R163, R62 ;  /* 0x000000a37e957223 */ /* 0x000fe2000001003e */
[----:B------:R-:W-:Y:S01]  /*18ad0*/  IADD3 R152, P0, R154, UR12, RZ ;  /* 0x0000000c9a987c10 */ /* 0x000fe2000ff1e0ff */
[----:B------:R-:W-:Y:S01]  /*18ae0*/  FFMA.FTZ R148, R124, R161, R60 ;  /* 0x000000a17c947223 */ /* 0x000fe2000001003c */
[----:B------:R-:W-:Y:S01]  /*18af0*/  FFMA.FTZ R157, R125, R160, R61 ;  /* 0x000000a07d9d7223 */ /* 0x000fe2000001003d */
[----:B------:R-:W-:-:S02]  /*18b00*/  IADD3 R154, P1, R154, UR14, RZ ;  /* 0x0000000e9a9a7c10 */ /* 0x000fc4000ff3e0ff */
[----:B------:R-:W-:Y:S02]  /*18b10*/  F2FP.F16.F32.PACK_AB R143, R200, R199 ;  /* 0x000000c7c88f723e */ /* 0x000fe400000000ff */
[----:B------:R-:W-:Y:S02]  /*18b20*/  F2FP.F16.F32.PACK_AB R142, R170, R171 ;  /* 0x000000abaa8e723e */ /* 0x000fe400000000ff */
[----:B------:R-:W-:Y:S01]  /*18b30*/  F2FP.F16.F32.PACK_AB R141, R168, R169 ;  /* 0x000000a9a88d723e */ /* 0x000fe200000000ff */
[----:B0-----:R-:W-:Y:S01]  /*18b40*/  IMAD R191, R166, 0x4, R191 ;  /* 0x00000004a6bf7824 */ /* 0x001fe200078e02bf */
[----:B------:R-:W-:Y:S02]  /*18b50*/  F2FP.F16.F32.PACK_AB R150, R153, R150 ;  /* 0x000000969996723e */ /* 0x000fe400000000ff */
[----:B------:R-:W-:Y:S01]  /*18b60*/  F2FP.F16.F32.PACK_AB R145, R0, R145 ;  /* 0x000000910091723e */ /* 0x000fe200000000ff */
[----:B------:R0:W-:Y:S01]  /*18b70*/  STG.E.128 desc[UR4][R158.64], R140 ;  /* 0x0000008c9e007986 */ /* 0x0001e2000c101d04 */
[----:B------:R-:W-:-:S02]  /*18b80*/  IADD3.X R153, R193, UR13, RZ, P0, !PT ;  /* 0x0000000dc1997c10 */ /* 0x000fc400087fe4ff */
[----:B------:R-:W-:Y:S02]  /*18b90*/  F2FP.F16.F32.PACK_AB R151, R198, R151 ;  /* 0x00000097c697723e */ /* 0x000fe400000000ff */
[----:B------:R-:W-:Y:S01]  /*18ba0*/  F2FP.F16.F32.PACK_AB R149, R162, R149 ;  /* 0x00000095a295723e */ /* 0x000fe200000000ff */
[----:B------:R0:W-:Y:S01]  /*18bb0*/  STG.E.128 desc[UR4][R152.64], R144 ;  /* 0x0000009098007986 */ /* 0x0001e2000c101d04 */
[----:B------:R-:W-:Y:S02]  /*18bc0*/  IADD3.X R155, R193, UR15, RZ, P1, !PT ;  /* 0x0000000fc19b7c10 */ /* 0x000fe40008ffe4ff */
[----:B------:R-:W-:Y:S02]  /*18bd0*/  F2FP.F16.F32.PACK_AB R148, R157, R148 ;  /* 0x000000949d94723e */ /* 0x000fe400000000ff */
[----:B------:R-:W-:-:S03]  /*18be0*/  ISETP.GE.AND P0, PT, R191, R167, PT ;  /* 0x000000a7bf00720c */ /* 0x000fc60003f06270 */
[----:B------:R0:W-:Y:S10]  /*18bf0*/  STG.E.128 desc[UR4][R154.64], R148 ;  /* 0x000000949a007986 */ /* 0x0001f4000c101d04 */
[----:B------:R-:W-:Y:S05]  /*18c00*/  @!P0 BRA `(.L_x_20235) ;  /* 0xfffffe7c00f08947 */ /* 0x000fea000383ffff */
[----:B------:R-:W-:Y:S05]  /*18c10*/  BSYNC B0 ;  /* 0x0000000000007941 */ /* 0x000fea0003800000 */
.L_x_19717:
[----:B------:R-:W-:Y:S05]  /*18c20*/  EXIT ;  /* 0x000000000000794d */ /* 0x000fea0003800000 */
.L_x_20234:
        /* <DEDUP_REMOVED lines=8> */
.L_x_20237:
[----:B------:R-:W-:Y:S05]  /*18cb0*/  BSYNC B1 ;  /* 0x0000000000017941 */ /* 0x000fea0003800000 */
.L_x_20236:
        /* <DEDUP_REMOVED lines=9> */
.L_x_20238:
[----:B------:R-:W-:Y:S02]  /*18d50*/  IMAD.MOV.U32 R206, RZ, RZ, 0x4 ;  /* 0x00000004ffce7424 */ /* 0x000fe400078e00ff */
[----:B------:R-:W-:-:S04]  /*18d60*/  IMAD.MOV.U32 R199, RZ, RZ, R205 ;  /* 0x000000ffffc77224 */ /* 0x000fc800078e00cd */
[----:B------:R-:W-:-:S05]  /*18d70*/  FADD.FTZ R201, R200, R199 ;  /* 0x000000c7c8c97221 */ /* 0x000fca0000010000 */
[----:B------:R-:W-:-:S07]  /*18d80*/  MOV R207, R201 ;  /* 0x000000c900cf7202 */ /* 0x000fce0000000f00 */
[----:B------:R-:W-:Y:S05]  /*18d90*/  WARPSYNC.COLLECTIVE R204, `(.L_x_20239) ;  /* 0x00000000cc087348 */ /* 0x000fea0003c00000 */
[----:B------:R0:W1:Y:S02]  /*18da0*/  SHFL.BFLY P1, R205, R207, R206, R209 ;  /* 0x0c0000cecfcd7389 */ /* 0x00006400000200d1 */
[----:B01----:R-:W-:Y:S01]  /*18db0*/  ENDCOLLECTIVE ;  /* 0x000000000000791b */ /* 0x003fe20003800000 */
.L_x_20239:
[----:B------:R-:W-:Y:S01]  /*18dc0*/  HFMA2.MMA R206, -RZ, RZ, 0, 4.76837158203125e-07 ;  /* 0x00000008ffce7435 */ /* 0x000fe200000001ff */
[----:B------:R-:W-:-:S05]  /*18dd0*/  MOV R198, R205 ;  /* 0x000000cd00c67202 */ /* 0x000fca0000000f00 */
[----:B------:R-:W-:-:S04]  /*18de0*/  FADD.FTZ R202, R201, R198 ;  /* 0x000000c6c9ca7221 */ /* 0x000fc80000010000 */
[----:B------:R-:W-:-:S07]  /*18df0*/  IMAD.MOV.U32 R207, RZ, RZ, R202 ;  /* 0x000000ffffcf7224 */ /* 0x000fce00078e00ca */
[----:B------:R-:W-:Y:S05]  /*18e00*/  WARPSYNC.COLLECTIVE R204, `(.L_x_20240) ;  /* 0x00000000cc087348 */ /* 0x000fea0003c00000 */
[----:B------:R0:W1:Y:S02]  /*18e10*/  SHFL.BFLY P1, R205, R207, R206, R209 ;  /* 0x0c0000cecfcd7389 */ /* 0x00006400000200d1 */
[----:B01----:R-:W-:Y:S01]  /*18e20*/  ENDCOLLECTIVE ;  /* 0x000000000000791b */ /* 0x003fe20003800000 */
.L_x_20240:
        /* <DEDUP_REMOVED lines=8> */
.L_x_20241:
        /* <DEDUP_REMOVED lines=72> */
.L_x_20242:
[----:B------:R-:W-:Y:S02]  /*19330*/  IMAD.MOV.U32 R206, RZ, RZ, 0x2 ;  /* 0x00000002ffce7424 */ /* 0x000fe400078e00ff */
[----:B------:R-:W-:-:S04]  /*19340*/  IMAD.MOV.U32 R201, RZ, RZ, R205 ;  /* 0x000000ffffc97224 */ /* 0x000fc800078e00cd */
[----:B------:R-:W-:-:S05]  /*19350*/  FADD.FTZ R201, R0, R201 ;  /* 0x000000c900c97221 */ /* 0x000fca0000010000 */
[----:B------:R-:W-:-:S07]  /*19360*/  MOV R207, R201 ;  /* 0x000000c900cf7202 */ /* 0x000fce0000000f00 */
[----:B------:R-:W-:Y:S05]  /*19370*/  WARPSYNC.COLLECTIVE R204, `(.L_x_20243) ;  /* 0x00000000cc087348 */ /* 0x000fea0003c00000 */
[----:B------:R0:W1:Y:S02]  /*19380*/  SHFL.BFLY P1, R205, R207, R206, R209 ;  /* 0x0c0000cecfcd7389 */ /* 0x00006400000200d1 */
[----:B01----:R-:W-:Y:S01]  /*19390*/  ENDCOLLECTIVE ;  /* 0x000000000000791b */ /* 0x003fe20003800000 */
.L_x_20243:
[----:B------:R-:W-:Y:S01]  /*193a0*/  HFMA2.MMA R206, -RZ, RZ, 0, 2.384185791015625e-07 ;  /* 0x00000004ffce7435 */ /* 0x000fe200000001ff */
[----:B------:R-:W-:-:S05]  /*193b0*/  MOV R200, R205 ;  /* 0x000000cd00c87202 */ /* 0x000fca0000000f00 */
[----:B------:R-:W-:-:S04]  /*193c0*/  FADD.FTZ R200, R201, R200 ;  /* 0x000000c8c9c87221 */ /* 0x000fc80000010000 */
[----:B------:R-:W-:-:S07]  /*193d0*/  IMAD.MOV.U32 R207, RZ, RZ, R200 ;  /* 0x000000ffffcf7224 */ /* 0x000fce00078e00c8 */
[----:B------:R-:W-:Y:S05]  /*193e0*/  WARPSYNC.COLLECTIVE R204, `(.L_x_20244) ;  /* 0x00000000cc087348 */ /* 0x000fea0003c00000 */
[----:B------:R0:W1:Y:S02]  /*193f0*/  SHFL.BFLY P1, R205, R207, R206, R209 ;  /* 0x0c0000cecfcd7389 */ /* 0x00006400000200d1 */
[----:B01----:R-:W-:Y:S01]  /*19400*/  ENDCOLLECTIVE ;  /* 0x000000000000791b */ /* 0x003fe20003800000 */
.L_x_20244:
[----:B------:R-:W-:Y:S02]  /*19410*/  IMAD.MOV.U32 R206, RZ, RZ, 0x8 ;  /* 0x00000008ffce7424 */ /* 0x000fe400078e00ff */
[----:B------:R-:W-:-:S04]  /*19420*/  IMAD.MOV.U32 R203, RZ, RZ, R205 ;  /* 0x000000ffffcb7224 */ /* 0x000fc800078e00cd */
[----:B------:R-:W-:-:S05]  /*19430*/  FADD.FTZ R203, R200, R203 ;  /* 0x000000cbc8cb7221 */ /* 0x000fca0000010000 */
[----:B------:R-:W-:-:S07]  /*19440*/  MOV R207, R203 ;  /* 0x000000cb00cf7202 */ /* 0x000fce0000000f00 */
[----:B------:R-:W-:Y:S05]  /*19450*/  WARPSYNC.COLLECTIVE R204, `(.L_x_20245) ;  /* 0x00000000cc087348 */ /* 0x000fea0003c00000 */
[----:B------:R0:W1:Y:S02]  /*19460*/  SHFL.BFLY P1, R205, R207, R206, R209 ;  /* 0x0c0000cecfcd7389 */ /* 0x00006400000200d1 */
[----:B01----:R-:W-:Y:S01]  /*19470*/  ENDCOLLECTIVE ;  /* 0x000000000000791b */ /* 0x003fe20003800000 */
.L_x_20245:
[----:B------:R-:W-:Y:S01]  /*19480*/  HFMA2.MMA R206, -RZ, RZ, 0, 9.5367431640625e-07 ;  /* 0x00000010ffce7435 */ /* 0x000fe200000001ff */
[----:B------:R-:W-:-:S05]  /*19490*/  MOV R202, R205 ;  /* 0x000000cd00ca7202 */ /* 0x000fca0000000f00 */
[----:B------:R-:W-:-:S04]  /*194a0*/  FADD.FTZ R202, R203, R202 ;  /* 0x000000cacbca7221 */ /* 0x000fc80000010000 */
[----:B------:R-:W-:-:S07]  /*194b0*/  IMAD.MOV.U32 R207, RZ, RZ, R202 ;  /* 0x000000ffffcf7224 */ /* 0x000fce00078e00ca */
[----:B------:R-:W-:Y:S05]  /*194c0*/  WARPSYNC.COLLECTIVE R204, `(.L_x_20246) ;  /* 0x00000000cc087348 */ /* 0x000fea0003c00000 */
[----:B------:R0:W1:Y:S02]  /*194d0*/  SHFL.BFLY P1, R205, R207, R206, R209 ;  /* 0x0c0000cecfcd7389 */ /* 0x00006400000200d1 */
[----:B01----:R-:W-:Y:S01]  /*194e0*/  ENDCOLLECTIVE ;  /* 0x000000000000791b */ /* 0x003fe20003800000 */
.L_x_20246:
[----:B------:R-:W-:Y:S05]  /*194f0*/  BRA `(.L_x_20247) ;  /* 0xffffffe800907947 */ /* 0x000fea000383ffff */
.L_x_20248:
        /* <DEDUP_REMOVED lines=16> */
.L_x_27211:


//--------------------- .text._ZN10layer_norm31ln_parallel_residual_fwd_kernelINS_13Kernel_traitsIf6__halffS2_fjLj1024ELj1ELj4ELj1ELj16ENS_18Kernel_traits_baseILj1024EfS2_fS2_fjLj128EEEEELb1ELb1ELb0EEEvNS_9FwdParamsE --------------------------
	.section	.text._ZN10layer_norm31ln_parallel_residual_fwd_kernelINS_13Kernel_traitsIf6__halffS2_fjLj1024ELj1ELj4ELj1ELj16ENS_18Kernel_traits_baseILj1024EfS2_fS2_fjLj128EEEEELb1ELb1ELb0EEEvNS_9FwdParamsE,"ax",@progbits
	.align	128
        .global         _ZN10layer_norm31ln_parallel_residual_fwd_kernelINS_13Kernel_traitsIf6__halffS2_fjLj1024ELj1ELj4ELj1ELj16ENS_18Kernel_traits_baseILj1024EfS2_fS2_fjLj128EEEEELb1ELb1ELb0EEEvNS_9FwdParamsE
        .type           _ZN10layer_norm31ln_parallel_residual_fwd_kernelINS_13Kernel_traitsIf6__halffS2_fjLj1024ELj1ELj4ELj1ELj16ENS_18Kernel_traits_baseILj1024EfS2_fS2_fjLj128EEEEELb1ELb1ELb0EEEvNS_9FwdParamsE,@function
        .size           _ZN10layer_norm31ln_parallel_residual_fwd_kernelINS_13Kernel_traitsIf6__halffS2_fjLj1024ELj1ELj4ELj1ELj16ENS_18Kernel_traits_baseILj1024EfS2_fS2_fjLj128EEEEELb1ELb1ELb0EEEvNS_9FwdParamsE,(.L_x_27212 - _ZN10layer_norm31ln_parallel_residual_fwd_kernelINS_13Kernel_traitsIf6__halffS2_fjLj1024ELj1ELj4ELj1ELj16ENS_18Kernel_traits_baseILj1024EfS2_fS2_fjLj128EEEEELb1ELb1ELb0EEEvNS_9FwdParamsE)
        .other          _ZN10layer_norm31ln_parallel_residual_fwd_kernelINS_13Kernel_traitsIf6__halffS2_fjLj1024ELj1ELj4ELj1ELj16ENS_18Kernel_traits_baseILj1024EfS2_fS2_fjLj128EEEEELb1ELb1ELb0EEEvNS_9FwdParamsE,@"STO_CUDA_ENTRY STV_DEFAULT"
_ZN10layer_norm31ln_parallel_residual_fwd_kernelINS_13Kernel_traitsIf6__halffS2_fjLj1024ELj1ELj4ELj1ELj16ENS_18Kernel_traits_baseILj1024EfS2_fS2_fjLj128EEEEELb1ELb1ELb0EEEvNS_9FwdParamsE:
.text._ZN10layer_norm31ln_parallel_residual_fwd_kernelINS_13Kernel_traitsIf6__halffS2_fjLj1024ELj1ELj4ELj1ELj16ENS_18Kernel_traits_baseILj1024EfS2_fS2_fjLj128EEEEELb1ELb1ELb0EEEvNS_9FwdParamsE:
        /* <DEDUP_REMOVED lines=116> */
.L_x_20250:
[----:B------:R-:W-:Y:S05]  /*0740*/  BSYNC B0 ;  /* 0x0000000000007941 */ /* 0x000fea0003800000 */
.L_x_20249:
        /* <DEDUP_REMOVED lines=18> */
.L_x_20252:
[----:B------:R-:W-:Y:S05]  /*0870*/  BSYNC B0 ;  /* 0x0000000000007941 */ /* 0x000fea0003800000 */
.L_x_20251:
        /* <DEDUP_REMOVED lines=18> */
.L_x_20254:
[----:B------:R-:W-:Y:S05]  /*09a0*/  BSYNC B0 ;  /* 0x0000000000007941 */ /* 0x000fea0003800000 */
.L_x_20253:
        /* <DEDUP_REMOVED lines=17> */
.L_x_20256:
[----:B------:R-:W-:Y:S05]  /*0ac0*/  BSYNC B0 ;  /* 0x0000000000007941 */ /* 0x000fea0003800000 */
.L_x_20255:
        /* <DEDUP_REMOVED lines=23> */
.L_x_20790:
        /* <DEDUP_REMOVED lines=35> */
.L_x_20261:
[----:B------:R-:W-:-:S07]  /*0e70*/  IMAD.MOV.U32 R70, RZ, RZ, R126 ;  /* 0x000000ffff467224 */ /* 0x000fce00078e007e */
.L_x_20262:
[----:B------:R-:W-:Y:S05]  /*0e80*/  BSYNC B2 ;  /* 0x0000000000027941 */ /* 0x000fea0003800000 */
.L_x_20260:
        /* <DEDUP_REMOVED lines=16> */
.L_x_20266:
[----:B------:R-:W-:Y:S05]  /*0f90*/  BSYNC B3 ;  /* 0x0000000000037941 */ /* 0x000fea0003800000 */
.L_x_20265:
        /* <DEDUP_REMOVED lines=44> */
.L_x_20264:
[----:B------:R-:W-:Y:S05]  /*1260*/  BSYNC B2 ;  /* 0x0000000000027941 */ /* 0x000fea0003800000 */
.L_x_20263:
        /* <DEDUP_REMOVED lines=19> */
.L_x_20267:
        /* <DEDUP_REMOVED lines=12> */
.L_x_20270:
[----:B------:R-:W-:-:S07]  /*1460*/  IMAD.MOV.U32 R69, RZ, RZ, R126 ;  /* 0x000000ffff457224 */ /* 0x000fce00078e007e */
.L_x_20271:
[----:B------:R-:W-:Y:S05]  /*1470*/  BSYNC B2 ;  /* 0x0000000000027941 */ /* 0x000fea0003800000 */
.L_x_20269:
        /* <DEDUP_REMOVED lines=16> */
.L_x_20275:
[----:B------:R-:W-:Y:S05]  /*1580*/  BSYNC B3 ;  /* 0x0000000000037941 */ /* 0x000fea0003800000 */
.L_x_20274:
        /* <DEDUP_REMOVED lines=42> */
.L_x_20273:
[----:B------:R-:W-:Y:S05]  /*1830*/  BSYNC B2 ;  /* 0x0000000000027941 */ /* 0x000fea0003800000 */
.L_x_20272:
        /* <DEDUP_REMOVED lines=9> */
.L_x_20268:
        /* <DEDUP_REMOVED lines=12> */
.L_x_20277:
[----:B------:R-:W-:-:S07]  /*1990*/  IMAD.MOV.U32 R69, RZ, RZ, R126 ;  /* 0x000000ffff457224 */ /* 0x000fce00078e007e */
.L_x_20278:
[----:B------:R-:W-:Y:S05]  /*19a0*/  BSYNC B2 ;  /* 0x0000000000027941 */ /* 0x000fea0003800000 */
.L_x_20276:
        /* <DEDUP_REMOVED lines=16> */
.L_x_20282:
[----:B------:R-:W-:Y:S05]  /*1ab0*/  BSYNC B3 ;  /* 0x0000000000037941 */ /* 0x000fea0003800000 */
.L_x_20281:
        /* <DEDUP_REMOVED lines=43> */
.L_x_20280:
[----:B------:R-:W-:Y:S05]  /*1d70*/  BSYNC B2 ;  /* 0x0000000000027941 */ /* 0x000fea0003800000 */
.L_x_20279:
        /* <DEDUP_REMOVED lines=14> */
.L_x_20283:
        /* <DEDUP_REMOVED lines=12> */
.L_x_20286:
[----:B------:R-:W-:-:S07]  /*1f20*/  MOV R70, R126 ;  /* 0x0000007e00467202 */ /* 0x000fce0000000f00 */
.L_x_20287:
[----:B------:R-:W-:Y:S05]  /*1f30*/  BSYNC B2 ;  /* 0x0000000000027941 */ /* 0x000fea0003800000 */
.L_x_20285:
        /* <DEDUP_REMOVED lines=16> */
.L_x_20291:
[----:B------:R-:W-:Y:S05]  /*2040*/  BSYNC B3 ;  /* 0x0000000000037941 */ /* 0x000fea0003800000 */
.L_x_20290:
        /* <DEDUP_REMOVED lines=43> */
.L_x_20289:
[----:B------:R-:W-:Y:S05]  /*2300*/  BSYNC B2 ;  /* 0x0000000000027941 */ /* 0x000fea0003800000 */
.L_x_20288:
        /* <DEDUP_REMOVED lines=9> */
.L_x_20284:
        /* <DEDUP_REMOVED lines=12> */
.L_x_20293:
[----:B------:R-:W-:-:S07]  /*2460*/  IMAD.MOV.U32 R70, RZ, RZ, R126 ;  /* 0x000000ffff467224 */ /* 0x000fce00078e007e */
.L_x_20294:
[----:B------:R-:W-:Y:S05]  /*2470*/  BSYNC B2 ;  /* 0x0000000000027941 */ /* 0x000fea0003800000 */
.L_x_20292:
        /* <DEDUP_REMOVED lines=16> */
.L_x_20298:
[----:B------:R-:W-:Y:S05]  /*2580*/  BSYNC B3 ;  /* 0x0000000000037941 */ /* 0x000fea0003800000 */
.L_x_20297:
        /* <DEDUP_REMOVED lines=43> */
.L_x_20296:
[----:B------:R-:W-:Y:S05]  /*2840*/  BSYNC B2 ;  /* 0x0000000000027941 */ /* 0x000fea0003800000 */
.L_x_20295:
        /* <DEDUP_REMOVED lines=14> */
.L_x_20299:
        /* <DEDUP_REMOVED lines=12> */
.L_x_20302:
[----:B------:R-:W-:-:S07]  /*29f0*/  MOV R71, R126 ;  /* 0x0000007e00477202 */ /* 0x000fce0000000f00 */
.L_x_20303:
[----:B------:R-:W-:Y:S05]  /*2a00*/  BSYNC B2 ;  /* 0x0000000000027941 */ /* 0x000fea0003800000 */
.L_x_20301:
        /* <DEDUP_REMOVED lines=16> */
.L_x_20307:
[----:B------:R-:W-:Y:S05]  /*2b10*/  BSYNC B3 ;  /* 0x0000000000037941 */ /* 0x000fea0003800000 */
.L_x_20306:
        /* <DEDUP_REMOVED lines=43> */
.L_x_20305:
[----:B------:R-:W-:Y:S05]  /*2dd0*/  BSYNC B2 ;  /* 0x0000000000027941 */ /* 0x000fea0003800000 */
.L_x_20304:
        /* <DEDUP_REMOVED lines=9> */
.L_x_20300:
        /* <DEDUP_REMOVED lines=12> */
.L_x_20309:
[----:B------:R-:W-:-:S07]  /*2f30*/  IMAD.MOV.U32 R71, RZ, RZ, R126 ;  /* 0x000000ffff477224 */ /* 0x000fce00078e007e */
.L_x_20310:
[----:B------:R-:W-:Y:S05]  /*2f40*/  BSYNC B2 ;  /* 0x0000000000027941 */ /* 0x000fea0003800000 */
.L_x_20308:
        /* <DEDUP_REMOVED lines=16> */
.L_x_20314:
[----:B------:R-:W-:Y:S05]  /*3050*/  BSYNC B3 ;  /* 0x0000000000037941 */ /* 0x000fea0003800000 */
.L_x_20313:
        /* <DEDUP_REMOVED lines=43> */
.L_x_20312:
[----:B------:R-:W-:Y:S05]  /*3310*/  BSYNC B2 ;  /* 0x0000000000027941 */ /* 0x000fea0003800000 */
.L_x_20311:
        /* <DEDUP_REMOVED lines=14> */
.L_x_20315:
        /* <DEDUP_REMOVED lines=12> */
.L_x_20318:
[----:B------:R-:W-:-:S07]  /*34c0*/  MOV R96, R126 ;  /* 0x0000007e00607202 */ /* 0x000fce0000000f00 */
.L_x_20319:
[----:B------:R-:W-:Y:S05]  /*34d0*/  BSYNC B2 ;  /* 0x0000000000027941 */ /* 0x000fea0003800000 */
.L_x_20317:
        /* <DEDUP_REMOVED lines=16> */
.L_x_20323:
[----:B------:R-:W-:Y:S05]  /*35e0*/  BSYNC B3 ;  /* 0x0000000000037941 */ /* 0x000fea0003800000 */
.L_x_20322:
        /* <DEDUP_REMOVED lines=43> */
.L_x_20321:
[----:B------:R-:W-:Y:S05]  /*38a0*/  BSYNC B2 ;  /* 0x0000000000027941 */ /* 0x000fea0003800000 */
.L_x_20320:
        /* <DEDUP_REMOVED lines=9> */
.L_x_20316:
        /* <DEDUP_REMOVED lines=12> */
.L_x_20325:
[----:B------:R-:W-:-:S07]  /*3a00*/  IMAD.MOV.U32 R96, RZ, RZ, R126 ;  /* 0x000000ffff607224 */ /* 0x000fce00078e007e */
.L_x_20326:
[----:B------:R-:W-:Y:S05]  /*3a10*/  BSYNC B2 ;  /* 0x0000000000027941 */ /* 0x000fea0003800000 */
.L_x_20324:
        /* <DEDUP_REMOVED lines=16> */
.L_x_20330:
[----:B------:R-:W-:Y:S05]  /*3b20*/  BSYNC B3 ;  /* 0x0000000000037941 */ /* 0x000fea0003800000 */
.L_x_20329:
        /* <DEDUP_REMOVED lines=43> */
.L_x_20328:
[----:B------:R-:W-:Y:S05]  /*3de0*/  BSYNC B2 ;  /* 0x0000000000027941 */ /* 0x000fea0003800000 */
.L_x_20327:
        /* <DEDUP_REMOVED lines=14> */
.L_x_20331:
        /* <DEDUP_REMOVED lines=12> */
.L_x_20334:
[----:B------:R-:W-:-:S07]  /*3f90*/  MOV R97, R126 ;  /* 0x0000007e00617202 */ /* 0x000fce0000000f00 */
.L_x_20335:
[----:B------:R-:W-:Y:S05]  /*3fa0*/  BSYNC B2 ;  /* 0x0000000000027941 */ /* 0x000fea0003800000 */
.L_x_20333:
        /* <DEDUP_REMOVED lines=16> */
.L_x_20339:
[----:B------:R-:W-:Y:S05]  /*40b0*/  BSYNC B3 ;  /* 0x0000000000037941 */ /* 0x000fea0003800000 */
.L_x_20338:
        /* <DEDUP_REMOVED lines=43> */
.L_x_20337:
[----:B------:R-:W-:Y:S05]  /*4370*/  BSYNC B2 ;  /* 0x0000000000027941 */ /* 0x000fea0003800000 */
.L_x_20336:
        /* <DEDUP_REMOVED lines=9> */
.L_x_20332:
        /* <DEDUP_REMOVED lines=12> */
.L_x_20341:
[----:B------:R-:W-:-:S07]  /*44d0*/  IMAD.MOV.U32 R97, RZ, RZ, R126 ;  /* 0x000000ffff617224 */ /* 0x000fce00078e007e */
.L_x_20342:
[----:B------:R-:W-:Y:S05]  /*44e0*/  BSYNC B2 ;  /* 0x0000000000027941 */ /* 0x000fea0003800000 */
.L_x_20340:
        /* <DEDUP_REMOVED lines=16> */
.L_x_20346:
[----:B------:R-:W-:Y:S05]  /*45f0*/  BSYNC B3 ;  /* 0x0000000000037941 */ /* 0x000fea0003800000 */
.L_x_20345:
        /* <DEDUP_REMOVED lines=43> */
.L_x_20344:
[----:B------:R-:W-:Y:S05]  /*48b0*/  BSYNC B2 ;  /* 0x0000000000027941 */ /* 0x000fea0003800000 */
.L_x_20343:
        /* <DEDUP_REMOVED lines=12> */
.L_x_20347:
        /* <DEDUP_REMOVED lines=12> */
.L_x_20350:
[----:B------:R-:W-:-:S07]  /*4a40*/  MOV R98, R126 ;  /* 0x0000007e00627202 */ /* 0x000fce0000000f00 */
.L_x_20351:
[----:B------:R-:W-:Y:S05]  /*4a50*/  BSYNC B2 ;  /* 0x0000000000027941 */ /* 0x000fea0003800000 */
.L_x_20349:
        /* <DEDUP_REMOVED lines=16> */
.L_x_20355:
[----:B------:R-:W-:Y:S05]  /*4b60*/  BSYNC B3 ;  /* 0x0000000000037941 */ /* 0x000fea0003800000 */
.L_x_20354:
        /* <DEDUP_REMOVED lines=43> */
.L_x_20353:
[----:B------:R-:W-:Y:S05]  /*4e20*/  BSYNC B2 ;  /* 0x0000000000027941 */ /* 0x000fea0003800000 */
.L_x_20352:
        /* <DEDUP_REMOVED lines=9> */
.L_x_20348:
        /* <DEDUP_REMOVED lines=12> */
.L_x_20357:
[----:B------:R-:W-:-:S07]  /*4f80*/  IMAD.MOV.U32 R98, RZ, RZ, R126 ;  /* 0x000000ffff627224 */ /* 0x000fce00078e007e */
.L_x_20358:
[----:B------:R-:W-:Y:S05]  /*4f90*/  BSYNC B2 ;  /* 0x0000000000027941 */ /* 0x000fea0003800000 */
.L_x_20356:
        /* <DEDUP_REMOVED lines=16> */
.L_x_20362:
[----:B------:R-:W-:Y:S05]  /*50a0*/  BSYNC B3 ;  /* 0x0000000000037941 */ /* 0x000fea0003800000 */
.L_x_20361:
        /* <DEDUP_REMOVED lines=43> */
.L_x_20360:
[----:B------:R-:W-:Y:S05]  /*5360*/  BSYNC B2 ;  /* 0x0000000000027941 */ /* 0x000fea0003800000 */
.L_x_20359:
        /* <DEDUP_REMOVED lines=12> */
.L_x_20363:
        /* <DEDUP_REMOVED lines=12> */
.L_x_20366:
[----:B------:R-:W-:-:S07]  /*54f0*/  MOV R3, R126 ;  /* 0x0000007e00037202 */ /* 0x000fce0000000f00 */
.L_x_20367:
[----:B------:R-:W-:Y:S05]  /*5500*/  BSYNC B2 ;  /* 0x0000000000027941 */ /* 0x000fea0003800000 */
.L_x_20365:
        /* <DEDUP_REMOVED lines=16> */
.L_x_20371:
[----:B------:R-:W-:Y:S05]  /*5610*/  BSYNC B3 ;  /* 0x0000000000037941 */ /* 0x000fea0003800000 */
.L_x_20370:
        /* <DEDUP_REMOVED lines=43> */
.L_x_20369:
[----:B------:R-:W-:Y:S05]  /*58d0*/  BSYNC B2 ;  /* 0x0000000000027941 */ /* 0x000fea0003800000 */
.L_x_20368:
        /* <DEDUP_REMOVED lines=9> */
.L_x_20364:
        /* <DEDUP_REMOVED lines=12> */
.L_x_20373:
[----:B------:R-:W-:-:S07]  /*5a30*/  IMAD.MOV.U32 R125, RZ, RZ, R126 ;  /* 0x000000ffff7d7224 */ /* 0x000fce00078e007e */
.L_x_20374:
[----:B------:R-:W-:Y:S05]  /*5a40*/  BSYNC B2 ;  /* 0x0000000000027941 */ /* 0x000fea0003800000 */
.L_x_20372:
        /* <DEDUP_REMOVED lines=16> */
.L_x_20378:
[----:B------:R-:W-:Y:S05]  /*5b50*/  BSYNC B3 ;  /* 0x0000000000037941 */ /* 0x000fea0003800000 */
.L_x_20377:
        /* <DEDUP_REMOVED lines=43> */
.L_x_20376:
[----:B------:R-:W-:Y:S05]  /*5e10*/  BSYNC B2 ;  /* 0x0000000000027941 */ /* 0x000fea0003800000 */
.L_x_20375:
        /* <DEDUP_REMOVED lines=12> */
.L_x_20379:
        /* <DEDUP_REMOVED lines=12> */
.L_x_20382:
[----:B------:R-:W-:-:S07]  /*5fa0*/  MOV R2, R126 ;  /* 0x0000007e00027202 */ /* 0x000fce0000000f00 */
.L_x_20383:
[----:B------:R-:W-:Y:S05]  /*5fb0*/  BSYNC B2 ;  /* 0x0000000000027941 */ /* 0x000fea0003800000 */
.L_x_20381:
        /* <DEDUP_REMOVED lines=16> */
.L_x_20387:
[----:B------:R-:W-:Y:S05]  /*60c0*/  BSYNC B3 ;  /* 0x0000000000037941 */ /* 0x000fea0003800000 */
.L_x_20386:
        /* <DEDUP_REMOVED lines=43> */
.L_x_20385:
[----:B------:R-:W-:Y:S05]  /*6380*/  BSYNC B2 ;  /* 0x0000000000027941 */ /* 0x000fea0003800000 */
.L_x_20384:
        /* <DEDUP_REMOVED lines=9> */
.L_x_20380:
        /* <DEDUP_REMOVED lines=16> */
[----:B------:R-:W-:Y:S02]  /*6520*/  LEA R112, P1, R134, UR12, 0x5 ;  /* 0x0000000c86707c11 */ /* 0x000fe4000f8228ff */
        /* <DEDUP_REMOVED lines=34> */
.L_x_20388:
[----:B------:R-:W-:-:S07]  /*6750*/  IADD3 R0, R134, 0x20, RZ ;  /* 0x0000002086007810 */ /* 0x000fce0007ffe0ff */
.L_x_20259:
[----:B------:R-:W-:Y:S05]  /*6760*/  BSYNC B1 ;  /* 0x0000000000017941 */ /* 0x000fea0003800000 */
.L_x_20258:
        /* <DEDUP_REMOVED lines=30> */
.L_x_20392:
[----:B------:R-:W-:-:S07]  /*6950*/  IMAD.MOV.U32 R86, RZ, RZ, R126 ;  /* 0x000000ffff567224 */ /* 0x000fce00078e007e */
.L_x_20393:
[----:B------:R-:W-:Y:S05]  /*6960*/  BSYNC B2 ;  /* 0x0000000000027941 */ /* 0x000fea0003800000 */
.L_x_20391:
        /* <DEDUP_REMOVED lines=16> */
.L_x_20397:
[----:B------:R-:W-:Y:S05]  /*6a70*/  BSYNC B3 ;  /* 0x0000000000037941 */ /* 0x000fea0003800000 */
.L_x_20396:
        /* <DEDUP_REMOVED lines=43> */
.L_x_20395:
[----:B------:R-:W-:Y:S05]  /*6d30*/  BSYNC B2 ;  /* 0x0000000000027941 */ /* 0x000fea0003800000 */
.L_x_20394:
        /* <DEDUP_REMOVED lines=19> */
.L_x_20398:
        /* <DEDUP_REMOVED lines=12> */
.L_x_20401:
[----:B------:R-:W-:-:S07]  /*6f30*/  IMAD.MOV.U32 R85, RZ, RZ, R126 ;  /* 0x000000ffff557224 */ /* 0x000fce00078e007e */
.L_x_20402:
[----:B------:R-:W-:Y:S05]  /*6f40*/  BSYNC B2 ;  /* 0x0000000000027941 */ /* 0x000fea0003800000 */
.L_x_20400:
        /* <DEDUP_REMOVED lines=16> */
.L_x_20406:
[----:B------:R-:W-:Y:S05]  /*7050*/  BSYNC B3 ;  /* 0x0000000000037941 */ /* 0x000fea0003800000 */
.L_x_20405:
        /* <DEDUP_REMOVED lines=43> */
.L_x_20404:
[----:B------:R-:W-:Y:S05]  /*7310*/  BSYNC B2 ;  /* 0x0000000000027941 */ /* 0x000fea0003800000 */
.L_x_20403:
        /* <DEDUP_REMOVED lines=9> */
.L_x_20399:
        /* <DEDUP_REMOVED lines=12> */
.L_x_20408:
[----:B------:R-:W-:-:S07]  /*7470*/  MOV R85, R126 ;  /* 0x0000007e00557202 */ /* 0x000fce0000000f00 */
.L_x_20409:
[----:B------:R-:W-:Y:S05]  /*7480*/  BSYNC B2 ;  /* 0x0000000000027941 */ /* 0x000fea0003800000 */
.L_x_20407:
        /* <DEDUP_REMOVED lines=16> */
.L_x_20413:
[----:B------:R-:W-:Y:S05]  /*7590*/  BSYNC B3 ;  /* 0x0000000000037941 */ /* 0x000fea0003800000 */
.L_x_20412:
        /* <DEDUP_REMOVED lines=43> */
.L_x_20411:
[----:B------:R-:W-:Y:S05]  /*7850*/  BSYNC B2 ;  /* 0x0000000000027941 */ /* 0x000fea0003800000 */
.L_x_20410:
        /* <DEDUP_REMOVED lines=14> */
.L_x_20414:
        /* <DEDUP_REMOVED lines=12> */
.L_x_20417:
[----:B------:R-:W-:-:S07]  /*7a00*/  IMAD.MOV.U32 R86, RZ, RZ, R126 ;  /* 0x000000ffff567224 */ /* 0x000fce00078e007e */
.L_x_20418:
[----:B------:R-:W-:Y:S05]  /*7a10*/  BSYNC B2 ;  /* 0x0000000000027941 */ /* 0x000fea0003800000 */
.L_x_20416:
        /* <DEDUP_REMOVED lines=16> */
.L_x_20422:
[----:B------:R-:W-:Y:S05]  /*7b20*/  BSYNC B3 ;  /* 0x0000000000037941 */ /* 0x000fea0003800000 */
.L_x_20421:
        /* <DEDUP_REMOVED lines=43> */
.L_x_20420:
[----:B------:R-:W-:Y:S05]  /*7de0*/  BSYNC B2 ;  /* 0x0000000000027941 */ /* 0x000fea0003800000 */
.L_x_20419:
        /* <DEDUP_REMOVED lines=9> */
.L_x_20415:
        /* <DEDUP_REMOVED lines=12> */
.L_x_20424:
[----:B------:R-:W-:-:S07]  /*7f40*/  MOV R100, R126 ;  /* 0x0000007e00647202 */ /* 0x000fce0000000f00 */
.L_x_20425:
[----:B------:R-:W-:Y:S05]  /*7f50*/  BSYNC B2 ;  /* 0x0000000000027941 */ /* 0x000fea0003800000 */
.L_x_20423:
        /* <DEDUP_REMOVED lines=16> */
.L_x_20429:
[----:B------:R-:W-:Y:S05]  /*8060*/  BSYNC B3 ;  /* 0x0000000000037941 */ /* 0x000fea0003800000 */
.L_x_20428:
        /* <DEDUP_REMOVED lines=43> */
.L_x_20427:
[----:B------:R-:W-:Y:S05]  /*8320*/  BSYNC B2 ;  /* 0x0000000000027941 */ /* 0x000fea0003800000 */
.L_x_20426:
        /* <DEDUP_REMOVED lines=14> */
.L_x_20430:
        /* <DEDUP_REMOVED lines=12> */
.L_x_20433:
[----:B------:R-:W-:-:S07]  /*84d0*/  IMAD.MOV.U32 R87, RZ, RZ, R126 ;  /* 0x000000ffff577224 */ /* 0x000fce00078e007e */
.L_x_20434:
[----:B------:R-:W-:Y:S05]  /*84e0*/  BSYNC B2 ;  /* 0x0000000000027941 */ /* 0x000fea0003800000 */
.L_x_20432:
        /* <DEDUP_REMOVED lines=16> */
.L_x_20438:
[----:B------:R-:W-:Y:S05]  /*85f0*/  BSYNC B3 ;  /* 0x0000000000037941 */ /* 0x000fea0003800000 */
.L_x_20437:
        /* <DEDUP_REMOVED lines=43> */
.L_x_20436:
[----:B------:R-:W-:Y:S05]  /*88b0*/  BSYNC B2 ;  /* 0x0000000000027941 */ /* 0x000fea0003800000 */
.L_x_20435:
        /* <DEDUP_REMOVED lines=9> */
.L_x_20431:
        /* <DEDUP_REMOVED lines=12> */
.L_x_20440:
[----:B------:R-:W-:-:S07]  /*8a10*/  MOV R87, R126 ;  /* 0x0000007e00577202 */ /* 0x000fce0000000f00 */
.L_x_20441:
[----:B------:R-:W-:Y:S05]  /*8a20*/  BSYNC B2 ;  /* 0x0000000000027941 */ /* 0x000fea0003800000 */
.L_x_20439:
        /* <DEDUP_REMOVED lines=16> */
.L_x_20445:
[----:B------:R-:W-:Y:S05]  /*8b30*/  BSYNC B3 ;  /* 0x0000000000037941 */ /* 0x000fea0003800000 */
.L_x_20444:
        /* <DEDUP_REMOVED lines=43> */
.L_x_20443:
[----:B------:R-:W-:Y:S05]  /*8df0*/  BSYNC B2 ;  /* 0x0000000000027941 */ /* 0x000fea0003800000 */
.L_x_20442:
        /* <DEDUP_REMOVED lines=14> */
.L_x_20446:
        /* <DEDUP_REMOVED lines=12> */
.L_x_20449:
[----:B------:R-:W-:-:S07]  /*8fa0*/  IMAD.MOV.U32 R100, RZ, RZ, R126 ;  /* 0x000000ffff647224 */ /* 0x000fce00078e007e */
.L_x_20450:
[----:B------:R-:W-:Y:S05]  /*8fb0*/  BSYNC B2 ;  /* 0x0000000000027941 */ /* 0x000fea0003800000 */
.L_x_20448:
        /* <DEDUP_REMOVED lines=16> */
.L_x_20454:
[----:B------:R-:W-:Y:S05]  /*90c0*/  BSYNC B3 ;  /* 0x0000000000037941 */ /* 0x000fea0003800000 */
.L_x_20453:
        /* <DEDUP_REMOVED lines=43> */
.L_x_20452:
[----:B------:R-:W-:Y:S05]  /*9380*/  BSYNC B2 ;  /* 0x0000000000027941 */ /* 0x000fea0003800000 */
.L_x_20451:
        /* <DEDUP_REMOVED lines=9> */
.L_x_20447:
        /* <DEDUP_REMOVED lines=12> */
.L_x_20456:
[----:B------:R-:W-:-:S07]  /*94e0*/  MOV R100, R126 ;  /* 0x0000007e00647202 */ /* 0x000fce0000000f00 */
.L_x_20457:
[----:B------:R-:W-:Y:S05]  /*94f0*/  BSYNC B2 ;  /* 0x0000000000027941 */ /* 0x000fea0003800000 */
.L_x_20455:
        /* <DEDUP_REMOVED lines=16> */
.L_x_20461:
[----:B------:R-:W-:Y:S05]  /*9600*/  BSYNC B3 ;  /* 0x0000000000037941 */ /* 0x000fea0003800000 */
.L_x_20460:
        /* <DEDUP_REMOVED lines=43> */
.L_x_20459:
[----:B------:R-:W-:Y:S05]  /*98c0*/  BSYNC B2 ;  /* 0x0000000000027941 */ /* 0x000fea0003800000 */
.L_x_20458:
        /* <DEDUP_REMOVED lines=14> */
.L_x_20462:
        /* <DEDUP_REMOVED lines=12> */
.L_x_20465:
[----:B------:R-:W-:-:S07]  /*9a70*/  IMAD.MOV.U32 R101, RZ, RZ, R126 ;  /* 0x000000ffff657224 */ /* 0x000fce00078e007e */
.L_x_20466:
[----:B------:R-:W-:Y:S05]  /*9a80*/  BSYNC B2 ;  /* 0x0000000000027941 */ /* 0x000fea0003800000 */
.L_x_20464:
        /* <DEDUP_REMOVED lines=16> */
.L_x_20470:
[----:B------:R-:W-:Y:S05]  /*9b90*/  BSYNC B3 ;  /* 0x0000000000037941 */ /* 0x000fea0003800000 */
.L_x_20469:
        /* <DEDUP_REMOVED lines=43> */
.L_x_20468:
[----:B------:R-:W-:Y:S05]  /*9e50*/  BSYNC B2 ;  /* 0x0000000000027941 */ /* 0x000fea0003800000 */
.L_x_20467:
        /* <DEDUP_REMOVED lines=9> */
.L_x_20463:
        /* <DEDUP_REMOVED lines=12> */
.L_x_20472:
[----:B------:R-:W-:-:S07]  /*9fb0*/  MOV R101, R126 ;  /* 0x0000007e00657202 */ /* 0x000fce0000000f00 */
.L_x_20473:
[----:B------:R-:W-:Y:S05]  /*9fc0*/  BSYNC B2 ;  /* 0x0000000000027941 */ /* 0x000fea0003800000 */
.L_x_20471:
        /* <DEDUP_REMOVED lines=16> */
.L_x_20477:
[----:B------:R-:W-:Y:S05]  /*a0d0*/  BSYNC B3 ;  /* 0x0000000000037941 */ /* 0x000fea0003800000 */
.L_x_20476:
        /* <DEDUP_REMOVED lines=43> */
.L_x_20475:
[----:B------:R-:W-:Y:S05]  /*a390*/  BSYNC B2 ;  /* 0x0000000000027941 */ /* 0x000fea0003800000 */
.L_x_20474:
        /* <DEDUP_REMOVED lines=12> */
.L_x_20478:
        /* <DEDUP_REMOVED lines=12> */
.L_x_20481:
[----:B------:R-:W-:-:S07]  /*a520*/  IMAD.MOV.U32 R102, RZ, RZ, R126 ;  /* 0x000000ffff667224 */ /* 0x000fce00078e007e */
.L_x_20482:
[----:B------:R-:W-:Y:S05]  /*a530*/  BSYNC B2 ;  /* 0x0000000000027941 */ /* 0x000fea0003800000 */
.L_x_20480:
        /* <DEDUP_REMOVED lines=16> */
.L_x_20486:
[----:B------:R-:W-:Y:S05]  /*a640*/  BSYNC B3 ;  /* 0x0000000000037941 */ /* 0x000fea0003800000 */
.L_x_20485:
        /* <DEDUP_REMOVED lines=43> */
.L_x_20484:
[----:B------:R-:W-:Y:S05]  /*a900*/  BSYNC B2 ;  /* 0x0000000000027941 */ /* 0x000fea0003800000 */
.L_x_20483:
        /* <DEDUP_REMOVED lines=9> */
.L_x_20479:
        /* <DEDUP_REMOVED lines=12> */
.L_x_20488:
[----:B------:R-:W-:-:S07]  /*aa60*/  MOV R102, R126 ;  /* 0x0000007e00667202 */ /* 0x000fce0000000f00 */
.L_x_20489:
[----:B------:R-:W-:Y:S05]  /*aa70*/  BSYNC B2 ;  /* 0x0000000000027941 */ /* 0x000fea0003800000 */
.L_x_20487:
        /* <DEDUP_REMOVED lines=16> */
.L_x_20493:
[----:B------:R-:W-:Y:S05]  /*ab80*/  BSYNC B3 ;  /* 0x0000000000037941 */ /* 0x000fea0003800000 */
.L_x_20492:
        /* <DEDUP_REMOVED lines=43> */
.L_x_20491:
[----:B------:R-:W-:Y:S05]  /*ae40*/  BSYNC B2 ;  /* 0x0000000000027941 */ /* 0x000fea0003800000 */
.L_x_20490:
        /* <DEDUP_REMOVED lines=12> */
.L_x_20494:
        /* <DEDUP_REMOVED lines=12> */
.L_x_20497:
[----:B------:R-:W-:-:S07]  /*afd0*/  IMAD.MOV.U32 R3, RZ, RZ, R126 ;  /* 0x000000ffff037224 */ /* 0x000fce00078e007e */
.L_x_20498:
[----:B------:R-:W-:Y:S05]  /*afe0*/  BSYNC B2 ;  /* 0x0000000000027941 */ /* 0x000fea0003800000 */
.L_x_20496:
        /* <DEDUP_REMOVED lines=16> */
.L_x_20502:
[----:B------:R-:W-:Y:S05]  /*b0f0*/  BSYNC B3 ;  /* 0x0000000000037941 */ /* 0x000fea0003800000 */
.L_x_20501:
        /* <DEDUP_REMOVED lines=43> */
.L_x_20500:
[----:B------:R-:W-:Y:S05]  /*b3b0*/  BSYNC B2 ;  /* 0x0000000000027941 */ /* 0x000fea0003800000 */
.L_x_20499:
        /* <DEDUP_REMOVED lines=9> */
.L_x_20495:
        /* <DEDUP_REMOVED lines=12> */
.L_x_20504:
[----:B------:R-:W-:-:S07]  /*b510*/  MOV R115, R126 ;  /* 0x0000007e00737202 */ /* 0x000fce0000000f00 */
.L_x_20505:
[----:B------:R-:W-:Y:S05]  /*b520*/  BSYNC B2 ;  /* 0x0000000000027941 */ /* 0x000fea0003800000 */
.L_x_20503:
        /* <DEDUP_REMOVED lines=16> */
.L_x_20509:
[----:B------:R-:W-:Y:S05]  /*b630*/  BSYNC B3 ;  /* 0x0000000000037941 */ /* 0x000fea0003800000 */
.L_x_20508:
        /* <DEDUP_REMOVED lines=44> */
.L_x_20507:
[----:B------:R-:W-:Y:S05]  /*b900*/  BSYNC B2 ;  /* 0x0000000000027941 */ /* 0x000fea0003800000 */
.L_x_20506:
        /* <DEDUP_REMOVED lines=12> */
.L_x_20510:
        /* <DEDUP_REMOVED lines=12> */
.L_x_20513:
[----:B------:R-:W-:-:S07]  /*ba90*/  IMAD.MOV.U32 R2, RZ, RZ, R126 ;  /* 0x000000ffff027224 */ /* 0x000fce00078e007e */
.L_x_20514:
[----:B------:R-:W-:Y:S05]  /*baa0*/  BSYNC B2 ;  /* 0x0000000000027941 */ /* 0x000fea0003800000 */
.L_x_20512:
        /* <DEDUP_REMOVED lines=16> */
.L_x_20518:
[----:B------:R-:W-:Y:S05]  /*bbb0*/  BSYNC B3 ;  /* 0x0000000000037941 */ /* 0x000fea0003800000 */
.L_x_20517:
        /* <DEDUP_REMOVED lines=43> */
.L_x_20516:
[----:B------:R-:W-:Y:S05]  /*be70*/  BSYNC B2 ;  /* 0x0000000000027941 */ /* 0x000fea0003800000 */
.L_x_20515:
        /* <DEDUP_REMOVED lines=9> */
.L_x_20511:
        /* <DEDUP_REMOVED lines=51> */
.L_x_20519:
[----:B------:R-:W-:-:S07]  /*c240*/  VIADD R0, R0, 0x20 ;  /* 0x0000002000007836 */ /* 0x000fce0000000000 */
.L_x_20390:
[----:B------:R-:W-:Y:S05]  /*c250*/  BSYNC B1 ;  /* 0x0000000000017941 */ /* 0x000fea0003800000 */
.L_x_20389:
        /* <DEDUP_REMOVED lines=30> */
.L_x_20523:
[----:B------:R-:W-:-:S07]  /*c440*/  IMAD.MOV.U32 R90, RZ, RZ, R126 ;  /* 0x000000ffff5a7224 */ /* 0x000fce00078e007e */
.L_x_20524:
[----:B------:R-:W-:Y:S05]  /*c450*/  BSYNC B2 ;  /* 0x0000000000027941 */ /* 0x000fea0003800000 */
.L_x_20522:
        /* <DEDUP_REMOVED lines=16> */
.L_x_20528:
[----:B------:R-:W-:Y:S05]  /*c560*/  BSYNC B3 ;  /* 0x0000000000037941 */ /* 0x000fea0003800000 */
.L_x_20527:
        /* <DEDUP_REMOVED lines=43> */
.L_x_20526:
[----:B------:R-:W-:Y:S05]  /*c820*/  BSYNC B2 ;  /* 0x0000000000027941 */ /* 0x000fea0003800000 */
.L_x_20525:
        /* <DEDUP_REMOVED lines=19> */
.L_x_20529:
        /* <DEDUP_REMOVED lines=12> */
.L_x_20532:
[----:B------:R-:W-:-:S07]  /*ca20*/  MOV R89, R126 ;  /* 0x0000007e00597202 */ /* 0x000fce0000000f00 */
.L_x_20533:
[----:B------:R-:W-:Y:S05]  /*ca30*/  BSYNC B2 ;  /* 0x0000000000027941 */ /* 0x000fea0003800000 */
.L_x_20531:
        /* <DEDUP_REMOVED lines=16> */
.L_x_20537:
[----:B------:R-:W-:Y:S05]  /*cb40*/  BSYNC B3 ;  /* 0x0000000000037941 */ /* 0x000fea0003800000 */
.L_x_20536:
        /* <DEDUP_REMOVED lines=41> */
[----:B------:R-:W-:Y:S01]  /*cde0*/  IMAD.MOV.U32 R124, RZ, RZ, R90 ;  /* 0x000000ffff7c7224 */ /* 0x000fe200078e005a */
[----:B------:R-:W-:-:S11]  /*cdf0*/  HFMA2.MMA R90, -RZ, RZ, 0, 0 ;  /* 0x00000000ff5a7435 */ /* 0x000fd600000001ff */
.L_x_20535:
[----:B------:R-:W-:Y:S05]  /*ce00*/  BSYNC B2 ;  /* 0x0000000000027941 */ /* 0x000fea0003800000 */
.L_x_20534:
        /* <DEDUP_REMOVED lines=9> */
.L_x_20530:
        /* <DEDUP_REMOVED lines=12> */
.L_x_20539:
[----:B------:R-:W-:-:S07]  /*cf60*/  IMAD.MOV.U32 R89, RZ, RZ, R126 ;  /* 0x000000ffff597224 */ /* 0x000fce00078e007e */
.L_x_20540:
[----:B------:R-:W-:Y:S05]  /*cf70*/  BSYNC B2 ;  /* 0x0000000000027941 */ /* 0x000fea0003800000 */
.L_x_20538:
        /* <DEDUP_REMOVED lines=16> */
.L_x_20544:
[----:B------:R-:W-:Y:S05]  /*d080*/  BSYNC B3 ;  /* 0x0000000000037941 */ /* 0x000fea0003800000 */
.L_x_20543:
        /* <DEDUP_REMOVED lines=43> */
.L_x_20542:
[----:B------:R-:W-:Y:S05]  /*d340*/  BSYNC B2 ;  /* 0x0000000000027941 */ /* 0x000fea0003800000 */
.L_x_20541:
        /* <DEDUP_REMOVED lines=14> */
.L_x_20545:
        /* <DEDUP_REMOVED lines=12> */
.L_x_20548:
[----:B------:R-:W-:-:S07]  /*d4f0*/  MOV R90, R126 ;  /* 0x0000007e005a7202 */ /* 0x000fce0000000f00 */
.L_x_20549:
[----:B------:R-:W-:Y:S05]  /*d500*/  BSYNC B2 ;  /* 0x0000000000027941 */ /* 0x000fea0003800000 */
.L_x_20547:
        /* <DEDUP_REMOVED lines=16> */
.L_x_20553:
[----:B------:R-:W-:Y:S05]  /*d610*/  BSYNC B3 ;  /* 0x0000000000037941 */ /* 0x000fea0003800000 */
.L_x_20552:
        /* <DEDUP_REMOVED lines=43> */
.L_x_20551:
[----:B------:R-:W-:Y:S05]  /*d8d0*/  BSYNC B2 ;  /* 0x0000000000027941 */ /* 0x000fea0003800000 */
.L_x_20550:
        /* <DEDUP_REMOVED lines=9> */
.L_x_20546:
        /* <DEDUP_REMOVED lines=12> */
.L_x_20555:
[----:B------:R-:W-:-:S07]  /*da30*/  IMAD.MOV.U32 R104, RZ, RZ, R126 ;  /* 0x000000ffff687224 */ /* 0x000fce00078e007e */
.L_x_20556:
[----:B------:R-:W-:Y:S05]  /*da40*/  BSYNC B2 ;  /* 0x0000000000027941 */ /* 0x000fea0003800000 */
.L_x_20554:
        /* <DEDUP_REMOVED lines=16> */
.L_x_20560:
[----:B------:R-:W-:Y:S05]  /*db50*/  BSYNC B3 ;  /* 0x0000000000037941 */ /* 0x000fea0003800000 */
.L_x_20559:
        /* <DEDUP_REMOVED lines=43> */
.L_x_20558:
[----:B------:R-:W-:Y:S05]  /*de10*/  BSYNC B2 ;  /* 0x0000000000027941 */ /* 0x000fea0003800000 */
.L_x_20557:
        /* <DEDUP_REMOVED lines=14> */
.L_x_20561:
        /* <DEDUP_REMOVED lines=12> */
.L_x_20564:
[----:B------:R-:W-:-:S07]  /*dfc0*/  MOV R91, R126 ;  /* 0x0000007e005b7202 */ /* 0x000fce0000000f00 */
.L_x_20565:
[----:B------:R-:W-:Y:S05]  /*dfd0*/  BSYNC B2 ;  /* 0x0000000000027941 */ /* 0x000fea0003800000 */
.L_x_20563:
        /* <DEDUP_REMOVED lines=16> */
.L_x_20569:
[----:B------:R-:W-:Y:S05]  /*e0e0*/  BSYNC B3 ;  /* 0x0000000000037941 */ /* 0x000fea0003800000 */
.L_x_20568:
        /* <DEDUP_REMOVED lines=43> */
.L_x_20567:
[----:B------:R-:W-:Y:S05]  /*e3a0*/  BSYNC B2 ;  /* 0x0000000000027941 */ /* 0x000fea0003800000 */
.L_x_20566:
        /* <DEDUP_REMOVED lines=9> */
.L_x_20562:
        /* <DEDUP_REMOVED lines=12> */
.L_x_20571:
[----:B------:R-:W-:-:S07]  /*e500*/  IMAD.MOV.U32 R91, RZ, RZ, R126 ;  /* 0x000000ffff5b7224 */ /* 0x000fce00078e007e */
.L_x_20572:
[----:B------:R-:W-:Y:S05]  /*e510*/  BSYNC B2 ;  /* 0x0000000000027941 */ /* 0x000fea0003800000 */
.L_x_20570:
        /* <DEDUP_REMOVED lines=16> */
.L_x_20576:
[----:B------:R-:W-:Y:S05]  /*e620*/  BSYNC B3 ;  /* 0x0000000000037941 */ /* 0x000fea0003800000 */
.L_x_20575:
        /* <DEDUP_REMOVED lines=43> */
.L_x_20574:
[----:B------:R-:W-:Y:S05]  /*e8e0*/  BSYNC B2 ;  /* 0x0000000000027941 */ /* 0x000fea0003800000 */
.L_x_20573:
        /* <DEDUP_REMOVED lines=14> */
.L_x_20577:
        /* <DEDUP_REMOVED lines=12> */
.L_x_20580:
[----:B------:R-:W-:-:S07]  /*ea90*/  MOV R104, R126 ;  /* 0x0000007e00687202 */ /* 0x000fce0000000f00 */
.L_x_20581:
[----:B------:R-:W-:Y:S05]  /*eaa0*/  BSYNC B2 ;  /* 0x0000000000027941 */ /* 0x000fea0003800000 */
.L_x_20579:
        /* <DEDUP_REMOVED lines=16> */
.L_x_20585:
[----:B------:R-:W-:Y:S05]  /*ebb0*/  BSYNC B3 ;  /* 0x0000000000037941 */ /* 0x000fea0003800000 */
.L_x_20584:
        /* <DEDUP_REMOVED lines=43> */
.L_x_20583:
[----:B------:R-:W-:Y:S05]  /*ee70*/  BSYNC B2 ;  /* 0x0000000000027941 */ /* 0x000fea0003800000 */
.L_x_20582:
        /* <DEDUP_REMOVED lines=9> */
.L_x_20578:
        /* <DEDUP_REMOVED lines=12> */
.L_x_20587:
[----:B------:R-:W-:-:S07]  /*efd0*/  IMAD.MOV.U32 R104, RZ, RZ, R126 ;  /* 0x000000ffff687224 */ /* 0x000fce00078e007e */
.L_x_20588:
[----:B------:R-:W-:Y:S05]  /*efe0*/  BSYNC B2 ;  /* 0x0000000000027941 */ /* 0x000fea0003800000 */
.L_x_20586:
        /* <DEDUP_REMOVED lines=16> */
.L_x_20592:
[----:B------:R-:W-:Y:S05]  /*f0f0*/  BSYNC B3 ;  /* 0x0000000000037941 */ /* 0x000fea0003800000 */
.L_x_20591:
        /* <DEDUP_REMOVED lines=43> */
.L_x_20590:
[----:B------:R-:W-:Y:S05]  /*f3b0*/  BSYNC B2 ;  /* 0x0000000000027941 */ /* 0x000fea0003800000 */
.L_x_20589:
        /* <DEDUP_REMOVED lines=14> */
.L_x_20593:
        /* <DEDUP_REMOVED lines=12> */
.L_x_20596:
[----:B------:R-:W-:-:S07]  /*f560*/  MOV R105, R126 ;  /* 0x0000007e00697202 */ /* 0x000fce0000000f00 */
.L_x_20597:
[----:B------:R-:W-:Y:S05]  /*f570*/  BSYNC B2 ;  /* 0x0000000000027941 */ /* 0x000fea0003800000 */
.L_x_20595:
        /* <DEDUP_REMOVED lines=16> */
.L_x_20601:
[----:B------:R-:W-:Y:S05]  /*f680*/  BSYNC B3 ;  /* 0x0000000000037941 */ /* 0x000fea0003800000 */
.L_x_20600:
        /* <DEDUP_REMOVED lines=43> */
.L_x_20599:
[----:B------:R-:W-:Y:S05]  /*f940*/  BSYNC B2 ;  /* 0x0000000000027941 */ /* 0x000fea0003800000 */
.L_x_20598:
        /* <DEDUP_REMOVED lines=9> */
.L_x_20594:
        /* <DEDUP_REMOVED lines=12> */
.L_x_20603:
[----:B------:R-:W-:-:S07]  /*faa0*/  IMAD.MOV.U32 R105, RZ, RZ, R126 ;  /* 0x000000ffff697224 */ /* 0x000fce00078e007e */
.L_x_20604:
[----:B------:R-:W-:Y:S05]  /*fab0*/  BSYNC B2 ;  /* 0x0000000000027941 */ /* 0x000fea0003800000 */
.L_x_20602:
        /* <DEDUP_REMOVED lines=16> */
.L_x_20608:
[----:B------:R-:W-:Y:S05]  /*fbc0*/  BSYNC B3 ;  /* 0x0000000000037941 */ /* 0x000fea0003800000 */
.L_x_20607:
        /* <DEDUP_REMOVED lines=43> */
.L_x_20606:
[----:B------:R-:W-:Y:S05]  /*fe80*/  BSYNC B2 ;  /* 0x0000000000027941 */ /* 0x000fea0003800000 */
.L_x_20605:
        /* <DEDUP_REMOVED lines=12> */
.L_x_20609:
        /* <DEDUP_REMOVED lines=12> */
.L_x_20612:
[----:B------:R-:W-:-:S07]  /*10010*/  MOV R106, R126 ;  /* 0x0000007e006a7202 */ /* 0x000fce0000000f00 */
.L_x_20613:
[----:B------:R-:W-:Y:S05]  /*10020*/  BSYNC B2 ;  /* 0x0000000000027941 */ /* 0x000fea0003800000 */
.L_x_20611:
        /* <DEDUP_REMOVED lines=16> */
.L_x_20617:
[----:B------:R-:W-:Y:S05]  /*10130*/  BSYNC B3 ;  /* 0x0000000000037941 */ /* 0x000fea0003800000 */
.L_x_20616:
        /* <DEDUP_REMOVED lines=43> */
.L_x_20615:
[----:B------:R-:W-:Y:S05]  /*103f0*/  BSYNC B2 ;  /* 0x0000000000027941 */ /* 0x000fea0003800000 */
.L_x_20614:
        /* <DEDUP_REMOVED lines=9> */
.L_x_20610:
        /* <DEDUP_REMOVED lines=12> */
.L_x_20619:
[----:B------:R-:W-:-:S07]  /*10550*/  IMAD.MOV.U32 R106, RZ, RZ, R126 ;  /* 0x000000ffff6a7224 */ /* 0x000fce00078e007e */
.L_x_20620:
[----:B------:R-:W-:Y:S05]  /*10560*/  BSYNC B2 ;  /* 0x0000000000027941 */ /* 0x000fea0003800000 */
.L_x_20618:
        /* <DEDUP_REMOVED lines=16> */
.L_x_20624:
[----:B------:R-:W-:Y:S05]  /*10670*/  BSYNC B3 ;  /* 0x0000000000037941 */ /* 0x000fea0003800000 */
.L_x_20623:
        /* <DEDUP_REMOVED lines=43> */
.L_x_20622:
[----:B------:R-:W-:Y:S05]  /*10930*/  BSYNC B2 ;  /* 0x0000000000027941 */ /* 0x000fea0003800000 */
.L_x_20621:
        /* <DEDUP_REMOVED lines=12> */
.L_x_20625:
        /* <DEDUP_REMOVED lines=12> */
.L_x_20628:
[----:B------:R-:W-:-:S07]  /*10ac0*/  MOV R3, R126 ;  /* 0x0000007e00037202 */ /* 0x000fce0000000f00 */
.L_x_20629:
[----:B------:R-:W-:Y:S05]  /*10ad0*/  BSYNC B2 ;  /* 0x0000000000027941 */ /* 0x000fea0003800000 */
.L_x_20627:
        /* <DEDUP_REMOVED lines=16> */
.L_x_20633:
[----:B------:R-:W-:Y:S05]  /*10be0*/  BSYNC B3 ;  /* 0x0000000000037941 */ /* 0x000fea0003800000 */
.L_x_20632:
        /* <DEDUP_REMOVED lines=43> */
.L_x_20631:
[----:B------:R-:W-:Y:S05]  /*10ea0*/  BSYNC B2 ;  /* 0x0000000000027941 */ /* 0x000fea0003800000 */
.L_x_20630:
        /* <DEDUP_REMOVED lines=9> */
.L_x_20626:
        /* <DEDUP_REMOVED lines=12> */
.L_x_20635:
[----:B------:R-:W-:-:S07]  /*11000*/  IMAD.MOV.U32 R115, RZ, RZ, R126 ;  /* 0x000000ffff737224 */ /* 0x000fce00078e007e */
.L_x_20636:
[----:B------:R-:W-:Y:S05]  /*11010*/  BSYNC B2 ;  /* 0x0000000000027941 */ /* 0x000fea0003800000 */
.L_x_20634:
        /* <DEDUP_REMOVED lines=16> */
.L_x_20640:
[----:B------:R-:W-:Y:S05]  /*11120*/  BSYNC B3 ;  /* 0x0000000000037941 */ /* 0x000fea0003800000 */
.L_x_20639:
        /* <DEDUP_REMOVED lines=44> */
.L_x_20638:
[----:B------:R-:W-:Y:S05]  /*113f0*/  BSYNC B2 ;  /* 0x0000000000027941 */ /* 0x000fea0003800000 */
.L_x_20637:
        /* <DEDUP_REMOVED lines=12> */
.L_x_20641:
        /* <DEDUP_REMOVED lines=12> */
.L_x_20644:
[----:B------:R-:W-:-:S07]  /*11580*/  IMAD.MOV.U32 R2, RZ, RZ, R126 ;  /* 0x000000ffff027224 */ /* 0x000fce00078e007e */
.L_x_20645:
[----:B------:R-:W-:Y:S05]  /*11590*/  BSYNC B2 ;  /* 0x0000000000027941 */ /* 0x000fea0003800000 */
.L_x_20643:
        /* <DEDUP_REMOVED lines=16> */
.L_x_20649:
[----:B------:R-:W-:Y:S05]  /*116a0*/  BSYNC B3 ;  /* 0x0000000000037941 */ /* 0x000fea0003800000 */
.L_x_20648:
        /* <DEDUP_REMOVED lines=43> */
.L_x_20647:
[----:B------:R-:W-:Y:S05]  /*11960*/  BSYNC B2 ;  /* 0x0000000000027941 */ /* 0x000fea0003800000 */
.L_x_20646:
        /* <DEDUP_REMOVED lines=9> */
.L_x_20642:
        /* <DEDUP_REMOVED lines=51> */
.L_x_20650:
[----:B------:R-:W-:-:S07]  /*11d30*/  VIADD R0, R0, 0x20 ;  /* 0x0000002000007836 */ /* 0x000fce0000000000 */
.L_x_20521:
[----:B------:R-:W-:Y:S05]  /*11d40*/  BSYNC B1 ;  /* 0x0000000000017941 */ /* 0x000fea0003800000 */
.L_x_20520:
        /* <DEDUP_REMOVED lines=30> */
.L_x_20654:
[----:B------:R-:W-:-:S07]  /*11f30*/  MOV R94, R126 ;  /* 0x0000007e005e7202 */ /* 0x000fce0000000f00 */
.L_x_20655:
[----:B------:R-:W-:Y:S05]  /*11f40*/  BSYNC B2 ;  /* 0x0000000000027941 */ /* 0x000fea0003800000 */
.L_x_20653:
        /* <DEDUP_REMOVED lines=16> */
.L_x_20659:
[----:B------:R-:W-:Y:S05]  /*12050*/  BSYNC B3 ;  /* 0x0000000000037941 */ /* 0x000fea0003800000 */
.L_x_20658:
        /* <DEDUP_REMOVED lines=43> */
.L_x_20657:
[----:B------:R-:W-:Y:S05]  /*12310*/  BSYNC B2 ;  /* 0x0000000000027941 */ /* 0x000fea0003800000 */
.L_x_20656:
        /* <DEDUP_REMOVED lines=19> */
.L_x_20660:
        /* <DEDUP_REMOVED lines=12> */
.L_x_20663:
[----:B------:R-:W-:-:S07]  /*12510*/  IMAD.MOV.U32 R93, RZ, RZ, R126 ;  /* 0x000000ffff5d7224 */ /* 0x000fce00078e007e */
.L_x_20664:
[----:B------:R-:W-:Y:S05]  /*12520*/  BSYNC B2 ;  /* 0x0000000000027941 */ /* 0x000fea0003800000 */
.L_x_20662:
        /* <DEDUP_REMOVED lines=16> */
.L_x_20668:
[----:B------:R-:W-:Y:S05]  /*12630*/  BSYNC B3 ;  /* 0x0000000000037941 */ /* 0x000fea0003800000 */
.L_x_20667:
        /* <DEDUP_REMOVED lines=43> */
.L_x_20666:
[----:B------:R-:W-:Y:S05]  /*128f0*/  BSYNC B2 ;  /* 0x0000000000027941 */ /* 0x000fea0003800000 */
.L_x_20665:
        /* <DEDUP_REMOVED lines=9> */
.L_x_20661:
        /* <DEDUP_REMOVED lines=12> */
.L_x_20670:
[----:B------:R-:W-:-:S07]  /*12a50*/  MOV R93, R126 ;  /* 0x0000007e005d7202 */ /* 0x000fce0000000f00 */
.L_x_20671:
[----:B------:R-:W-:Y:S05]  /*12a60*/  BSYNC B2 ;  /* 0x0000000000027941 */ /* 0x000fea0003800000 */
.L_x_20669:
        /* <DEDUP_REMOVED lines=16> */
.L_x_20675:
[----:B------:R-:W-:Y:S05]  /*12b70*/  BSYNC B3 ;  /* 0x0000000000037941 */ /* 0x000fea0003800000 */
.L_x_20674:
        /* <DEDUP_REMOVED lines=43> */
.L_x_20673:
[----:B------:R-:W-:Y:S05]  /*12e30*/  BSYNC B2 ;  /* 0x0000000000027941 */ /* 0x000fea0003800000 */
.L_x_20672:
        /* <DEDUP_REMOVED lines=14> */
.L_x_20676:
        /* <DEDUP_REMOVED lines=12> */
.L_x_20679:
[----:B------:R-:W-:-:S07]  /*12fe0*/  MOV R94, R126 ;  /* 0x0000007e005e7202 */ /* 0x000fce0000000f00 */
.L_x_20680:
[----:B------:R-:W-:Y:S05]  /*12ff0*/  BSYNC B2 ;  /* 0x0000000000027941 */ /* 0x000fea0003800000 */
.L_x_20678:
        /* <DEDUP_REMOVED lines=16> */
.L_x_20684:
[----:B------:R-:W-:Y:S05]  /*13100*/  BSYNC B3 ;  /* 0x0000000000037941 */ /* 0x000fea0003800000 */
.L_x_20683:
        /* <DEDUP_REMOVED lines=43> */
.L_x_20682:
[----:B------:R-:W-:Y:S05]  /*133c0*/  BSYNC B2 ;  /* 0x0000000000027941 */ /* 0x000fea0003800000 */
.L_x_20681:
        /* <DEDUP_REMOVED lines=9> */
.L_x_20677:
        /* <DEDUP_REMOVED lines=12> */
.L_x_20686:
[----:B------:R-:W-:-:S07]  /*13520*/  MOV R108, R126 ;  /* 0x0000007e006c7202 */ /* 0x000fce0000000f00 */
.L_x_20687:
[----:B------:R-:W-:Y:S05]  /*13530*/  BSYNC B2 ;  /* 0x0000000000027941 */ /* 0x000fea0003800000 */
.L_x_20685:
        /* <DEDUP_REMOVED lines=16> */
.L_x_20691:
[----:B------:R-:W-:Y:S05]  /*13640*/  BSYNC B3 ;  /* 0x0000000000037941 */ /* 0x000fea0003800000 */
.L_x_20690:
        /* <DEDUP_REMOVED lines=43> */
.L_x_20689:
[----:B------:R-:W-:Y:S05]  /*13900*/  BSYNC B2 ;  /* 0x0000000000027941 */ /* 0x000fea0003800000 */
.L_x_20688:
        /* <DEDUP_REMOVED lines=14> */
.L_x_20692:
        /* <DEDUP_REMOVED lines=12> */
.L_x_20695:
[----:B------:R-:W-:-:S07]  /*13ab0*/  MOV R95, R126 ;  /* 0x0000007e005f7202 */ /* 0x000fce0000000f00 */
.L_x_20696:
[----:B------:R-:W-:Y:S05]  /*13ac0*/  BSYNC B2 ;  /* 0x0000000000027941 */ /* 0x000fea0003800000 */
.L_x_20694:
        /* <DEDUP_REMOVED lines=16> */
.L_x_20700:
[----:B------:R-:W-:Y:S05]  /*13bd0*/  BSYNC B3 ;  /* 0x0000000000037941 */ /* 0x000fea0003800000 */
.L_x_20699:
        /* <DEDUP_REMOVED lines=43> */
.L_x_20698:
[----:B------:R-:W-:Y:S05]  /*13e90*/  BSYNC B2 ;  /* 0x0000000000027941 */ /* 0x000fea0003800000 */
.L_x_20697:
        /* <DEDUP_REMOVED lines=9> */
.L_x_20693:
        /* <DEDUP_REMOVED lines=12> */
.L_x_20702:
[----:B------:R-:W-:-:S07]  /*13ff0*/  MOV R95, R126 ;  /* 0x0000007e005f7202 */ /* 0x000fce0000000f00 */
.L_x_20703:
[----:B------:R-:W-:Y:S05]  /*14000*/  BSYNC B2 ;  /* 0x0000000000027941 */ /* 0x000fea0003800000 */
.L_x_20701:
        /* <DEDUP_REMOVED lines=16> */
.L_x_20707:
[----:B------:R-:W-:Y:S05]  /*14110*/  BSYNC B3 ;  /* 0x0000000000037941 */ /* 0x000fea0003800000 */
.L_x_20706:
        /* <DEDUP_REMOVED lines=43> */
.L_x_20705:
[----:B------:R-:W-:Y:S05]  /*143d0*/  BSYNC B2 ;  /* 0x0000000000027941 */ /* 0x000fea0003800000 */
.L_x_20704:
        /* <DEDUP_REMOVED lines=14> */
.L_x_20708:
        /* <DEDUP_REMOVED lines=12> */
.L_x_20711:
[----:B------:R-:W-:-:S07]  /*14580*/  MOV R108, R126 ;  /* 0x0000007e006c7202 */ /* 0x000fce0000000f00 */
.L_x_20712:
[----:B------:R-:W-:Y:S05]  /*14590*/  BSYNC B2 ;  /* 0x0000000000027941 */ /* 0x000fea0003800000 */
.L_x_20710:
        /* <DEDUP_REMOVED lines=16> */
.L_x_20716:
[----:B------:R-:W-:Y:S05]  /*146a0*/  BSYNC B3 ;  /* 0x0000000000037941 */ /* 0x000fea0003800000 */
.L_x_20715:
        /* <DEDUP_REMOVED lines=43> */
.L_x_20714:
[----:B------:R-:W-:Y:S05]  /*14960*/  BSYNC B2 ;  /* 0x0000000000027941 */ /* 0x000fea0003800000 */
.L_x_20713:
        /* <DEDUP_REMOVED lines=9> */
.L_x_20709:
        /* <DEDUP_REMOVED lines=12> */
.L_x_20718:
[----:B------:R-:W-:-:S07]  /*14ac0*/  MOV R108, R126 ;  /* 0x0000007e006c7202 */ /* 0x000fce0000000f00 */
.L_x_20719:
[----:B------:R-:W-:Y:S05]  /*14ad0*/  BSYNC B2 ;  /* 0x0000000000027941 */ /* 0x000fea0003800000 */
.L_x_20717:
        /* <DEDUP_REMOVED lines=16> */
.L_x_20723:
[----:B------:R-:W-:Y:S05]  /*14be0*/  BSYNC B3 ;  /* 0x0000000000037941 */ /* 0x000fea0003800000 */
.L_x_20722:
        /* <DEDUP_REMOVED lines=43> */
.L_x_20721:
[----:B------:R-:W-:Y:S05]  /*14ea0*/  BSYNC B2 ;  /* 0x0000000000027941 */ /* 0x000fea0003800000 */
.L_x_20720:
        /* <DEDUP_REMOVED lines=14> */
.L_x_20724:
        /* <DEDUP_REMOVED lines=12> */
.L_x_20727:
[----:B------:R-:W-:-:S07]  /*15050*/  MOV R109, R126 ;  /* 0x0000007e006d7202 */ /* 0x000fce0000000f00 */
.L_x_20728:
[----:B------:R-:W-:Y:S05]  /*15060*/  BSYNC B2 ;  /* 0x0000000000027941 */ /* 0x000fea0003800000 */
.L_x_20726:
        /* <DEDUP_REMOVED lines=16> */
.L_x_20732:
[----:B------:R-:W-:Y:S05]  /*15170*/  BSYNC B3 ;  /* 0x0000000000037941 */ /* 0x000fea0003800000 */
.L_x_20731:
        /* <DEDUP_REMOVED lines=43> */
.L_x_20730:
[----:B------:R-:W-:Y:S05]  /*15430*/  BSYNC B2 ;  /* 0x0000000000027941 */ /* 0x000fea0003800000 */
.L_x_20729:
        /* <DEDUP_REMOVED lines=9> */
.L_x_20725:
        /* <DEDUP_REMOVED lines=12> */
.L_x_20734:
[----:B------:R-:W-:-:S07]  /*15590*/  MOV R109, R126 ;  /* 0x0000007e006d7202 */ /* 0x000fce0000000f00 */
.L_x_20735:
[----:B------:R-:W-:Y:S05]  /*155a0*/  BSYNC B2 ;  /* 0x0000000000027941 */ /* 0x000fea0003800000 */
.L_x_20733:
        /* <DEDUP_REMOVED lines=16> */
.L_x_20739:
[----:B------:R-:W-:Y:S05]  /*156b0*/  BSYNC B3 ;  /* 0x0000000000037941 */ /* 0x000fea0003800000 */
.L_x_20738:
        /* <DEDUP_REMOVED lines=43> */
.L_x_20737:
[----:B------:R-:W-:Y:S05]  /*15970*/  BSYNC B2 ;  /* 0x0000000000027941 */ /* 0x000fea0003800000 */
.L_x_20736:
        /* <DEDUP_REMOVED lines=12> */
.L_x_20740:
        /* <DEDUP_REMOVED lines=12> */
.L_x_20743:
[----:B------:R-:W-:-:S07]  /*15b00*/  MOV R110, R126 ;  /* 0x0000007e006e7202 */ /* 0x000fce0000000f00 */
.L_x_20744:
[----:B------:R-:W-:Y:S05]  /*15b10*/  BSYNC B2 ;  /* 0x0000000000027941 */ /* 0x000fea0003800000 */
.L_x_20742:
        /* <DEDUP_REMOVED lines=16> */
.L_x_20748:
[----:B------:R-:W-:Y:S05]  /*15c20*/  BSYNC B3 ;  /* 0x0000000000037941 */ /* 0x000fea0003800000 */
.L_x_20747:
        /* <DEDUP_REMOVED lines=43> */
.L_x_20746:
[----:B------:R-:W-:Y:S05]  /*15ee0*/  BSYNC B2 ;  /* 0x0000000000027941 */ /* 0x000fea0003800000 */
.L_x_20745:
        /* <DEDUP_REMOVED lines=9> */
.L_x_20741:
        /* <DEDUP_REMOVED lines=12> */
.L_x_20750:
[----:B------:R-:W-:-:S07]  /*16040*/  MOV R110, R126 ;  /* 0x0000007e006e7202 */ /* 0x000fce0000000f00 */
.L_x_20751:
[----:B------:R-:W-:Y:S05]  /*16050*/  BSYNC B2 ;  /* 0x0000000000027941 */ /* 0x000fea0003800000 */
.L_x_20749:
        /* <DEDUP_REMOVED lines=16> */
.L_x_20755:
[----:B------:R-:W-:Y:S05]  /*16160*/  BSYNC B3 ;  /* 0x0000000000037941 */ /* 0x000fea0003800000 */
.L_x_20754:
        /* <DEDUP_REMOVED lines=43> */
.L_x_20753:
[----:B------:R-:W-:Y:S05]  /*16420*/  BSYNC B2 ;  /* 0x0000000000027941 */ /* 0x000fea0003800000 */
.L_x_20752:
        /* <DEDUP_REMOVED lines=12> */
.L_x_20756:
        /* <DEDUP_REMOVED lines=12> */
.L_x_20759:
[----:B------:R-:W-:-:S07]  /*165b0*/  MOV R3, R126 ;  /* 0x0000007e00037202 */ /* 0x000fce0000000f00 */
.L_x_20760:
[----:B------:R-:W-:Y:S05]  /*165c0*/  BSYNC B2 ;  /* 0x0000000000027941 */ /* 0x000fea0003800000 */
.L_x_20758:
        /* <DEDUP_REMOVED lines=16> */
.L_x_20764:
[----:B------:R-:W-:Y:S05]  /*166d0*/  BSYNC B3 ;  /* 0x0000000000037941 */ /* 0x000fea0003800000 */
.L_x_20763:
        /* <DEDUP_REMOVED lines=43> */
.L_x_20762:
[----:B------:R-:W-:Y:S05]  /*16990*/  BSYNC B2 ;  /* 0x0000000000027941 */ /* 0x000fea0003800000 */
.L_x_20761:
        /* <DEDUP_REMOVED lines=9> */
.L_x_20757:
        /* <DEDUP_REMOVED lines=12> */
.L_x_20766:
[----:B------:R-:W-:-:S07]  /*16af0*/  MOV R115, R126 ;  /* 0x0000007e00737202 */ /* 0x000fce0000000f00 */
.L_x_20767:
[----:B------:R-:W-:Y:S05]  /*16b00*/  BSYNC B2 ;  /* 0x0000000000027941 */ /* 0x000fea0003800000 */
.L_x_20765:
        /* <DEDUP_REMOVED lines=16> */
.L_x_20771:
[----:B------:R-:W-:Y:S05]  /*16c10*/  BSYNC B3 ;  /* 0x0000000000037941 */ /* 0x000fea0003800000 */
.L_x_20770:
        /* <DEDUP_REMOVED lines=44> */
.L_x_20769:
[----:B------:R-:W-:Y:S05]  /*16ee0*/  BSYNC B2 ;  /* 0x0000000000027941 */ /* 0x000fea0003800000 */
.L_x_20768:
        /* <DEDUP_REMOVED lines=12> */
.L_x_20772:
        /* <DEDUP_REMOVED lines=12> */
.L_x_20775:
[----:B------:R-:W-:-:S07]  /*17070*/  IMAD.MOV.U32 R2, RZ, RZ, R126 ;  /* 0x000000ffff027224 */ /* 0x000fce00078e007e */
.L_x_20776:
[----:B------:R-:W-:Y:S05]  /*17080*/  BSYNC B2 ;  /* 0x0000000000027941 */ /* 0x000fea0003800000 */
.L_x_20774:
        /* <DEDUP_REMOVED lines=16> */
.L_x_20780:
[----:B------:R-:W-:Y:S05]  /*17190*/  BSYNC B3 ;  /* 0x0000000000037941 */ /* 0x000fea0003800000 */
.L_x_20779:
        /* <DEDUP_REMOVED lines=43> */
.L_x_20778:
[----:B------:R-:W-:Y:S05]  /*17450*/  BSYNC B2 ;  /* 0x0000000000027941 */ /* 0x000fea0003800000 */
.L_x_20777:
        /* <DEDUP_REMOVED lines=9> */
.L_x_20773:
        /* <DEDUP_REMOVED lines=51> */
.L_x_20652:
[----:B------:R-:W-:Y:S05]  /*17820*/  BSYNC B1 ;  /* 0x0000000000017941 */ /* 0x000fea0003800000 */
.L_x_20651:
        /* <DEDUP_REMOVED lines=126> */
.L_x_20802:
        /* <DEDUP_REMOVED lines=49> */
.L_x_20783:
[----:B------:R-:W-:Y:S05]  /*18320*/  BSYNC B1 ;  /* 0x0000000000017941 */ /* 0x000fea0003800000 */
.L_x_20782:
        /* <DEDUP_REMOVED lines=35> */
.L_x_20785:
[----:B------:R-:W-:Y:S05]  /*18560*/  BSYNC B1 ;  /* 0x0000000000017941 */ /* 0x000fea0003800000 */
.L_x_20784:
        /* <DEDUP_REMOVED lines=35> */
.L_x_20787:
[----:B------:R-:W-:Y:S05]  /*187a0*/  BSYNC B1 ;  /* 0x0000000000017941 */ /* 0x000fea0003800000 */
.L_x_20786:
        /* <DEDUP_REMOVED lines=34> */
.L_x_20789:
[----:B------:R-:W-:Y:S05]  /*189d0*/  BSYNC B1 ;  /* 0x0000000000017941 */ /* 0x000fea0003800000 */
.L_x_20788:
[----:B01234-:R-:W0:Y:S02]  /*189e0*/  LDC.64 R112, c[0x0][0x210] ;  /* 0x00008400ff707b82 */ /* 0x01fe240000000a00 */
[----:B0-----:R-:W-:-:S04]  /*189f0*/  LEA R128, R112, R128, 0x2 ;  /* 0x0000008070807211 */ /* 0x001fc800078e10ff */
[----:B------:R-:W-:-:S13]  /*18a00*/  ISETP.GE.AND P0, PT, R128, R113, PT ;  /* 0x000000718000720c */ /* 0x000fda0003f06270 */
[----:B------:R-:W-:Y:S05]  /*18a10*/  @!P0 BRA `(.L_x_20790) ;  /* 0xfffffe8000888947 */ /* 0x000fea000383ffff */
[----:B------:R-:W-:Y:S05]  /*18a20*/  BSYNC B0 ;  /* 0x0000000000007941 */ /* 0x000fea0003800000 */
.L_x_20257:
[----:B------:R-:W-:Y:S05]  /*18a30*/  EXIT ;  /* 0x000000000000794d */ /* 0x000fea0003800000 */
.L_x_20781:
        /* <DEDUP_REMOVED lines=8> */
.L_x_20792:
[----:B------:R-:W-:Y:S05]  /*18ac0*/  BSYNC B1 ;  /* 0x0000000000017941 */ /* 0x000fea0003800000 */
.L_x_20791:
        /* <DEDUP_REMOVED lines=9> */
.L_x_20793:
[----:B------:R-:W-:Y:S01]  /*18b60*/  HFMA2.MMA R142, -RZ, RZ, 0, 2.384185791015625e-07 ;  /* 0x00000004ff8e7435 */ /* 0x000fe200000001ff */
[----:B------:R-:W-:-:S05]  /*18b70*/  MOV R113, R139 ;  /* 0x0000008b00717202 */ /* 0x000fca0000000f00 */
[----:B------:R-:W-:-:S04]  /*18b80*/  FADD.FTZ R136, R114, R113 ;  /* 0x0000007172887221 */ /* 0x000fc80000010000 */
[----:B------:R-:W-:-:S07]  /*18b90*/  IMAD.MOV.U32 R141, RZ, RZ, R136 ;  /* 0x000000ffff8d7224 */ /* 0x000fce00078e0088 */
[----:B------:R-:W-:Y:S05]  /*18ba0*/  WARPSYNC.COLLECTIVE R140, `(.L_x_20794) ;  /* 0x000000008c087348 */ /* 0x000fea0003c00000 */
[----:B------:R0:W1:Y:S02]  /*18bb0*/  SHFL.BFLY P4, R139, R141, R142, R143 ;  /* 0x0c00008e8d8b7389 */ /* 0x000064000008008f */
[----:B01----:R-:W-:Y:S01]  /*18bc0*/  ENDCOLLECTIVE ;  /* 0x000000000000791b */ /* 0x003fe20003800000 */
.L_x_20794:
        /* <DEDUP_REMOVED lines=8> */
.L_x_20795:
[----:B------:R-:W-:Y:S01]  /*18c50*/  HFMA2.MMA R142, -RZ, RZ, 0, 9.5367431640625e-07 ;  /* 0x00000010ff8e7435 */ /* 0x000fe200000001ff */
[----:B------:R-:W-:-:S05]  /*18c60*/  MOV R0, R139 ;  /* 0x0000008b00007202 */ /* 0x000fca0000000f00 */
[----:B------:R-:W-:-:S04]  /*18c70*/  FADD.FTZ R138, R137, R0 ;  /* 0x00000000898a7221 */ /* 0x000fc80000010000 */
[----:B------:R-:W-:-:S07]  /*18c80*/  IMAD.MOV.U32 R141, RZ, RZ, R138 ;  /* 0x000000ffff8d7224 */ /* 0x000fce00078e008a */
[----:B------:R-:W-:Y:S05]  /*18c90*/  WARPSYNC.COLLECTIVE R140, `(.L_x_20796) ;  /* 0x000000008c087348 */ /* 0x000fea0003c00000 */
[----:B------:R0:W1:Y:S02]  /*18ca0*/  SHFL.BFLY P4, R139, R141, R142, R143 ;  /* 0x0c00008e8d8b7389 */ /* 0x000064000008008f */
[----:B01----:R-:W-:Y:S01]  /*18cb0*/  ENDCOLLECTIVE ;  /* 0x000000000000791b */ /* 0x003fe20003800000 */
.L_x_20796:
        /* <DEDUP_REMOVED lines=72> */
.L_x_20797:
[----:B------:R-:W-:Y:S02]  /*19140*/  IMAD.MOV.U32 R142, RZ, RZ, 0x2 ;  /* 0x00000002ff8e7424 */ /* 0x000fe400078e00ff */
[----:B------:R-:W-:-:S04]  /*19150*/  IMAD.MOV.U32 R115, RZ, RZ, R139 ;  /* 0x000000ffff737224 */ /* 0x000fc800078e008b */
[----:B------:R-:W-:-:S05]  /*19160*/  FADD.FTZ R115, R0, R115 ;  /* 0x0000007300737221 */ /* 0x000fca0000010000 */
[----:B------:R-:W-:-:S07]  /*19170*/  MOV R141, R115 ;  /* 0x00000073008d7202 */ /* 0x000fce0000000f00 */
[----:B------:R-:W-:Y:S05]  /*19180*/  WARPSYNC.COLLECTIVE R140, `(.L_x_20798) ;  /* 0x000000008c087348 */ /* 0x000fea0003c00000 */
[----:B------:R0:W1:Y:S02]  /*19190*/  SHFL.BFLY P4, R139, R141, R142, R143 ;  /* 0x0c00008e8d8b7389 */ /* 0x000064000008008f */
[----:B01----:R-:W-:Y:S01]  /*191a0*/  ENDCOLLECTIVE ;  /* 0x000000000000791b */ /* 0x003fe20003800000 */
.L_x_20798:
[----:B------:R-:W-:Y:S01]  /*191b0*/  HFMA2.MMA R142, -RZ, RZ, 0, 2.384185791015625e-07 ;  /* 0x00000004ff8e7435 */ /* 0x000fe200000001ff */
[----:B------:R-:W-:-:S05]  /*191c0*/  MOV R114, R139 ;  /* 0x0000008b00727202 */ /* 0x000fca0000000f00 */
[----:B------:R-:W-:-:S04]  /*191d0*/  FADD.FTZ R114, R115, R114 ;  /* 0x0000007273727221 */ /* 0x000fc80000010000 */
[----:B------:R-:W-:-:S07]  /*191e0*/  IMAD.MOV.U32 R141, RZ, RZ, R114 ;  /* 0x000000ffff8d7224 */ /* 0x000fce00078e0072 */
[----:B------:R-:W-:Y:S05]  /*191f0*/  WARPSYNC.COLLECTIVE R140, `(.L_x_20799) ;  /* 0x000000008c087348 */ /* 0x000fea0003c00000 */
[----:B------:R0:W1:Y:S02]  /*19200*/  SHFL.BFLY P4, R139, R141, R142, R143 ;  /* 0x0c00008e8d8b7389 */ /* 0x000064000008008f */
[----:B01----:R-:W-:Y:S01]  /*19210*/  ENDCOLLECTIVE ;  /* 0x000000000000791b */ /* 0x003fe20003800000 */
.L_x_20799:
[----:B------:R-:W-:Y:S02]  /*19220*/  IMAD.MOV.U32 R142, RZ, RZ, 0x8 ;  /* 0x00000008ff8e7424 */ /* 0x000fe400078e00ff */
[----:B------:R-:W-:-:S04]  /*19230*/  IMAD.MOV.U32 R137, RZ, RZ, R139 ;  /* 0x000000ffff897224 */ /* 0x000fc800078e008b */
[----:B------:R-:W-:-:S05]  /*19240*/  FADD.FTZ R137, R114, R137 ;  /* 0x0000008972897221 */ /* 0x000fca0000010000 */
[----:B------:R-:W-:-:S07]  /*19250*/  MOV R141, R137 ;  /* 0x00000089008d7202 */ /* 0x000fce0000000f00 */
[----:B------:R-:W-:Y:S05]  /*19260*/  WARPSYNC.COLLECTIVE R140, `(.L_x_20800) ;  /* 0x000000008c087348 */ /* 0x000fea0003c00000 */
[----:B------:R0:W1:Y:S02]  /*19270*/  SHFL.BFLY P4, R139, R141, R142, R143 ;  /* 0x0c00008e8d8b7389 */ /* 0x000064000008008f */
[----:B01----:R-:W-:Y:S01]  /*19280*/  ENDCOLLECTIVE ;  /* 0x000000000000791b */ /* 0x003fe20003800000 */
.L_x_20800:
[----:B------:R-:W-:Y:S01]  /*19290*/  HFMA2.MMA R142, -RZ, RZ, 0, 9.5367431640625e-07 ;  /* 0x00000010ff8e7435 */ /* 0x000fe200000001ff */
[----:B------:R-:W-:-:S05]  /*192a0*/  MOV R136, R139 ;  /* 0x0000008b00887202 */ /* 0x000fca0000000f00 */
[----:B------:R-:W-:-:S04]  /*192b0*/  FADD.FTZ R136, R137, R136 ;  /* 0x0000008889887221 */ /* 0x000fc80000010000 */
[----:B------:R-:W-:-:S07]  /*192c0*/  IMAD.MOV.U32 R141, RZ, RZ, R136 ;  /* 0x000000ffff8d7224 */ /* 0x000fce00078e0088 */
[----:B------:R-:W-:Y:S05]  /*192d0*/  WARPSYNC.COLLECTIVE R140, `(.L_x_20801) ;  /* 0x000000008c087348 */ /* 0x000fea0003c00000 */
[----:B------:R0:W1:Y:S02]  /*192e0*/  SHFL.BFLY P4, R139, R141, R142, R143 ;  /* 0x0c00008e8d8b7389 */ /* 0x000064000008008f */
[----:B01----:R-:W-:Y:S01]  /*192f0*/  ENDCOLLECTIVE ;  /* 0x000000000000791b */ /* 0x003fe20003800000 */
.L_x_20801:
[----:B------:R-:W-:Y:S05]  /*19300*/  BRA `(.L_x_20802) ;  /* 0xffffffec00407947 */ /* 0x000fea000383ffff */
.L_x_20803:
        /* <DEDUP_REMOVED lines=15> */
.L_x_27212:


//--------------------- .text._ZN10layer_norm31ln_parallel_residual_fwd_kernelINS_13Kernel_traitsIf6__halffS2_fjLj1024ELj1ELj4ELj1ELj16ENS_18Kernel_traits_baseILj1024EfS2_fS2_fjLj128EEEEELb1ELb1ELb1EEEvNS_9FwdParamsE --------------------------
	.section	.text._ZN10layer_norm31ln_parallel_residual_fwd_kernelINS_13Kernel_traitsIf6__halffS2_fjLj1024ELj1ELj4ELj1ELj16ENS_18Kernel_traits_baseILj1024EfS2_fS2_fjLj128EEEEELb1ELb1ELb1EEEvNS_9FwdParamsE,"ax",@progbits
	.align	128
        .global         _ZN10layer_norm31ln_parallel_residual_fwd_kernelINS_13Kernel_traitsIf6__halffS2_fjLj1024ELj1ELj4ELj1ELj16ENS_18Kernel_traits_baseILj1024EfS2_fS2_fjLj128EEEEELb1ELb1ELb1EEEvNS_9FwdParamsE
        .type           _ZN10layer_norm31ln_parallel_residual_fwd_kernelINS_13Kernel_traitsIf6__halffS2_fjLj1024ELj1ELj4ELj1ELj16ENS_18Kernel_traits_baseILj1024EfS2_fS2_fjLj128EEEEELb1ELb1ELb1EEEvNS_9FwdParamsE,@function
        .size           _ZN10layer_norm31ln_parallel_residual_fwd_kernelINS_13Kernel_traitsIf6__halffS2_fjLj1024ELj1ELj4ELj1ELj16ENS_18Kernel_traits_baseILj1024EfS2_fS2_fjLj128EEEEELb1ELb1ELb1EEEvNS_9FwdParamsE,(.L_x_27213 - _ZN10layer_norm31ln_parallel_residual_fwd_kernelINS_13Kernel_traitsIf6__halffS2_fjLj1024ELj1ELj4ELj1ELj16ENS_18Kernel_traits_baseILj1024EfS2_fS2_fjLj128EEEEELb1ELb1ELb1EEEvNS_9FwdParamsE)
        .other          _ZN10layer_norm31ln_parallel_residual_fwd_kernelINS_13Kernel_traitsIf6__halffS2_fjLj1024ELj1ELj4ELj1ELj16ENS_18Kernel_traits_baseILj1024EfS2_fS2_fjLj128EEEEELb1ELb1ELb1EEEvNS_9FwdParamsE,@"STO_CUDA_ENTRY STV_DEFAULT"
_ZN10layer_norm31ln_parallel_residual_fwd_kernelINS_13Kernel_traitsIf6__halffS2_fjLj1024ELj1ELj4ELj1ELj16ENS_18Kernel_traits_baseILj1024EfS2_fS2_fjLj128EEEEELb1ELb1ELb1EEEvNS_9FwdParamsE:
.text._ZN10layer_norm31ln_parallel_residual_fwd_kernelINS_13Kernel_traitsIf6__halffS2_fjLj1024ELj1ELj4ELj1ELj16ENS_18Kernel_traits_baseILj1024EfS2_fS2_fjLj128EEEEELb1ELb1ELb1EEEvNS_9FwdParamsE:
        /* <DEDUP_REMOVED lines=150> */
.L_x_21322:
        /* <DEDUP_REMOVED lines=31> */
.L_x_20806:
[----:B------:R-:W-:-:S07]  /*0b50*/  IMAD.MOV.U32 R26, RZ, RZ, R4 ;  /* 0x000000ffff1a7224 */ /* 0x000fce00078e0004 */
.L_x_20807:
[----:B------:R-:W-:Y:S05]  /*0b60*/  BSYNC B1 ;  /* 0x0000000000017941 */ /* 0x000fea0003800000 */
.L_x_20805:
        /* <DEDUP_REMOVED lines=16> */
.L_x_20811:
[----:B------:R-:W-:Y:S05]  /*0c70*/  BSYNC B2 ;  /* 0x0000000000027941 */ /* 0x000fea0003800000 */
.L_x_20810:
        /* <DEDUP_REMOVED lines=44> */
.L_x_20809:
[----:B------:R-:W-:Y:S05]  /*0f40*/  BSYNC B1 ;  /* 0x0000000000017941 */ /* 0x000fea0003800000 */
.L_x_20808:
        /* <DEDUP_REMOVED lines=18> */
.L_x_20812:
        /* <DEDUP_REMOVED lines=12> */
.L_x_20815:
[----:B------:R-:W-:-:S07]  /*1130*/  IMAD.MOV.U32 R11, RZ, RZ, R4 ;  /* 0x000000ffff0b7224 */ /* 0x000fce00078e0004 */
.L_x_20816:
[----:B------:R-:W-:Y:S05]  /*1140*/  BSYNC B1 ;  /* 0x0000000000017941 */ /* 0x000fea0003800000 */
.L_x_20814:
        /* <DEDUP_REMOVED lines=16> */
.L_x_20820:
[----:B------:R-:W-:Y:S05]  /*1250*/  BSYNC B2 ;  /* 0x0000000000027941 */ /* 0x000fea0003800000 */
.L_x_20819:
        /* <DEDUP_REMOVED lines=44> */
.L_x_20818:
[----:B------:R-:W-:Y:S05]  /*1520*/  BSYNC B1 ;  /* 0x0000000000017941 */ /* 0x000fea0003800000 */
.L_x_20817:
        /* <DEDUP_REMOVED lines=9> */
.L_x_20813:
        /* <DEDUP_REMOVED lines=12> */
.L_x_20822:
[----:B------:R-:W-:-:S07]  /*1680*/  IMAD.MOV.U32 R20, RZ, RZ, R4 ;  /* 0x000000ffff147224 */ /* 0x000fce00078e0004 */
.L_x_20823:
[----:B------:R-:W-:Y:S05]  /*1690*/  BSYNC B1 ;  /* 0x0000000000017941 */ /* 0x000fea0003800000 */
.L_x_20821:
        /* <DEDUP_REMOVED lines=16> */
.L_x_20827:
[----:B------:R-:W-:Y:S05]  /*17a0*/  BSYNC B2 ;  /* 0x0000000000027941 */ /* 0x000fea0003800000 */
.L_x_20826:
        /* <DEDUP_REMOVED lines=44> */
.L_x_20825:
[----:B------:R-:W-:Y:S05]  /*1a70*/  BSYNC B1 ;  /* 0x0000000000017941 */ /* 0x000fea0003800000 */
.L_x_20824:
        /* <DEDUP_REMOVED lines=13> */
.L_x_20828:
        /* <DEDUP_REMOVED lines=12> */
.L_x_20831:
[----:B------:R-:W-:-:S07]  /*1c10*/  MOV R12, R4 ;  /* 0x00000004000c7202 */ /* 0x000fce0000000f00 */
.L_x_20832:
[----:B------:R-:W-:Y:S05]  /*1c20*/  BSYNC B1 ;  /* 0x0000000000017941 */ /* 0x000fea0003800000 */
.L_x_20830:
        /* <DEDUP_REMOVED lines=16> */
.L_x_20836:
[----:B------:R-:W-:Y:S05]  /*1d30*/  BSYNC B2 ;  /* 0x0000000000027941 */ /* 0x000fea0003800000 */
.L_x_20835:
        /* <DEDUP_REMOVED lines=44> */
.L_x_20834:
[----:B------:R-:W-:Y:S05]  /*2000*/  BSYNC B1 ;  /* 0x0000000000017941 */ /* 0x000fea0003800000 */
.L_x_20833:
        /* <DEDUP_REMOVED lines=9> */
.L_x_20829:
        /* <DEDUP_REMOVED lines=12> */
.L_x_20838:
[----:B------:R-:W-:-:S07]  /*2160*/  MOV R16, R4 ;  /* 0x0000000400107202 */ /* 0x000fce0000000f00 */
.L_x_20839:
[----:B------:R-:W-:Y:S05]  /*2170*/  BSYNC B1 ;  /* 0x0000000000017941 */ /* 0x000fea0003800000 */
.L_x_20837:
        /* <DEDUP_REMOVED lines=16> */
.L_x_20843:
[----:B------:R-:W-:Y:S05]  /*2280*/  BSYNC B2 ;  /* 0x0000000000027941 */ /* 0x000fea0003800000 */
.L_x_20842:
        /* <DEDUP_REMOVED lines=44> */
.L_x_20841:
[----:B------:R-:W-:Y:S05]  /*2550*/  BSYNC B1 ;  /* 0x0000000000017941 */ /* 0x000fea0003800000 */
.L_x_20840:
        /* <DEDUP_REMOVED lines=13> */
.L_x_20844:
        /* <DEDUP_REMOVED lines=12> */
.L_x_20847:
[----:B------:R-:W-:-:S07]  /*26f0*/  IMAD.MOV.U32 R13, RZ, RZ, R4 ;  /* 0x000000ffff0d7224 */ /* 0x000fce00078e0004 */
.L_x_20848:
[----:B------:R-:W-:Y:S05]  /*2700*/  BSYNC B1 ;  /* 0x0000000000017941 */ /* 0x000fea0003800000 */
.L_x_20846:
        /* <DEDUP_REMOVED lines=16> */
.L_x_20852:
[----:B------:R-:W-:Y:S05]  /*2810*/  BSYNC B2 ;  /* 0x0000000000027941 */ /* 0x000fea0003800000 */
.L_x_20851:
        /* <DEDUP_REMOVED lines=44> */
.L_x_20850:
[----:B------:R-:W-:Y:S05]  /*2ae0*/  BSYNC B1 ;  /* 0x0000000000017941 */ /* 0x000fea0003800000 */
.L_x_20849:
        /* <DEDUP_REMOVED lines=9> */
.L_x_20845:
        /* <DEDUP_REMOVED lines=12> */
.L_x_20854:
[----:B------:R-:W-:-:S07]  /*2c40*/  IMAD.MOV.U32 R16, RZ, RZ, R4 ;  /* 0x000000ffff107224 */ /* 0x000fce00078e0004 */
.L_x_20855:
[----:B------:R-:W-:Y:S05]  /*2c50*/  BSYNC B1 ;  /* 0x0000000000017941 */ /* 0x000fea0003800000 */
.L_x_20853:
        /* <DEDUP_REMOVED lines=16> */
.L_x_20859:
[----:B------:R-:W-:Y:S05]  /*2d60*/  BSYNC B2 ;  /* 0x0000000000027941 */ /* 0x000fea0003800000 */
.L_x_20858:
        /* <DEDUP_REMOVED lines=44> */
.L_x_20857:
[----:B------:R-:W-:Y:S05]  /*3030*/  BSYNC B1 ;  /* 0x0000000000017941 */ /* 0x000fea0003800000 */
.L_x_20856:
        /* <DEDUP_REMOVED lines=13> */
.L_x_20860:
        /* <DEDUP_REMOVED lines=12> */
.L_x_20863:
[----:B------:R-:W-:-:S07]  /*31d0*/  IMAD.MOV.U32 R14, RZ, RZ, R4 ;  /* 0x000000ffff0e7224 */ /* 0x000fce00078e0004 */
.L_x_20864:
[----:B------:R-:W-:Y:S05]  /*31e0*/  BSYNC B1 ;  /* 0x0000000000017941 */ /* 0x000fea0003800000 */
.L_x_20862:
        /* <DEDUP_REMOVED lines=16> */
.L_x_20868:
[----:B------:R-:W-:Y:S05]  /*32f0*/  BSYNC B2 ;  /* 0x0000000000027941 */ /* 0x000fea0003800000 */
.L_x_20867:
        /* <DEDUP_REMOVED lines=44> */
.L_x_20866:
[----:B------:R-:W-:Y:S05]  /*35c0*/  BSYNC B1 ;  /* 0x0000000000017941 */ /* 0x000fea0003800000 */
.L_x_20865:
        /* <DEDUP_REMOVED lines=9> */
.L_x_20861:
        /* <DEDUP_REMOVED lines=12> */
.L_x_20870:
[----:B------:R-:W-:-:S07]  /*3720*/  IMAD.MOV.U32 R16, RZ, RZ, R4 ;  /* 0x000000ffff107224 */ /* 0x000fce00078e0004 */
.L_x_20871:
[----:B------:R-:W-:Y:S05]  /*3730*/  BSYNC B1 ;  /* 0x0000000000017941 */ /* 0x000fea0003800000 */
.L_x_20869:
        /* <DEDUP_REMOVED lines=16> */
.L_x_20875:
[----:B------:R-:W-:Y:S05]  /*3840*/  BSYNC B2 ;  /* 0x0000000000027941 */ /* 0x000fea0003800000 */
.L_x_20874:
        /* <DEDUP_REMOVED lines=44> */
.L_x_20873:
[----:B------:R-:W-:Y:S05]  /*3b10*/  BSYNC B1 ;  /* 0x0000000000017941 */ /* 0x000fea0003800000 */
.L_x_20872:
        /* <DEDUP_REMOVED lines=12> */
.L_x_20876:
        /* <DEDUP_REMOVED lines=12> */
.L_x_20879:
[----:B------:R-:W-:-:S07]  /*3ca0*/  MOV R15, R4 ;  /* 0x00000004000f7202 */ /* 0x000fce0000000f00 */
.L_x_20880:
[----:B------:R-:W-:Y:S05]  /*3cb0*/  BSYNC B1 ;  /* 0x0000000000017941 */ /* 0x000fea0003800000 */
.L_x_20878:
        /* <DEDUP_REMOVED lines=16> */
.L_x_20884:
[----:B------:R-:W-:Y:S05]  /*3dc0*/  BSYNC B2 ;  /* 0x0000000000027941 */ /* 0x000fea0003800000 */
.L_x_20883:
        /* <DEDUP_REMOVED lines=44> */
.L_x_20882:
[----:B------:R-:W-:Y:S05]  /*4090*/  BSYNC B1 ;  /* 0x0000000000017941 */ /* 0x000fea0003800000 */
.L_x_20881:
        /* <DEDUP_REMOVED lines=9> */
.L_x_20877:
        /* <DEDUP_REMOVED lines=12> */
.L_x_20886:
[----:B------:R-:W-:-:S07]  /*41f0*/  MOV R16, R4 ;  /* 0x0000000400107202 */ /* 0x000fce0000000f00 */
.L_x_20887:
[----:B------:R-:W-:Y:S05]  /*4200*/  BSYNC B1 ;  /* 0x0000000000017941 */ /* 0x000fea0003800000 */
.L_x_20885:
        /* <DEDUP_REMOVED lines=16> */
.L_x_20891:
[----:B------:R-:W-:Y:S05]  /*4310*/  BSYNC B2 ;  /* 0x0000000000027941 */ /* 0x000fea0003800000 */
.L_x_20890:
        /* <DEDUP_REMOVED lines=44> */
.L_x_20889:
[----:B------:R-:W-:Y:S05]  /*45e0*/  BSYNC B1 ;  /* 0x0000000000017941 */ /* 0x000fea0003800000 */
.L_x_20888:
        /* <DEDUP_REMOVED lines=12> */
.L_x_20892:
        /* <DEDUP_REMOVED lines=12> */
.L_x_20895:
[----:B------:R-:W-:-:S07]  /*4770*/  IMAD.MOV.U32 R16, RZ, RZ, R4 ;  /* 0x000000ffff107224 */ /* 0x000fce00078e0004 */
.L_x_20896:
[----:B------:R-:W-:Y:S05]  /*4780*/  BSYNC B1 ;  /* 0x0000000000017941 */ /* 0x000fea0003800000 */
.L_x_20894:
        /* <DEDUP_REMOVED lines=16> */
.L_x_20900:
[----:B------:R-:W-:Y:S05]  /*4890*/  BSYNC B2 ;  /* 0x0000000000027941 */ /* 0x000fea0003800000 */
.L_x_20899:
        /* <DEDUP_REMOVED lines=44> */
.L_x_20898:
[----:B------:R-:W-:Y:S05]  /*4b60*/  BSYNC B1 ;  /* 0x0000000000017941 */ /* 0x000fea0003800000 */
.L_x_20897:
        /* <DEDUP_REMOVED lines=9> */
.L_x_20893:
        /* <DEDUP_REMOVED lines=12> */
.L_x_20902:
[----:B------:R-:W-:-:S07]  /*4cc0*/  IMAD.MOV.U32 R16, RZ, RZ, R4 ;  /* 0x000000ffff107224 */ /* 0x000fce00078e0004 */
.L_x_20903:
[----:B------:R-:W-:Y:S05]  /*4cd0*/  BSYNC B1 ;  /* 0x0000000000017941 */ /* 0x000fea0003800000 */
.L_x_20901:
        /* <DEDUP_REMOVED lines=16> */
.L_x_20907:
[----:B------:R-:W-:Y:S05]  /*4de0*/  BSYNC B2 ;  /* 0x0000000000027941 */ /* 0x000fea0003800000 */
.L_x_20906:
        /* <DEDUP_REMOVED lines=44> */
.L_x_20905:
[----:B------:R-:W-:Y:S05]  /*50b0*/  BSYNC B1 ;  /* 0x0000000000017941 */ /* 0x000fea0003800000 */
.L_x_20904:
        /* <DEDUP_REMOVED lines=12> */
.L_x_20908:
        /* <DEDUP_REMOVED lines=12> */
.L_x_20911:
[----:B------:R-:W-:-:S07]  /*5240*/  IMAD.MOV.U32 R16, RZ, RZ, R4 ;  /* 0x000000ffff107224 */ /* 0x000fce00078e0004 */
.L_x_20912:
[----:B------:R-:W-:Y:S05]  /*5250*/  BSYNC B1 ;  /* 0x0000000000017941 */ /* 0x000fea0003800000 */
.L_x_20910:
        /* <DEDUP_REMOVED lines=16> */
.L_x_20916:
[----:B------:R-:W-:Y:S05]  /*5360*/  BSYNC B2 ;  /* 0x0000000000027941 */ /* 0x000fea0003800000 */
.L_x_20915:
        /* <DEDUP_REMOVED lines=44> */
.L_x_20914:
[----:B------:R-:W-:Y:S05]  /*5630*/  BSYNC B1 ;  /* 0x0000000000017941 */ /* 0x000fea0003800000 */
.L_x_20913:
        /* <DEDUP_REMOVED lines=9> */
.L_x_20909:
        /* <DEDUP_REMOVED lines=12> */
.L_x_20918:
[----:B------:R-:W-:-:S07]  /*5790*/  IMAD.MOV.U32 R16, RZ, RZ, R4 ;  /* 0x000000ffff107224 */ /* 0x000fce00078e0004 */
.L_x_20919:
[----:B------:R-:W-:Y:S05]  /*57a0*/  BSYNC B1 ;  /* 0x0000000000017941 */ /* 0x000fea0003800000 */
.L_x_20917:
        /* <DEDUP_REMOVED lines=16> */
.L_x_20923:
[----:B------:R-:W-:Y:S05]  /*58b0*/  BSYNC B2 ;  /* 0x0000000000027941 */ /* 0x000fea0003800000 */
.L_x_20922:
        /* <DEDUP_REMOVED lines=44> */
.L_x_20921:
[----:B------:R-:W-:Y:S05]  /*5b80*/  BSYNC B1 ;  /* 0x0000000000017941 */ /* 0x000fea0003800000 */
.L_x_20920:
        /* <DEDUP_REMOVED lines=12> */
.L_x_20924:
        /* <DEDUP_REMOVED lines=12> */
.L_x_20927:
[----:B------:R-:W-:-:S07]  /*5d10*/  MOV R16, R4 ;  /* 0x0000000400107202 */ /* 0x000fce0000000f00 */
.L_x_20928:
[----:B------:R-:W-:Y:S05]  /*5d20*/  BSYNC B1 ;  /* 0x0000000000017941 */ /* 0x000fea0003800000 */
.L_x_20926:
        /* <DEDUP_REMOVED lines=18> */
.L_x_20932:
[----:B------:R-:W-:Y:S05]  /*5e50*/  BSYNC B2 ;  /* 0x0000000000027941 */ /* 0x000fea0003800000 */
.L_x_20931:
        /* <DEDUP_REMOVED lines=44> */
.L_x_20930:
[----:B------:R-:W-:Y:S05]  /*6120*/  BSYNC B1 ;  /* 0x0000000000017941 */ /* 0x000fea0003800000 */
.L_x_20929:
        /* <DEDUP_REMOVED lines=9> */
.L_x_20925:
        /* <DEDUP_REMOVED lines=24> */
[----:B------:R-:W-:Y:S01]  /*6340*/  PLOP3.LUT P4, PT, PT, PT, UP0, 0x80, 0x0 ;  /* 0x000000000000781c */ /* 0x000fe20003f8f008 */
[----:B0-----:R-:W-:Y:S01]  /*6350*/  IMAD.WIDE.U32 R18, R127, 0x20, R130 ;  /* 0x000000207f127825 */ /* 0x001fe200078e0082 */
[----:B------:R-:W-:Y:S01]  /*6360*/  LOP3.LUT R16, R26, R16, R22, 0xfe, !PT ;  /* 0x000000101a107212 */ /* 0x000fe200078efe16 */
[----:B------:R-:W-:Y:S01]  /*6370*/  HFMA2.MMA R22, -RZ, RZ, 0, 9.5367431640625e-07 ;  /* 0x00000010ff167435 */ /* 0x000fe200000001ff */
[----:B------:R-:W-:Y:S01]  /*6380*/  LOP3.LUT R29, R27, R29, R23, 0xfe, !PT ;  /* 0x0000001d1b1d7212 */ /* 0x000fe200078efe17 */
[----:B-1----:R-:W-:Y:S01]  /*6390*/  IMAD.WIDE.U32 R26, R127, 0x8, R132 ;  /* 0x000000087f1a7825 */ /* 0x002fe200078e0084 */
[----:B------:R-:W-:Y:S01]  /*63a0*/  LOP3.LUT R28, R16, R17, RZ, 0xfc, !PT ;  /* 0x00000011101c7212 */ /* 0x000fe200078efcff */
[----:B------:R0:W-:Y:S02]  /*63b0*/  STG.E.128 desc[UR4][R18.64], R40 ;  /* 0x0000002812007986 */ /* 0x0001e4000c101d04 */
[----:B------:R-:W-:-:S02]  /*63c0*/  IMAD.WIDE.U32 R16, R137, 0x10, R120 ;  /* 0x0000001089107825 */ /* 0x000fc400078e0078 */
[----:B------:R0:W-:Y:S02]  /*63d0*/  STG.E.128 desc[UR4][R18.64+0x10], R36 ;  /* 0x0000102412007986 */ /* 0x0001e4000c101d04 */
[C---:B------:R-:W-:Y:S02]  /*63e0*/  @P3 IMAD.WIDE.U32 R22, R137.reuse, R22, UR16 ;  /* 0x0000001089163e25 */ /* 0x040fe4000f8e0016 */
[----:B------:R0:W-:Y:S02]  /*63f0*/  STG.E.64 desc[UR4][R26.64], R28 ;  /* 0x0000001c1a007986 */ /* 0x0001e4000c101b04 */
        /* <DEDUP_REMOVED lines=22> */
.L_x_20933:
        /* <DEDUP_REMOVED lines=16> */
.L_x_20935:
[----:B------:R-:W-:-:S07]  /*6660*/  MOV R21, R4 ;  /* 0x0000000400157202 */ /* 0x000fce0000000f00 */
.L_x_20936:
[----:B------:R-:W-:Y:S05]  /*6670*/  BSYNC B1 ;  /* 0x0000000000017941 */ /* 0x000fea0003800000 */
.L_x_20934:
        /* <DEDUP_REMOVED lines=16> */
.L_x_20940:
[----:B------:R-:W-:Y:S05]  /*6780*/  BSYNC B2 ;  /* 0x0000000000027941 */ /* 0x000fea0003800000 */
.L_x_20939:
        /* <DEDUP_REMOVED lines=44> */
.L_x_20938:
[----:B------:R-:W-:Y:S05]  /*6a50*/  BSYNC B1 ;  /* 0x0000000000017941 */ /* 0x000fea0003800000 */
.L_x_20937:
        /* <DEDUP_REMOVED lines=13> */
.L_x_20941:
        /* <DEDUP_REMOVED lines=12> */
.L_x_20944:
[----:B------:R-:W-:-:S07]  /*6bf0*/  IMAD.MOV.U32 R11, RZ, RZ, R4 ;  /* 0x000000ffff0b7224 */ /* 0x000fce00078e0004 */
.L_x_20945:
[----:B------:R-:W-:Y:S05]  /*6c00*/  BSYNC B1 ;  /* 0x0000000000017941 */ /* 0x000fea0003800000 */
.L_x_20943:
        /* <DEDUP_REMOVED lines=16> */
.L_x_20949:
[----:B------:R-:W-:Y:S05]  /*6d10*/  BSYNC B2 ;  /* 0x0000000000027941 */ /* 0x000fea0003800000 */
.L_x_20948:
        /* <DEDUP_REMOVED lines=44> */
.L_x_20947:
[----:B------:R-:W-:Y:S05]  /*6fe0*/  BSYNC B1 ;  /* 0x0000000000017941 */ /* 0x000fea0003800000 */
.L_x_20946:
        /* <DEDUP_REMOVED lines=9> */
.L_x_20942:
        /* <DEDUP_REMOVED lines=12> */
.L_x_20951:
[----:B------:R-:W-:-:S07]  /*7140*/  IMAD.MOV.U32 R20, RZ, RZ, R4 ;  /* 0x000000ffff147224 */ /* 0x000fce00078e0004 */
.L_x_20952:
[----:B------:R-:W-:Y:S05]  /*7150*/  BSYNC B1 ;  /* 0x0000000000017941 */ /* 0x000fea0003800000 */
.L_x_20950:
        /* <DEDUP_REMOVED lines=16> */
.L_x_20956:
[----:B------:R-:W-:Y:S05]  /*7260*/  BSYNC B2 ;  /* 0x0000000000027941 */ /* 0x000fea0003800000 */
.L_x_20955:
        /* <DEDUP_REMOVED lines=44> */
.L_x_20954:
[----:B------:R-:W-:Y:S05]  /*7530*/  BSYNC B1 ;  /* 0x0000000000017941 */ /* 0x000fea0003800000 */
.L_x_20953:
        /* <DEDUP_REMOVED lines=13> */
.L_x_20957:
        /* <DEDUP_REMOVED lines=12> */
.L_x_20960:
[----:B------:R-:W-:-:S07]  /*76d0*/  IMAD.MOV.U32 R12, RZ, RZ, R4 ;  /* 0x000000ffff0c7224 */ /* 0x000fce00078e0004 */
.L_x_20961:
[----:B------:R-:W-:Y:S05]  /*76e0*/  BSYNC B1 ;  /* 0x0000000000017941 */ /* 0x000fea0003800000 */
.L_x_20959:
        /* <DEDUP_REMOVED lines=16> */
.L_x_20965:
[----:B------:R-:W-:Y:S05]  /*77f0*/  BSYNC B2 ;  /* 0x0000000000027941 */ /* 0x000fea0003800000 */
.L_x_20964:
        /* <DEDUP_REMOVED lines=44> */
.L_x_20963:
[----:B------:R-:W-:Y:S05]  /*7ac0*/  BSYNC B1 ;  /* 0x0000000000017941 */ /* 0x000fea0003800000 */
.L_x_20962:
        /* <DEDUP_REMOVED lines=9> */
.L_x_20958:
        /* <DEDUP_REMOVED lines=12> */
.L_x_20967:
[----:B------:R-:W-:-:S07]  /*7c20*/  IMAD.MOV.U32 R16, RZ, RZ, R4 ;  /* 0x000000ffff107224 */ /* 0x000fce00078e0004 */
.L_x_20968:
[----:B------:R-:W-:Y:S05]  /*7c30*/  BSYNC B1 ;  /* 0x0000000000017941 */ /* 0x000fea0003800000 */
.L_x_20966:
        /* <DEDUP_REMOVED lines=16> */
.L_x_20972:
[----:B------:R-:W-:Y:S05]  /*7d40*/  BSYNC B2 ;  /* 0x0000000000027941 */ /* 0x000fea0003800000 */
.L_x_20971:
        /* <DEDUP_REMOVED lines=44> */
.L_x_20970:
[----:B------:R-:W-:Y:S05]  /*8010*/  BSYNC B1 ;  /* 0x0000000000017941 */ /* 0x000fea0003800000 */
.L_x_20969:
        /* <DEDUP_REMOVED lines=13> */
.L_x_20973:
        /* <DEDUP_REMOVED lines=12> */
.L_x_20976:
[----:B------:R-:W-:-:S07]  /*81b0*/  MOV R13, R4 ;  /* 0x00000004000d7202 */ /* 0x000fce0000000f00 */
.L_x_20977:
[----:B------:R-:W-:Y:S05]  /*81c0*/  BSYNC B1 ;  /* 0x0000000000017941 */ /* 0x000fea0003800000 */
.L_x_20975:
        /* <DEDUP_REMOVED lines=16> */
.L_x_20981:
[----:B------:R-:W-:Y:S05]  /*82d0*/  BSYNC B2 ;  /* 0x0000000000027941 */ /* 0x000fea0003800000 */
.L_x_20980:
        /* <DEDUP_REMOVED lines=44> */
.L_x_20979:
[----:B------:R-:W-:Y:S05]  /*85a0*/  BSYNC B1 ;  /* 0x0000000000017941 */ /* 0x000fea0003800000 */
.L_x_20978:
        /* <DEDUP_REMOVED lines=9> */
.L_x_20974:
        /* <DEDUP_REMOVED lines=12> */
.L_x_20983:
[----:B------:R-:W-:-:S07]  /*8700*/  MOV R16, R4 ;  /* 0x0000000400107202 */ /* 0x000fce0000000f00 */
.L_x_20984:
[----:B------:R-:W-:Y:S05]  /*8710*/  BSYNC B1 ;  /* 0x0000000000017941 */ /* 0x000fea0003800000 */
.L_x_20982:
        /* <DEDUP_REMOVED lines=16> */
.L_x_20988:
[----:B------:R-:W-:Y:S05]  /*8820*/  BSYNC B2 ;  /* 0x0000000000027941 */ /* 0x000fea0003800000 */
.L_x_20987:
        /* <DEDUP_REMOVED lines=44> */
.L_x_20986:
[----:B------:R-:W-:Y:S05]  /*8af0*/  BSYNC B1 ;  /* 0x0000000000017941 */ /* 0x000fea0003800000 */
.L_x_20985:
        /* <DEDUP_REMOVED lines=13> */
.L_x_20989:
        /* <DEDUP_REMOVED lines=12> */
.L_x_20992:
[----:B------:R-:W-:-:S07]  /*8c90*/  IMAD.MOV.U32 R14, RZ, RZ, R4 ;  /* 0x000000ffff0e7224 */ /* 0x000fce00078e0004 */
.L_x_20993:
[----:B------:R-:W-:Y:S05]  /*8ca0*/  BSYNC B1 ;  /* 0x0000000000017941 */ /* 0x000fea0003800000 */
.L_x_20991:
        /* <DEDUP_REMOVED lines=16> */
.L_x_20997:
[----:B------:R-:W-:Y:S05]  /*8db0*/  BSYNC B2 ;  /* 0x0000000000027941 */ /* 0x000fea0003800000 */
.L_x_20996:
        /* <DEDUP_REMOVED lines=44> */
.L_x_20995:
[----:B------:R-:W-:Y:S05]  /*9080*/  BSYNC B1 ;  /* 0x0000000000017941 */ /* 0x000fea0003800000 */
.L_x_20994:
        /* <DEDUP_REMOVED lines=9> */
.L_x_20990:
        /* <DEDUP_REMOVED lines=12> */
.L_x_20999:
[----:B------:R-:W-:-:S07]  /*91e0*/  MOV R16, R4 ;  /* 0x0000000400107202 */ /* 0x000fce0000000f00 */
.L_x_21000:
[----:B------:R-:W-:Y:S05]  /*91f0*/  BSYNC B1 ;  /* 0x0000000000017941 */ /* 0x000fea0003800000 */
.L_x_20998:
        /* <DEDUP_REMOVED lines=16> */
.L_x_21004:
[----:B------:R-:W-:Y:S05]  /*9300*/  BSYNC B2 ;  /* 0x0000000000027941 */ /* 0x000fea0003800000 */
.L_x_21003:
        /* <DEDUP_REMOVED lines=44> */
.L_x_21002:
[----:B------:R-:W-:Y:S05]  /*95d0*/  BSYNC B1 ;  /* 0x0000000000017941 */ /* 0x000fea0003800000 */
.L_x_21001:
        /* <DEDUP_REMOVED lines=12> */
.L_x_21005:
        /* <DEDUP_REMOVED lines=12> */
.L_x_21008:
[----:B------:R-:W-:-:S07]  /*9760*/  IMAD.MOV.U32 R15, RZ, RZ, R4 ;  /* 0x000000ffff0f7224 */ /* 0x000fce00078e0004 */
.L_x_21009:
[----:B------:R-:W-:Y:S05]  /*9770*/  BSYNC B1 ;  /* 0x0000000000017941 */ /* 0x000fea0003800000 */
.L_x_21007:
        /* <DEDUP_REMOVED lines=16> */
.L_x_21013:
[----:B------:R-:W-:Y:S05]  /*9880*/  BSYNC B2 ;  /* 0x0000000000027941 */ /* 0x000fea0003800000 */
.L_x_21012:
        /* <DEDUP_REMOVED lines=44> */
.L_x_21011:
[----:B------:R-:W-:Y:S05]  /*9b50*/  BSYNC B1 ;  /* 0x0000000000017941 */ /* 0x000fea0003800000 */
.L_x_21010:
        /* <DEDUP_REMOVED lines=9> */
.L_x_21006:
        /* <DEDUP_REMOVED lines=12> */
.L_x_21015:
[----:B------:R-:W-:-:S07]  /*9cb0*/  MOV R16, R4 ;  /* 0x0000000400107202 */ /* 0x000fce0000000f00 */
.L_x_21016:
[----:B------:R-:W-:Y:S05]  /*9cc0*/  BSYNC B1 ;  /* 0x0000000000017941 */ /* 0x000fea0003800000 */
.L_x_21014:
        /* <DEDUP_REMOVED lines=16> */
.L_x_21020:
[----:B------:R-:W-:Y:S05]  /*9dd0*/  BSYNC B2 ;  /* 0x0000000000027941 */ /* 0x000fea0003800000 */
.L_x_21019:
        /* <DEDUP_REMOVED lines=40> */
[----:B------:R-:W-:Y:S02]  /*a060*/  LOP3.LUT R9, R31, UR34, R20, 0x96, !PT ;  /* 0x000000221f097c12 */ /* 0x000fe4000f8e9614 */
[----:B------:R-:W-:Y:S01]  /*a070*/  MOV R4, R30 ;  /* 0x0000001e00047202 */ /* 0x000fe20000000f00 */
[----:B------:R-:W-:Y:S01]  /*a080*/  IMAD.MOV.U32 R2, RZ, RZ, R22 ;  /* 0x000000ffff027224 */ /* 0x000fe200078e0016 */
[----:B------:R-:W-:-:S07]  /*a090*/  LOP3.LUT R8, R23, UR35, R8, 0x96, !PT ;  /* 0x0000002317087c12 */ /* 0x000fce000f8e9608 */
.L_x_21018:
[----:B------:R-:W-:Y:S05]  /*a0a0*/  BSYNC B1 ;  /* 0x0000000000017941 */ /* 0x000fea0003800000 */
.L_x_21017:
        /* <DEDUP_REMOVED lines=12> */
.L_x_21021:
        /* <DEDUP_REMOVED lines=12> */
.L_x_21024:
[----:B------:R-:W-:-:S07]  /*a230*/  IMAD.MOV.U32 R16, RZ, RZ, R4 ;  /* 0x000000ffff107224 */ /* 0x000fce00078e0004 */
.L_x_21025:
[----:B------:R-:W-:Y:S05]  /*a240*/  BSYNC B1 ;  /* 0x0000000000017941 */ /* 0x000fea0003800000 */
.L_x_21023:
        /* <DEDUP_REMOVED lines=16> */
.L_x_21029:
[----:B------:R-:W-:Y:S05]  /*a350*/  BSYNC B2 ;  /* 0x0000000000027941 */ /* 0x000fea0003800000 */
.L_x_21028:
        /* <DEDUP_REMOVED lines=44> */
.L_x_21027:
[----:B------:R-:W-:Y:S05]  /*a620*/  BSYNC B1 ;  /* 0x0000000000017941 */ /* 0x000fea0003800000 */
.L_x_21026:
        /* <DEDUP_REMOVED lines=9> */
.L_x_21022:
        /* <DEDUP_REMOVED lines=12> */
.L_x_21031:
[----:B------:R-:W-:-:S07]  /*a780*/  MOV R16, R4 ;  /* 0x0000000400107202 */ /* 0x000fce0000000f00 */
.L_x_21032:
[----:B------:R-:W-:Y:S05]  /*a790*/  BSYNC B1 ;  /* 0x0000000000017941 */ /* 0x000fea0003800000 */
.L_x_21030:
        /* <DEDUP_REMOVED lines=16> */
.L_x_21036:
[----:B------:R-:W-:Y:S05]  /*a8a0*/  BSYNC B2 ;  /* 0x0000000000027941 */ /* 0x000fea0003800000 */
.L_x_21035:
        /* <DEDUP_REMOVED lines=44> */
.L_x_21034:
[----:B------:R-:W-:Y:S05]  /*ab70*/  BSYNC B1 ;  /* 0x0000000000017941 */ /* 0x000fea0003800000 */
.L_x_21033:
        /* <DEDUP_REMOVED lines=12> */
.L_x_21037:
        /* <DEDUP_REMOVED lines=12> */
.L_x_21040:
[----:B------:R-:W-:-:S07]  /*ad00*/  IMAD.MOV.U32 R16, RZ, RZ, R4 ;  /* 0x000000ffff107224 */ /* 0x000fce00078e0004 */
.L_x_21041:
[----:B------:R-:W-:Y:S05]  /*ad10*/  BSYNC B1 ;  /* 0x0000000000017941 */ /* 0x000fea0003800000 */
.L_x_21039:
        /* <DEDUP_REMOVED lines=16> */
.L_x_21045:
[----:B------:R-:W-:Y:S05]  /*ae20*/  BSYNC B2 ;  /* 0x0000000000027941 */ /* 0x000fea0003800000 */
.L_x_21044:
        /* <DEDUP_REMOVED lines=44> */
.L_x_21043:
[----:B------:R-:W-:Y:S05]  /*b0f0*/  BSYNC B1 ;  /* 0x0000000000017941 */ /* 0x000fea0003800000 */
.L_x_21042:
        /* <DEDUP_REMOVED lines=9> */
.L_x_21038:
        /* <DEDUP_REMOVED lines=12> */
.L_x_21047:
[----:B------:R-:W-:-:S07]  /*b250*/  MOV R16, R4 ;  /* 0x0000000400107202 */ /* 0x000fce0000000f00 */
.L_x_21048:
[----:B------:R-:W-:Y:S05]  /*b260*/  BSYNC B1 ;  /* 0x0000000000017941 */ /* 0x000fea0003800000 */
.L_x_21046:
        /* <DEDUP_REMOVED lines=16> */
.L_x_21052:
[----:B------:R-:W-:Y:S05]  /*b370*/  BSYNC B2 ;  /* 0x0000000000027941 */ /* 0x000fea0003800000 */
.L_x_21051:
        /* <DEDUP_REMOVED lines=43> */
[----:B------:R-:W-:-:S11]  /*b630*/  HFMA2.MMA R20, -RZ, RZ, 0, 0 ;  /* 0x00000000ff147435 */ /* 0x000fd600000001ff */
.L_x_21050:
[----:B------:R-:W-:Y:S05]  /*b640*/  BSYNC B1 ;  /* 0x0000000000017941 */ /* 0x000fea0003800000 */
.L_x_21049:
        /* <DEDUP_REMOVED lines=12> */
.L_x_21053:
        /* <DEDUP_REMOVED lines=12> */
.L_x_21056:
[----:B------:R-:W-:-:S07]  /*b7d0*/  IMAD.MOV.U32 R16, RZ, RZ, R4 ;  /* 0x000000ffff107224 */ /* 0x000fce00078e0004 */
.L_x_21057:
[----:B------:R-:W-:Y:S05]  /*b7e0*/  BSYNC B1 ;  /* 0x0000000000017941 */ /* 0x000fea0003800000 */
.L_x_21055:
        /* <DEDUP_REMOVED lines=18> */
.L_x_21061:
[----:B------:R-:W-:Y:S05]  /*b910*/  BSYNC B2 ;  /* 0x0000000000027941 */ /* 0x000fea0003800000 */
.L_x_21060:
        /* <DEDUP_REMOVED lines=44> */
.L_x_21059:
[----:B------:R-:W-:Y:S05]  /*bbe0*/  BSYNC B1 ;  /* 0x0000000000017941 */ /* 0x000fea0003800000 */
.L_x_21058:
        /* <DEDUP_REMOVED lines=9> */
.L_x_21054:
        /* <DEDUP_REMOVED lines=8> */
[----:B------:R-:W-:Y:S01]  /*bd00*/  IMAD.WIDE.U32 R26, R137, 0x20, R130 ;  /* 0x00000020891a7825 */ /* 0x000fe200078e0082 */
[----:B------:R-:W-:-:S02]  /*bd10*/  SEL R18, RZ, 0x1, P3 ;  /* 0x00000001ff127807 */ /* 0x000fc40001800000 */
[----:B------:R-:W-:Y:S02]  /*bd20*/  SEL R16, RZ, 0x1, P4 ;  /* 0x00000001ff107807 */ /* 0x000fe40002000000 */
[----:B------:R-:W-:Y:S01]  /*bd30*/  SEL R20, RZ, 0x1, P5 ;  /* 0x00000001ff147807 */ /* 0x000fe20002800000 */
[----:B------:R1:W-:Y:S01]  /*bd40*/  STG.E.128 desc[UR4][R26.64], R32 ;  /* 0x000000201a007986 */ /* 0x0003e2000c101d04 */
[----:B------:R-:W-:Y:S01]  /*bd50*/  LOP3.LUT R122, R122, R21, R19, 0xfe, !PT ;  /* 0x000000157a7a7212 */ /* 0x000fe200078efe13 */
[----:B------:R-:W-:Y:S01]  /*bd60*/  IMAD.WIDE.U32 R18, R18, 0x1000000, RZ ;  /* 0x0100000012127825 */ /* 0x000fe200078e00ff */
[----:B------:R-:W-:Y:S01]  /*bd70*/  ISETP.NE.AND P6, PT, R25, RZ, PT ;  /* 0x000000ff1900720c */ /* 0x000fe20003fc5270 */
[----:B------:R1:W-:Y:S01]  /*bd80*/  STG.E.128 desc[UR4][R26.64+0x10], R28 ;  /* 0x0000101c1a007986 */ /* 0x0003e2000c101d04 */
[----:B------:R-:W-:Y:S01]  /*bd90*/  SEL R25, RZ, 0x1, P2 ;  /* 0x00000001ff197807 */ /* 0x000fe20001000000 */
[----:B------:R-:W-:Y:S01]  /*bda0*/  IMAD.WIDE.U32 R16, R16, 0x10000, RZ ;  /* 0x0001000010107825 */ /* 0x000fe200078e00ff */
[----:B------:R-:W-:-:S02]  /*bdb0*/  PLOP3.LUT P3, PT, PT, PT, UP0, 0x80, 0x0 ;  /* 0x000000000000781c */ /* 0x000fc40003f6f008 */
[----:B------:R-:W-:Y:S01]  /*bdc0*/  LOP3.LUT R19, R19, R122, R25, 0xfe, !PT ;  /* 0x0000007a13137212 */ /* 0x000fe200078efe19 */
[----:B------:R-:W-:Y:S01]  /*bdd0*/  IMAD.WIDE.U32 R20, R20, 0x100, RZ ;  /* 0x0000010014147825 */ /* 0x000fe200078e00ff */
[----:B------:R-:W-:Y:S02]  /*bde0*/  SEL R25, RZ, 0x1, P6 ;  /* 0x00000001ff197807 */ /* 0x000fe40003000000 */
[----:B------:R-:W-:Y:S01]  /*bdf0*/  PLOP3.LUT P2, PT, PT, PT, UP0, 0x40, 0x0 ;  /* 0x000000000000781c */ /* 0x000fe20003f4e808 */
[----:B------:R-:W-:Y:S01]  /*be00*/  IMAD.WIDE.U32 R122, R137, 0x8, R132 ;  /* 0x00000008897a7825 */ /* 0x000fe200078e0084 */
[----:B------:R-:W-:Y:S02]  /*be10*/  LOP3.LUT R18, R20, R18, R16, 0xfe, !PT ;  /* 0x0000001214127212 */ /* 0x000fe400078efe10 */
[----:B------:R-:W-:Y:S01]  /*be20*/  LOP3.LUT R19, R21, R19, R17, 0xfe, !PT ;  /* 0x0000001315137212 */ /* 0x000fe200078efe11 */
[----:B------:R-:W-:Y:S01]  /*be30*/  IMAD.MOV.U32 R20, RZ, RZ, 0x10 ;  /* 0x00000010ff147424 */ /* 0x000fe200078e00ff */
        /* <DEDUP_REMOVED lines=28> */
.L_x_21062:
        /* <DEDUP_REMOVED lines=16> */
.L_x_21064:
[----:B------:R-:W-:-:S07]  /*c100*/  IMAD.MOV.U32 R20, RZ, RZ, R4 ;  /* 0x000000ffff147224 */ /* 0x000fce00078e0004 */
.L_x_21065:
[----:B------:R-:W-:Y:S05]  /*c110*/  BSYNC B1 ;  /* 0x0000000000017941 */ /* 0x000fea0003800000 */
.L_x_21063:
        /* <DEDUP_REMOVED lines=16> */
.L_x_21069:
[----:B------:R-:W-:Y:S05]  /*c220*/  BSYNC B2 ;  /* 0x0000000000027941 */ /* 0x000fea0003800000 */
.L_x_21068:
        /* <DEDUP_REMOVED lines=44> */
.L_x_21067:
[----:B------:R-:W-:Y:S05]  /*c4f0*/  BSYNC B1 ;  /* 0x0000000000017941 */ /* 0x000fea0003800000 */
.L_x_21066:
        /* <DEDUP_REMOVED lines=13> */
.L_x_21070:
        /* <DEDUP_REMOVED lines=12> */
.L_x_21073:
[----:B------:R-:W-:-:S07]  /*c690*/  MOV R11, R4 ;  /* 0x00000004000b7202 */ /* 0x000fce0000000f00 */
.L_x_21074:
[----:B------:R-:W-:Y:S05]  /*c6a0*/  BSYNC B1 ;  /* 0x0000000000017941 */ /* 0x000fea0003800000 */
.L_x_21072:
        /* <DEDUP_REMOVED lines=16> */
.L_x_21078:
[----:B------:R-:W-:Y:S05]  /*c7b0*/  BSYNC B2 ;  /* 0x0000000000027941 */ /* 0x000fea0003800000 */
.L_x_21077:
        /* <DEDUP_REMOVED lines=44> */
.L_x_21076:
[----:B------:R-:W-:Y:S05]  /*ca80*/  BSYNC B1 ;  /* 0x0000000000017941 */ /* 0x000fea0003800000 */
.L_x_21075:
        /* <DEDUP_REMOVED lines=9> */
.L_x_21071:
        /* <DEDUP_REMOVED lines=12> */
.L_x_21080:
[----:B------:R-:W-:-:S07]  /*cbe0*/  IMAD.MOV.U32 R20, RZ, RZ, R4 ;  /* 0x000000ffff147224 */ /* 0x000fce00078e0004 */
.L_x_21081:
[----:B------:R-:W-:Y:S05]  /*cbf0*/  BSYNC B1 ;  /* 0x0000000000017941 */ /* 0x000fea0003800000 */
.L_x_21079:
        /* <DEDUP_REMOVED lines=16> */
.L_x_21085:
[----:B------:R-:W-:Y:S05]  /*cd00*/  BSYNC B2 ;  /* 0x0000000000027941 */ /* 0x000fea0003800000 */
.L_x_21084:
        /* <DEDUP_REMOVED lines=44> */
.L_x_21083:
[----:B------:R-:W-:Y:S05]  /*cfd0*/  BSYNC B1 ;  /* 0x0000000000017941 */ /* 0x000fea0003800000 */
.L_x_21082:
        /* <DEDUP_REMOVED lines=13> */
.L_x_21086:
        /* <DEDUP_REMOVED lines=12> */
.L_x_21089:
[----:B------:R-:W-:-:S07]  /*d170*/  MOV R12, R4 ;  /* 0x00000004000c7202 */ /* 0x000fce0000000f00 */
.L_x_21090:
[----:B------:R-:W-:Y:S05]  /*d180*/  BSYNC B1 ;  /* 0x0000000000017941 */ /* 0x000fea0003800000 */
.L_x_21088:
        /* <DEDUP_REMOVED lines=16> */
.L_x_21094:
[----:B------:R-:W-:Y:S05]  /*d290*/  BSYNC B2 ;  /* 0x0000000000027941 */ /* 0x000fea0003800000 */
.L_x_21093:
        /* <DEDUP_REMOVED lines=44> */
.L_x_21092:
[----:B------:R-:W-:Y:S05]  /*d560*/  BSYNC B1 ;  /* 0x0000000000017941 */ /* 0x000fea0003800000 */
.L_x_21091:
        /* <DEDUP_REMOVED lines=9> */
.L_x_21087:
        /* <DEDUP_REMOVED lines=12> */
.L_x_21096:
[----:B------:R-:W-:-:S07]  /*d6c0*/  IMAD.MOV.U32 R20, RZ, RZ, R4 ;  /* 0x000000ffff147224 */ /* 0x000fce00078e0004 */
.L_x_21097:
[----:B------:R-:W-:Y:S05]  /*d6d0*/  BSYNC B1 ;  /* 0x0000000000017941 */ /* 0x000fea0003800000 */
.L_x_21095:
        /* <DEDUP_REMOVED lines=16> */
.L_x_21101:
[----:B------:R-:W-:Y:S05]  /*d7e0*/  BSYNC B2 ;  /* 0x0000000000027941 */ /* 0x000fea0003800000 */
.L_x_21100:
        /* <DEDUP_REMOVED lines=44> */
.L_x_21099:
[----:B------:R-:W-:Y:S05]  /*dab0*/  BSYNC B1 ;  /* 0x0000000000017941 */ /* 0x000fea0003800000 */
.L_x_21098:
        /* <DEDUP_REMOVED lines=13> */
.L_x_21102:
        /* <DEDUP_REMOVED lines=12> */
.L_x_21105:
[----:B------:R-:W-:-:S07]  /*dc50*/  MOV R13, R4 ;  /* 0x00000004000d7202 */ /* 0x000fce0000000f00 */
.L_x_21106:
[----:B------:R-:W-:Y:S05]  /*dc60*/  BSYNC B1 ;  /* 0x0000000000017941 */ /* 0x000fea0003800000 */
.L_x_21104:
        /* <DEDUP_REMOVED lines=16> */
.L_x_21110:
[----:B------:R-:W-:Y:S05]  /*dd70*/  BSYNC B2 ;  /* 0x0000000000027941 */ /* 0x000fea0003800000 */
.L_x_21109:
        /* <DEDUP_REMOVED lines=44> */
.L_x_21108:
[----:B------:R-:W-:Y:S05]  /*e040*/  BSYNC B1 ;  /* 0x0000000000017941 */ /* 0x000fea0003800000 */
.L_x_21107:
        /* <DEDUP_REMOVED lines=9> */
.L_x_21103:
        /* <DEDUP_REMOVED lines=12> */
.L_x_21112:
[----:B------:R-:W-:-:S07]  /*e1a0*/  IMAD.MOV.U32 R27, RZ, RZ, R4 ;  /* 0x000000ffff1b7224 */ /* 0x000fce00078e0004 */
.L_x_21113:
[----:B------:R-:W-:Y:S05]  /*e1b0*/  BSYNC B1 ;  /* 0x0000000000017941 */ /* 0x000fea0003800000 */
.L_x_21111:
        /* <DEDUP_REMOVED lines=16> */
.L_x_21117:
[----:B------:R-:W-:Y:S05]  /*e2c0*/  BSYNC B2 ;  /* 0x0000000000027941 */ /* 0x000fea0003800000 */
.L_x_21116:
        /* <DEDUP_REMOVED lines=44> */
.L_x_21115:
[----:B------:R-:W-:Y:S05]  /*e590*/  BSYNC B1 ;  /* 0x0000000000017941 */ /* 0x000fea0003800000 */
.L_x_21114:
        /* <DEDUP_REMOVED lines=13> */
.L_x_21118:
        /* <DEDUP_REMOVED lines=12> */
.L_x_21121:
[----:B------:R-:W-:-:S07]  /*e730*/  MOV R14, R4 ;  /* 0x00000004000e7202 */ /* 0x000fce0000000f00 */
.L_x_21122:
[----:B------:R-:W-:Y:S05]  /*e740*/  BSYNC B1 ;  /* 0x0000000000017941 */ /* 0x000fea0003800000 */
.L_x_21120:
        /* <DEDUP_REMOVED lines=16> */
.L_x_21126:
[----:B------:R-:W-:Y:S05]  /*e850*/  BSYNC B2 ;  /* 0x0000000000027941 */ /* 0x000fea0003800000 */
.L_x_21125:
        /* <DEDUP_REMOVED lines=44> */
.L_x_21124:
[----:B------:R-:W-:Y:S05]  /*eb20*/  BSYNC B1 ;  /* 0x0000000000017941 */ /* 0x000fea0003800000 */
.L_x_21123:
        /* <DEDUP_REMOVED lines=9> */
.L_x_21119:
        /* <DEDUP_REMOVED lines=12> */
.L_x_21128:
[----:B------:R-:W-:-:S07]  /*ec80*/  IMAD.MOV.U32 R128, RZ, RZ, R4 ;  /* 0x000000ffff807224 */ /* 0x000fce00078e0004 */
.L_x_21129:
[----:B------:R-:W-:Y:S05]  /*ec90*/  BSYNC B1 ;  /* 0x0000000000017941 */ /* 0x000fea0003800000 */
.L_x_21127:
        /* <DEDUP_REMOVED lines=16> */
.L_x_21133:
[----:B------:R-:W-:Y:S05]  /*eda0*/  BSYNC B2 ;  /* 0x0000000000027941 */ /* 0x000fea0003800000 */
.L_x_21132:
        /* <DEDUP_REMOVED lines=44> */
.L_x_21131:
[----:B------:R-:W-:Y:S05]  /*f070*/  BSYNC B1 ;  /* 0x0000000000017941 */ /* 0x000fea0003800000 */
.L_x_21130:
        /* <DEDUP_REMOVED lines=12> */
.L_x_21134:
        /* <DEDUP_REMOVED lines=12> */
.L_x_21137:
[----:B------:R-:W-:-:S07]  /*f200*/  MOV R15, R4 ;  /* 0x00000004000f7202 */ /* 0x000fce0000000f00 */
.L_x_21138:
[----:B------:R-:W-:Y:S05]  /*f210*/  BSYNC B1 ;  /* 0x0000000000017941 */ /* 0x000fea0003800000 */
.L_x_21136:
        /* <DEDUP_REMOVED lines=16> */
.L_x_21142:
[----:B------:R-:W-:Y:S05]  /*f320*/  BSYNC B2 ;  /* 0x0000000000027941 */ /* 0x000fea0003800000 */
.L_x_21141:
        /* <DEDUP_REMOVED lines=44> */
.L_x_21140:
[----:B------:R-:W-:Y:S05]  /*f5f0*/  BSYNC B1 ;  /* 0x0000000000017941 */ /* 0x000fea0003800000 */
.L_x_21139:
        /* <DEDUP_REMOVED lines=9> */
.L_x_21135:
        /* <DEDUP_REMOVED lines=12> */
.L_x_21144:
[----:B------:R-:W-:-:S07]  /*f750*/  IMAD.MOV.U32 R21, RZ, RZ, R4 ;  /* 0x000000ffff157224 */ /* 0x000fce00078e0004 */
.L_x_21145:
[----:B------:R-:W-:Y:S05]  /*f760*/  BSYNC B1 ;  /* 0x0000000000017941 */ /* 0x000fea0003800000 */
.L_x_21143:
        /* <DEDUP_REMOVED lines=16> */
.L_x_21149:
[----:B------:R-:W-:Y:S05]  /*f870*/  BSYNC B2 ;  /* 0x0000000000027941 */ /* 0x000fea0003800000 */
.L_x_21148:
        /* <DEDUP_REMOVED lines=44> */
.L_x_21147:
[----:B------:R-:W-:Y:S05]  /*fb40*/  BSYNC B1 ;  /* 0x0000000000017941 */ /* 0x000fea0003800000 */
.L_x_21146:
        /* <DEDUP_REMOVED lines=12> */
.L_x_21150:
        /* <DEDUP_REMOVED lines=12> */
.L_x_21153:
[----:B------:R-:W-:-:S07]  /*fcd0*/  MOV R18, R4 ;  /* 0x0000000400127202 */ /* 0x000fce0000000f00 */
.L_x_21154:
[----:B------:R-:W-:Y:S05]  /*fce0*/  BSYNC B1 ;  /* 0x0000000000017941 */ /* 0x000fea0003800000 */
.L_x_21152:
        /* <DEDUP_REMOVED lines=16> */
.L_x_21158:
[----:B------:R-:W-:Y:S05]  /*fdf0*/  BSYNC B2 ;  /* 0x0000000000027941 */ /* 0x000fea0003800000 */
.L_x_21157:
        /* <DEDUP_REMOVED lines=44> */
.L_x_21156:
[----:B------:R-:W-:Y:S05]  /*100c0*/  BSYNC B1 ;  /* 0x0000000000017941 */ /* 0x000fea0003800000 */
.L_x_21155:
        /* <DEDUP_REMOVED lines=9> */
.L_x_21151:
        /* <DEDUP_REMOVED lines=12> */
.L_x_21160:
[----:B------:R-:W-:-:S07]  /*10220*/  IMAD.MOV.U32 R18, RZ, RZ, R4 ;  /* 0x000000ffff127224 */ /* 0x000fce00078e0004 */
.L_x_21161:
[----:B------:R-:W-:Y:S05]  /*10230*/  BSYNC B1 ;  /* 0x0000000000017941 */ /* 0x000fea0003800000 */
.L_x_21159:
        /* <DEDUP_REMOVED lines=16> */
.L_x_21165:
[----:B------:R-:W-:Y:S05]  /*10340*/  BSYNC B2 ;  /* 0x0000000000027941 */ /* 0x000fea0003800000 */
.L_x_21164:
        /* <DEDUP_REMOVED lines=44> */
.L_x_21163:
[----:B------:R-:W-:Y:S05]  /*10610*/  BSYNC B1 ;  /* 0x0000000000017941 */ /* 0x000fea0003800000 */
.L_x_21162:
        /* <DEDUP_REMOVED lines=12> */
.L_x_21166:
        /* <DEDUP_REMOVED lines=12> */
.L_x_21169:
[----:B------:R-:W-:-:S07]  /*107a0*/  MOV R18, R4 ;  /* 0x0000000400127202 */ /* 0x000fce0000000f00 */
.L_x_21170:
[----:B------:R-:W-:Y:S05]  /*107b0*/  BSYNC B1 ;  /* 0x0000000000017941 */ /* 0x000fea0003800000 */
.L_x_21168:
        /* <DEDUP_REMOVED lines=16> */
.L_x_21174:
[----:B------:R-:W-:Y:S05]  /*108c0*/  BSYNC B2 ;  /* 0x0000000000027941 */ /* 0x000fea0003800000 */
.L_x_21173:
        /* <DEDUP_REMOVED lines=44> */
.L_x_21172:
[----:B------:R-:W-:Y:S05]  /*10b90*/  BSYNC B1 ;  /* 0x0000000000017941 */ /* 0x000fea0003800000 */
.L_x_21171:
        /* <DEDUP_REMOVED lines=9> */
.L_x_21167:
        /* <DEDUP_REMOVED lines=12> */
.L_x_21176:
[----:B------:R-:W-:-:S07]  /*10cf0*/  IMAD.MOV.U32 R18, RZ, RZ, R4 ;  /* 0x000000ffff127224 */ /* 0x000fce00078e0004 */
.L_x_21177:
[----:B------:R-:W-:Y:S05]  /*10d00*/  BSYNC B1 ;  /* 0x0000000000017941 */ /* 0x000fea0003800000 */
.L_x_21175:
        /* <DEDUP_REMOVED lines=16> */
.L_x_21181:
[----:B------:R-:W-:Y:S05]  /*10e10*/  BSYNC B2 ;  /* 0x0000000000027941 */ /* 0x000fea0003800000 */
.L_x_21180:
        /* <DEDUP_REMOVED lines=44> */
.L_x_21179:
[----:B------:R-:W-:Y:S05]  /*110e0*/  BSYNC B1 ;  /* 0x0000000000017941 */ /* 0x000fea0003800000 */
.L_x_21178:
        /* <DEDUP_REMOVED lines=12> */
.L_x_21182:
        /* <DEDUP_REMOVED lines=12> */
.L_x_21185:
[----:B------:R-:W-:-:S07]  /*11270*/  MOV R126, R4 ;  /* 0x00000004007e7202 */ /* 0x000fce0000000f00 */
.L_x_21186:
[----:B------:R-:W-:Y:S05]  /*11280*/  BSYNC B1 ;  /* 0x0000000000017941 */ /* 0x000fea0003800000 */
.L_x_21184:
        /* <DEDUP_REMOVED lines=18> */
.L_x_21190:
[----:B------:R-:W-:Y:S05]  /*113b0*/  BSYNC B2 ;  /* 0x0000000000027941 */ /* 0x000fea0003800000 */
.L_x_21189:
        /* <DEDUP_REMOVED lines=44> */
.L_x_21188:
[----:B------:R-:W-:Y:S05]  /*11680*/  BSYNC B1 ;  /* 0x0000000000017941 */ /* 0x000fea0003800000 */
.L_x_21187:
        /* <DEDUP_REMOVED lines=9> */
.L_x_21183:
        /* <DEDUP_REMOVED lines=10> */
[----:B------:R-:W-:Y:S01]  /*117c0*/  ISETP.NE.AND P4, PT, R123, RZ, PT ;  /* 0x000000ff7b00720c */ /* 0x000fe20003f85270 */
[----:B------:R-:W1:Y:S01]  /*117d0*/  @P0 LDC.64 R16, c[0x0][0x230] ;  /* 0x00008c00ff100b82 */ /* 0x000e620000000a00 */
[----:B------:R-:W-:-:S02]  /*117e0*/  SEL R140, RZ, 0x1, P3 ;  /* 0x00000001ff8c7807 */ /* 0x000fc40001800000 */
[----:B------:R-:W-:Y:S02]  /*117f0*/  LOP3.LUT R128, R128, R122, R19, 0xfe, !PT ;  /* 0x0000007a80807212 */ /* 0x000fe400078efe13 */
[----:B------:R-:W-:Y:S01]  /*11800*/  SEL R18, RZ, 0x1, P4 ;  /* 0x00000001ff127807 */ /* 0x000fe20002000000 */
[----:B------:R-:W-:Y:S01]  /*11810*/  IMAD.WIDE.U32 R140, R140, 0x1000000, RZ ;  /* 0x010000008c8c7825 */ /* 0x000fe200078e00ff */
[----:B------:R-:W-:Y:S02]  /*11820*/  SEL R122, RZ, 0x1, P5 ;  /* 0x00000001ff7a7807 */ /* 0x000fe40002800000 */
[----:B------:R-:W-:Y:S01]  /*11830*/  SEL R143, RZ, 0x1, P2 ;  /* 0x00000001ff8f7807 */ /* 0x000fe20001000000 */
[----:B------:R-:W-:Y:S01]  /*11840*/  IMAD.WIDE.U32 R18, R18, 0x10000, RZ ;  /* 0x0001000012127825 */ /* 0x000fe200078e00ff */
[----:B------:R-:W-:Y:S02]  /*11850*/  PLOP3.LUT P3, PT, PT, PT, UP0, 0x80, 0x0 ;  /* 0x000000000000781c */ /* 0x000fe40003f6f008 */
[----:B------:R-:W-:Y:S01]  /*11860*/  LOP3.LUT R143, R141, R128, R143, 0xfe, !PT ;  /* 0x000000808d8f7212 */ /* 0x000fe200078efe8f */
[----:B------:R-:W-:Y:S01]  /*11870*/  IMAD.WIDE.U32 R122, R122, 0x100, RZ ;  /* 0x000001007a7a7825 */ /* 0x000fe200078e00ff */
[----:B------:R-:W-:-:S02]  /*11880*/  SEL R141, RZ, 0x1, P6 ;  /* 0x00000001ff8d7807 */ /* 0x000fc40003000000 */
[----:B------:R-:W-:Y:S01]  /*11890*/  PLOP3.LUT P2, PT, PT, PT, UP0, 0x40, 0x0 ;  /* 0x000000000000781c */ /* 0x000fe20003f4e808 */
[----:B------:R-:W-:Y:S01]  /*118a0*/  VIADD R128, R127, 0x60 ;  /* 0x000000607f807836 */ /* 0x000fe20000000000 */
[----:B------:R-:W-:Y:S02]  /*118b0*/  LOP3.LUT R140, R122, R140, R18, 0xfe, !PT ;  /* 0x0000008c7a8c7212 */ /* 0x000fe400078efe12 */
[----:B------:R-:W-:Y:S01]  /*118c0*/  LOP3.LUT R19, R123, R143, R19, 0xfe, !PT ;  /* 0x0000008f7b137212 */ /* 0x000fe200078efe13 */
[----:B------:R-:W-:Y:S01]  /*118d0*/  IMAD.WIDE.U32 R122, R139, 0x8, R132 ;  /* 0x000000088b7a7825 */ /* 0x000fe200078e0084 */
[----:B------:R-:W-:Y:S02]  /*118e0*/  LOP3.LUT R18, R140, R141, RZ, 0xfc, !PT ;  /* 0x0000008d8c127212 */ /* 0x000fe400078efcff */
[----:B------:R-:W-:Y:S01]  /*118f0*/  MOV R143, 0x10 ;  /* 0x00000010008f7802 */ /* 0x000fe20000000f00 */
[C---:B------:R-:W-:Y:S01]  /*11900*/  IMAD.WIDE.U32 R144, R128.reuse, 0x10, R120 ;  /* 0x0000001080907825 */ /* 0x040fe200078e0078 */
        /* <DEDUP_REMOVED lines=25> */
.L_x_21191:
        /* <DEDUP_REMOVED lines=16> */
.L_x_21193:
[----:B------:R-:W-:-:S07]  /*11ba0*/  MOV R16, R4 ;  /* 0x0000000400107202 */ /* 0x000fce0000000f00 */
.L_x_21194:
[----:B------:R-:W-:Y:S05]  /*11bb0*/  BSYNC B1 ;  /* 0x0000000000017941 */ /* 0x000fea0003800000 */
.L_x_21192:
        /* <DEDUP_REMOVED lines=16> */
.L_x_21198:
[----:B------:R-:W-:Y:S05]  /*11cc0*/  BSYNC B2 ;  /* 0x0000000000027941 */ /* 0x000fea0003800000 */
.L_x_21197:
        /* <DEDUP_REMOVED lines=44> */
.L_x_21196:
[----:B------:R-:W-:Y:S05]  /*11f90*/  BSYNC B1 ;  /* 0x0000000000017941 */ /* 0x000fea0003800000 */
.L_x_21195:
        /* <DEDUP_REMOVED lines=13> */
.L_x_21199:
        /* <DEDUP_REMOVED lines=12> */
.L_x_21202:
[----:B------:R-:W-:-:S07]  /*12130*/  IMAD.MOV.U32 R11, RZ, RZ, R4 ;  /* 0x000000ffff0b7224 */ /* 0x000fce00078e0004 */
.L_x_21203:
[----:B------:R-:W-:Y:S05]  /*12140*/  BSYNC B1 ;  /* 0x0000000000017941 */ /* 0x000fea0003800000 */
.L_x_21201:
        /* <DEDUP_REMOVED lines=16> */
.L_x_21207:
[----:B------:R-:W-:Y:S05]  /*12250*/  BSYNC B2 ;  /* 0x0000000000027941 */ /* 0x000fea0003800000 */
.L_x_21206:
        /* <DEDUP_REMOVED lines=44> */
.L_x_21205:
[----:B------:R-:W-:Y:S05]  /*12520*/  BSYNC B1 ;  /* 0x0000000000017941 */ /* 0x000fea0003800000 */
.L_x_21204:
        /* <DEDUP_REMOVED lines=9> */
.L_x_21200:
        /* <DEDUP_REMOVED lines=12> */
.L_x_21209:
[----:B------:R-:W-:-:S07]  /*12680*/  MOV R17, R4 ;  /* 0x0000000400117202 */ /* 0x000fce0000000f00 */
.L_x_21210:
[----:B------:R-:W-:Y:S05]  /*12690*/  BSYNC B1 ;  /* 0x0000000000017941 */ /* 0x000fea0003800000 */
.L_x_21208:
        /* <DEDUP_REMOVED lines=16> */
.L_x_21214:
[----:B------:R-:W-:Y:S05]  /*127a0*/  BSYNC B2 ;  /* 0x0000000000027941 */ /* 0x000fea0003800000 */
.L_x_21213:
        /* <DEDUP_REMOVED lines=44> */
.L_x_21212:
[----:B------:R-:W-:Y:S05]  /*12a70*/  BSYNC B1 ;  /* 0x0000000000017941 */ /* 0x000fea0003800000 */
.L_x_21211:
        /* <DEDUP_REMOVED lines=13> */
.L_x_21215:
        /* <DEDUP_REMOVED lines=12> */
.L_x_21218:
[----:B------:R-:W-:-:S07]  /*12c10*/  IMAD.MOV.U32 R12, RZ, RZ, R4 ;  /* 0x000000ffff0c7224 */ /* 0x000fce00078e0004 */
.L_x_21219:
[----:B------:R-:W-:Y:S05]  /*12c20*/  BSYNC B1 ;  /* 0x0000000000017941 */ /* 0x000fea0003800000 */
.L_x_21217:
        /* <DEDUP_REMOVED lines=16> */
.L_x_21223:
[----:B------:R-:W-:Y:S05]  /*12d30*/  BSYNC B2 ;  /* 0x0000000000027941 */ /* 0x000fea0003800000 */
.L_x_21222:
        /* <DEDUP_REMOVED lines=44> */
.L_x_21221:
[----:B------:R-:W-:Y:S05]  /*13000*/  BSYNC B1 ;  /* 0x0000000000017941 */ /* 0x000fea0003800000 */
.L_x_21220:
        /* <DEDUP_REMOVED lines=9> */
.L_x_21216:
        /* <DEDUP_REMOVED lines=12> */
.L_x_21225:
[----:B------:R-:W-:-:S07]  /*13160*/  MOV R120, R4 ;  /* 0x0000000400787202 */ /* 0x000fce0000000f00 */
.L_x_21226:
[----:B------:R-:W-:Y:S05]  /*13170*/  BSYNC B1 ;  /* 0x0000000000017941 */ /* 0x000fea0003800000 */
.L_x_21224:
        /* <DEDUP_REMOVED lines=16> */
.L_x_21230:
[----:B------:R-:W-:Y:S05]  /*13280*/  BSYNC B2 ;  /* 0x0000000000027941 */ /* 0x000fea0003800000 */
.L_x_21229:
        /* <DEDUP_REMOVED lines=44> */
.L_x_21228:
[----:B------:R-:W-:Y:S05]  /*13550*/  BSYNC B1 ;  /* 0x0000000000017941 */ /* 0x000fea0003800000 */
.L_x_21227:
        /* <DEDUP_REMOVED lines=13> */
.L_x_21231:
        /* <DEDUP_REMOVED lines=12> */
.L_x_21234:
[----:B------:R-:W-:-:S07]  /*136f0*/  IMAD.MOV.U32 R13, RZ, RZ, R4 ;  /* 0x000000ffff0d7224 */ /* 0x000fce00078e0004 */
.L_x_21235:
[----:B------:R-:W-:Y:S05]  /*13700*/  BSYNC B1 ;  /* 0x0000000000017941 */ /* 0x000fea0003800000 */
.L_x_21233:
        /* <DEDUP_REMOVED lines=16> */
.L_x_21239:
[----:B------:R-:W-:Y:S05]  /*13810*/  BSYNC B2 ;  /* 0x0000000000027941 */ /* 0x000fea0003800000 */
.L_x_21238:
        /* <DEDUP_REMOVED lines=44> */
.L_x_21237:
[----:B------:R-:W-:Y:S05]  /*13ae0*/  BSYNC B1 ;  /* 0x0000000000017941 */ /* 0x000fea0003800000 */
.L_x_21236:
        /* <DEDUP_REMOVED lines=9> */
.L_x_21232:
        /* <DEDUP_REMOVED lines=12> */
.L_x_21241:
[----:B------:R-:W-:-:S07]  /*13c40*/  MOV R19, R4 ;  /* 0x0000000400137202 */ /* 0x000fce0000000f00 */
.L_x_21242:
[----:B------:R-:W-:Y:S05]  /*13c50*/  BSYNC B1 ;  /* 0x0000000000017941 */ /* 0x000fea0003800000 */
.L_x_21240:
        /* <DEDUP_REMOVED lines=16> */
.L_x_21246:
[----:B------:R-:W-:Y:S05]  /*13d60*/  BSYNC B2 ;  /* 0x0000000000027941 */ /* 0x000fea0003800000 */
.L_x_21245:
        /* <DEDUP_REMOVED lines=44> */
.L_x_21244:
[----:B------:R-:W-:Y:S05]  /*14030*/  BSYNC B1 ;  /* 0x0000000000017941 */ /* 0x000fea0003800000 */
.L_x_21243:
        /* <DEDUP_REMOVED lines=13> */
.L_x_21247:
        /* <DEDUP_REMOVED lines=12> */
.L_x_21250:
[----:B------:R-:W-:-:S07]  /*141d0*/  IMAD.MOV.U32 R14, RZ, RZ, R4 ;  /* 0x000000ffff0e7224 */ /* 0x000fce00078e0004 */
.L_x_21251:
[----:B------:R-:W-:Y:S05]  /*141e0*/  BSYNC B1 ;  /* 0x0000000000017941 */ /* 0x000fea0003800000 */
.L_x_21249:
        /* <DEDUP_REMOVED lines=16> */
.L_x_21255:
[----:B------:R-:W-:Y:S05]  /*142f0*/  BSYNC B2 ;  /* 0x0000000000027941 */ /* 0x000fea0003800000 */
.L_x_21254:
        /* <DEDUP_REMOVED lines=44> */
.L_x_21253:
[----:B------:R-:W-:Y:S05]  /*145c0*/  BSYNC B1 ;  /* 0x0000000000017941 */ /* 0x000fea0003800000 */
.L_x_21252:
        /* <DEDUP_REMOVED lines=9> */
.L_x_21248:
        /* <DEDUP_REMOVED lines=12> */
.L_x_21257:
[----:B------:R-:W-:-:S07]  /*14720*/  MOV R144, R4 ;  /* 0x0000000400907202 */ /* 0x000fce0000000f00 */
.L_x_21258:
[----:B------:R-:W-:Y:S05]  /*14730*/  BSYNC B1 ;  /* 0x0000000000017941 */ /* 0x000fea0003800000 */
.L_x_21256:
        /* <DEDUP_REMOVED lines=16> */
.L_x_21262:
[----:B------:R-:W-:Y:S05]  /*14840*/  BSYNC B2 ;  /* 0x0000000000027941 */ /* 0x000fea0003800000 */
.L_x_21261:
        /* <DEDUP_REMOVED lines=44> */
.L_x_21260:
[----:B------:R-:W-:Y:S05]  /*14b10*/  BSYNC B1 ;  /* 0x0000000000017941 */ /* 0x000fea0003800000 */
.L_x_21259:
        /* <DEDUP_REMOVED lines=12> */
.L_x_21263:
        /* <DEDUP_REMOVED lines=12> */
.L_x_21266:
[----:B------:R-:W-:-:S07]  /*14ca0*/  IMAD.MOV.U32 R15, RZ, RZ, R4 ;  /* 0x000000ffff0f7224 */ /* 0x000fce00078e0004 */
.L_x_21267:
[----:B------:R-:W-:Y:S05]  /*14cb0*/  BSYNC B1 ;  /* 0x0000000000017941 */ /* 0x000fea0003800000 */
.L_x_21265:
        /* <DEDUP_REMOVED lines=16> */
.L_x_21271:
[----:B------:R-:W-:Y:S05]  /*14dc0*/  BSYNC B2 ;  /* 0x0000000000027941 */ /* 0x000fea0003800000 */
.L_x_21270:
        /* <DEDUP_REMOVED lines=44> */
.L_x_21269:
[----:B------:R-:W-:Y:S05]  /*15090*/  BSYNC B1 ;  /* 0x0000000000017941 */ /* 0x000fea0003800000 */
.L_x_21268:
        /* <DEDUP_REMOVED lines=9> */
.L_x_21264:
        /* <DEDUP_REMOVED lines=12> */
.L_x_21273:
[----:B------:R-:W-:-:S07]  /*151f0*/  MOV R121, R4 ;  /* 0x0000000400797202 */ /* 0x000fce0000000f00 */
.L_x_21274:
[----:B------:R-:W-:Y:S05]  /*15200*/  BSYNC B1 ;  /* 0x0000000000017941 */ /* 0x000fea0003800000 */
.L_x_21272:
        /* <DEDUP_REMOVED lines=16> */
.L_x_21278:
[----:B------:R-:W-:Y:S05]  /*15310*/  BSYNC B2 ;  /* 0x0000000000027941 */ /* 0x000fea0003800000 */
.L_x_21277:
        /* <DEDUP_REMOVED lines=44> */
.L_x_21276:
[----:B------:R-:W-:Y:S05]  /*155e0*/  BSYNC B1 ;  /* 0x0000000000017941 */ /* 0x000fea0003800000 */
.L_x_21275:
        /* <DEDUP_REMOVED lines=12> */
.L_x_21279:
        /* <DEDUP_REMOVED lines=12> */
.L_x_21282:
[----:B------:R-:W-:-:S07]  /*15770*/  IMAD.MOV.U32 R122, RZ, RZ, R4 ;  /* 0x000000ffff7a7224 */ /* 0x000fce00078e0004 */
.L_x_21283:
[----:B------:R-:W-:Y:S05]  /*15780*/  BSYNC B1 ;  /* 0x0000000000017941 */ /* 0x000fea0003800000 */
.L_x_21281:
        /* <DEDUP_REMOVED lines=16> */
.L_x_21287:
[----:B------:R-:W-:Y:S05]  /*15890*/  BSYNC B2 ;  /* 0x0000000000027941 */ /* 0x000fea0003800000 */
.L_x_21286:
        /* <DEDUP_REMOVED lines=44> */
.L_x_21285:
[----:B------:R-:W-:Y:S05]  /*15b60*/  BSYNC B1 ;  /* 0x0000000000017941 */ /* 0x000fea0003800000 */
.L_x_21284:
        /* <DEDUP_REMOVED lines=9> */
.L_x_21280:
        /* <DEDUP_REMOVED lines=12> */
.L_x_21289:
[----:B------:R-:W-:-:S07]  /*15cc0*/  MOV R122, R4 ;  /* 0x00000004007a7202 */ /* 0x000fce0000000f00 */
.L_x_21290:
[----:B------:R-:W-:Y:S05]  /*15cd0*/  BSYNC B1 ;  /* 0x0000000000017941 */ /* 0x000fea0003800000 */
.L_x_21288:
        /* <DEDUP_REMOVED lines=16> */
.L_x_21294:
[----:B------:R-:W-:Y:S05]  /*15de0*/  BSYNC B2 ;  /* 0x0000000000027941 */ /* 0x000fea0003800000 */
.L_x_21293:
        /* <DEDUP_REMOVED lines=44> */
.L_x_21292:
[----:B------:R-:W-:Y:S05]  /*160b0*/  BSYNC B1 ;  /* 0x0000000000017941 */ /* 0x000fea0003800000 */
.L_x_21291:
        /* <DEDUP_REMOVED lines=12> */
.L_x_21295:
        /* <DEDUP_REMOVED lines=12> */
.L_x_21298:
[----:B------:R-:W-:-:S07]  /*16240*/  IMAD.MOV.U32 R125, RZ, RZ, R4 ;  /* 0x000000ffff7d7224 */ /* 0x000fce00078e0004 */
.L_x_21299:
[----:B------:R-:W-:Y:S05]  /*16250*/  BSYNC B1 ;  /* 0x0000000000017941 */ /* 0x000fea0003800000 */
.L_x_21297:
        /* <DEDUP_REMOVED lines=16> */
.L_x_21303:
[----:B------:R-:W-:Y:S05]  /*16360*/  BSYNC B2 ;  /* 0x0000000000027941 */ /* 0x000fea0003800000 */
.L_x_21302:
        /* <DEDUP_REMOVED lines=44> */
.L_x_21301:
[----:B------:R-:W-:Y:S05]  /*16630*/  BSYNC B1 ;  /* 0x0000000000017941 */ /* 0x000fea0003800000 */
.L_x_21300:
        /* <DEDUP_REMOVED lines=9> */
.L_x_21296:
        /* <DEDUP_REMOVED lines=12> */
.L_x_21305:
[----:B------:R-:W-:-:S07]  /*16790*/  MOV R148, R4 ;  /* 0x0000000400947202 */ /* 0x000fce0000000f00 */
.L_x_21306:
[----:B------:R-:W-:Y:S05]  /*167a0*/  BSYNC B1 ;  /* 0x0000000000017941 */ /* 0x000fea0003800000 */
.L_x_21304:
        /* <DEDUP_REMOVED lines=16> */
.L_x_21310:
[----:B------:R-:W-:Y:S05]  /*168b0*/  BSYNC B2 ;  /* 0x0000000000027941 */ /* 0x000fea0003800000 */
.L_x_21309:
        /* <DEDUP_REMOVED lines=44> */
.L_x_21308:
[----:B------:R-:W-:Y:S05]  /*16b80*/  BSYNC B1 ;  /* 0x0000000000017941 */ /* 0x000fea0003800000 */
.L_x_21307:
        /* <DEDUP_REMOVED lines=12> */
.L_x_21311:
        /* <DEDUP_REMOVED lines=12> */
.L_x_21314:
[----:B------:R-:W-:-:S07]  /*16d10*/  IMAD.MOV.U32 R126, RZ, RZ, R4 ;  /* 0x000000ffff7e7224 */ /* 0x000fce00078e0004 */
.L_x_21315:
[----:B------:R-:W-:Y:S05]  /*16d20*/  BSYNC B1 ;  /* 0x0000000000017941 */ /* 0x000fea0003800000 */
.L_x_21313:
        /* <DEDUP_REMOVED lines=16> */
.L_x_21319:
[----:B------:R-:W-:Y:S05]  /*16e30*/  BSYNC B2 ;  /* 0x0000000000027941 */ /* 0x000fea0003800000 */
.L_x_21318:
        /* <DEDUP_REMOVED lines=44> */
.L_x_21317:
[----:B------:R-:W-:Y:S05]  /*17100*/  BSYNC B1 ;  /* 0x0000000000017941 */ /* 0x000fea0003800000 */
.L_x_21316:
        /* <DEDUP_REMOVED lines=9> */
.L_x_21312:
        /* <DEDUP_REMOVED lines=79> */
.L_x_21320:
        /* <DEDUP_REMOVED lines=88> */
.L_x_21334:
        /* <DEDUP_REMOVED lines=72> */
[----:B------:R-:W-:-:S03]  /*18090*/  F2FP.F16.F32.PACK_AB R22, R43, R22 ;  /* 0x000000162b16723e */ /* 0x000fc600000000ff */
[----:B------:R-:W-:Y:S01]  /*180a0*/  FMUL.FTZ R27, R25, R136 ;  /* 0x00000088191b7220 */ /* 0x000fe20000410000 */
[----:B------:R0:W-:Y:S01]  /*180b0*/  @!P0 STG.E desc[UR4][R32.64], R25 ;  /* 0x0000001920008986 */ /* 0x0001e2000c101904 */
[----:B------:R-:W-:Y:S01]  /*180c0*/  IMAD.WIDE.U32 R36, R139, 0x10, R16 ;  /* 0x000000108b247825 */ /* 0x000fe200078e0010 */
[----:B------:R-:W-:-:S03]  /*180d0*/  F2FP.F16.F32.PACK_AB R17, R135, R20 ;  /* 0x000000148711723e */ /* 0x000fc600000000ff */
        /* <DEDUP_REMOVED lines=44> */
[----:B------:R-:W-:Y:S01]  /*183a0*/  FFMA.FTZ R41, R57, R152, R89 ;  /* 0x0000009839297223 */ /* 0x000fe20000010059 */
[----:B------:R-:W-:Y:S01]  /*183b0*/  FFMA.FTZ R148, R63, R148, R95 ;  /* 0x000000943f947223 */ /* 0x000fe2000001005f */
[----:B------:R-:W-:Y:S01]  /*183c0*/  LEA R38, P1, R128, UR12, 0x4 ;  /* 0x0000000c80267c11 */ /* 0x000fe2000f8220ff */
[----:B-1----:R-:W-:Y:S01]  /*183d0*/  IMAD R10, R42, 0x4, R10 ;  /* 0x000000042a0a7824 */ /* 0x002fe200078e020a */
        /* <DEDUP_REMOVED lines=18> */
.L_x_20804:
[----:B------:R-:W-:Y:S05]  /*18500*/  EXIT ;  /* 0x000000000000794d */ /* 0x000fea0003800000 */
.L_x_21321:
        /* <DEDUP_REMOVED lines=8> */
.L_x_21324:
[----:B------:R-:W-:Y:S05]  /*18590*/  BSYNC B1 ;  /* 0x0000000000017941 */ /* 0x000fea0003800000 */
.L_x_21323:
        /* <DEDUP_REMOVED lines=9> */
.L_x_21325:
[----:B------:R-:W-:Y:S02]  /*18630*/  IMAD.MOV.U32 R143, RZ, RZ, 0x4 ;  /* 0x00000004ff8f7424 */ /* 0x000fe400078e00ff */
[----:B------:R-:W-:-:S04]  /*18640*/  IMAD.MOV.U32 R129, RZ, RZ, R138 ;  /* 0x000000ffff817224 */ /* 0x000fc800078e008a */
[----:B------:R-:W-:-:S05]  /*18650*/  FADD.FTZ R133, R132, R129 ;  /* 0x0000008184857221 */ /* 0x000fca0000010000 */
[----:B------:R-:W-:-:S07]  /*18660*/  MOV R142, R133 ;  /* 0x00000085008e7202 */ /* 0x000fce0000000f00 */
[----:B------:R-:W-:Y:S05]  /*18670*/  WARPSYNC.COLLECTIVE R141, `(.L_x_21326) ;  /* 0x000000008d087348 */ /* 0x000fea0003c00000 */
[----:B------:R0:W1:Y:S02]  /*18680*/  SHFL.BFLY P1, R138, R142, R143, R144 ;  /* 0x0c00008f8e8a7389 */ /* 0x0000640000020090 */
[----:B01----:R-:W-:Y:S01]  /*18690*/  ENDCOLLECTIVE ;  /* 0x000000000000791b */ /* 0x003fe20003800000 */
.L_x_21326:
        /* <DEDUP_REMOVED lines=8> */
.L_x_21327:
[----:B------:R-:W-:Y:S02]  /*18720*/  IMAD.MOV.U32 R143, RZ, RZ, 0x10 ;  /* 0x00000010ff8f7424 */ /* 0x000fe400078e00ff */
[----:B------:R-:W-:-:S04]  /*18730*/  IMAD.MOV.U32 R129, RZ, RZ, R138 ;  /* 0x000000ffff817224 */ /* 0x000fc800078e008a */
[----:B------:R-:W-:-:S05]  /*18740*/  FADD.FTZ R135, R134, R129 ;  /* 0x0000008186877221 */ /* 0x000fca0000010000 */
[----:B------:R-:W-:-:S07]  /*18750*/  MOV R142, R135 ;  /* 0x00000087008e7202 */ /* 0x000fce0000000f00 */
[----:B------:R-:W-:Y:S05]  /*18760*/  WARPSYNC.COLLECTIVE R141, `(.L_x_21328) ;  /* 0x000000008d087348 */ /* 0x000fea0003c00000 */
[----:B------:R0:W1:Y:S02]  /*18770*/  SHFL.BFLY P1, R138, R142, R143, R144 ;  /* 0x0c00008f8e8a7389 */ /* 0x0000640000020090 */
[----:B01----:R-:W-:Y:S01]  /*18780*/  ENDCOLLECTIVE ;  /* 0x000000000000791b */ /* 0x003fe20003800000 */
.L_x_21328:
        /* <DEDUP_REMOVED lines=71> */
.L_x_21329:
[----:B------:R-:W-:Y:S01]  /*18c00*/  HFMA2.MMA R143, -RZ, RZ, 0, 1.1920928955078125e-07 ;  /* 0x00000002ff8f7435 */ /* 0x000fe200000001ff */
[----:B------:R-:W-:-:S05]  /*18c10*/  MOV R132, R138 ;  /* 0x0000008a00847202 */ /* 0x000fca0000000f00 */
[----:B------:R-:W-:-:S04]  /*18c20*/  FADD.FTZ R132, R129, R132 ;  /* 0x0000008481847221 */ /* 0x000fc80000010000 */
[----:B------:R-:W-:-:S07]  /*18c30*/  IMAD.MOV.U32 R142, RZ, RZ, R132 ;  /* 0x000000ffff8e7224 */ /* 0x000fce00078e0084 */
[----:B------:R-:W-:Y:S05]  /*18c40*/  WARPSYNC.COLLECTIVE R141, `(.L_x_21330) ;  /* 0x000000008d087348 */ /* 0x000fea0003c00000 */
[----:B------:R0:W1:Y:S02]  /*18c50*/  SHFL.BFLY P1, R138, R142, R143, R144 ;  /* 0x0c00008f8e8a7389 */ /* 0x0000640000020090 */
[----:B01----:R-:W-:Y:S01]  /*18c60*/  ENDCOLLECTIVE ;  /* 0x000000000000791b */ /* 0x003fe20003800000 */
.L_x_21330:
[----:B------:R-:W-:Y:S02]  /*18c70*/  IMAD.MOV.U32 R143, RZ, RZ, 0x4 ;  /* 0x00000004ff8f7424 */ /* 0x000fe400078e00ff */
[----:B------:R-:W-:-:S04]  /*18c80*/  IMAD.MOV.U32 R133, RZ, RZ, R138 ;  /* 0x000000ffff857224 */ /* 0x000fc800078e008a */
[----:B------:R-:W-:-:S05]  /*18c90*/  FADD.FTZ R133, R132, R133 ;  /* 0x0000008584857221 */ /* 0x000fca0000010000 */
[----:B------:R-:W-:-:S07]  /*18ca0*/  MOV R142, R133 ;  /* 0x00000085008e7202 */ /* 0x000fce0000000f00 */
[----:B------:R-:W-:Y:S05]  /*18cb0*/  WARPSYNC.COLLECTIVE R141, `(.L_x_21331) ;  /* 0x000000008d087348 */ /* 0x000fea0003c00000 */
[----:B------:R0:W1:Y:S02]  /*18cc0*/  SHFL.BFLY P1, R138, R142, R143, R144 ;  /* 0x0c00008f8e8a7389 */ /* 0x0000640000020090 */
[----:B01----:R-:W-:Y:S01]  /*18cd0*/  ENDCOLLECTIVE ;  /* 0x000000000000791b */ /* 0x003fe20003800000 */
.L_x_21331:
[----:B------:R-:W-:Y:S01]  /*18ce0*/  HFMA2.MMA R143, -RZ, RZ, 0, 4.76837158203125e-07 ;  /* 0x00000008ff8f7435 */ /* 0x000fe200000001ff */
[----:B------:R-:W-:-:S05]  /*18cf0*/  MOV R134, R138 ;  /* 0x0000008a00867202 */ /* 0x000fca0000000f00 */
[----:B------:R-:W-:-:S04]  /*18d00*/  FADD.FTZ R134, R133, R134 ;  /* 0x0000008685867221 */ /* 0x000fc80000010000 */
[----:B------:R-:W-:-:S07]  /*18d10*/  IMAD.MOV.U32 R142, RZ, RZ, R134 ;  /* 0x000000ffff8e7224 */ /* 0x000fce00078e0086 */
[----:B------:R-:W-:Y:S05]  /*18d20*/  WARPSYNC.COLLECTIVE R141, `(.L_x_21332) ;  /* 0x000000008d087348 */ /* 0x000fea0003c00000 */
[----:B------:R0:W1:Y:S02]  /*18d30*/  SHFL.BFLY P1, R138, R142, R143, R144 ;  /* 0x0c00008f8e8a7389 */ /* 0x0000640000020090 */
[----:B01----:R-:W-:Y:S01]  /*18d40*/  ENDCOLLECTIVE ;  /* 0x000000000000791b */ /* 0x003fe20003800000 */
.L_x_21332:
[----:B------:R-:W-:Y:S02]  /*18d50*/  IMAD.MOV.U32 R143, RZ, RZ, 0x10 ;  /* 0x00000010ff8f7424 */ /* 0x000fe400078e00ff */
[----:B------:R-:W-:-:S04]  /*18d60*/  IMAD.MOV.U32 R135, RZ, RZ, R138 ;  /* 0x000000ffff877224 */ /* 0x000fc800078e008a */
[----:B------:R-:W-:-:S05]  /*18d70*/  FADD.FTZ R135, R134, R135 ;  /* 0x0000008786877221 */ /* 0x000fca0000010000 */
[----:B------:R-:W-:-:S07]  /*18d80*/  MOV R142, R135 ;  /* 0x00000087008e7202 */ /* 0x000fce0000000f00 */
[----:B------:R-:W-:Y:S05]  /*18d90*/  WARPSYNC.COLLECTIVE R141, `(.L_x_21333) ;  /* 0x000000008d087348 */ /* 0x000fea0003c00000 */
[----:B------:R0:W1:Y:S02]  /*18da0*/  SHFL.BFLY P1, R138, R142, R143, R144 ;  /* 0x0c00008f8e8a7389 */ /* 0x0000640000020090 */
[----:B01----:R-:W-:Y:S01]  /*18db0*/  ENDCOLLECTIVE ;  /* 0x000000000000791b */ /* 0x003fe20003800000 */
.L_x_21333:
[----:B------:R-:W-:Y:S01]  /*18dc0*/  MOV R136, R138 ;  /* 0x0000008a00887202 */ /* 0x000fe20000000f00 */
[----:B------:R-:W-:Y:S06]  /*18dd0*/  BRA `(.L_x_21334) ;  /* 0xffffffec008c7947 */ /* 0x000fec000383ffff */
.L_x_21335:
        /* <DEDUP_REMOVED lines=10> */
.L_x_27213:


//--------------------- .text._ZN10layer_norm31ln_parallel_residual_fwd_kernelINS_13Kernel_traitsI6__halfffffjLj1024ELj1ELj4ELj1ELj16ENS_18Kernel_traits_baseILj1024ES2_ffffjLj128EEEEELb0ELb0ELb0EEEvNS_9FwdParamsE --------------------------
	.section	.text._ZN10layer_norm31ln_parallel_residual_fwd_kernelINS_13Kernel_traitsI6__halfffffjLj1024ELj1ELj4ELj1ELj16ENS_18Kernel_traits_baseILj1024ES2_ffffjLj128EEEEELb0ELb0ELb0EEEvNS_9FwdParamsE,"ax",@progbits
	.align	128
        .global         _ZN10layer_norm31ln_parallel_residual_fwd_kernelINS_13Kernel_traitsI6__halfffffjLj1024ELj1ELj4ELj1ELj16ENS_18Kernel_traits_baseILj1024ES2_ffffjLj128EEEEELb0ELb0ELb0EEEvNS_9FwdParamsE
        .type           _ZN10layer_norm31ln_parallel_residual_fwd_kernelINS_13Kernel_traitsI6__halfffffjLj1024ELj1ELj4ELj1ELj16ENS_18Kernel_traits_baseILj1024ES2_ffffjLj128EEEEELb0ELb0ELb0EEEvNS_9FwdParamsE,@function
        .size           _ZN10layer_norm31ln_parallel_residual_fwd_kernelINS_13Kernel_traitsI6__halfffffjLj1024ELj1ELj4ELj1ELj16ENS_18Kernel_traits_baseILj1024ES2_ffffjLj128EEEEELb0ELb0ELb0EEEvNS_9FwdParamsE,(.L_x_27214 - _ZN10layer_norm31ln_parallel_residual_fwd_kernelINS_13Kernel_traitsI6__halfffffjLj1024ELj1ELj4ELj1ELj16ENS_18Kernel_traits_baseILj1024ES2_ffffjLj128EEEEELb0ELb0ELb0EEEvNS_9FwdParamsE)
        .other          _ZN10layer_norm31ln_parallel_residual_fwd_kernelINS_13Kernel_traitsI6__halfffffjLj1024ELj1ELj4ELj1ELj16ENS_18Kernel_traits_baseILj1024ES2_ffffjLj128EEEEELb0ELb0ELb0EEEvNS_9FwdParamsE,@"STO_CUDA_ENTRY STV_DEFAULT"
_ZN10layer_norm31ln_parallel_residual_fwd_kernelINS_13Kernel_traitsI6__halfffffjLj1024ELj1ELj4ELj1ELj16ENS_18Kernel_traits_baseILj1024ES2_ffffjLj128EEEEELb0ELb0ELb0EEEvNS_9FwdParamsE:
.text._ZN10layer_norm31ln_parallel_residual_fwd_kernelINS_13Kernel_traitsI6__halfffffjLj1024ELj1ELj4ELj1ELj16ENS_18Kernel_traits_baseILj1024ES2_ffffjLj128EEEEELb0ELb0ELb0EEEvNS_9FwdParamsE:
[----:B------:R-:W-:Y:S01]  /*0000*/  LDC R1, c[0x0][0x28] ;  /* 0x00000a00ff017b82 */ /* 0x000fe20000000800 */
[----:B------:R-:W0:Y:S07]  /*0010*/  S2R R32, SR_TID.X ;  /* 0x0000000000207919 */ /* 0x000e2e0000002100 */
[----:B------:R-:W1:Y:S01]  /*0020*/  LDC R3, c[0x0][0x218] ;  /* 0x00008600ff037b82 */ /* 0x000e620000000800 */
[----:B------:R-:W-:Y:S01]  /*0030*/  LOP3.LUT R184, R184, 0xfffff7ff, RZ, 0xc0, !PT ;  /* 0xfffff7ffb8b87812 */ /* 0x000fe200078ec0ff */
[----:B------:R-:W-:Y:S01]  /*0040*/  ULDC.64 UR4, c[0x0][0x208] ;  /* 0x0000820000047ab9 */ /* 0x000fe20000000a00 */
[----:B------:R-:W2:Y:S01]  /*0050*/  S2R R33, SR_CTAID.X ;  /* 0x0000000000217919 */ /* 0x000ea20000002500 */
[----:B------:R-:W-:Y:S04]  /*0060*/  BSSY B0, `(.L_x_21336) ;  /* 0x000002a000007945 */ /* 0x000fe80003800000 */
[----:B------:R-:W3:Y:S01]  /*0070*/  LDC.64 R70, c[0x0][0x228] ;  /* 0x00008a00ff467b82 */ /* 0x000ee20000000a00 */
[----:B-1----:R-:W-:-:S04]  /*0080*/  SHF.R.S32.HI R0, RZ, 0x1f, R3 ;  /* 0x0000001fff007819 */ /* 0x002fc80000011403 */
[----:B------:R-:W-:Y:S02]  /*0090*/  LEA.HI R0, R0, R3, RZ, 0x2 ;  /* 0x0000000300007211 */ /* 0x000fe400078f10ff */
[C---:B0-----:R-:W-:Y:S02]  /*00a0*/  LOP3.LUT R3, R32.reuse, 0x1f, RZ, 0xc, !PT ;  /* 0x0000001f20037812 */ /* 0x041fe400078e0cff */
[----:B------:R-:W-:Y:S02]  /*00b0*/  LOP3.LUT R183, R32, 0x1f, RZ, 0xc0, !PT ;  /* 0x0000001f20b77812 */ /* 0x000fe400078ec0ff */
[----:B------:R-:W-:Y:S02]  /*00c0*/  LEA.HI.SX32 R182, R0, R3, 0x1e ;  /* 0x0000000300b67211 */ /* 0x000fe400078ff2ff */
[----:B------:R-:W-:Y:S02]  /*00d0*/  MOV R69, R183 ;  /* 0x000000b700457202 */ /* 0x000fe40000000f00 */
[----:B------:R-:W-:-:S02]  /*00e0*/  ISETP.GE.U32.AND P6, PT, R182, 0x40, PT ;  /* 0x00000040b600780c */ /* 0x000fc40003fc6070 */
[C---:B------:R-:W-:Y:S02]  /*00f0*/  ISETP.GE.U32.AND P5, PT, R182.reuse, 0x60, PT ;  /* 0x00000060b600780c */ /* 0x040fe40003fa6070 */
[C---:B------:R-:W-:Y:S02]  /*0100*/  LOP3.LUT P1, RZ, R182.reuse, 0xffffffe0, RZ, 0xc0, !PT ;  /* 0xffffffe0b6ff7812 */ /* 0x040fe4000782c0ff */
[----:B------:R-:W-:-:S07]  /*0110*/  ISETP.GE.U32.AND P4, PT, R182, 0x80, PT ;  /* 0x00000080b600780c */ /* 0x000fce0003f86070 */
[----:B------:R-:W-:-:S04]  /*0120*/  @P6 LOP3.LUT R184, R184, 0x800, RZ, 0xfc, !PT ;  /* 0x00000800b8b86812 */ /* 0x000fc800078efcff */
[----:B------:R-:W-:-:S04]  /*0130*/  LOP3.LUT R184, R184, 0xfffffbff, RZ, 0xc0, !PT ;  /* 0xfffffbffb8b87812 */ /* 0x000fc800078ec0ff */
[----:B------:R-:W-:-:S04]  /*0140*/  @P5 LOP3.LUT R184, R184, 0x400, RZ, 0xfc, !PT ;  /* 0x00000400b8b85812 */ /* 0x000fc800078efcff */
[----:B------:R-:W-:-:S04]  /*0150*/  LOP3.LUT R184, R184, 0xfffffdff, RZ, 0xc0, !PT ;  /* 0xfffffdffb8b87812 */ /* 0x000fc800078ec0ff */
[----:B------:R-:W-:Y:S01]  /*0160*/  @P4 LOP3.LUT R184, R184, 0x200, RZ, 0xfc, !PT ;  /* 0x00000200b8b84812 */ /* 0x000fe200078efcff */
[----:B--23--:R-:W-:Y:S06]  /*0170*/  @!P1 BRA `(.L_x_21337) ;  /* 0x0000000000609947 */ /* 0x00cfec0003800000 */
        /* <DEDUP_REMOVED lines=14> */
[----:B------:R0:W5:Y:S01]  /*0260*/  @P0 LDG.E.64 R178, desc[UR4][R6.64] ;  /* 0x0000000406b20981 */ /* 0x000162000c1e1b00 */
[----:B------:R-:W-:Y:S02]  /*0270*/  @P2 IADD3.X R11, R0, UR9, RZ, P3, !PT ;  /* 0x00000009000b2c10 */ /* 0x000fe40009ffe4ff */
[----:B------:R-:W-:Y:S01]  /*0280*/  IADD3 R8, P3, R8, UR6, RZ ;  /* 0x0000000608087c10 */ /* 0x000fe2000ff7e0ff */
[----:B------:R0:W5:Y:S03]  /*0290*/  LDG.E.64 R40, desc[UR4][R4.64] ;  /* 0x0000000404287981 */ /* 0x000166000c1e1b00 */
[----:B------:R-:W-:Y:S01]  /*02a0*/  IADD3.X R9, R0, UR7, RZ, P3, !PT ;  /* 0x0000000700097c10 */ /* 0x000fe20009ffe4ff */
[----:B------:R0:W5:Y:S04]  /*02b0*/  @P2 LDG.E.64 R2, desc[UR4][R10.64] ;  /* 0x000000040a022981 */ /* 0x000168000c1e1b00 */
[----:B------:R0:W5:Y:S01]  /*02c0*/  LDG.E.64 R42, desc[UR4][R8.64] ;  /* 0x00000004082a7981 */ /* 0x000162000c1e1b00 */
[----:B------:R-:W-:-:S02]  /*02d0*/  LOP3.LUT R69, R69, 0x20, RZ, 0xfc, !PT ;  /* 0x0000002045457812 */ /* 0x000fc400078efcff */
[----:B------:R-:W-:Y:S02]  /*02e0*/  @!P0 CS2R R178, SRZ ;  /* 0x0000000000b28805 */ /* 0x000fe4000001ff00 */
[----:B0-----:R-:W-:-:S07]  /*02f0*/  @!P2 CS2R R2, SRZ ;  /* 0x000000000002a805 */ /* 0x001fce000001ff00 */
.L_x_21337:
[----:B------:R-:W-:Y:S05]  /*0300*/  BSYNC B0 ;  /* 0x0000000000007941 */ /* 0x000fea0003800000 */
.L_x_21336:
        /* <DEDUP_REMOVED lines=23> */
[----:B------:R-:W-:-:S02]  /*0480*/  IADD3 R69, R69, 0x20, RZ ;  /* 0x0000002045457810 */ /* 0x000fc40007ffe0ff */
[----:B------:R-:W-:Y:S02]  /*0490*/  @!P0 CS2R R4, SRZ ;  /* 0x0000000000048805 */ /* 0x000fe4000001ff00 */
[----:B0-----:R-:W-:-:S07]  /*04a0*/  @!P2 CS2R R6, SRZ ;  /* 0x000000000006a805 */ /* 0x001fce000001ff00 */
.L_x_21339:
[----:B------:R-:W-:Y:S05]  /*04b0*/  BSYNC B0 ;  /* 0x0000000000007941 */ /* 0x000fea0003800000 */
.L_x_21338:
        /* <DEDUP_REMOVED lines=26> */
.L_x_21341:
[----:B------:R-:W-:Y:S05]  /*0660*/  BSYNC B0 ;  /* 0x0000000000007941 */ /* 0x000fea0003800000 */
.L_x_21340:
        /* <DEDUP_REMOVED lines=26> */
.L_x_21343:
[----:B------:R-:W-:Y:S05]  /*0810*/  BSYNC B0 ;  /* 0x0000000000007941 */ /* 0x000fea0003800000 */
.L_x_21342:
[----:B------:R-:W-:Y:S01]  /*0820*/  ISETP.GE.U32.AND P0, PT, R182, 0xa0, PT ;  /* 0x000000a0b600780c */ /* 0x000fe20003f06070 */
[----:B------:R-:W-:Y:S01]  /*0830*/  BSSY B0, `(.L_x_21344) ;  /* 0x000001c000007945 */ /* 0x000fe20003800000 */
[----:B------:R-:W-:-:S11]  /*0840*/  LOP3.LUT R184, R184, 0xfffffeff, RZ, 0xc0, !PT ;  /* 0xfffffeffb8b87812 */ /* 0x000fd600078ec0ff */
[----:B------:R-:W-:Y:S01]  /*0850*/  @P0 LOP3.LUT R184, R184, 0x100, RZ, 0xfc, !PT ;  /* 0x00000100b8b80812 */ /* 0x000fe200078efcff */
[----:B------:R-:W-:Y:S06]  /*0860*/  @!P0 BRA `(.L_x_21345) ;  /* 0x0000000000608947 */ /* 0x000fec0003800000 */
[----:B------:R-:W-:Y:S01]  /*0870*/  ULDC.64 UR8, c[0x0][0x2d0] ;  /* 0x0000b40000087ab9 */ /* 0x000fe20000000a00 */
[C---:B------:R-:W-:Y:S01]  /*0880*/  SHF.L.U32 R24, R69.reuse, 0x3, RZ ;  /* 0x0000000345187819 */ /* 0x040fe200000006ff */
[----:B------:R-:W-:Y:S01]  /*0890*/  ULDC.64 UR6, c[0x0][0x268] ;  /* 0x00009a0000067ab9 */ /* 0x000fe20000000a00 */
[----:B------:R-:W-:Y:S01]  /*08a0*/  ISETP.NE.U32.AND P0, PT, RZ, UR8, PT ;  /* 0x00000008ff007c0c */ /* 0x000fe2000bf05070 */
[----:B------:R-:W0:Y:S01]  /*08b0*/  LDC.64 R26, c[0x0][0x260] ;  /* 0x00009800ff1a7b82 */ /* 0x000e220000000a00 */
[----:B------:R-:W-:Y:S02]  /*08c0*/  SHF.L.U64.HI R0, R69, 0x3, RZ ;  /* 0x0000000345007819 */ /* 0x000fe400000102ff */
[----:B------:R-:W-:Y:S02]  /*08d0*/  ISETP.NE.AND.EX P0, PT, RZ, UR9, PT, P0 ;  /* 0x00000009ff007c0c */ /* 0x000fe4000bf05300 */
[----:B------:R-:W-:-:S04]  /*08e0*/  IADD3 R22, P2, R24, UR6, RZ ;  /* 0x0000000618167c10 */ /* 0x000fc8000ff5e0ff */
[----:B------:R-:W-:Y:S01]  /*08f0*/  IADD3.X R23, R0, UR7, RZ, P2, !PT ;  /* 0x0000000700177c10 */ /* 0x000fe200097fe4ff */
[----:B------:R-:W-:-:S04]  /*0900*/  ULDC.64 UR6, c[0x0][0x2c8] ;  /* 0x0000b20000067ab9 */ /* 0x000fc80000000a00 */
[----:B------:R1:W5:Y:S02]  /*0910*/  LDG.E.64 R50, desc[UR4][R22.64] ;  /* 0x0000000416327981 */ /* 0x000364000c1e1b00 */
[----:B------:R-:W-:-:S04]  /*0920*/  @P0 IADD3 R24, P2, R24, UR8, RZ ;  /* 0x0000000818180c10 */ /* 0x000fc8000ff5e0ff */
[----:B------:R-:W-:Y:S02]  /*0930*/  @P0 IADD3.X R25, R0, UR9, RZ, P2, !PT ;  /* 0x0000000900190c10 */ /* 0x000fe400097fe4ff */
[----:B------:R-:W-:Y:S01]  /*0940*/  ISETP.NE.U32.AND P2, PT, RZ, UR6, PT ;  /* 0x00000006ff007c0c */ /* 0x000fe2000bf45070 */
[----:B0-----:R-:W-:Y:S02]  /*0950*/  IMAD.WIDE.U32 R26, R69, 0x8, R26 ;  /* 0x00000008451a7825 */ /* 0x001fe400078e001a */
[----:B------:R1:W5:Y:S01]  /*0960*/  @P0 LDG.E.64 R18, desc[UR4][R24.64] ;  /* 0x0000000418120981 */ /* 0x000362000c1e1b00 */
[----:B------:R-:W-:-:S03]  /*0970*/  ISETP.NE.AND.EX P2, PT, RZ, UR7, PT, P2 ;  /* 0x00000007ff007c0c */ /* 0x000fc6000bf45320 */
[----:B------:R1:W5:Y:S10]  /*0980*/  LDG.E.64 R62, desc[UR4][R26.64] ;  /* 0x000000041a3e7981 */ /* 0x000374000c1e1b00 */
[----:B------:R-:W-:-:S04]  /*0990*/  @P2 LEA R20, P3, R69, UR6, 0x3 ;  /* 0x0000000645142c11 */ /* 0x000fc8000f8618ff */
[----:B------:R-:W-:-:S05]  /*09a0*/  @P2 LEA.HI.X R21, R69, UR7, RZ, 0x3, P3 ;  /* 0x0000000745152c11 */ /* 0x000fca00098f1cff */
[----:B------:R1:W5:Y:S01]  /*09b0*/  @P2 LDG.E.64 R16, desc[UR4][R20.64] ;  /* 0x0000000414102981 */ /* 0x000362000c1e1b00 */
[----:B------:R-:W-:Y:S02]  /*09c0*/  IADD3 R69, R69, 0x20, RZ ;  /* 0x0000002045457810 */ /* 0x000fe40007ffe0ff */
[----:B------:R-:W-:Y:S02]  /*09d0*/  @!P0 CS2R R18, SRZ ;  /* 0x0000000000128805 */ /* 0x000fe4000001ff00 */
[----:B-1----:R-:W-:-:S07]  /*09e0*/  @!P2 CS2R R16, SRZ ;  /* 0x000000000010a805 */ /* 0x002fce000001ff00 */
.L_x_21345:
[----:B------:R-:W-:Y:S05]  /*09f0*/  BSYNC B0 ;  /* 0x0000000000007941 */ /* 0x000fea0003800000 */
.L_x_21344:
[----:B------:R-:W-:Y:S01]  /*0a00*/  ISETP.GE.U32.AND P0, PT, R182, 0xc0, PT ;  /* 0x000000c0b600780c */ /* 0x000fe20003f06070 */
[----:B------:R-:W-:Y:S01]  /*0a10*/  BSSY B0, `(.L_x_21346) ;  /* 0x000001c000007945 */ /* 0x000fe20003800000 */
[----:B------:R-:W-:-:S11]  /*0a20*/  LOP3.LUT R184, R184, 0xffffff7f, RZ, 0xc0, !PT ;  /* 0xffffff7fb8b87812 */ /* 0x000fd600078ec0ff */
[----:B------:R-:W-:Y:S01]  /*0a30*/  @P0 LOP3.LUT R184, R184, 0x80, RZ, 0xfc, !PT ;  /* 0x00000080b8b80812 */ /* 0x000fe200078efcff */
[----:B------:R-:W-:Y:S06]  /*0a40*/  @!P0 BRA `(.L_x_21347) ;  /* 0x0000000000608947 */ /* 0x000fec0003800000 */
[C---:B------:R-:W-:Y:S01]  /*0a50*/  SHF.L.U32 R28, R69.reuse, 0x3, RZ ;  /* 0x00000003451c7819 */ /* 0x040fe200000006ff */
[----:B------:R-:W-:Y:S01]  /*0a60*/  ULDC.64 UR8, c[0x0][0x268] ;  /* 0x00009a0000087ab9 */ /* 0x000fe20000000a00 */
[----:B------:R-:W-:Y:S01]  /*0a70*/  SHF.L.U64.HI R0, R69, 0x3, RZ ;  /* 0x0000000345007819 */ /* 0x000fe200000102ff */
[----:B------:R-:W-:Y:S01]  /*0a80*/  ULDC.64 UR6, c[0x0][0x2c8] ;  /* 0x0000b20000067ab9 */ /* 0x000fe20000000a00 */
[----:B------:R-:W-:Y:S01]  /*0a90*/  IADD3 R26, P0, R28, UR8, RZ ;  /* 0x000000081c1a7c10 */ /* 0x000fe2000ff1e0ff */
[----:B------:R-:W0:Y:S03]  /*0aa0*/  LDC.64 R30, c[0x0][0x260] ;  /* 0x00009800ff1e7b82 */ /* 0x000e260000000a00 */
[----:B------:R-:W-:Y:S02]  /*0ab0*/  IADD3.X R27, R0, UR9, RZ, P0, !PT ;  /* 0x00000009001b7c10 */ /* 0x000fe400087fe4ff */
[----:B------:R-:W-:-:S03]  /*0ac0*/  ISETP.NE.U32.AND P0, PT, RZ, UR6, PT ;  /* 0x00000006ff007c0c */ /* 0x000fc6000bf05070 */
[----:B------:R1:W5:Y:S01]  /*0ad0*/  LDG.E.64 R52, desc[UR4][R26.64] ;  /* 0x000000041a347981 */ /* 0x000362000c1e1b00 */
[----:B------:R-:W-:-:S13]  /*0ae0*/  ISETP.NE.AND.EX P0, PT, RZ, UR7, PT, P0 ;  /* 0x00000007ff007c0c */ /* 0x000fda000bf05300 */
[----:B------:R-:W-:-:S04]  /*0af0*/  @P0 LEA R24, P2, R69, UR6, 0x3 ;  /* 0x0000000645180c11 */ /* 0x000fc8000f8418ff */
[C---:B------:R-:W-:Y:S01]  /*0b00*/  @P0 LEA.HI.X R25, R69.reuse, UR7, RZ, 0x3, P2 ;  /* 0x0000000745190c11 */ /* 0x040fe200090f1cff */
[----:B------:R-:W-:Y:S02]  /*0b10*/  ULDC.64 UR6, c[0x0][0x2d0] ;  /* 0x0000b40000067ab9 */ /* 0x000fe40000000a00 */
[----:B------:R-:W-:Y:S01]  /*0b20*/  ISETP.NE.U32.AND P2, PT, RZ, UR6, PT ;  /* 0x00000006ff007c0c */ /* 0x000fe2000bf45070 */
[----:B0-----:R-:W-:Y:S01]  /*0b30*/  IMAD.WIDE.U32 R30, R69, 0x8, R30 ;  /* 0x00000008451e7825 */ /* 0x001fe200078e001e */
[----:B------:R1:W5:Y:S02]  /*0b40*/  @P0 LDG.E.64 R20, desc[UR4][R24.64] ;  /* 0x0000000418140981 */ /* 0x000364000c1e1b00 */
[----:B------:R-:W-:Y:S02]  /*0b50*/  ISETP.NE.AND.EX P2, PT, RZ, UR7, PT, P2 ;  /* 0x00000007ff007c0c */ /* 0x000fe4000bf45320 */
[----:B------:R1:W5:Y:S11]  /*0b60*/  LDG.E.64 R64, desc[UR4][R30.64] ;  /* 0x000000041e407981 */ /* 0x000376000c1e1b00 */
[----:B------:R-:W-:-:S04]  /*0b70*/  @P2 IADD3 R28, P3, R28, UR6, RZ ;  /* 0x000000061c1c2c10 */ /* 0x000fc8000ff7e0ff */
[----:B------:R-:W-:-:S05]  /*0b80*/  @P2 IADD3.X R29, R0, UR7, RZ, P3, !PT ;  /* 0x00000007001d2c10 */ /* 0x000fca0009ffe4ff */
[----:B------:R1:W5:Y:S01]  /*0b90*/  @P2 LDG.E.64 R22, desc[UR4][R28.64] ;  /* 0x000000041c162981 */ /* 0x000362000c1e1b00 */
[----:B------:R-:W-:Y:S02]  /*0ba0*/  IADD3 R69, R69, 0x20, RZ ;  /* 0x0000002045457810 */ /* 0x000fe40007ffe0ff */
[----:B------:R-:W-:Y:S02]  /*0bb0*/  @!P0 CS2R R20, SRZ ;  /* 0x0000000000148805 */ /* 0x000fe4000001ff00 */
[----:B-1----:R-:W-:-:S07]  /*0bc0*/  @!P2 CS2R R22, SRZ ;  /* 0x000000000016a805 */ /* 0x002fce000001ff00 */
.L_x_21347:
[----:B------:R-:W-:Y:S05]  /*0bd0*/  BSYNC B0 ;  /* 0x0000000000007941 */ /* 0x000fea0003800000 */
.L_x_21346:
[----:B------:R-:W-:Y:S01]  /*0be0*/  ISETP.GE.U32.AND P0, PT, R182, 0xe0, PT ;  /* 0x000000e0b600780c */ /* 0x000fe20003f06070 */
[----:B------:R-:W-:Y:S01]  /*0bf0*/  BSSY B0, `(.L_x_21348) ;  /* 0x000001e000007945 */ /* 0x000fe20003800000 */
[----:B------:R-:W-:Y:S02]  /*0c00*/  SHF.R.U32.HI R0, RZ, 0x5, R32 ;  /* 0x00000005ff007819 */ /* 0x000fe40000011620 */
[----:B------:R-:W-:Y:S02]  /*0c10*/  LOP3.LUT R184, R184, 0xffffffbf, RZ, 0xc0, !PT ;  /* 0xffffffbfb8b87812 */ /* 0x000fe400078ec0ff */
[----:B------:R-:W-:-:S07]  /*0c20*/  LEA R180, R33, R0, 0x2 ;  /* 0x0000000021b47211 */ /* 0x000fce00078e10ff */
[----:B------:R-:W-:Y:S01]  /*0c30*/  @P0 LOP3.LUT R184, R184, 0x40, RZ, 0xfc, !PT ;  /* 0x00000040b8b80812 */ /* 0x000fe200078efcff */
[----:B------:R-:W-:Y:S06]  /*0c40*/  @!P0 BRA `(.L_x_21349) ;  /* 0x0000000000608947 */ /* 0x000fec0003800000 */
[C---:B------:R-:W-:Y:S01]  /*0c50*/  SHF.L.U32 R32, R69.reuse, 0x3, RZ ;  /* 0x0000000345207819 */ /* 0x040fe200000006ff */
[----:B------:R-:W-:Y:S01]  /*0c60*/  ULDC.64 UR6, c[0x0][0x268] ;  /* 0x00009a0000067ab9 */ /* 0x000fe20000000a00 */
[----:B------:R-:W-:Y:S01]  /*0c70*/  SHF.L.U64.HI R0, R69, 0x3, RZ ;  /* 0x0000000345007819 */ /* 0x000fe200000102ff */
[----:B------:R-:W0:Y:S01]  /*0c80*/  LDC.64 R34, c[0x0][0x260] ;  /* 0x00009800ff227b82 */ /* 0x000e220000000a00 */
[----:B------:R-:W-:-:S04]  /*0c90*/  IADD3 R30, P0, R32, UR6, RZ ;  /* 0x00000006201e7c10 */ /* 0x000fc8000ff1e0ff */
[----:B------:R-:W-:Y:S01]  /*0ca0*/  IADD3.X R31, R0, UR7, RZ, P0, !PT ;  /* 0x00000007001f7c10 */ /* 0x000fe200087fe4ff */
[----:B------:R-:W-:Y:S02]  /*0cb0*/  ULDC.64 UR6, c[0x0][0x2c8] ;  /* 0x0000b20000067ab9 */ /* 0x000fe40000000a00 */
[----:B------:R-:W-:Y:S02]  /*0cc0*/  ISETP.NE.U32.AND P0, PT, RZ, UR6, PT ;  /* 0x00000006ff007c0c */ /* 0x000fe4000bf05070 */
[----:B------:R1:W5:Y:S02]  /*0cd0*/  LDG.E.64 R54, desc[UR4][R30.64] ;  /* 0x000000041e367981 */ /* 0x000364000c1e1b00 */
        /* <DEDUP_REMOVED lines=15> */
.L_x_21349:
[----:B------:R-:W-:Y:S05]  /*0dd0*/  BSYNC B0 ;  /* 0x0000000000007941 */ /* 0x000fea0003800000 */
.L_x_21348:
[----:B------:R-:W-:Y:S01]  /*0de0*/  ISETP.GE.U32.AND P0, PT, R182, 0x100, PT ;  /* 0x00000100b600780c */ /* 0x000fe20003f06070 */
[----:B------:R-:W-:Y:S01]  /*0df0*/  BSSY B0, `(.L_x_21350) ;  /* 0x000001b000007945 */ /* 0x000fe20003800000 */
[----:B------:R-:W-:-:S11]  /*0e00*/  LOP3.LUT R184, R184, 0xffffffdf, RZ, 0xc0, !PT ;  /* 0xffffffdfb8b87812 */ /* 0x000fd600078ec0ff */
[----:B------:R-:W-:Y:S01]  /*0e10*/  @P0 LOP3.LUT R184, R184, 0x20, RZ, 0xfc, !PT ;  /* 0x00000020b8b80812 */ /* 0x000fe200078efcff */
[----:B------:R-:W-:Y:S06]  /*0e20*/  @!P0 BRA `(.L_x_21351) ;  /* 0x00000000005c8947 */ /* 0x000fec0003800000 */
[----:B------:R-:W-:Y:S01]  /*0e30*/  SHF.L.U32 R38, R69, 0x3, RZ ;  /* 0x0000000345267819 */ /* 0x000fe200000006ff */
[----:B------:R-:W-:Y:S01]  /*0e40*/  ULDC.64 UR6, c[0x0][0x268] ;  /* 0x00009a0000067ab9 */ /* 0x000fe20000000a00 */
[----:B------:R-:W-:Y:S01]  /*0e50*/  SHF.R.U32.HI R0, RZ, 0x1d, R69 ;  /* 0x0000001dff007819 */ /* 0x000fe20000011645 */
[----:B------:R-:W0:Y:S01]  /*0e60*/  LDC.64 R32, c[0x0][0x260] ;  /* 0x00009800ff207b82 */ /* 0x000e220000000a00 */
[----:B------:R-:W-:-:S04]  /*0e70*/  IADD3 R36, P0, R38, UR6, RZ ;  /* 0x0000000626247c10 */ /* 0x000fc8000ff1e0ff */
[----:B------:R-:W-:Y:S01]  /*0e80*/  IADD3.X R37, R0, UR7, RZ, P0, !PT ;  /* 0x0000000700257c10 */ /* 0x000fe200087fe4ff */
[----:B------:R-:W-:Y:S02]  /*0e90*/  ULDC.64 UR6, c[0x0][0x2c8] ;  /* 0x0000b20000067ab9 */ /* 0x000fe40000000a00 */
[----:B------:R-:W-:-:S03]  /*0ea0*/  ISETP.NE.U32.AND P0, PT, RZ, UR6, PT ;  /* 0x00000006ff007c0c */ /* 0x000fc6000bf05070 */
[----:B------:R-:W5:Y:S01]  /*0eb0*/  LDG.E.64 R36, desc[UR4][R36.64] ;  /* 0x0000000424247981 */ /* 0x000f62000c1e1b00 */
[----:B------:R-:W-:-:S13]  /*0ec0*/  ISETP.NE.AND.EX P0, PT, RZ, UR7, PT, P0 ;  /* 0x00000007ff007c0c */ /* 0x000fda000bf05300 */
[----:B------:R-:W-:-:S04]  /*0ed0*/  @P0 LEA R34, P2, R69, UR6, 0x3 ;  /* 0x0000000645220c11 */ /* 0x000fc8000f8418ff */
[C---:B------:R-:W-:Y:S01]  /*0ee0*/  @P0 LEA.HI.X R35, R69.reuse, UR7, RZ, 0x3, P2 ;  /* 0x0000000745230c11 */ /* 0x040fe200090f1cff */
[----:B------:R-:W-:Y:S02]  /*0ef0*/  ULDC.64 UR6, c[0x0][0x2d0] ;  /* 0x0000b40000067ab9 */ /* 0x000fe40000000a00 */
[----:B------:R-:W-:Y:S01]  /*0f00*/  ISETP.NE.U32.AND P2, PT, RZ, UR6, PT ;  /* 0x00000006ff007c0c */ /* 0x000fe2000bf45070 */
[----:B0-----:R-:W-:Y:S01]  /*0f10*/  IMAD.WIDE.U32 R32, R69, 0x8, R32 ;  /* 0x0000000845207825 */ /* 0x001fe200078e0020 */
[----:B------:R0:W5:Y:S02]  /*0f20*/  @P0 LDG.E.64 R28, desc[UR4][R34.64] ;  /* 0x00000004221c0981 */ /* 0x000164000c1e1b00 */
[----:B------:R-:W-:-:S03]  /*0f30*/  ISETP.NE.AND.EX P2, PT, RZ, UR7, PT, P2 ;  /* 0x00000007ff007c0c */ /* 0x000fc6000bf45320 */
[----:B------:R-:W5:Y:S10]  /*0f40*/  LDG.E.64 R32, desc[UR4][R32.64] ;  /* 0x0000000420207981 */ /* 0x000f74000c1e1b00 */
[----:B------:R-:W-:-:S04]  /*0f50*/  @P2 IADD3 R38, P3, R38, UR6, RZ ;  /* 0x0000000626262c10 */ /* 0x000fc8000ff7e0ff */
[----:B------:R-:W-:-:S05]  /*0f60*/  @P2 IADD3.X R39, R0, UR7, RZ, P3, !PT ;  /* 0x0000000700272c10 */ /* 0x000fca0009ffe4ff */
[----:B------:R0:W5:Y:S01]  /*0f70*/  @P2 LDG.E.64 R30, desc[UR4][R38.64] ;  /* 0x00000004261e2981 */ /* 0x000162000c1e1b00 */
[----:B------:R-:W-:Y:S02]  /*0f80*/  @!P0 CS2R R28, SRZ ;  /* 0x00000000001c8805 */ /* 0x000fe4000001ff00 */
[----:B0-----:R-:W-:-:S07]  /*0f90*/  @!P2 CS2R R30, SRZ ;  /* 0x00000000001ea805 */ /* 0x001fce000001ff00 */
.L_x_21351:
[----:B------:R-:W-:Y:S05]  /*0fa0*/  BSYNC B0 ;  /* 0x0000000000007941 */ /* 0x000fea0003800000 */
.L_x_21350:
[----:B------:R-:W-:Y:S01]  /*0fb0*/  ULDC UR8, c[0x0][0x214] ;  /* 0x0000850000087ab9 */ /* 0x000fe20000000800 */
[----:B------:R-:W-:Y:S01]  /*0fc0*/  ULDC.64 UR6, c[0x0][0x230] ;  /* 0x00008c0000067ab9 */ /* 0x000fe20000000a00 */
[----:B------:R-:W-:Y:S02]  /*0fd0*/  ISETP.GE.AND P2, PT, R180, UR8, PT ;  /* 0x00000008b4007c0c */ /* 0x000fe4000bf46270 */
[----:B------:R-:W-:-:S04]  /*0fe0*/  LOP3.LUT P0, RZ, R70, UR6, RZ, 0xfc, !PT ;  /* 0x0000000646ff7c12 */ /* 0x000fc8000f80fcff */
[----:B------:R-:W-:-:S07]  /*0ff0*/  LOP3.LUT P0, RZ, R71, UR7, RZ, 0xfc, P0 ;  /* 0x0000000747ff7c12 */ /* 0x000fce000800fcff */
[----:B------:R-:W-:Y:S06]  /*1000*/  @P2 EXIT ;  /* 0x000000000000294d */ /* 0x000fec0003800000 */
[----:B------:R-:W-:Y:S01]  /*1010*/  ULDC.U8 UR6, c[0x0][0x2a0] ;  /* 0x0000a80000067ab9 */ /* 0x000fe20000000000 */
[----:B-----5:R-:W-:Y:S01]  /*1020*/  MOV R181, R40 ;  /* 0x0000002800b57202 */ /* 0x020fe20000000f00 */
[----:B------:R-:W-:Y:S01]  /*1030*/  HADD2.F32 R0, -RZ, R179.H0_H0 ;  /* 0x200000b3ff007230 */ /* 0x000fe20000004100 */
[----:B------:R-:W-:Y:S01]  /*1040*/  ISETP.NE.AND P2, PT, RZ, UR6, PT ;  /* 0x00000006ff007c0c */ /* 0x000fe2000bf45270 */
[----:B------:R-:W-:Y:S01]  /*1050*/  ULDC UR8, c[0x0][0x218] ;  /* 0x0000860000087ab9 */ /* 0x000fe20000000800 */
[--C-:B------:R-:W-:Y:S01]  /*1060*/  SHF.R.U64 R73, R40, 0x10, R41.reuse ;  /* 0x0000001028497819 */ /* 0x100fe20000001229 */
[----:B------:R-:W-:Y:S01]  /*1070*/  HADD2.F32 R181, -RZ, R181.H0_H0 ;  /* 0x200000b5ffb57230 */ /* 0x000fe20000004100 */
[----:B------:R-:W-:Y:S01]  /*1080*/  MOV R34, R41 ;  /* 0x0000002900227202 */ /* 0x000fe20000000f00 */
[----:B------:R-:W-:Y:S01]  /*1090*/  ULDC UR7, c[0x0][0x2d8] ;  /* 0x0000b60000077ab9 */ /* 0x000fe20000000800 */
[----:B------:R-:W-:Y:S01]  /*10a0*/  SHF.R.U32.HI R71, RZ, 0x10, R41 ;  /* 0x00000010ff477819 */ /* 0x000fe20000011629 */
[----:B------:R-:W-:Y:S01]  /*10b0*/  ULDC.64 UR10, c[0x0][0x228] ;  /* 0x00008a00000a7ab9 */ /* 0x000fe20000000a00 */
[----:B------:R-:W-:Y:S01]  /*10c0*/  MOV R35, R42 ;  /* 0x0000002a00237202 */ /* 0x000fe20000000f00 */
[----:B------:R-:W-:Y:S01]  /*10d0*/  ULDC.64 UR12, c[0x0][0x230] ;  /* 0x00008c00000c7ab9 */ /* 0x000fe20000000a00 */
[----:B------:R-:W-:-:S02]  /*10e0*/  SHF.R.U64 R72, R42, 0x10, R43 ;  /* 0x000000102a487819 */ /* 0x000fc4000000122b */
[----:B------:R-:W-:Y:S01]  /*10f0*/  MOV R38, R43 ;  /* 0x0000002b00267202 */ /* 0x000fe20000000f00 */
[----:B------:R-:W-:Y:S01]  /*1100*/  HADD2.F32 R35, -RZ, R35.H0_H0 ;  /* 0x20000023ff237230 */ /* 0x000fe20000004100 */
[----:B------:R-:W-:Y:S02]  /*1110*/  SHF.R.U32.HI R70, RZ, 0x10, R43 ;  /* 0x00000010ff467819 */ /* 0x000fe4000001162b */
[----:B------:R-:W-:Y:S01]  /*1120*/  MOV R39, R56 ;  /* 0x0000003800277202 */ /* 0x000fe20000000f00 */
[----:B------:R-:W-:Y:S01]  /*1130*/  HADD2.F32 R38, -RZ, R38.H0_H0 ;  /* 0x20000026ff267230 */ /* 0x000fe20000004100 */
[--C-:B------:R-:W-:Y:S02]  /*1140*/  SHF.R.U64 R40, R56, 0x10, R57.reuse ;  /* 0x0000001038287819 */ /* 0x100fe40000001239 */
[----:B------:R-:W-:Y:S01]  /*1150*/  MOV R42, R57 ;  /* 0x00000039002a7202 */ /* 0x000fe20000000f00 */
[----:B------:R-:W-:Y:S01]  /*1160*/  HADD2.F32 R39, -RZ, R39.H0_H0 ;  /* 0x20000027ff277230 */ /* 0x000fe20000004100 */
[----:B------:R-:W-:Y:S01]  /*1170*/  SHF.R.U32.HI R41, RZ, 0x10, R57 ;  /* 0x00000010ff297819 */ /* 0x000fe20000011639 */
[----:B------:R-:W-:Y:S01]  /*1180*/  HADD2.F32 R40, -RZ, R40.H0_H0 ;  /* 0x20000028ff287230 */ /* 0x000fe20000004100 */
[----:B------:R-:W-:Y:S01]  /*1190*/  MOV R43, R44 ;  /* 0x0000002c002b7202 */ /* 0x000fe20000000f00 */
[----:B------:R-:W-:Y:S01]  /*11a0*/  HADD2.F32 R42, -RZ, R42.H0_H0 ;  /* 0x2000002aff2a7230 */ /* 0x000fe20000004100 */
[----:B------:R-:W-:Y:S01]  /*11b0*/  SHF.R.U64 R44, R44, 0x10, R45 ;  /* 0x000000102c2c7819 */ /* 0x000fe2000000122d */
[----:B------:R-:W-:Y:S01]  /*11c0*/  HADD2.F32 R41, -RZ, R41.H0_H0 ;  /* 0x20000029ff297230 */ /* 0x000fe20000004100 */
[----:B------:R-:W-:Y:S01]  /*11d0*/  MOV R56, R45 ;  /* 0x0000002d00387202 */ /* 0x000fe20000000f00 */
[----:B------:R-:W-:Y:S01]  /*11e0*/  HADD2.F32 R43, -RZ, R43.H0_H0 ;  /* 0x2000002bff2b7230 */ /* 0x000fe20000004100 */
[----:B------:R-:W-:Y:S01]  /*11f0*/  MOV R57, R58 ;  /* 0x0000003a00397202 */ /* 0x000fe20000000f00 */
[----:B------:R-:W-:Y:S01]  /*1200*/  HADD2.F32 R44, -RZ, R44.H0_H0 ;  /* 0x2000002cff2c7230 */ /* 0x000fe20000004100 */
[----:B------:R-:W-:-:S02]  /*1210*/  SHF.R.U64 R69, R58, 0x10, R59 ;  /* 0x000000103a457819 */ /* 0x000fc4000000123b */
[----:B------:R-:W-:Y:S02]  /*1220*/  MOV R68, R59 ;  /* 0x0000003b00447202 */ /* 0x000fe40000000f00 */
[--C-:B------:R-:W-:Y:S01]  /*1230*/  SHF.R.U64 R147, R178, 0x10, R179.reuse ;  /* 0x00000010b2937819 */ /* 0x100fe200000012b3 */
[----:B------:R-:W-:Y:S01]  /*1240*/  HADD2.F32 R178, -RZ, R178.H0_H0 ;  /* 0x200000b2ffb27230 */ /* 0x000fe20000004100 */
[----:B------:R-:W-:Y:S02]  /*1250*/  SHF.R.U32.HI R151, RZ, 0x10, R179 ;  /* 0x00000010ff977819 */ /* 0x000fe400000116b3 */
[----:B------:R-:W-:Y:S01]  /*1260*/  SHF.R.U32.HI R45, RZ, 0x10, R45 ;  /* 0x00000010ff2d7819 */ /* 0x000fe2000001162d */
[----:B------:R-:W-:Y:S01]  /*1270*/  HADD2.F32 R147, -RZ, R147.H0_H0 ;  /* 0x20000093ff937230 */ /* 0x000fe20000004100 */
[----:B------:R-:W-:Y:S01]  /*1280*/  SHF.R.U32.HI R59, RZ, 0x10, R59 ;  /* 0x00000010ff3b7819 */ /* 0x000fe2000001163b */
[----:B------:R-:W-:Y:S01]  /*1290*/  HADD2.F32 R151, -RZ, R151.H0_H0 ;  /* 0x20000097ff977230 */ /* 0x000fe20000004100 */
[----:B------:R-:W-:Y:S01]  /*12a0*/  MOV R58, R46 ;  /* 0x0000002e003a7202 */ /* 0x000fe20000000f00 */
[----:B------:R-:W-:Y:S01]  /*12b0*/  HADD2.F32 R45, -RZ, R45.H0_H0 ;  /* 0x2000002dff2d7230 */ /* 0x000fe20000004100 */
[----:B------:R-:W-:Y:S01]  /*12c0*/  SHF.R.U64 R104, R46, 0x10, R47 ;  /* 0x000000102e687819 */ /* 0x000fe2000000122f */
[----:B------:R-:W-:Y:S01]  /*12d0*/  HADD2.F32 R46, -RZ, R56.H0_H0 ;  /* 0x20000038ff2e7230 */ /* 0x000fe20000004100 */
[----:B------:R-:W-:-:S02]  /*12e0*/  MOV R106, R47 ;  /* 0x0000002f006a7202 */ /* 0x000fc40000000f00 */
[----:B------:R-:W-:Y:S01]  /*12f0*/  SHF.R.U32.HI R105, RZ, 0x10, R47 ;  /* 0x00000010ff697819 */ /* 0x000fe2000001162f */
[----:B------:R-:W-:Y:S01]  /*1300*/  HADD2.F32 R47, -RZ, R57.H0_H0 ;  /* 0x20000039ff2f7230 */ /* 0x000fe20000004100 */
[----:B------:R-:W-:Y:S01]  /*1310*/  MOV R107, R60 ;  /* 0x0000003c006b7202 */ /* 0x000fe20000000f00 */
[----:B------:R-:W-:Y:S01]  /*1320*/  HADD2.F32 R104, -RZ, R104.H0_H0 ;  /* 0x20000068ff687230 */ /* 0x000fe20000004100 */
[--C-:B------:R-:W-:Y:S01]  /*1330*/  SHF.R.U64 R108, R60, 0x10, R61.reuse ;  /* 0x000000103c6c7819 */ /* 0x100fe2000000123d */
[----:B------:R-:W-:Y:S01]  /*1340*/  HADD2.F32 R106, -RZ, R106.H0_H0 ;  /* 0x2000006aff6a7230 */ /* 0x000fe20000004100 */
[----:B------:R-:W-:Y:S01]  /*1350*/  MOV R110, R61 ;  /* 0x0000003d006e7202 */ /* 0x000fe20000000f00 */
[----:B------:R-:W-:Y:S01]  /*1360*/  HADD2.F32 R105, -RZ, R105.H0_H0 ;  /* 0x20000069ff697230 */ /* 0x000fe20000004100 */
        /* <DEDUP_REMOVED lines=74> */
[--C-:B------:R-:W-:Y:S01]  /*1810*/  SHF.R.U64 R149, R2, 0x10, R3.reuse ;  /* 0x0000001002957819 */ /* 0x100fe20000001203 */
        /* <DEDUP_REMOVED lines=59> */
[----:B------:R-:W-:Y:S01]  /*1bd0*/  LOP3.LUT R184, R184, 0xffffffef, RZ, 0xc0, !PT ;  /* 0xffffffefb8b87812 */ /* 0x000fe200078ec0ff */
[----:B------:R-:W-:-:S02]  /*1be0*/  HADD2.F32 R135, -RZ, R135.H0_H0 ;  /* 0x20000087ff877230 */ /* 0x000fc40000004100 */
[----:B------:R-:W-:Y:S01]  /*1bf0*/  HADD2.F32 R136, -RZ, R136.H0_H0 ;  /* 0x20000088ff887230 */ /* 0x000fe20000004100 */
[----:B------:R-:W-:Y:S01]  /*1c00*/  @P2 LOP3.LUT R184, R184, 0x10, RZ, 0xfc, !PT ;  /* 0x00000010b8b82812 */ /* 0x000fe200078efcff */
        /* <DEDUP_REMOVED lines=39> */
[----:B------:R-:W-:-:S07]  /*1e80*/  HADD2.F32 R176, -RZ, R176.H0_H0 ;  /* 0x200000b0ffb07230 */ /* 0x000fce0000004100 */
.L_x_21513:
[----:B------:R-:W-:Y:S01]  /*1e90*/  IMAD R96, R180, UR8, RZ ;  /* 0x00000008b4607c24 */ /* 0x000fe2000f8e02ff */
[----:B------:R-:W-:Y:S04]  /*1ea0*/  BSSY B0, `(.L_x_21352) ;  /* 0x0000046000007945 */ /* 0x000fe80003800000 */
[----:B------:R-:W-:-:S04]  /*1eb0*/  SHF.R.S32.HI R97, RZ, 0x1f, R96 ;  /* 0x0000001fff617819 */ /* 0x000fc80000011460 */
[----:B------:R-:W-:-:S04]  /*1ec0*/  LEA.HI R96, R97, R96, RZ, 0x2 ;  /* 0x0000006061607211 */ /* 0x000fc800078f10ff */
[----:B------:R-:W-:-:S04]  /*1ed0*/  LEA.HI.SX32 R185, R96, R183, 0x1e ;  /* 0x000000b760b97211 */ /* 0x000fc800078ff2ff */
[----:B------:R-:W-:Y:S01]  /*1ee0*/  MOV R101, R185 ;  /* 0x000000b900657202 */ /* 0x000fe20000000f00 */
[----:B------:R-:W-:Y:S06]  /*1ef0*/  @!P1 BRA `(.L_x_21353) ;  /* 0x0000000400009947 */ /* 0x000fec0003800000 */
        /* <DEDUP_REMOVED lines=9> */
[----:B------:R-:W5:Y:S10]  /*1f90*/  LDG.E.128 R56, desc[UR4][R56.64] ;  /* 0x0000000438387981 */ /* 0x000f74000c1e1d00 */
[----:B------:R-:W-:-:S04]  /*1fa0*/  @P2 LEA R96, P4, R185, UR12, 0x4 ;  /* 0x0000000cb9602c11 */ /* 0x000fc8000f8820ff */
[----:B------:R-:W-:-:S05]  /*1fb0*/  @P2 LEA.HI.X R97, R185, UR13, RZ, 0x4, P4 ;  /* 0x0000000db9612c11 */ /* 0x000fca000a0f24ff */
[----:B------:R0:W5:Y:S01]  /*1fc0*/  @P2 LDG.E.128 R60, desc[UR4][R96.64] ;  /* 0x00000004603c2981 */ /* 0x000162000c1e1d00 */
[----:B------:R-:W-:-:S04]  /*1fd0*/  ISETP.NE.U32.AND P3, PT, RZ, UR10, PT ;  /* 0x0000000aff007c0c */ /* 0x000fc8000bf65070 */
[----:B------:R-:W-:-:S13]  /*1fe0*/  ISETP.NE.AND.EX P3, PT, RZ, UR11, PT, P3 ;  /* 0x0000000bff007c0c */ /* 0x000fda000bf65330 */
[----:B0-----:R-:W-:Y:S05]  /*1ff0*/  @P3 BRA `(.L_x_21354) ;  /* 0x00000000001c3947 */ /* 0x001fea0003800000 */
[----:B------:R-:W-:-:S04]  /*2000*/  ISETP.NE.U32.AND P4, PT, RZ, UR12, PT ;  /* 0x0000000cff007c0c */ /* 0x000fc8000bf85070 */
[----:B------:R-:W-:-:S13]  /*2010*/  ISETP.NE.AND.EX P4, PT, RZ, UR13, PT, P4 ;  /* 0x0000000dff007c0c */ /* 0x000fda000bf85340 */
[----:B------:R-:W-:Y:S05]  /*2020*/  @P4 BRA `(.L_x_21355) ;  /* 0x0000000000084947 */ /* 0x000fea0003800000 */
[----:B------:R-:W-:Y:S05]  /*2030*/  @P0 BRA `(.L_x_21356) ;  /* 0x0000000000140947 */ /* 0x000fea0003800000 */
[----:B------:R-:W-:Y:S05]  /*2040*/  BRA `(.L_x_21357) ;  /* 0x0000000000147947 */ /* 0x000fea0003800000 */
.L_x_21355:
[----:B-----5:R-:W-:Y:S01]  /*2050*/  FADD.FTZ R56, R60, R56 ;  /* 0x000000383c387221 */ /* 0x020fe20000010000 */
[----:B------:R-:W-:Y:S06]  /*2060*/  BRA `(.L_x_21356) ;  /* 0x0000000000087947 */ /* 0x000fec0003800000 */
.L_x_21354:
[----:B-----5:R-:W-:-:S04]  /*2070*/  FADD.FTZ R56, R52, R56 ;  /* 0x0000003834387221 */ /* 0x020fc80000010000 */
[----:B------:R-:W-:-:S07]  /*2080*/  @P2 FADD.FTZ R56, R60, R56 ;  /* 0x000000383c382221 */ /* 0x000fce0000010000 */
.L_x_21356:
[----:B-----5:R-:W-:-:S07]  /*2090*/  MOV R64, R56 ;  /* 0x0000003800407202 */ /* 0x020fce0000000f00 */
.L_x_21357:
[----:B------:R-:W-:Y:S05]  /*20a0*/  @P3 BRA `(.L_x_21358) ;  /* 0x00000000001c3947 */ /* 0x000fea0003800000 */
[----:B------:R-:W-:-:S04]  /*20b0*/  ISETP.NE.U32.AND P4, PT, RZ, UR12, PT ;  /* 0x0000000cff007c0c */ /* 0x000fc8000bf85070 */
[----:B------:R-:W-:-:S13]  /*20c0*/  ISETP.NE.AND.EX P4, PT, RZ, UR13, PT, P4 ;  /* 0x0000000dff007c0c */ /* 0x000fda000bf85340 */
[----:B------:R-:W-:Y:S05]  /*20d0*/  @P4 BRA `(.L_x_21359) ;  /* 0x0000000000084947 */ /* 0x000fea0003800000 */
[----:B------:R-:W-:Y:S05]  /*20e0*/  @P0 BRA `(.L_x_21360) ;  /* 0x0000000000140947 */ /* 0x000fea0003800000 */
[----:B------:R-:W-:Y:S05]  /*20f0*/  BRA `(.L_x_21361) ;  /* 0x0000000000147947 */ /* 0x000fea0003800000 */
.L_x_21359:
[----:B-----5:R-:W-:Y:S01]  /*2100*/  FADD.FTZ R57, R61, R57 ;  /* 0x000000393d397221 */ /* 0x020fe20000010000 */
[----:B------:R-:W-:Y:S06]  /*2110*/  BRA `(.L_x_21360) ;  /* 0x0000000000087947 */ /* 0x000fec0003800000 */
.L_x_21358:
[----:B-----5:R-:W-:-:S04]  /*2120*/  FADD.FTZ R57, R53, R57 ;  /* 0x0000003935397221 */ /* 0x020fc80000010000 */
[----:B------:R-:W-:-:S07]  /*2130*/  @P2 FADD.FTZ R57, R61, R57 ;  /* 0x000000393d392221 */ /* 0x000fce0000010000 */
.L_x_21360:
[----:B-----5:R-:W-:-:S07]  /*2140*/  MOV R65, R57 ;  /* 0x0000003900417202 */ /* 0x020fce0000000f00 */
.L_x_21361:
[----:B------:R-:W-:Y:S05]  /*2150*/  @P3 BRA `(.L_x_21362) ;  /* 0x00000000001c3947 */ /* 0x000fea0003800000 */
[----:B------:R-:W-:-:S04]  /*2160*/  ISETP.NE.U32.AND P4, PT, RZ, UR12, PT ;  /* 0x0000000cff007c0c */ /* 0x000fc8000bf85070 */
[----:B------:R-:W-:-:S13]  /*2170*/  ISETP.NE.AND.EX P4, PT, RZ, UR13, PT, P4 ;  /* 0x0000000dff007c0c */ /* 0x000fda000bf85340 */
[----:B------:R-:W-:Y:S05]  /*2180*/  @P4 BRA `(.L_x_21363) ;  /* 0x0000000000084947 */ /* 0x000fea0003800000 */
[----:B------:R-:W-:Y:S05]  /*2190*/  @P0 BRA `(.L_x_21364) ;  /* 0x0000000000140947 */ /* 0x000fea0003800000 */
[----:B------:R-:W-:Y:S05]  /*21a0*/  BRA `(.L_x_21365) ;  /* 0x0000000000147947 */ /* 0x000fea0003800000 */
.L_x_21363:
[----:B-----5:R-:W-:Y:S01]  /*21b0*/  FADD.FTZ R58, R62, R58 ;  /* 0x0000003a3e3a7221 */ /* 0x020fe20000010000 */
[----:B------:R-:W-:Y:S06]  /*21c0*/  BRA `(.L_x_21364) ;  /* 0x0000000000087947 */ /* 0x000fec0003800000 */
.L_x_21362:
[----:B-----5:R-:W-:-:S04]  /*21d0*/  FADD.FTZ R58, R54, R58 ;  /* 0x0000003a363a7221 */ /* 0x020fc80000010000 */
[----:B------:R-:W-:-:S07]  /*21e0*/  @P2 FADD.FTZ R58, R62, R58 ;  /* 0x0000003a3e3a2221 */ /* 0x000fce0000010000 */
.L_x_21364:
[----:B-----5:R-:W-:-:S07]  /*21f0*/  MOV R66, R58 ;  /* 0x0000003a00427202 */ /* 0x020fce0000000f00 */
.L_x_21365:
[----:B------:R-:W-:Y:S05]  /*2200*/  @P3 BRA `(.L_x_21366) ;  /* 0x00000000001c3947 */ /* 0x000fea0003800000 */
[----:B------:R-:W-:-:S04]  /*2210*/  ISETP.NE.U32.AND P2, PT, RZ, UR12, PT ;  /* 0x0000000cff007c0c */ /* 0x000fc8000bf45070 */
[----:B------:R-:W-:-:S13]  /*2220*/  ISETP.NE.AND.EX P2, PT, RZ, UR13, PT, P2 ;  /* 0x0000000dff007c0c */ /* 0x000fda000bf45320 */
[----:B------:R-:W-:Y:S05]  /*2230*/  @P2 BRA `(.L_x_21367) ;  /* 0x0000000000082947 */ /* 0x000fea0003800000 */
[----:B------:R-:W-:Y:S05]  /*2240*/  @P0 BRA `(.L_x_21368) ;  /* 0x0000000000140947 */ /* 0x000fea0003800000 */
[----:B------:R-:W-:Y:S05]  /*2250*/  BRA `(.L_x_21369) ;  /* 0x0000000000147947 */ /* 0x000fea0003800000 */
.L_x_21367:
[----:B-----5:R-:W-:Y:S01]  /*2260*/  FADD.FTZ R59, R63, R59 ;  /* 0x0000003b3f3b7221 */ /* 0x020fe20000010000 */
[----:B------:R-:W-:Y:S06]  /*2270*/  BRA `(.L_x_21368) ;  /* 0x0000000000087947 */ /* 0x000fec0003800000 */
.L_x_21366:
[----:B-----5:R-:W-:-:S04]  /*2280*/  FADD.FTZ R59, R55, R59 ;  /* 0x0000003b373b7221 */ /* 0x020fc80000010000 */
[----:B------:R-:W-:-:S07]  /*2290*/  @P2 FADD.FTZ R59, R63, R59 ;  /* 0x0000003b3f3b2221 */ /* 0x000fce0000010000 */
.L_x_21368:
[----:B-----5:R-:W-:-:S07]  /*22a0*/  MOV R67, R59 ;  /* 0x0000003b00437202 */ /* 0x020fce0000000f00 */
.L_x_21369:
[----:B------:R-:W0:Y:S01]  /*22b0*/  @P0 LDC.64 R96, c[0x0][0x238] ;  /* 0x00008e00ff600b82 */ /* 0x000e220000000a00 */
[C---:B------:R-:W-:Y:S02]  /*22c0*/  IADD3 R101, R185.reuse, 0x20, RZ ;  /* 0x00000020b9657810 */ /* 0x040fe40007ffe0ff */
[----:B0-----:R-:W-:-:S04]  /*22d0*/  @P0 LEA R96, P2, R185, R96, 0x4 ;  /* 0x00000060b9600211 */ /* 0x001fc800078420ff */
[----:B------:R-:W-:-:S05]  /*22e0*/  @P0 LEA.HI.X R97, R185, R97, RZ, 0x4, P2 ;  /* 0x00000061b9610211 */ /* 0x000fca00010f24ff */
[----:B------:R0:W-:Y:S04]  /*22f0*/  @P0 STG.E.128 desc[UR4][R96.64], R64 ;  /* 0x0000004060000986 */ /* 0x0001e8000c101d04 */
.L_x_21353:
[----:B------:R-:W-:Y:S05]  /*2300*/  BSYNC B0 ;  /* 0x0000000000007941 */ /* 0x000fea0003800000 */
.L_x_21352:
        /* <DEDUP_REMOVED lines=12> */
[----:B------:R-:W5:Y:S10]  /*23d0*/  LDG.E.128 R68, desc[UR4][R68.64] ;  /* 0x0000000444447981 */ /* 0x000f74000c1e1d00 */
[----:B0-----:R-:W-:-:S04]  /*23e0*/  @P2 LEA R96, P4, R101, UR12, 0x4 ;  /* 0x0000000c65602c11 */ /* 0x001fc8000f8820ff */
[----:B------:R-:W-:-:S05]  /*23f0*/  @P2 LEA.HI.X R97, R101, UR13, RZ, 0x4, P4 ;  /* 0x0000000d65612c11 */ /* 0x000fca000a0f24ff */
[----:B------:R1:W5:Y:S01]  /*2400*/  @P2 LDG.E.128 R60, desc[UR4][R96.64] ;  /* 0x00000004603c2981 */ /* 0x000362000c1e1d00 */
[----:B------:R-:W-:-:S04]  /*2410*/  ISETP.NE.U32.AND P3, PT, RZ, UR10, PT ;  /* 0x0000000aff007c0c */ /* 0x000fc8000bf65070 */
[----:B------:R-:W-:-:S13]  /*2420*/  ISETP.NE.AND.EX P3, PT, RZ, UR11, PT, P3 ;  /* 0x0000000bff007c0c */ /* 0x000fda000bf65330 */
[----:B-1----:R-:W-:Y:S05]  /*2430*/  @P3 BRA `(.L_x_21372) ;  /* 0x00000000001c3947 */ /* 0x002fea0003800000 */
[----:B------:R-:W-:-:S04]  /*2440*/  ISETP.NE.U32.AND P4, PT, RZ, UR12, PT ;  /* 0x0000000cff007c0c */ /* 0x000fc8000bf85070 */
[----:B------:R-:W-:-:S13]  /*2450*/  ISETP.NE.AND.EX P4, PT, RZ, UR13, PT, P4 ;  /* 0x0000000dff007c0c */ /* 0x000fda000bf85340 */
[----:B------:R-:W-:Y:S05]  /*2460*/  @P4 BRA `(.L_x_21373) ;  /* 0x0000000000084947 */ /* 0x000fea0003800000 */
[----:B------:R-:W-:Y:S05]  /*2470*/  @P0 BRA `(.L_x_21374) ;  /* 0x0000000000140947 */ /* 0x000fea0003800000 */
[----:B------:R-:W-:Y:S05]  /*2480*/  BRA `(.L_x_21375) ;  /* 0x0000000000147947 */ /* 0x000fea0003800000 */
.L_x_21373:
[----:B-----5:R-:W-:Y:S01]  /*2490*/  FADD.FTZ R68, R60, R68 ;  /* 0x000000443c447221 */ /* 0x020fe20000010000 */
[----:B------:R-:W-:Y:S06]  /*24a0*/  BRA `(.L_x_21374) ;  /* 0x0000000000087947 */ /* 0x000fec0003800000 */
.L_x_21372:
[----:B-----5:R-:W-:-:S04]  /*24b0*/  FADD.FTZ R68, R52, R68 ;  /* 0x0000004434447221 */ /* 0x020fc80000010000 */
[----:B------:R-:W-:-:S07]  /*24c0*/  @P2 FADD.FTZ R68, R60, R68 ;  /* 0x000000443c442221 */ /* 0x000fce0000010000 */
.L_x_21374:
[----:B-----5:R-:W-:-:S07]  /*24d0*/  MOV R64, R68 ;  /* 0x0000004400407202 */ /* 0x020fce0000000f00 */
.L_x_21375:
[----:B------:R-:W-:Y:S05]  /*24e0*/  @P3 BRA `(.L_x_21376) ;  /* 0x00000000001c3947 */ /* 0x000fea0003800000 */
[----:B------:R-:W-:-:S04]  /*24f0*/  ISETP.NE.U32.AND P4, PT, RZ, UR12, PT ;  /* 0x0000000cff007c0c */ /* 0x000fc8000bf85070 */
[----:B------:R-:W-:-:S13]  /*2500*/  ISETP.NE.AND.EX P4, PT, RZ, UR13, PT, P4 ;  /* 0x0000000dff007c0c */ /* 0x000fda000bf85340 */
[----:B------:R-:W-:Y:S05]  /*2510*/  @P4 BRA `(.L_x_21377) ;  /* 0x0000000000084947 */ /* 0x000fea0003800000 */
[----:B------:R-:W-:Y:S05]  /*2520*/  @P0 BRA `(.L_x_21378) ;  /* 0x0000000000140947 */ /* 0x000fea0003800000 */
[----:B------:R-:W-:Y:S05]  /*2530*/  BRA `(.L_x_21379) ;  /* 0x0000000000147947 */ /* 0x000fea0003800000 */
.L_x_21377:
[----:B-----5:R-:W-:Y:S01]  /*2540*/  FADD.FTZ R69, R61, R69 ;  /* 0x000000453d457221 */ /* 0x020fe20000010000 */
[----:B------:R-:W-:Y:S06]  /*2550*/  BRA `(.L_x_21378) ;  /* 0x0000000000087947 */ /* 0x000fec0003800000 */
.L_x_21376:
[----:B-----5:R-:W-:-:S04]  /*2560*/  FADD.FTZ R69, R53, R69 ;  /* 0x0000004535457221 */ /* 0x020fc80000010000 */
[----:B------:R-:W-:-:S07]  /*2570*/  @P2 FADD.FTZ R69, R61, R69 ;  /* 0x000000453d452221 */ /* 0x000fce0000010000 */
.L_x_21378:
[----:B-----5:R-:W-:-:S07]  /*2580*/  MOV R65, R69 ;  /* 0x0000004500417202 */ /* 0x020fce0000000f00 */
.L_x_21379:
[----:B------:R-:W-:Y:S05]  /*2590*/  @P3 BRA `(.L_x_21380) ;  /* 0x00000000001c3947 */ /* 0x000fea0003800000 */
[----:B------:R-:W-:-:S04]  /*25a0*/  ISETP.NE.U32.AND P4, PT, RZ, UR12, PT ;  /* 0x0000000cff007c0c */ /* 0x000fc8000bf85070 */
[----:B------:R-:W-:-:S13]  /*25b0*/  ISETP.NE.AND.EX P4, PT, RZ, UR13, PT, P4 ;  /* 0x0000000dff007c0c */ /* 0x000fda000bf85340 */
[----:B------:R-:W-:Y:S05]  /*25c0*/  @P4 BRA `(.L_x_21381) ;  /* 0x0000000000084947 */ /* 0x000fea0003800000 */
[----:B------:R-:W-:Y:S05]  /*25d0*/  @P0 BRA `(.L_x_21382) ;  /* 0x0000000000140947 */ /* 0x000fea0003800000 */
[----:B------:R-:W-:Y:S05]  /*25e0*/  BRA `(.L_x_21383) ;  /* 0x0000000000147947 */ /* 0x000fea0003800000 */
.L_x_21381:
[----:B-----5:R-:W-:Y:S01]  /*25f0*/  FADD.FTZ R70, R62, R70 ;  /* 0x000000463e467221 */ /* 0x020fe20000010000 */
[----:B------:R-:W-:Y:S06]  /*2600*/  BRA `(.L_x_21382) ;  /* 0x0000000000087947 */ /* 0x000fec0003800000 */
.L_x_21380:
[----:B-----5:R-:W-:-:S04]  /*2610*/  FADD.FTZ R70, R54, R70 ;  /* 0x0000004636467221 */ /* 0x020fc80000010000 */
[----:B------:R-:W-:-:S07]  /*2620*/  @P2 FADD.FTZ R70, R62, R70 ;  /* 0x000000463e462221 */ /* 0x000fce0000010000 */
.L_x_21382:
[----:B-----5:R-:W-:-:S07]  /*2630*/  MOV R66, R70 ;  /* 0x0000004600427202 */ /* 0x020fce0000000f00 */
.L_x_21383:
[----:B------:R-:W-:Y:S05]  /*2640*/  @P3 BRA `(.L_x_21384) ;  /* 0x00000000001c3947 */ /* 0x000fea0003800000 */
[----:B------:R-:W-:-:S04]  /*2650*/  ISETP.NE.U32.AND P2, PT, RZ, UR12, PT ;  /* 0x0000000cff007c0c */ /* 0x000fc8000bf45070 */
[----:B------:R-:W-:-:S13]  /*2660*/  ISETP.NE.AND.EX P2, PT, RZ, UR13, PT, P2 ;  /* 0x0000000dff007c0c */ /* 0x000fda000bf45320 */
[----:B------:R-:W-:Y:S05]  /*2670*/  @P2 BRA `(.L_x_21385) ;  /* 0x0000000000082947 */ /* 0x000fea0003800000 */
[----:B------:R-:W-:Y:S05]  /*2680*/  @P0 BRA `(.L_x_21386) ;  /* 0x0000000000140947 */ /* 0x000fea0003800000 */
[----:B------:R-:W-:Y:S05]  /*2690*/  BRA `(.L_x_21387) ;  /* 0x0000000000147947 */ /* 0x000fea0003800000 */
.L_x_21385:
[----:B-----5:R-:W-:Y:S01]  /*26a0*/  FADD.FTZ R71, R63, R71 ;  /* 0x000000473f477221 */ /* 0x020fe20000010000 */
[----:B------:R-:W-:Y:S06]  /*26b0*/  BRA `(.L_x_21386) ;  /* 0x0000000000087947 */ /* 0x000fec0003800000 */
.L_x_21384:
[----:B-----5:R-:W-:-:S04]  /*26c0*/  FADD.FTZ R71, R55, R71 ;  /* 0x0000004737477221 */ /* 0x020fc80000010000 */
[----:B------:R-:W-:-:S07]  /*26d0*/  @P2 FADD.FTZ R71, R63, R71 ;  /* 0x000000473f472221 */ /* 0x000fce0000010000 */
.L_x_21386:
[----:B-----5:R-:W-:-:S07]  /*26e0*/  MOV R67, R71 ;  /* 0x0000004700437202 */ /* 0x020fce0000000f00 */
.L_x_21387:
[----:B------:R-:W0:Y:S02]  /*26f0*/  @P0 LDC.64 R96, c[0x0][0x238] ;  /* 0x00008e00ff600b82 */ /* 0x000e240000000a00 */
[----:B0-----:R-:W-:-:S04]  /*2700*/  @P0 LEA R96, P2, R101, R96, 0x4 ;  /* 0x0000006065600211 */ /* 0x001fc800078420ff */
[C---:B------:R-:W-:Y:S02]  /*2710*/  @P0 LEA.HI.X R97, R101.reuse, R97, RZ, 0x4, P2 ;  /* 0x0000006165610211 */ /* 0x040fe400010f24ff */
[----:B------:R-:W-:-:S03]  /*2720*/  IADD3 R101, R101, 0x20, RZ ;  /* 0x0000002065657810 */ /* 0x000fc60007ffe0ff */
[----:B------:R1:W-:Y:S04]  /*2730*/  @P0 STG.E.128 desc[UR4][R96.64], R64 ;  /* 0x0000004060000986 */ /* 0x0003e8000c101d04 */
.L_x_21371:
[----:B------:R-:W-:Y:S05]  /*2740*/  BSYNC B0 ;  /* 0x0000000000007941 */ /* 0x000fea0003800000 */
.L_x_21370:
        /* <DEDUP_REMOVED lines=12> */
[----:B------:R-:W5:Y:S10]  /*2810*/  LDG.E.128 R72, desc[UR4][R72.64] ;  /* 0x0000000448487981 */ /* 0x000f74000c1e1d00 */
[----:B01----:R-:W-:-:S04]  /*2820*/  @P2 LEA R96, P4, R101, UR12, 0x4 ;  /* 0x0000000c65602c11 */ /* 0x003fc8000f8820ff */
[----:B------:R-:W-:-:S05]  /*2830*/  @P2 LEA.HI.X R97, R101, UR13, RZ, 0x4, P4 ;  /* 0x0000000d65612c11 */ /* 0x000fca000a0f24ff */
[----:B------:R2:W5:Y:S01]  /*2840*/  @P2 LDG.E.128 R60, desc[UR4][R96.64] ;  /* 0x00000004603c2981 */ /* 0x000562000c1e1d00 */
[----:B------:R-:W-:-:S04]  /*2850*/  ISETP.NE.U32.AND P3, PT, RZ, UR10, PT ;  /* 0x0000000aff007c0c */ /* 0x000fc8000bf65070 */
[----:B------:R-:W-:-:S13]  /*2860*/  ISETP.NE.AND.EX P3, PT, RZ, UR11, PT, P3 ;  /* 0x0000000bff007c0c */ /* 0x000fda000bf65330 */
[----:B--2---:R-:W-:Y:S05]  /*2870*/  @P3 BRA `(.L_x_21390) ;  /* 0x00000000001c3947 */ /* 0x004fea0003800000 */
[----:B------:R-:W-:-:S04]  /*2880*/  ISETP.NE.U32.AND P4, PT, RZ, UR12, PT ;  /* 0x0000000cff007c0c */ /* 0x000fc8000bf85070 */
[----:B------:R-:W-:-:S13]  /*2890*/  ISETP.NE.AND.EX P4, PT, RZ, UR13, PT, P4 ;  /* 0x0000000dff007c0c */ /* 0x000fda000bf85340 */
[----:B------:R-:W-:Y:S05]  /*28a0*/  @P4 BRA `(.L_x_21391) ;  /* 0x0000000000084947 */ /* 0x000fea0003800000 */
[----:B------:R-:W-:Y:S05]  /*28b0*/  @P0 BRA `(.L_x_21392) ;  /* 0x0000000000140947 */ /* 0x000fea0003800000 */
[----:B------:R-:W-:Y:S05]  /*28c0*/  BRA `(.L_x_21393) ;  /* 0x0000000000147947 */ /* 0x000fea0003800000 */
.L_x_21391:
[----:B-----5:R-:W-:Y:S01]  /*28d0*/  FADD.FTZ R72, R60, R72 ;  /* 0x000000483c487221 */ /* 0x020fe20000010000 */
[----:B------:R-:W-:Y:S06]  /*28e0*/  BRA `(.L_x_21392) ;  /* 0x0000000000087947 */ /* 0x000fec0003800000 */
.L_x_21390:
[----:B-----5:R-:W-:-:S04]  /*28f0*/  FADD.FTZ R72, R52, R72 ;  /* 0x0000004834487221 */ /* 0x020fc80000010000 */
[----:B------:R-:W-:-:S07]  /*2900*/  @P2 FADD.FTZ R72, R60, R72 ;  /* 0x000000483c482221 */ /* 0x000fce0000010000 */
.L_x_21392:
[----:B-----5:R-:W-:-:S07]  /*2910*/  MOV R64, R72 ;  /* 0x0000004800407202 */ /* 0x020fce0000000f00 */
.L_x_21393:
[----:B------:R-:W-:Y:S05]  /*2920*/  @P3 BRA `(.L_x_21394) ;  /* 0x00000000001c3947 */ /* 0x000fea0003800000 */
[----:B------:R-:W-:-:S04]  /*2930*/  ISETP.NE.U32.AND P4, PT, RZ, UR12, PT ;  /* 0x0000000cff007c0c */ /* 0x000fc8000bf85070 */
[----:B------:R-:W-:-:S13]  /*2940*/  ISETP.NE.AND.EX P4, PT, RZ, UR13, PT, P4 ;  /* 0x0000000dff007c0c */ /* 0x000fda000bf85340 */
[----:B------:R-:W-:Y:S05]  /*2950*/  @P4 BRA `(.L_x_21395) ;  /* 0x0000000000084947 */ /* 0x000fea0003800000 */
[----:B------:R-:W-:Y:S05]  /*2960*/  @P0 BRA `(.L_x_21396) ;  /* 0x0000000000140947 */ /* 0x000fea0003800000 */
[----:B------:R-:W-:Y:S05]  /*2970*/  BRA `(.L_x_21397) ;  /* 0x0000000000147947 */ /* 0x000fea0003800000 */
.L_x_21395:
[----:B-----5:R-:W-:Y:S01]  /*2980*/  FADD.FTZ R73, R61, R73 ;  /* 0x000000493d497221 */ /* 0x020fe20000010000 */
[----:B------:R-:W-:Y:S06]  /*2990*/  BRA `(.L_x_21396) ;  /* 0x0000000000087947 */ /* 0x000fec0003800000 */
.L_x_21394:
[----:B-----5:R-:W-:-:S04]  /*29a0*/  FADD.FTZ R73, R53, R73 ;  /* 0x0000004935497221 */ /* 0x020fc80000010000 */
[----:B------:R-:W-:-:S07]  /*29b0*/  @P2 FADD.FTZ R73, R61, R73 ;  /* 0x000000493d492221 */ /* 0x000fce0000010000 */
.L_x_21396:
[----:B-----5:R-:W-:-:S07]  /*29c0*/  MOV R65, R73 ;  /* 0x0000004900417202 */ /* 0x020fce0000000f00 */
.L_x_21397:
[----:B------:R-:W-:Y:S05]  /*29d0*/  @P3 BRA `(.L_x_21398) ;  /* 0x00000000001c3947 */ /* 0x000fea0003800000 */
[----:B------:R-:W-:-:S04]  /*29e0*/  ISETP.NE.U32.AND P4, PT, RZ, UR12, PT ;  /* 0x0000000cff007c0c */ /* 0x000fc8000bf85070 */
[----:B------:R-:W-:-:S13]  /*29f0*/  ISETP.NE.AND.EX P4, PT, RZ, UR13, PT, P4 ;  /* 0x0000000dff007c0c */ /* 0x000fda000bf85340 */
[----:B------:R-:W-:Y:S05]  /*2a00*/  @P4 BRA `(.L_x_21399) ;  /* 0x0000000000084947 */ /* 0x000fea0003800000 */
[----:B------:R-:W-:Y:S05]  /*2a10*/  @P0 BRA `(.L_x_21400) ;  /* 0x0000000000140947 */ /* 0x000fea0003800000 */
[----:B------:R-:W-:Y:S05]  /*2a20*/  BRA `(.L_x_21401) ;  /* 0x0000000000147947 */ /* 0x000fea0003800000 */
.L_x_21399:
[----:B-----5:R-:W-:Y:S01]  /*2a30*/  FADD.FTZ R74, R62, R74 ;  /* 0x0000004a3e4a7221 */ /* 0x020fe20000010000 */
[----:B------:R-:W-:Y:S06]  /*2a40*/  BRA `(.L_x_21400) ;  /* 0x0000000000087947 */ /* 0x000fec0003800000 */
.L_x_21398:
[----:B-----5:R-:W-:-:S04]  /*2a50*/  FADD.FTZ R74, R54, R74 ;  /* 0x0000004a364a7221 */ /* 0x020fc80000010000 */
[----:B------:R-:W-:-:S07]  /*2a60*/  @P2 FADD.FTZ R74, R62, R74 ;  /* 0x0000004a3e4a2221 */ /* 0x000fce0000010000 */
.L_x_21400:
[----:B-----5:R-:W-:-:S07]  /*2a70*/  MOV R66, R74 ;  /* 0x0000004a00427202 */ /* 0x020fce0000000f00 */
.L_x_21401:
[----:B------:R-:W-:Y:S05]  /*2a80*/  @P3 BRA `(.L_x_21402) ;  /* 0x00000000001c3947 */ /* 0x000fea0003800000 */
[----:B------:R-:W-:-:S04]  /*2a90*/  ISETP.NE.U32.AND P2, PT, RZ, UR12, PT ;  /* 0x0000000cff007c0c */ /* 0x000fc8000bf45070 */
[----:B------:R-:W-:-:S13]  /*2aa0*/  ISETP.NE.AND.EX P2, PT, RZ, UR13, PT, P2 ;  /* 0x0000000dff007c0c */ /* 0x000fda000bf45320 */
[----:B------:R-:W-:Y:S05]  /*2ab0*/  @P2 BRA `(.L_x_21403) ;  /* 0x0000000000082947 */ /* 0x000fea0003800000 */
[----:B------:R-:W-:Y:S05]  /*2ac0*/  @P0 BRA `(.L_x_21404) ;  /* 0x0000000000140947 */ /* 0x000fea0003800000 */
[----:B------:R-:W-:Y:S05]  /*2ad0*/  BRA `(.L_x_21405) ;  /* 0x0000000000147947 */ /* 0x000fea0003800000 */
.L_x_21403:
[----:B-----5:R-:W-:Y:S01]  /*2ae0*/  FADD.FTZ R75, R63, R75 ;  /* 0x0000004b3f4b7221 */ /* 0x020fe20000010000 */
[----:B------:R-:W-:Y:S06]  /*2af0*/  BRA `(.L_x_21404) ;  /* 0x0000000000087947 */ /* 0x000fec0003800000 */
.L_x_21402:
[----:B-----5:R-:W-:-:S04]  /*2b00*/  FADD.FTZ R75, R55, R75 ;  /* 0x0000004b374b7221 */ /* 0x020fc80000010000 */
[----:B------:R-:W-:-:S07]  /*2b10*/  @P2 FADD.FTZ R75, R63, R75 ;  /* 0x0000004b3f4b2221 */ /* 0x000fce0000010000 */
.L_x_21404:
[----:B-----5:R-:W-:-:S07]  /*2b20*/  MOV R67, R75 ;  /* 0x0000004b00437202 */ /* 0x020fce0000000f00 */
.L_x_21405:
[----:B------:R-:W0:Y:S02]  /*2b30*/  @P0 LDC.64 R96, c[0x0][0x238] ;  /* 0x00008e00ff600b82 */ /* 0x000e240000000a00 */
[----:B0-----:R-:W-:-:S04]  /*2b40*/  @P0 LEA R96, P2, R101, R96, 0x4 ;  /* 0x0000006065600211 */ /* 0x001fc800078420ff */
[C---:B------:R-:W-:Y:S02]  /*2b50*/  @P0 LEA.HI.X R97, R101.reuse, R97, RZ, 0x4, P2 ;  /* 0x0000006165610211 */ /* 0x040fe400010f24ff */
[----:B------:R-:W-:-:S03]  /*2b60*/  IADD3 R101, R101, 0x20, RZ ;  /* 0x0000002065657810 */ /* 0x000fc60007ffe0ff */
[----:B------:R2:W-:Y:S04]  /*2b70*/  @P0 STG.E.128 desc[UR4][R96.64], R64 ;  /* 0x0000004060000986 */ /* 0x0005e8000c101d04 */
.L_x_21389:
[----:B------:R-:W-:Y:S05]  /*2b80*/  BSYNC B0 ;  /* 0x0000000000007941 */ /* 0x000fea0003800000 */
.L_x_21388:
[----:B------:R-:W-:Y:S01]  /*2b90*/  ISETP.GE.U32.AND P2, PT, R182, 0x80, PT ;  /* 0x00000080b600780c */ /* 0x000fe20003f46070 */
[----:B------:R-:W-:-:S12]  /*2ba0*/  BSSY B0, `(.L_x_21406) ;  /* 0x0000042000007945 */ /* 0x000fd80003800000 */
        /* <DEDUP_REMOVED lines=10> */
[----:B------:R-:W5:Y:S10]  /*2c50*/  LDG.E.128 R76, desc[UR4][R76.64] ;  /* 0x000000044c4c7981 */ /* 0x000f74000c1e1d00 */
[----:B012---:R-:W-:-:S04]  /*2c60*/  @P2 LEA R96, P4, R101, UR12, 0x4 ;  /* 0x0000000c65602c11 */ /* 0x007fc8000f8820ff */
[----:B------:R-:W-:-:S05]  /*2c70*/  @P2 LEA.HI.X R97, R101, UR13, RZ, 0x4, P4 ;  /* 0x0000000d65612c11 */ /* 0x000fca000a0f24ff */
[----:B------:R3:W5:Y:S01]  /*2c80*/  @P2 LDG.E.128 R60, desc[UR4][R96.64] ;  /* 0x00000004603c2981 */ /* 0x000762000c1e1d00 */
[----:B------:R-:W-:-:S04]  /*2c90*/  ISETP.NE.U32.AND P3, PT, RZ, UR10, PT ;  /* 0x0000000aff007c0c */ /* 0x000fc8000bf65070 */
[----:B------:R-:W-:-:S13]  /*2ca0*/  ISETP.NE.AND.EX P3, PT, RZ, UR11, PT, P3 ;  /* 0x0000000bff007c0c */ /* 0x000fda000bf65330 */
[----:B---3--:R-:W-:Y:S05]  /*2cb0*/  @P3 BRA `(.L_x_21408) ;  /* 0x00000000001c3947 */ /* 0x008fea0003800000 */
[----:B------:R-:W-:-:S04]  /*2cc0*/  ISETP.NE.U32.AND P4, PT, RZ, UR12, PT ;  /* 0x0000000cff007c0c */ /* 0x000fc8000bf85070 */
[----:B------:R-:W-:-:S13]  /*2cd0*/  ISETP.NE.AND.EX P4, PT, RZ, UR13, PT, P4 ;  /* 0x0000000dff007c0c */ /* 0x000fda000bf85340 */
[----:B------:R-:W-:Y:S05]  /*2ce0*/  @P4 BRA `(.L_x_21409) ;  /* 0x0000000000084947 */ /* 0x000fea0003800000 */
[----:B------:R-:W-:Y:S05]  /*2cf0*/  @P0 BRA `(.L_x_21410) ;  /* 0x0000000000140947 */ /* 0x000fea0003800000 */
[----:B------:R-:W-:Y:S05]  /*2d00*/  BRA `(.L_x_21411) ;  /* 0x0000000000147947 */ /* 0x000fea0003800000 */
.L_x_21409:
[----:B-----5:R-:W-:Y:S01]  /*2d10*/  FADD.FTZ R76, R60, R76 ;  /* 0x0000004c3c4c7221 */ /* 0x020fe20000010000 */
[----:B------:R-:W-:Y:S06]  /*2d20*/  BRA `(.L_x_21410) ;  /* 0x0000000000087947 */ /* 0x000fec0003800000 */
.L_x_21408:
[----:B-----5:R-:W-:-:S04]  /*2d30*/  FADD.FTZ R76, R52, R76 ;  /* 0x0000004c344c7221 */ /* 0x020fc80000010000 */
[----:B------:R-:W-:-:S07]  /*2d40*/  @P2 FADD.FTZ R76, R60, R76 ;  /* 0x0000004c3c4c2221 */ /* 0x000fce0000010000 */
.L_x_21410:
[----:B-----5:R-:W-:-:S07]  /*2d50*/  MOV R64, R76 ;  /* 0x0000004c00407202 */ /* 0x020fce0000000f00 */
.L_x_21411:
[----:B------:R-:W-:Y:S05]  /*2d60*/  @P3 BRA `(.L_x_21412) ;  /* 0x00000000001c3947 */ /* 0x000fea0003800000 */
[----:B------:R-:W-:-:S04]  /*2d70*/  ISETP.NE.U32.AND P4, PT, RZ, UR12, PT ;  /* 0x0000000cff007c0c */ /* 0x000fc8000bf85070 */
[----:B------:R-:W-:-:S13]  /*2d80*/  ISETP.NE.AND.EX P4, PT, RZ, UR13, PT, P4 ;  /* 0x0000000dff007c0c */ /* 0x000fda000bf85340 */
[----:B------:R-:W-:Y:S05]  /*2d90*/  @P4 BRA `(.L_x_21413) ;  /* 0x0000000000084947 */ /* 0x000fea0003800000 */
[----:B------:R-:W-:Y:S05]  /*2da0*/  @P0 BRA `(.L_x_21414) ;  /* 0x0000000000140947 */ /* 0x000fea0003800000 */
[----:B------:R-:W-:Y:S05]  /*2db0*/  BRA `(.L_x_21415) ;  /* 0x0000000000147947 */ /* 0x000fea0003800000 */
.L_x_21413:
[----:B-----5:R-:W-:Y:S01]  /*2dc0*/  FADD.FTZ R77, R61, R77 ;  /* 0x0000004d3d4d7221 */ /* 0x020fe20000010000 */
[----:B------:R-:W-:Y:S06]  /*2dd0*/  BRA `(.L_x_21414) ;  /* 0x0000000000087947 */ /* 0x000fec0003800000 */
.L_x_21412:
[----:B-----5:R-:W-:-:S04]  /*2de0*/  FADD.FTZ R77, R53, R77 ;  /* 0x0000004d354d7221 */ /* 0x020fc80000010000 */
[----:B------:R-:W-:-:S07]  /*2df0*/  @P2 FADD.FTZ R77, R61, R77 ;  /* 0x0000004d3d4d2221 */ /* 0x000fce0000010000 */
.L_x_21414:
[----:B-----5:R-:W-:-:S07]  /*2e00*/  MOV R65, R77 ;  /* 0x0000004d00417202 */ /* 0x020fce0000000f00 */
.L_x_21415:
[----:B------:R-:W-:Y:S05]  /*2e10*/  @P3 BRA `(.L_x_21416) ;  /* 0x00000000001c3947 */ /* 0x000fea0003800000 */
[----:B------:R-:W-:-:S04]  /*2e20*/  ISETP.NE.U32.AND P4, PT, RZ, UR12, PT ;  /* 0x0000000cff007c0c */ /* 0x000fc8000bf85070 */
[----:B------:R-:W-:-:S13]  /*2e30*/  ISETP.NE.AND.EX P4, PT, RZ, UR13, PT, P4 ;  /* 0x0000000dff007c0c */ /* 0x000fda000bf85340 */
[----:B------:R-:W-:Y:S05]  /*2e40*/  @P4 BRA `(.L_x_21417) ;  /* 0x0000000000084947 */ /* 0x000fea0003800000 */
[----:B------:R-:W-:Y:S05]  /*2e50*/  @P0 BRA `(.L_x_21418) ;  /* 0x0000000000140947 */ /* 0x000fea0003800000 */
[----:B------:R-:W-:Y:S05]  /*2e60*/  BRA `(.L_x_21419) ;  /* 0x0000000000147947 */ /* 0x000fea0003800000 */
.L_x_21417:
[----:B-----5:R-:W-:Y:S01]  /*2e70*/  FADD.FTZ R78, R62, R78 ;  /* 0x0000004e3e4e7221 */ /* 0x020fe20000010000 */
[----:B------:R-:W-:Y:S06]  /*2e80*/  BRA `(.L_x_21418) ;  /* 0x0000000000087947 */ /* 0x000fec0003800000 */
.L_x_21416:
[----:B-----5:R-:W-:-:S04]  /*2e90*/  FADD.FTZ R78, R54, R78 ;  /* 0x0000004e364e7221 */ /* 0x020fc80000010000 */
[----:B------:R-:W-:-:S07]  /*2ea0*/  @P2 FADD.FTZ R78, R62, R78 ;  /* 0x0000004e3e4e2221 */ /* 0x000fce0000010000 */
.L_x_21418:
[----:B-----5:R-:W-:-:S07]  /*2eb0*/  MOV R66, R78 ;  /* 0x0000004e00427202 */ /* 0x020fce0000000f00 */
.L_x_21419:
[----:B------:R-:W-:Y:S05]  /*2ec0*/  @P3 BRA `(.L_x_21420) ;  /* 0x00000000001c3947 */ /* 0x000fea0003800000 */
[----:B------:R-:W-:-:S04]  /*2ed0*/  ISETP.NE.U32.AND P2, PT, RZ, UR12, PT ;  /* 0x0000000cff007c0c */ /* 0x000fc8000bf45070 */
[----:B------:R-:W-:-:S13]  /*2ee0*/  ISETP.NE.AND.EX P2, PT, RZ, UR13, PT, P2 ;  /* 0x0000000dff007c0c */ /* 0x000fda000bf45320 */
[----:B------:R-:W-:Y:S05]  /*2ef0*/  @P2 BRA `(.L_x_21421) ;  /* 0x0000000000082947 */ /* 0x000fea0003800000 */
[----:B------:R-:W-:Y:S05]  /*2f00*/  @P0 BRA `(.L_x_21422) ;  /* 0x0000000000140947 */ /* 0x000fea0003800000 */
[----:B------:R-:W-:Y:S05]  /*2f10*/  BRA `(.L_x_21423) ;  /* 0x0000000000147947 */ /* 0x000fea0003800000 */
.L_x_21421:
[----:B-----5:R-:W-:Y:S01]  /*2f20*/  FADD.FTZ R79, R63, R79 ;  /* 0x0000004f3f4f7221 */ /* 0x020fe20000010000 */
[----:B------:R-:W-:Y:S06]  /*2f30*/  BRA `(.L_x_21422) ;  /* 0x0000000000087947 */ /* 0x000fec0003800000 */
.L_x_21420:
[----:B-----5:R-:W-:-:S04]  /*2f40*/  FADD.FTZ R79, R55, R79 ;  /* 0x0000004f374f7221 */ /* 0x020fc80000010000 */
[----:B------:R-:W-:-:S07]  /*2f50*/  @P2 FADD.FTZ R79, R63, R79 ;  /* 0x0000004f3f4f2221 */ /* 0x000fce0000010000 */
.L_x_21422:
[----:B-----5:R-:W-:-:S07]  /*2f60*/  MOV R67, R79 ;  /* 0x0000004f00437202 */ /* 0x020fce0000000f00 */
.L_x_21423:
[----:B------:R-:W0:Y:S02]  /*2f70*/  @P0 LDC.64 R96, c[0x0][0x238] ;  /* 0x00008e00ff600b82 */ /* 0x000e240000000a00 */
[----:B0-----:R-:W-:-:S04]  /*2f80*/  @P0 LEA R96, P2, R101, R96, 0x4 ;  /* 0x0000006065600211 */ /* 0x001fc800078420ff */
[C---:B------:R-:W-:Y:S02]  /*2f90*/  @P0 LEA.HI.X R97, R101.reuse, R97, RZ, 0x4, P2 ;  /* 0x0000006165610211 */ /* 0x040fe400010f24ff */
[----:B------:R-:W-:-:S03]  /*2fa0*/  IADD3 R101, R101, 0x20, RZ ;  /* 0x0000002065657810 */ /* 0x000fc60007ffe0ff */
[----:B------:R3:W-:Y:S04]  /*2fb0*/  @P0 STG.E.128 desc[UR4][R96.64], R64 ;  /* 0x0000004060000986 */ /* 0x0007e8000c101d04 */
.L_x_21407:
[----:B------:R-:W-:Y:S05]  /*2fc0*/  BSYNC B0 ;  /* 0x0000000000007941 */ /* 0x000fea0003800000 */
.L_x_21406:
[----:B------:R-:W-:Y:S01]  /*2fd0*/  ISETP.GE.U32.AND P2, PT, R182, 0xa0, PT ;  /* 0x000000a0b600780c */ /* 0x000fe20003f46070 */
[----:B------:R-:W-:-:S12]  /*2fe0*/  BSSY B0, `(.L_x_21424) ;  /* 0x0000042000007945 */ /* 0x000fd80003800000 */
[----:B------:R-:W-:Y:S05]  /*2ff0*/  @!P2 BRA `(.L_x_21425) ;  /* 0x000000040000a947 */ /* 0x000fea0003800000 */
[----:B------:R-:W-:Y:S01]  /*3000*/  ISETP.NE.U32.AND P3, PT, RZ, UR10, PT ;  /* 0x0000000aff007c0c */ /* 0x000fe2000bf65070 */
[----:B------:R-:W4:Y:S03]  /*3010*/  LDC.64 R80, c[0x0][0x220] ;  /* 0x00008800ff507b82 */ /* 0x000f260000000a00 */
[----:B------:R-:W-:-:S13]  /*3020*/  ISETP.NE.AND.EX P3, PT, RZ, UR11, PT, P3 ;  /* 0x0000000bff007c0c */ /* 0x000fda000bf65330 */
[----:B------:R-:W-:-:S04]  /*3030*/  @P3 LEA R98, P2, R101, UR10, 0x4 ;  /* 0x0000000a65623c11 */ /* 0x000fc8000f8420ff */
[C---:B------:R-:W-:Y:S02]  /*3040*/  @P3 LEA.HI.X R99, R101.reuse, UR11, RZ, 0x4, P2 ;  /* 0x0000000b65633c11 */ /* 0x040fe400090f24ff */
[----:B------:R-:W-:Y:S01]  /*3050*/  ISETP.NE.U32.AND P2, PT, RZ, UR12, PT ;  /* 0x0000000cff007c0c */ /* 0x000fe2000bf45070 */
[----:B----4-:R-:W-:Y:S02]  /*3060*/  IMAD.WIDE.U32 R80, R101, 0x10, R80 ;  /* 0x0000001065507825 */ /* 0x010fe400078e0050 */
[----:B-----5:R4:W5:Y:S01]  /*3070*/  @P3 LDG.E.128 R52, desc[UR4][R98.64] ;  /* 0x0000000462343981 */ /* 0x020962000c1e1d00 */
[----:B------:R-:W-:-:S03]  /*3080*/  ISETP.NE.AND.EX P2, PT, RZ, UR13, PT, P2 ;  /* 0x0000000dff007c0c */ /* 0x000fc6000bf45320 */
[----:B------:R-:W5:Y:S10]  /*3090*/  LDG.E.128 R80, desc[UR4][R80.64] ;  /* 0x0000000450507981 */ /* 0x000f74000c1e1d00 */
[----:B0123--:R-:W-:-:S04]  /*30a0*/  @P2 LEA R96, P4, R101, UR12, 0x4 ;  /* 0x0000000c65602c11 */ /* 0x00ffc8000f8820ff */
[----:B------:R-:W-:-:S05]  /*30b0*/  @P2 LEA.HI.X R97, R101, UR13, RZ, 0x4, P4 ;  /* 0x0000000d65612c11 */ /* 0x000fca000a0f24ff */
[----:B------:R4:W5:Y:S01]  /*30c0*/  @P2 LDG.E.128 R60, desc[UR4][R96.64] ;  /* 0x00000004603c2981 */ /* 0x000962000c1e1d00 */
[----:B------:R-:W-:-:S04]  /*30d0*/  ISETP.NE.U32.AND P3, PT, RZ, UR10, PT ;  /* 0x0000000aff007c0c */ /* 0x000fc8000bf65070 */
[----:B------:R-:W-:-:S13]  /*30e0*/  ISETP.NE.AND.EX P3, PT, RZ, UR11, PT, P3 ;  /* 0x0000000bff007c0c */ /* 0x000fda000bf65330 */
[----:B----4-:R-:W-:Y:S05]  /*30f0*/  @P3 BRA `(.L_x_21426) ;  /* 0x00000000001c3947 */ /* 0x010fea0003800000 */
[----:B------:R-:W-:-:S04]  /*3100*/  ISETP.NE.U32.AND P4, PT, RZ, UR12, PT ;  /* 0x0000000cff007c0c */ /* 0x000fc8000bf85070 */
[----:B------:R-:W-:-:S13]  /*3110*/  ISETP.NE.AND.EX P4, PT, RZ, UR13, PT, P4 ;  /* 0x0000000dff007c0c */ /* 0x000fda000bf85340 */
[----:B------:R-:W-:Y:S05]  /*3120*/  @P4 BRA `(.L_x_21427) ;  /* 0x0000000000084947 */ /* 0x000fea0003800000 */
[----:B------:R-:W-:Y:S05]  /*3130*/  @P0 BRA `(.L_x_21428) ;  /* 0x0000000000140947 */ /* 0x000fea0003800000 */
[----:B------:R-:W-:Y:S05]  /*3140*/  BRA `(.L_x_21429) ;  /* 0x0000000000147947 */ /* 0x000fea0003800000 */
.L_x_21427:
[----:B-----5:R-:W-:Y:S01]  /*3150*/  FADD.FTZ R80, R60, R80 ;  /* 0x000000503c507221 */ /* 0x020fe20000010000 */
[----:B------:R-:W-:Y:S06]  /*3160*/  BRA `(.L_x_21428) ;  /* 0x0000000000087947 */ /* 0x000fec0003800000 */
.L_x_21426:
[----:B-----5:R-:W-:-:S04]  /*3170*/  FADD.FTZ R80, R52, R80 ;  /* 0x0000005034507221 */ /* 0x020fc80000010000 */
[----:B------:R-:W-:-:S07]  /*3180*/  @P2 FADD.FTZ R80, R60, R80 ;  /* 0x000000503c502221 */ /* 0x000fce0000010000 */
.L_x_21428:
[----:B-----5:R-:W-:-:S07]  /*3190*/  MOV R64, R80 ;  /* 0x0000005000407202 */ /* 0x020fce0000000f00 */
.L_x_21429:
[----:B------:R-:W-:Y:S05]  /*31a0*/  @P3 BRA `(.L_x_21430) ;  /* 0x00000000001c3947 */ /* 0x000fea0003800000 */
[----:B------:R-:W-:-:S04]  /*31b0*/  ISETP.NE.U32.AND P4, PT, RZ, UR12, PT ;  /* 0x0000000cff007c0c */ /* 0x000fc8000bf85070 */
[----:B------:R-:W-:-:S13]  /*31c0*/  ISETP.NE.AND.EX P4, PT, RZ, UR13, PT, P4 ;  /* 0x0000000dff007c0c */ /* 0x000fda000bf85340 */
[----:B------:R-:W-:Y:S05]  /*31d0*/  @P4 BRA `(.L_x_21431) ;  /* 0x0000000000084947 */ /* 0x000fea0003800000 */
[----:B------:R-:W-:Y:S05]  /*31e0*/  @P0 BRA `(.L_x_21432) ;  /* 0x0000000000140947 */ /* 0x000fea0003800000 */
[----:B------:R-:W-:Y:S05]  /*31f0*/  BRA `(.L_x_21433) ;  /* 0x0000000000147947 */ /* 0x000fea0003800000 */
.L_x_21431:
[----:B-----5:R-:W-:Y:S01]  /*3200*/  FADD.FTZ R81, R61, R81 ;  /* 0x000000513d517221 */ /* 0x020fe20000010000 */
[----:B------:R-:W-:Y:S06]  /*3210*/  BRA `(.L_x_21432) ;  /* 0x0000000000087947 */ /* 0x000fec0003800000 */
.L_x_21430:
[----:B-----5:R-:W-:-:S04]  /*3220*/  FADD.FTZ R81, R53, R81 ;  /* 0x0000005135517221 */ /* 0x020fc80000010000 */
[----:B------:R-:W-:-:S07]  /*3230*/  @P2 FADD.FTZ R81, R61, R81 ;  /* 0x000000513d512221 */ /* 0x000fce0000010000 */
.L_x_21432:
[----:B-----5:R-:W-:-:S07]  /*3240*/  MOV R65, R81 ;  /* 0x0000005100417202 */ /* 0x020fce0000000f00 */
.L_x_21433:
[----:B------:R-:W-:Y:S05]  /*3250*/  @P3 BRA `(.L_x_21434) ;  /* 0x00000000001c3947 */ /* 0x000fea0003800000 */
[----:B------:R-:W-:-:S04]  /*3260*/  ISETP.NE.U32.AND P4, PT, RZ, UR12, PT ;  /* 0x0000000cff007c0c */ /* 0x000fc8000bf85070 */
[----:B------:R-:W-:-:S13]  /*3270*/  ISETP.NE.AND.EX P4, PT, RZ, UR13, PT, P4 ;  /* 0x0000000dff007c0c */ /* 0x000fda000bf85340 */
[----:B------:R-:W-:Y:S05]  /*3280*/  @P4 BRA `(.L_x_21435) ;  /* 0x0000000000084947 */ /* 0x000fea0003800000 */
[----:B------:R-:W-:Y:S05]  /*3290*/  @P0 BRA `(.L_x_21436) ;  /* 0x0000000000140947 */ /* 0x000fea0003800000 */
[----:B------:R-:W-:Y:S05]  /*32a0*/  BRA `(.L_x_21437) ;  /* 0x0000000000147947 */ /* 0x000fea0003800000 */
.L_x_21435:
[----:B-----5:R-:W-:Y:S01]  /*32b0*/  FADD.FTZ R82, R62, R82 ;  /* 0x000000523e527221 */ /* 0x020fe20000010000 */
[----:B------:R-:W-:Y:S06]  /*32c0*/  BRA `(.L_x_21436) ;  /* 0x0000000000087947 */ /* 0x000fec0003800000 */
.L_x_21434:
[----:B-----5:R-:W-:-:S04]  /*32d0*/  FADD.FTZ R82, R54, R82 ;  /* 0x0000005236527221 */ /* 0x020fc80000010000 */
[----:B------:R-:W-:-:S07]  /*32e0*/  @P2 FADD.FTZ R82, R62, R82 ;  /* 0x000000523e522221 */ /* 0x000fce0000010000 */
.L_x_21436:
[----:B-----5:R-:W-:-:S07]  /*32f0*/  MOV R66, R82 ;  /* 0x0000005200427202 */ /* 0x020fce0000000f00 */
.L_x_21437:
[----:B------:R-:W-:Y:S05]  /*3300*/  @P3 BRA `(.L_x_21438) ;  /* 0x00000000001c3947 */ /* 0x000fea0003800000 */
[----:B------:R-:W-:-:S04]  /*3310*/  ISETP.NE.U32.AND P2, PT, RZ, UR12, PT ;  /* 0x0000000cff007c0c */ /* 0x000fc8000bf45070 */
[----:B------:R-:W-:-:S13]  /*3320*/  ISETP.NE.AND.EX P2, PT, RZ, UR13, PT, P2 ;  /* 0x0000000dff007c0c */ /* 0x000fda000bf45320 */
[----:B------:R-:W-:Y:S05]  /*3330*/  @P2 BRA `(.L_x_21439) ;  /* 0x0000000000082947 */ /* 0x000fea0003800000 */
[----:B------:R-:W-:Y:S05]  /*3340*/  @P0 BRA `(.L_x_21440) ;  /* 0x0000000000140947 */ /* 0x000fea0003800000 */
[----:B------:R-:W-:Y:S05]  /*3350*/  BRA `(.L_x_21441) ;  /* 0x0000000000147947 */ /* 0x000fea0003800000 */
.L_x_21439:
[----:B-----5:R-:W-:Y:S01]  /*3360*/  FADD.FTZ R83, R63, R83 ;  /* 0x000000533f537221 */ /* 0x020fe20000010000 */
[----:B------:R-:W-:Y:S06]  /*3370*/  BRA `(.L_x_21440) ;  /* 0x0000000000087947 */ /* 0x000fec0003800000 */
.L_x_21438:
[----:B-----5:R-:W-:-:S04]  /*3380*/  FADD.FTZ R83, R55, R83 ;  /* 0x0000005337537221 */ /* 0x020fc80000010000 */
[----:B------:R-:W-:-:S07]  /*3390*/  @P2 FADD.FTZ R83, R63, R83 ;  /* 0x000000533f532221 */ /* 0x000fce0000010000 */
.L_x_21440:
[----:B-----5:R-:W-:-:S07]  /*33a0*/  MOV R67, R83 ;  /* 0x0000005300437202 */ /* 0x020fce0000000f00 */
.L_x_21441:
[----:B------:R-:W0:Y:S02]  /*33b0*/  @P0 LDC.64 R96, c[0x0][0x238] ;  /* 0x00008e00ff600b82 */ /* 0x000e240000000a00 */
[----:B0-----:R-:W-:-:S04]  /*33c0*/  @P0 LEA R96, P2, R101, R96, 0x4 ;  /* 0x0000006065600211 */ /* 0x001fc800078420ff */
[C---:B------:R-:W-:Y:S02]  /*33d0*/  @P0 LEA.HI.X R97, R101.reuse, R97, RZ, 0x4, P2 ;  /* 0x0000006165610211 */ /* 0x040fe400010f24ff */
[----:B------:R-:W-:-:S03]  /*33e0*/  IADD3 R101, R101, 0x20, RZ ;  /* 0x0000002065657810 */ /* 0x000fc60007ffe0ff */
[----:B------:R4:W-:Y:S04]  /*33f0*/  @P0 STG.E.128 desc[UR4][R96.64], R64 ;  /* 0x0000004060000986 */ /* 0x0009e8000c101d04 */
.L_x_21425:
[----:B------:R-:W-:Y:S05]  /*3400*/  BSYNC B0 ;  /* 0x0000000000007941 */ /* 0x000fea0003800000 */
.L_x_21424:
        /* <DEDUP_REMOVED lines=10> */
[----:B-----5:R0:W5:Y:S01]  /*34b0*/  @P3 LDG.E.128 R52, desc[UR4][R98.64] ;  /* 0x0000000462343981 */ /* 0x020162000c1e1d00 */
[----:B------:R-:W-:-:S03]  /*34c0*/  ISETP.NE.AND.EX P2, PT, RZ, UR13, PT, P2 ;  /* 0x0000000dff007c0c */ /* 0x000fc6000bf45320 */
[----:B------:R-:W5:Y:S10]  /*34d0*/  LDG.E.128 R84, desc[UR4][R84.64] ;  /* 0x0000000454547981 */ /* 0x000f74000c1e1d00 */
[----:B-1234-:R-:W-:-:S04]  /*34e0*/  @P2 LEA R96, P4, R101, UR12, 0x4 ;  /* 0x0000000c65602c11 */ /* 0x01efc8000f8820ff */
        /* <DEDUP_REMOVED lines=10> */
.L_x_21445:
[----:B-----5:R-:W-:Y:S01]  /*3590*/  FADD.FTZ R84, R60, R84 ;  /* 0x000000543c547221 */ /* 0x020fe20000010000 */
[----:B------:R-:W-:Y:S06]  /*35a0*/  BRA `(.L_x_21446) ;  /* 0x0000000000087947 */ /* 0x000fec0003800000 */
.L_x_21444:
[----:B-----5:R-:W-:-:S04]  /*35b0*/  FADD.FTZ R84, R52, R84 ;  /* 0x0000005434547221 */ /* 0x020fc80000010000 */
[----:B------:R-:W-:-:S07]  /*35c0*/  @P2 FADD.FTZ R84, R60, R84 ;  /* 0x000000543c542221 */ /* 0x000fce0000010000 */
.L_x_21446:
[----:B-----5:R-:W-:-:S07]  /*35d0*/  MOV R64, R84 ;  /* 0x0000005400407202 */ /* 0x020fce0000000f00 */
.L_x_21447:
[----:B------:R-:W-:Y:S05]  /*35e0*/  @P3 BRA `(.L_x_21448) ;  /* 0x00000000001c3947 */ /* 0x000fea0003800000 */
[----:B------:R-:W-:-:S04]  /*35f0*/  ISETP.NE.U32.AND P4, PT, RZ, UR12, PT ;  /* 0x0000000cff007c0c */ /* 0x000fc8000bf85070 */
[----:B------:R-:W-:-:S13]  /*3600*/  ISETP.NE.AND.EX P4, PT, RZ, UR13, PT, P4 ;  /* 0x0000000dff007c0c */ /* 0x000fda000bf85340 */
[----:B------:R-:W-:Y:S05]  /*3610*/  @P4 BRA `(.L_x_21449) ;  /* 0x0000000000084947 */ /* 0x000fea0003800000 */
[----:B------:R-:W-:Y:S05]  /*3620*/  @P0 BRA `(.L_x_21450) ;  /* 0x0000000000140947 */ /* 0x000fea0003800000 */
[----:B------:R-:W-:Y:S05]  /*3630*/  BRA `(.L_x_21451) ;  /* 0x0000000000147947 */ /* 0x000fea0003800000 */
.L_x_21449:
[----:B-----5:R-:W-:Y:S01]  /*3640*/  FADD.FTZ R85, R61, R85 ;  /* 0x000000553d557221 */ /* 0x020fe20000010000 */
[----:B------:R-:W-:Y:S06]  /*3650*/  BRA `(.L_x_21450) ;  /* 0x0000000000087947 */ /* 0x000fec0003800000 */
.L_x_21448:
[----:B-----5:R-:W-:-:S04]  /*3660*/  FADD.FTZ R85, R53, R85 ;  /* 0x0000005535557221 */ /* 0x020fc80000010000 */
[----:B------:R-:W-:-:S07]  /*3670*/  @P2 FADD.FTZ R85, R61, R85 ;  /* 0x000000553d552221 */ /* 0x000fce0000010000 */
.L_x_21450:
[----:B-----5:R-:W-:-:S07]  /*3680*/  MOV R65, R85 ;  /* 0x0000005500417202 */ /* 0x020fce0000000f00 */
.L_x_21451:
[----:B------:R-:W-:Y:S05]  /*3690*/  @P3 BRA `(.L_x_21452) ;  /* 0x00000000001c3947 */ /* 0x000fea0003800000 */
[----:B------:R-:W-:-:S04]  /*36a0*/  ISETP.NE.U32.AND P4, PT, RZ, UR12, PT ;  /* 0x0000000cff007c0c */ /* 0x000fc8000bf85070 */
[----:B------:R-:W-:-:S13]  /*36b0*/  ISETP.NE.AND.EX P4, PT, RZ, UR13, PT, P4 ;  /* 0x0000000dff007c0c */ /* 0x000fda000bf85340 */
[----:B------:R-:W-:Y:S05]  /*36c0*/  @P4 BRA `(.L_x_21453) ;  /* 0x0000000000084947 */ /* 0x000fea0003800000 */
[----:B------:R-:W-:Y:S05]  /*36d0*/  @P0 BRA `(.L_x_21454) ;  /* 0x0000000000140947 */ /* 0x000fea0003800000 */
[----:B------:R-:W-:Y:S05]  /*36e0*/  BRA `(.L_x_21455) ;  /* 0x0000000000147947 */ /* 0x000fea0003800000 */
.L_x_21453:
[----:B-----5:R-:W-:Y:S01]  /*36f0*/  FADD.FTZ R86, R62, R86 ;  /* 0x000000563e567221 */ /* 0x020fe20000010000 */
[----:B------:R-:W-:Y:S06]  /*3700*/  BRA `(.L_x_21454) ;  /* 0x0000000000087947 */ /* 0x000fec0003800000 */
.L_x_21452:
[----:B-----5:R-:W-:-:S04]  /*3710*/  FADD.FTZ R86, R54, R86 ;  /* 0x0000005636567221 */ /* 0x020fc80000010000 */
[----:B------:R-:W-:-:S07]  /*3720*/  @P2 FADD.FTZ R86, R62, R86 ;  /* 0x000000563e562221 */ /* 0x000fce0000010000 */
.L_x_21454:
[----:B-----5:R-:W-:-:S07]  /*3730*/  MOV R66, R86 ;  /* 0x0000005600427202 */ /* 0x020fce0000000f00 */
.L_x_21455:
[----:B------:R-:W-:Y:S05]  /*3740*/  @P3 BRA `(.L_x_21456) ;  /* 0x00000000001c3947 */ /* 0x000fea0003800000 */
[----:B------:R-:W-:-:S04]  /*3750*/  ISETP.NE.U32.AND P2, PT, RZ, UR12, PT ;  /* 0x0000000cff007c0c */ /* 0x000fc8000bf45070 */
[----:B------:R-:W-:-:S13]  /*3760*/  ISETP.NE.AND.EX P2, PT, RZ, UR13, PT, P2 ;  /* 0x0000000dff007c0c */ /* 0x000fda000bf45320 */
[----:B------:R-:W-:Y:S05]  /*3770*/  @P2 BRA `(.L_x_21457) ;  /* 0x0000000000082947 */ /* 0x000fea0003800000 */
[----:B------:R-:W-:Y:S05]  /*3780*/  @P0 BRA `(.L_x_21458) ;  /* 0x0000000000140947 */ /* 0x000fea0003800000 */
[----:B------:R-:W-:Y:S05]  /*3790*/  BRA `(.L_x_21459) ;  /* 0x0000000000147947 */ /* 0x000fea0003800000 */
.L_x_21457:
[----:B-----5:R-:W-:Y:S01]  /*37a0*/  FADD.FTZ R87, R63, R87 ;  /* 0x000000573f577221 */ /* 0x020fe20000010000 */
[----:B------:R-:W-:Y:S06]  /*37b0*/  BRA `(.L_x_21458) ;  /* 0x0000000000087947 */ /* 0x000fec0003800000 */
.L_x_21456:
[----:B-----5:R-:W-:-:S04]  /*37c0*/  FADD.FTZ R87, R55, R87 ;  /* 0x0000005737577221 */ /* 0x020fc80000010000 */
[----:B------:R-:W-:-:S07]  /*37d0*/  @P2 FADD.FTZ R87, R63, R87 ;  /* 0x000000573f572221 */ /* 0x000fce0000010000 */
.L_x_21458:
[----:B-----5:R-:W-:-:S07]  /*37e0*/  MOV R67, R87 ;  /* 0x0000005700437202 */ /* 0x020fce0000000f00 */
.L_x_21459:
[----:B------:R-:W0:Y:S02]  /*37f0*/  @P0 LDC.64 R96, c[0x0][0x238] ;  /* 0x00008e00ff600b82 */ /* 0x000e240000000a00 */
[----:B0-----:R-:W-:-:S04]  /*3800*/  @P0 LEA R96, P2, R101, R96, 0x4 ;  /* 0x0000006065600211 */ /* 0x001fc800078420ff */
[C---:B------:R-:W-:Y:S02]  /*3810*/  @P0 LEA.HI.X R97, R101.reuse, R97, RZ, 0x4, P2 ;  /* 0x0000006165610211 */ /* 0x040fe400010f24ff */
[----:B------:R-:W-:-:S03]  /*3820*/  IADD3 R101, R101, 0x20, RZ ;  /* 0x0000002065657810 */ /* 0x000fc60007ffe0ff */
[----:B------:R0:W-:Y:S04]  /*3830*/  @P0 STG.E.128 desc[UR4][R96.64], R64 ;  /* 0x0000004060000986 */ /* 0x0001e8000c101d04 */
.L_x_21443:
[----:B------:R-:W-:Y:S05]  /*3840*/  BSYNC B0 ;  /* 0x0000000000007941 */ /* 0x000fea0003800000 */
.L_x_21442:
        /* <DEDUP_REMOVED lines=24> */
.L_x_21463:
[----:B-----5:R-:W-:Y:S01]  /*39d0*/  FADD.FTZ R88, R60, R88 ;  /* 0x000000583c587221 */ /* 0x020fe20000010000 */
[----:B------:R-:W-:Y:S06]  /*39e0*/  BRA `(.L_x_21464) ;  /* 0x0000000000087947 */ /* 0x000fec0003800000 */
.L_x_21462:
[----:B-----5:R-:W-:-:S04]  /*39f0*/  FADD.FTZ R88, R52, R88 ;  /* 0x0000005834587221 */ /* 0x020fc80000010000 */
[----:B------:R-:W-:-:S07]  /*3a00*/  @P2 FADD.FTZ R88, R60, R88 ;  /* 0x000000583c582221 */ /* 0x000fce0000010000 */
.L_x_21464:
[----:B-----5:R-:W-:-:S07]  /*3a10*/  MOV R64, R88 ;  /* 0x0000005800407202 */ /* 0x020fce0000000f00 */
.L_x_21465:
[----:B------:R-:W-:Y:S05]  /*3a20*/  @P3 BRA `(.L_x_21466) ;  /* 0x00000000001c3947 */ /* 0x000fea0003800000 */
[----:B------:R-:W-:-:S04]  /*3a30*/  ISETP.NE.U32.AND P4, PT, RZ, UR12, PT ;  /* 0x0000000cff007c0c */ /* 0x000fc8000bf85070 */
[----:B------:R-:W-:-:S13]  /*3a40*/  ISETP.NE.AND.EX P4, PT, RZ, UR13, PT, P4 ;  /* 0x0000000dff007c0c */ /* 0x000fda000bf85340 */
[----:B------:R-:W-:Y:S05]  /*3a50*/  @P4 BRA `(.L_x_21467) ;  /* 0x0000000000084947 */ /* 0x000fea0003800000 */
[----:B------:R-:W-:Y:S05]  /*3a60*/  @P0 BRA `(.L_x_21468) ;  /* 0x0000000000140947 */ /* 0x000fea0003800000 */
[----:B------:R-:W-:Y:S05]  /*3a70*/  BRA `(.L_x_21469) ;  /* 0x0000000000147947 */ /* 0x000fea0003800000 */
.L_x_21467:
[----:B-----5:R-:W-:Y:S01]  /*3a80*/  FADD.FTZ R89, R61, R89 ;  /* 0x000000593d597221 */ /* 0x020fe20000010000 */
[----:B------:R-:W-:Y:S06]  /*3a90*/  BRA `(.L_x_21468) ;  /* 0x0000000000087947 */ /* 0x000fec0003800000 */
.L_x_21466:
[----:B-----5:R-:W-:-:S04]  /*3aa0*/  FADD.FTZ R89, R53, R89 ;  /* 0x0000005935597221 */ /* 0x020fc80000010000 */
[----:B------:R-:W-:-:S07]  /*3ab0*/  @P2 FADD.FTZ R89, R61, R89 ;  /* 0x000000593d592221 */ /* 0x000fce0000010000 */
.L_x_21468:
[----:B-----5:R-:W-:-:S07]  /*3ac0*/  MOV R65, R89 ;  /* 0x0000005900417202 */ /* 0x020fce0000000f00 */
.L_x_21469:
[----:B------:R-:W-:Y:S05]  /*3ad0*/  @P3 BRA `(.L_x_21470) ;  /* 0x00000000001c3947 */ /* 0x000fea0003800000 */
[----:B------:R-:W-:-:S04]  /*3ae0*/  ISETP.NE.U32.AND P4, PT, RZ, UR12, PT ;  /* 0x0000000cff007c0c */ /* 0x000fc8000bf85070 */
[----:B------:R-:W-:-:S13]  /*3af0*/  ISETP.NE.AND.EX P4, PT, RZ, UR13, PT, P4 ;  /* 0x0000000dff007c0c */ /* 0x000fda000bf85340 */
[----:B------:R-:W-:Y:S05]  /*3b00*/  @P4 BRA `(.L_x_21471) ;  /* 0x0000000000084947 */ /* 0x000fea0003800000 */
[----:B------:R-:W-:Y:S05]  /*3b10*/  @P0 BRA `(.L_x_21472) ;  /* 0x0000000000140947 */ /* 0x000fea0003800000 */
[----:B------:R-:W-:Y:S05]  /*3b20*/  BRA `(.L_x_21473) ;  /* 0x0000000000147947 */ /* 0x000fea0003800000 */
.L_x_21471:
[----:B-----5:R-:W-:Y:S01]  /*3b30*/  FADD.FTZ R90, R62, R90 ;  /* 0x0000005a3e5a7221 */ /* 0x020fe20000010000 */
[----:B------:R-:W-:Y:S06]  /*3b40*/  BRA `(.L_x_21472) ;  /* 0x0000000000087947 */ /* 0x000fec0003800000 */
.L_x_21470:
[----:B-----5:R-:W-:-:S04]  /*3b50*/  FADD.FTZ R90, R54, R90 ;  /* 0x0000005a365a7221 */ /* 0x020fc80000010000 */
[----:B------:R-:W-:-:S07]  /*3b60*/  @P2 FADD.FTZ R90, R62, R90 ;  /* 0x0000005a3e5a2221 */ /* 0x000fce0000010000 */
.L_x_21472:
[----:B-----5:R-:W-:-:S07]  /*3b70*/  MOV R66, R90 ;  /* 0x0000005a00427202 */ /* 0x020fce0000000f00 */
.L_x_21473:
[----:B------:R-:W-:Y:S05]  /*3b80*/  @P3 BRA `(.L_x_21474) ;  /* 0x00000000001c3947 */ /* 0x000fea0003800000 */
[----:B------:R-:W-:-:S04]  /*3b90*/  ISETP.NE.U32.AND P2, PT, RZ, UR12, PT ;  /* 0x0000000cff007c0c */ /* 0x000fc8000bf45070 */
[----:B------:R-:W-:-:S13]  /*3ba0*/  ISETP.NE.AND.EX P2, PT, RZ, UR13, PT, P2 ;  /* 0x0000000dff007c0c */ /* 0x000fda000bf45320 */
[----:B------:R-:W-:Y:S05]  /*3bb0*/  @P2 BRA `(.L_x_21475) ;  /* 0x0000000000082947 */ /* 0x000fea0003800000 */
[----:B------:R-:W-:Y:S05]  /*3bc0*/  @P0 BRA `(.L_x_21476) ;  /* 0x0000000000140947 */ /* 0x000fea0003800000 */
[----:B------:R-:W-:Y:S05]  /*3bd0*/  BRA `(.L_x_21477) ;  /* 0x0000000000147947 */ /* 0x000fea0003800000 */
.L_x_21475:
[----:B-----5:R-:W-:Y:S01]  /*3be0*/  FADD.FTZ R91, R63, R91 ;  /* 0x0000005b3f5b7221 */ /* 0x020fe20000010000 */
[----:B------:R-:W-:Y:S06]  /*3bf0*/  BRA `(.L_x_21476) ;  /* 0x0000000000087947 */ /* 0x000fec0003800000 */
.L_x_21474:
[----:B-----5:R-:W-:-:S04]  /*3c00*/  FADD.FTZ R91, R55, R91 ;  /* 0x0000005b375b7221 */ /* 0x020fc80000010000 */
[----:B------:R-:W-:-:S07]  /*3c10*/  @P2 FADD.FTZ R91, R63, R91 ;  /* 0x0000005b3f5b2221 */ /* 0x000fce0000010000 */
.L_x_21476:
[----:B-----5:R-:W-:-:S07]  /*3c20*/  MOV R67, R91 ;  /* 0x0000005b00437202 */ /* 0x020fce0000000f00 */
.L_x_21477:
[----:B------:R-:W0:Y:S02]  /*3c30*/  @P0 LDC.64 R96, c[0x0][0x238] ;  /* 0x00008e00ff600b82 */ /* 0x000e240000000a00 */
[----:B0-----:R-:W-:-:S04]  /*3c40*/  @P0 LEA R96, P2, R101, R96, 0x4 ;  /* 0x0000006065600211 */ /* 0x001fc800078420ff */
[C---:B------:R-:W-:Y:S02]  /*3c50*/  @P0 LEA.HI.X R97, R101.reuse, R97, RZ, 0x4, P2 ;  /* 0x0000006165610211 */ /* 0x040fe400010f24ff */
[----:B------:R-:W-:-:S03]  /*3c60*/  IADD3 R101, R101, 0x20, RZ ;  /* 0x0000002065657810 */ /* 0x000fc60007ffe0ff */
[----:B------:R0:W-:Y:S04]  /*3c70*/  @P0 STG.E.128 desc[UR4][R96.64], R64 ;  /* 0x0000004060000986 */ /* 0x0001e8000c101d04 */
.L_x_21461:
[----:B------:R-:W-:Y:S05]  /*3c80*/  BSYNC B0 ;  /* 0x0000000000007941 */ /* 0x000fea0003800000 */
.L_x_21460:
        /* <DEDUP_REMOVED lines=24> */
.L_x_21481:
[----:B-----5:R-:W-:Y:S01]  /*3e10*/  FADD.FTZ R92, R60, R92 ;  /* 0x0000005c3c5c7221 */ /* 0x020fe20000010000 */
[----:B------:R-:W-:Y:S06]  /*3e20*/  BRA `(.L_x_21482) ;  /* 0x0000000000087947 */ /* 0x000fec0003800000 */
.L_x_21480:
[----:B-----5:R-:W-:-:S04]  /*3e30*/  FADD.FTZ R92, R52, R92 ;  /* 0x0000005c345c7221 */ /* 0x020fc80000010000 */
[----:B------:R-:W-:-:S07]  /*3e40*/  @P2 FADD.FTZ R92, R60, R92 ;  /* 0x0000005c3c5c2221 */ /* 0x000fce0000010000 */
.L_x_21482:
[----:B-----5:R-:W-:-:S07]  /*3e50*/  MOV R64, R92 ;  /* 0x0000005c00407202 */ /* 0x020fce0000000f00 */
.L_x_21483:
[----:B------:R-:W-:Y:S05]  /*3e60*/  @P3 BRA `(.L_x_21484) ;  /* 0x00000000001c3947 */ /* 0x000fea0003800000 */
[----:B------:R-:W-:-:S04]  /*3e70*/  ISETP.NE.U32.AND P4, PT, RZ, UR12, PT ;  /* 0x0000000cff007c0c */ /* 0x000fc8000bf85070 */
[----:B------:R-:W-:-:S13]  /*3e80*/  ISETP.NE.AND.EX P4, PT, RZ, UR13, PT, P4 ;  /* 0x0000000dff007c0c */ /* 0x000fda000bf85340 */
[----:B------:R-:W-:Y:S05]  /*3e90*/  @P4 BRA `(.L_x_21485) ;  /* 0x0000000000084947 */ /* 0x000fea0003800000 */
[----:B------:R-:W-:Y:S05]  /*3ea0*/  @P0 BRA `(.L_x_21486) ;  /* 0x0000000000140947 */ /* 0x000fea0003800000 */
[----:B------:R-:W-:Y:S05]  /*3eb0*/  BRA `(.L_x_21487) ;  /* 0x0000000000147947 */ /* 0x000fea0003800000 */
.L_x_21485:
[----:B-----5:R-:W-:Y:S01]  /*3ec0*/  FADD.FTZ R93, R61, R93 ;  /* 0x0000005d3d5d7221 */ /* 0x020fe20000010000 */
[----:B------:R-:W-:Y:S06]  /*3ed0*/  BRA `(.L_x_21486) ;  /* 0x0000000000087947 */ /* 0x000fec0003800000 */
.L_x_21484:
[----:B-----5:R-:W-:-:S04]  /*3ee0*/  FADD.FTZ R93, R53, R93 ;  /* 0x0000005d355d7221 */ /* 0x020fc80000010000 */
[----:B------:R-:W-:-:S07]  /*3ef0*/  @P2 FADD.FTZ R93, R61, R93 ;  /* 0x0000005d3d5d2221 */ /* 0x000fce0000010000 */
.L_x_21486:
[----:B-----5:R-:W-:-:S07]  /*3f00*/  MOV R65, R93 ;  /* 0x0000005d00417202 */ /* 0x020fce0000000f00 */
.L_x_21487:
[----:B------:R-:W-:Y:S05]  /*3f10*/  @P3 BRA `(.L_x_21488) ;  /* 0x00000000001c3947 */ /* 0x000fea0003800000 */
[----:B------:R-:W-:-:S04]  /*3f20*/  ISETP.NE.U32.AND P4, PT, RZ, UR12, PT ;  /* 0x0000000cff007c0c */ /* 0x000fc8000bf85070 */
[----:B------:R-:W-:-:S13]  /*3f30*/  ISETP.NE.AND.EX P4, PT, RZ, UR13, PT, P4 ;  /* 0x0000000dff007c0c */ /* 0x000fda000bf85340 */
[----:B------:R-:W-:Y:S05]  /*3f40*/  @P4 BRA `(.L_x_21489) ;  /* 0x0000000000084947 */ /* 0x000fea0003800000 */
[----:B------:R-:W-:Y:S05]  /*3f50*/  @P0 BRA `(.L_x_21490) ;  /* 0x0000000000140947 */ /* 0x000fea0003800000 */
[----:B------:R-:W-:Y:S05]  /*3f60*/  BRA `(.L_x_21491) ;  /* 0x0000000000147947 */ /* 0x000fea0003800000 */
.L_x_21489:
[----:B-----5:R-:W-:Y:S01]  /*3f70*/  FADD.FTZ R94, R62, R94 ;  /* 0x0000005e3e5e7221 */ /* 0x020fe20000010000 */
[----:B------:R-:W-:Y:S06]  /*3f80*/  BRA `(.L_x_21490) ;  /* 0x0000000000087947 */ /* 0x000fec0003800000 */
.L_x_21488:
[----:B-----5:R-:W-:-:S04]  /*3f90*/  FADD.FTZ R94, R54, R94 ;  /* 0x0000005e365e7221 */ /* 0x020fc80000010000 */
[----:B------:R-:W-:-:S07]  /*3fa0*/  @P2 FADD.FTZ R94, R62, R94 ;  /* 0x0000005e3e5e2221 */ /* 0x000fce0000010000 */
.L_x_21490:
[----:B-----5:R-:W-:-:S07]  /*3fb0*/  MOV R66, R94 ;  /* 0x0000005e00427202 */ /* 0x020fce0000000f00 */
.L_x_21491:
[----:B------:R-:W-:Y:S05]  /*3fc0*/  @P3 BRA `(.L_x_21492) ;  /* 0x00000000001c3947 */ /* 0x000fea0003800000 */
[----:B------:R-:W-:-:S04]  /*3fd0*/  ISETP.NE.U32.AND P2, PT, RZ, UR12, PT ;  /* 0x0000000cff007c0c */ /* 0x000fc8000bf45070 */
[----:B------:R-:W-:-:S13]  /*3fe0*/  ISETP.NE.AND.EX P2, PT, RZ, UR13, PT, P2 ;  /* 0x0000000dff007c0c */ /* 0x000fda000bf45320 */
[----:B------:R-:W-:Y:S05]  /*3ff0*/  @P2 BRA `(.L_x_21493) ;  /* 0x0000000000082947 */ /* 0x000fea0003800000 */
[----:B------:R-:W-:Y:S05]  /*4000*/  @P0 BRA `(.L_x_21494) ;  /* 0x0000000000140947 */ /* 0x000fea0003800000 */
[----:B------:R-:W-:Y:S05]  /*4010*/  BRA `(.L_x_21495) ;  /* 0x0000000000147947 */ /* 0x000fea0003800000 */
.L_x_21493:
[----:B-----5:R-:W-:Y:S01]  /*4020*/  FADD.FTZ R95, R63, R95 ;  /* 0x0000005f3f5f7221 */ /* 0x020fe20000010000 */
[----:B------:R-:W-:Y:S06]  /*4030*/  BRA `(.L_x_21494) ;  /* 0x0000000000087947 */ /* 0x000fec0003800000 */
.L_x_21492:
[----:B-----5:R-:W-:-:S04]  /*4040*/  FADD.FTZ R95, R55, R95 ;  /* 0x0000005f375f7221 */ /* 0x020fc80000010000 */
[----:B------:R-:W-:-:S07]  /*4050*/  @P2 FADD.FTZ R95, R63, R95 ;  /* 0x0000005f3f5f2221 */ /* 0x000fce0000010000 */
.L_x_21494:
[----:B-----5:R-:W-:-:S07]  /*4060*/  MOV R67, R95 ;  /* 0x0000005f00437202 */ /* 0x020fce0000000f00 */
.L_x_21495:
[----:B------:R-:W0:Y:S02]  /*4070*/  @P0 LDC.64 R96, c[0x0][0x238] ;  /* 0x00008e00ff600b82 */ /* 0x000e240000000a00 */
[----:B0-----:R-:W-:-:S04]  /*4080*/  @P0 LEA R96, P2, R101, R96, 0x4 ;  /* 0x0000006065600211 */ /* 0x001fc800078420ff */
[----:B------:R-:W-:-:S05]  /*4090*/  @P0 LEA.HI.X R97, R101, R97, RZ, 0x4, P2 ;  /* 0x0000006165610211 */ /* 0x000fca00010f24ff */
[----:B------:R0:W-:Y:S04]  /*40a0*/  @P0 STG.E.128 desc[UR4][R96.64], R64 ;  /* 0x0000004060000986 */ /* 0x0001e8000c101d04 */
.L_x_21479:
[----:B------:R-:W-:Y:S05]  /*40b0*/  BSYNC B0 ;  /* 0x0000000000007941 */ /* 0x000fea0003800000 */
.L_x_21478:
[----:B012345:R-:W-:Y:S01]  /*40c0*/  FADD.FTZ R96, RZ, R56 ;  /* 0x00000038ff607221 */ /* 0x03ffe20000010000 */
[----:B------:R-:W-:Y:S01]  /*40d0*/  ISETP.GT.U32.AND P2, PT, R182, 0x3f, PT ;  /* 0x0000003fb600780c */ /* 0x000fe20003f44070 */
[----:B------:R-:W-:Y:S01]  /*40e0*/  UMOV UR6, 0xffffffff ;  /* 0xffffffff00067882 */ /* 0x000fe20000000000 */
[----:B------:R-:W-:Y:S01]  /*40f0*/  LOP3.LUT R184, R184, 0xfffffff7, RZ, 0xc0, !PT ;  /* 0xfffffff7b8b87812 */ /* 0x000fe200078ec0ff */
[----:B------:R-:W-:Y:S01]  /*4100*/  FADD.FTZ R97, R57, R96 ;  /* 0x0000006039617221 */ /* 0x000fe20000010000 */
[C---:B------:R-:W-:Y:S02]  /*4110*/  ISETP.GT.U32.AND P3, PT, R182.reuse, 0xdf, PT ;  /* 0x000000dfb600780c */ /* 0x040fe40003f64070 */
[----:B------:R-:W-:Y:S01]  /*4120*/  ISETP.GT.U32.AND P4, PT, R182, 0xff, PT ;  /* 0x000000ffb600780c */ /* 0x000fe20003f84070 */
[----:B------:R-:W-:Y:S01]  /*4130*/  FADD.FTZ R96, R58, R97 ;  /* 0x000000613a607221 */ /* 0x000fe20000010000 */
[----:B------:R-:W-:-:S03]  /*4140*/  ISETP.NE.AND P5, PT, R183, RZ, PT ;  /* 0x000000ffb700720c */ /* 0x000fc60003fa5270 */
[----:B------:R-:W-:Y:S02]  /*4150*/  FADD.FTZ R96, R59, R96 ;  /* 0x000000603b607221 */ /* 0x000fe40000010000 */
[----:B------:R-:W-:-:S03]  /*4160*/  @P2 LOP3.LUT R184, R184, 0x8, RZ, 0xfc, !PT ;  /* 0x00000008b8b82812 */ /* 0x000fc600078efcff */
[----:B------:R-:W-:Y:S02]  /*4170*/  FSEL R97, R96, RZ, P1 ;  /* 0x000000ff60617208 */ /* 0x000fe40000800000 */
[----:B------:R-:W-:-:S03]  /*4180*/  LOP3.LUT R184, R184, 0xfffffffb, RZ, 0xc0, !PT ;  /* 0xfffffffbb8b87812 */ /* 0x000fc600078ec0ff */
[----:B------:R-:W-:-:S04]  /*4190*/  FADD.FTZ R96, R68, R97 ;  /* 0x0000006144607221 */ /* 0x000fc80000010000 */
[----:B------:R-:W-:-:S04]  /*41a0*/  FADD.FTZ R99, R69, R96 ;  /* 0x0000006045637221 */ /* 0x000fc80000010000 */
[----:B------:R-:W-:-:S04]  /*41b0*/  FADD.FTZ R96, R70, R99 ;  /* 0x0000006346607221 */ /* 0x000fc80000010000 */
[----:B------:R-:W-:Y:S01]  /*41c0*/  @P2 FADD.FTZ R97, R71, R96 ;  /* 0x0000006047612221 */ /* 0x000fe20000010000 */
[----:B------:R-:W-:-:S03]  /*41d0*/  ISETP.GT.U32.AND P2, PT, R182, 0x5f, PT ;  /* 0x0000005fb600780c */ /* 0x000fc60003f44070 */
[----:B------:R-:W-:-:S04]  /*41e0*/  FADD.FTZ R96, R72, R97 ;  /* 0x0000006148607221 */ /* 0x000fc80000010000 */
[----:B------:R-:W-:-:S04]  /*41f0*/  FADD.FTZ R99, R73, R96 ;  /* 0x0000006049637221 */ /* 0x000fc80000010000 */
[----:B------:R-:W-:Y:S02]  /*4200*/  FADD.FTZ R96, R74, R99 ;  /* 0x000000634a607221 */ /* 0x000fe40000010000 */
[----:B------:R-:W-:Y:S02]  /*4210*/  @P2 LOP3.LUT R184, R184, 0x4, RZ, 0xfc, !PT ;  /* 0x00000004b8b82812 */ /* 0x000fe400078efcff */
[----:B------:R-:W-:Y:S01]  /*4220*/  @P2 FADD.FTZ R97, R75, R96 ;  /* 0x000000604b612221 */ /* 0x000fe20000010000 */
[----:B------:R-:W-:Y:S02]  /*4230*/  ISETP.GT.U32.AND P2, PT, R182, 0x7f, PT ;  /* 0x0000007fb600780c */ /* 0x000fe40003f44070 */
[----:B------:R-:W-:Y:S01]  /*4240*/  LOP3.LUT R184, R184, 0xfffffffd, RZ, 0xc0, !PT ;  /* 0xfffffffdb8b87812 */ /* 0x000fe200078ec0ff */
        /* <DEDUP_REMOVED lines=12> */
[----:B------:R-:W-:-:S03]  /*4310*/  ISETP.GT.U32.AND P2, PT, R182, 0xbf, PT ;  /* 0x000000bfb600780c */ /* 0x000fc60003f44070 */
[----:B------:R-:W-:-:S04]  /*4320*/  FADD.FTZ R96, R84, R97 ;  /* 0x0000006154607221 */ /* 0x000fc80000010000 */
[----:B------:R-:W-:-:S04]  /*4330*/  FADD.FTZ R99, R85, R96 ;  /* 0x0000006055637221 */ /* 0x000fc80000010000 */
[----:B------:R-:W-:-:S04]  /*4340*/  FADD.FTZ R96, R86, R99 ;  /* 0x0000006356607221 */ /* 0x000fc80000010000 */
[----:B------:R-:W-:-:S04]  /*4350*/  @P2 FADD.FTZ R97, R87, R96 ;  /* 0x0000006057612221 */ /* 0x000fc80000010000 */
[----:B------:R-:W-:-:S04]  /*4360*/  FADD.FTZ R96, R88, R97 ;  /* 0x0000006158607221 */ /* 0x000fc80000010000 */
[----:B------:R-:W-:-:S04]  /*4370*/  FADD.FTZ R99, R89, R96 ;  /* 0x0000006059637221 */ /* 0x000fc80000010000 */
[----:B------:R-:W-:-:S04]  /*4380*/  FADD.FTZ R96, R90, R99 ;  /* 0x000000635a607221 */ /* 0x000fc80000010000 */
[----:B------:R-:W-:-:S04]  /*4390*/  @P3 FADD.FTZ R97, R91, R96 ;  /* 0x000000605b613221 */ /* 0x000fc80000010000 */
[----:B------:R-:W-:-:S04]  /*43a0*/  FADD.FTZ R96, R92, R97 ;  /* 0x000000615c607221 */ /* 0x000fc80000010000 */
[----:B------:R-:W-:-:S04]  /*43b0*/  FADD.FTZ R99, R93, R96 ;  /* 0x000000605d637221 */ /* 0x000fc80000010000 */
[----:B------:R-:W-:-:S04]  /*43c0*/  FADD.FTZ R96, R94, R99 ;  /* 0x000000635e607221 */ /* 0x000fc80000010000 */
[----:B------:R-:W-:Y:S01]  /*43d0*/  @P4 FADD.FTZ R97, R95, R96 ;  /* 0x000000605f614221 */ /* 0x000fe20000010000 */
[----:B------:R-:W-:Y:S06]  /*43e0*/  BRA.DIV UR6, `(.L_x_21496) ;  /* 0x0000001606347947 */ /* 0x000fec000b800000 */
[----:B------:R-:W0:Y:S01]  /*43f0*/  SHFL.BFLY PT, R96, R97, 0x1, 0x1f ;  /* 0x0c201f0061607f89 */ /* 0x000e2200000e0000 */
[----:B------:R-:W1:Y:S01]  /*4400*/  LDC R100, c[0x0][0x290] ;  /* 0x0000a400ff647b82 */ /* 0x000e620000000800 */
[----:B------:R-:W-:Y:S01]  /*4410*/  ISETP.GT.U32.AND P6, PT, R182, 0x3f, PT ;  /* 0x0000003fb600780c */ /* 0x000fe20003fc4070 */
        /* <DEDUP_REMOVED lines=27> */
[----:B------:R-:W-:Y:S01]  /*45d0*/  @P6 FFMA.FTZ R96, R98, R98, R97 ;  /* 0x0000006262606223 */ /* 0x000fe20000010061 */
[--C-:B------:R-:W-:Y:S01]  /*45e0*/  FADD.FTZ R97, R72, -R191.reuse ;  /* 0x800000bf48617221 */ /* 0x100fe20000010000 */
[----:B------:R-:W-:Y:S01]  /*45f0*/  ISETP.GT.U32.AND P6, PT, R182, 0x5f, PT ;  /* 0x0000005fb600780c */ /* 0x000fe20003fc4070 */
[----:B------:R-:W-:Y:S02]  /*4600*/  FADD.FTZ R98, R73, -R191 ;  /* 0x800000bf49627221 */ /* 0x000fe40000010000 */
        /* <DEDUP_REMOVED lines=56> */
.L_x_21525:
[----:B-1----:R-:W-:Y:S01]  /*4990*/  FADD.FTZ R103, R102, R101 ;  /* 0x0000006566677221 */ /* 0x002fe20000010000 */
[----:B------:R-:W-:Y:S01]  /*49a0*/  FMUL.FTZ R101, R191, R191 ;  /* 0x000000bfbf657220 */ /* 0x000fe20000410000 */
[----:B------:R-:W-:Y:S01]  /*49b0*/  LOP3.LUT P2, RZ, R184, 0x10, RZ, 0xc0, !PT ;  /* 0x00000010b8ff7812 */ /* 0x000fe2000784c0ff */
[----:B------:R-:W1:Y:S01]  /*49c0*/  @!P5 LDC.64 R98, c[0x0][0x250] ;  /* 0x00009400ff62db82 */ /* 0x000e620000000a00 */
[----:B------:R-:W-:Y:S01]  /*49d0*/  FFMA.FTZ R100, R103, R100, UR7 ;  /* 0x0000000767647e23 */ /* 0x000fe20008010064 */
[----:B------:R-:W-:Y:S01]  /*49e0*/  BSSY B0, `(.L_x_21497) ;  /* 0x0000022000007945 */ /* 0x000fe20003800000 */
[----:B------:R-:W-:-:S05]  /*49f0*/  FSEL R101, R101, RZ, P2 ;  /* 0x000000ff65657208 */ /* 0x000fca0001000000 */
[----:B------:R-:W2:Y:S01]  /*4a00*/  @!P5 LDC.64 R96, c[0x0][0x258] ;  /* 0x00009600ff60db82 */ /* 0x000ea20000000a00 */
[----:B------:R-:W-:-:S04]  /*4a10*/  FADD.FTZ R100, R100, R101 ;  /* 0x0000006564647221 */ /* 0x000fc80000010000 */
[----:B------:R-:W3:Y:S01]  /*4a20*/  MUFU.RSQ R190, R100 ;  /* 0x0000006400be7308 */ /* 0x000ee20000001400 */
[----:B-1----:R-:W-:-:S05]  /*4a30*/  @!P5 IMAD.WIDE R98, R180, 0x4, R98 ;  /* 0x00000004b462d825 */ /* 0x002fca00078e0262 */
[----:B------:R1:W-:Y:S01]  /*4a40*/  @!P5 STG.E desc[UR4][R98.64], R191 ;  /* 0x000000bf6200d986 */ /* 0x0003e2000c101904 */
[----:B--2---:R-:W-:-:S05]  /*4a50*/  @!P5 IMAD.WIDE R96, R180, 0x4, R96 ;  /* 0x00000004b460d825 */ /* 0x004fca00078e0260 */
[----:B---3--:R1:W-:Y:S01]  /*4a60*/  @!P5 STG.E desc[UR4][R96.64], R190 ;  /* 0x000000be6000d986 */ /* 0x0083e2000c101904 */
[----:B------:R-:W-:Y:S05]  /*4a70*/  @!P1 BRA `(.L_x_21498) ;  /* 0x0000000000609947 */ /* 0x000fea0003800000 */
[----:B------:R-:W2:Y:S01]  /*4a80*/  LDC.64 R188, c[0x0][0x2b8] ;  /* 0x0000ae00ffbc7b82 */ /* 0x000ea20000000a00 */
[----:B-1----:R-:W-:-:S05]  /*4a90*/  FSEL R96, R191, RZ, !P2 ;  /* 0x000000ffbf607208 */ /* 0x002fca0005000000 */
[--C-:B------:R-:W-:Y:S01]  /*4aa0*/  FADD.FTZ R101, R58, -R96.reuse ;  /* 0x800000603a657221 */ /* 0x100fe20000010000 */
[--C-:B------:R-:W-:Y:S01]  /*4ab0*/  FADD.FTZ R97, R56, -R96.reuse ;  /* 0x8000006038617221 */ /* 0x100fe20000010000 */
[----:B------:R-:W1:Y:S01]  /*4ac0*/  LDC.64 R186, c[0x0][0x2c0] ;  /* 0x0000b000ffba7b82 */ /* 0x000e620000000a00 */
[--C-:B------:R-:W-:Y:S01]  /*4ad0*/  FADD.FTZ R99, R57, -R96.reuse ;  /* 0x8000006039637221 */ /* 0x100fe20000010000 */
[----:B------:R-:W-:Y:S01]  /*4ae0*/  FADD.FTZ R103, R59, -R96 ;  /* 0x800000603b677221 */ /* 0x000fe20000010000 */
[C---:B0-----:R-:W-:Y:S01]  /*4af0*/  FMUL.FTZ R102, R190.reuse, R101 ;  /* 0x00000065be667220 */ /* 0x041fe20000410000 */
[C---:B------:R-:W-:Y:S01]  /*4b00*/  FMUL.FTZ R100, R190.reuse, R97 ;  /* 0x00000061be647220 */ /* 0x040fe20000410000 */
[C---:B------:R-:W-:Y:S01]  /*4b10*/  FMUL.FTZ R101, R190.reuse, R99 ;  /* 0x00000063be657220 */ /* 0x040fe20000410000 */
[----:B------:R-:W-:Y:S01]  /*4b20*/  FMUL.FTZ R103, R190, R103 ;  /* 0x00000067be677220 */ /* 0x000fe20000410000 */
        /* <DEDUP_REMOVED lines=8> */
[----:B--2---:R-:W-:-:S05]  /*4bb0*/  IMAD.WIDE.U32 R188, R185, 0x10, R188 ;  /* 0x00000010b9bc7825 */ /* 0x004fca00078e00bc */
[----:B------:R2:W-:Y:S01]  /*4bc0*/  STG.E.128 desc[UR4][R188.64], R96 ;  /* 0x00000060bc007986 */ /* 0x0005e2000c101d04 */
[C---:B-1----:R-:W-:Y:S01]  /*4bd0*/  IMAD.WIDE.U32 R186, R185.reuse, 0x10, R186 ;  /* 0x00000010b9ba7825 */ /* 0x042fe200078e00ba */
[----:B------:R-:W-:-:S04]  /*4be0*/  IADD3 R185, R185, 0x20, RZ ;  /* 0x00000020b9b97810 */ /* 0x000fc80007ffe0ff */
[----:B------:R2:W-:Y:S03]  /*4bf0*/  STG.E.128 desc[UR4][R186.64], R100 ;  /* 0x00000064ba007986 */ /* 0x0005e6000c101d04 */
.L_x_21498:
[----:B------:R-:W-:Y:S05]  /*4c00*/  BSYNC B0 ;  /* 0x0000000000007941 */ /* 0x000fea0003800000 */
.L_x_21497:
[----:B------:R-:W-:Y:S01]  /*4c10*/  ISETP.GE.U32.AND P3, PT, R182, 0x40, PT ;  /* 0x00000040b600780c */ /* 0x000fe20003f66070 */
[----:B------:R-:W-:-:S12]  /*4c20*/  BSSY B0, `(.L_x_21499) ;  /* 0x000001a000007945 */ /* 0x000fd80003800000 */
[----:B------:R-:W-:Y:S05]  /*4c30*/  @!P3 BRA `(.L_x_21500) ;  /* 0x000000000060b947 */ /* 0x000fea0003800000 */
[----:B--2---:R-:W2:Y:S01]  /*4c40*/  LDC.64 R188, c[0x0][0x2b8] ;  /* 0x0000ae00ffbc7b82 */ /* 0x004ea20000000a00 */
[----:B------:R-:W-:-:S05]  /*4c50*/  FSEL R101, R191, RZ, !P2 ;  /* 0x000000ffbf657208 */ /* 0x000fca0005000000 */
[--C-:B-1----:R-:W-:Y:S01]  /*4c60*/  FADD.FTZ R97, R68, -R101.reuse ;  /* 0x8000006544617221 */ /* 0x102fe20000010000 */
[--C-:B------:R-:W-:Y:S01]  /*4c70*/  FADD.FTZ R99, R69, -R101.reuse ;  /* 0x8000006545637221 */ /* 0x100fe20000010000 */
[----:B------:R-:W1:Y:S01]  /*4c80*/  LDC.64 R186, c[0x0][0x2c0] ;  /* 0x0000b000ffba7b82 */ /* 0x000e620000000a00 */
[--C-:B------:R-:W-:Y:S01]  /*4c90*/  FADD.FTZ R103, R71, -R101.reuse ;  /* 0x8000006547677221 */ /* 0x100fe20000010000 */
[----:B------:R-:W-:Y:S01]  /*4ca0*/  FADD.FTZ R101, R70, -R101 ;  /* 0x8000006546657221 */ /* 0x000fe20000010000 */
[C---:B------:R-:W-:Y:S02]  /*4cb0*/  FMUL.FTZ R100, R190.reuse, R97 ;  /* 0x00000061be647220 */ /* 0x040fe40000410000 */
[C---:B------:R-:W-:Y:S01]  /*4cc0*/  FMUL.FTZ R103, R190.reuse, R103 ;  /* 0x00000067be677220 */ /* 0x040fe20000410000 */
[C---:B0-----:R-:W-:Y:S01]  /*4cd0*/  FMUL.FTZ R102, R190.reuse, R101 ;  /* 0x00000065be667220 */ /* 0x041fe20000410000 */
[----:B------:R-:W-:Y:S01]  /*4ce0*/  FMUL.FTZ R101, R190, R99 ;  /* 0x00000063be657220 */ /* 0x000fe20000410000 */
        /* <DEDUP_REMOVED lines=13> */
.L_x_21500:
[----:B------:R-:W-:Y:S05]  /*4dc0*/  BSYNC B0 ;  /* 0x0000000000007941 */ /* 0x000fea0003800000 */
.L_x_21499:
[----:B------:R-:W-:Y:S01]  /*4dd0*/  ISETP.GE.U32.AND P3, PT, R182, 0x60, PT ;  /* 0x00000060b600780c */ /* 0x000fe20003f66070 */
[----:B------:R-:W-:-:S12]  /*4de0*/  BSSY B0, `(.L_x_21501) ;  /* 0x000001a000007945 */ /* 0x000fd80003800000 */
[----:B------:R-:W-:Y:S05]  /*4df0*/  @!P3 BRA `(.L_x_21502) ;  /* 0x000000000060b947 */ /* 0x000fea0003800000 */
[----:B--23--:R-:W2:Y:S01]  /*4e00*/  LDC.64 R188, c[0x0][0x2b8] ;  /* 0x0000ae00ffbc7b82 */ /* 0x00cea20000000a00 */
        /* <DEDUP_REMOVED lines=23> */
.L_x_21502:
[----:B------:R-:W-:Y:S05]  /*4f80*/  BSYNC B0 ;  /* 0x0000000000007941 */ /* 0x000fea0003800000 */
.L_x_21501:
[----:B------:R-:W-:Y:S01]  /*4f90*/  ISETP.GE.U32.AND P3, PT, R182, 0x80, PT ;  /* 0x00000080b600780c */ /* 0x000fe20003f66070 */
[----:B------:R-:W-:-:S12]  /*4fa0*/  BSSY B0, `(.L_x_21503) ;  /* 0x000001a000007945 */ /* 0x000fd80003800000 */
[----:B------:R-:W-:Y:S05]  /*4fb0*/  @!P3 BRA `(.L_x_21504) ;  /* 0x000000000060b947 */ /* 0x000fea0003800000 */
[----:B--234-:R-:W2:Y:S01]  /*4fc0*/  LDC.64 R188, c[0x0][0x2b8] ;  /* 0x0000ae00ffbc7b82 */ /* 0x01cea20000000a00 */
        /* <DEDUP_REMOVED lines=23> */
.L_x_21504:
[----:B------:R-:W-:Y:S05]  /*5140*/  BSYNC B0 ;  /* 0x0000000000007941 */ /* 0x000fea0003800000 */
.L_x_21503:
[----:B------:R-:W-:Y:S01]  /*5150*/  ISETP.GE.U32.AND P3, PT, R182, 0xa0, PT ;  /* 0x000000a0b600780c */ /* 0x000fe20003f66070 */
[----:B------:R-:W-:-:S12]  /*5160*/  BSSY B0, `(.L_x_21505) ;  /* 0x000001a000007945 */ /* 0x000fd80003800000 */
[----:B------:R-:W-:Y:S05]  /*5170*/  @!P3 BRA `(.L_x_21506) ;  /* 0x000000000060b947 */ /* 0x000fea0003800000 */
[----:B0-234-:R-:W0:Y:S01]  /*5180*/  LDC.64 R188, c[0x0][0x2b8] ;  /* 0x0000ae00ffbc7b82 */ /* 0x01de220000000a00 */
        /* <DEDUP_REMOVED lines=8> */
[C---:B------:R-:W-:Y:S01]  /*5210*/  FMUL.FTZ R102, R190.reuse, R101 ;  /* 0x00000065be667220 */ /* 0x040fe20000410000 */
        /* <DEDUP_REMOVED lines=9> */
[----:B0-----:R-:W-:-:S05]  /*52b0*/  IMAD.WIDE.U32 R188, R185, 0x10, R188 ;  /* 0x00000010b9bc7825 */ /* 0x001fca00078e00bc */
[----:B------:R0:W-:Y:S01]  /*52c0*/  STG.E.128 desc[UR4][R188.64], R96 ;  /* 0x00000060bc007986 */ /* 0x0001e2000c101d04 */
[C---:B-1----:R-:W-:Y:S01]  /*52d0*/  IMAD.WIDE.U32 R186, R185.reuse, 0x10, R186 ;  /* 0x00000010b9ba7825 */ /* 0x042fe200078e00ba */
[----:B------:R-:W-:-:S04]  /*52e0*/  IADD3 R185, R185, 0x20, RZ ;  /* 0x00000020b9b97810 */ /* 0x000fc80007ffe0ff */
[----:B------:R0:W-:Y:S03]  /*52f0*/  STG.E.128 desc[UR4][R186.64], R100 ;  /* 0x00000064ba007986 */ /* 0x0001e6000c101d04 */
.L_x_21506:
[----:B------:R-:W-:Y:S05]  /*5300*/  BSYNC B0 ;  /* 0x0000000000007941 */ /* 0x000fea0003800000 */
.L_x_21505:
[----:B------:R-:W-:Y:S01]  /*5310*/  ISETP.GE.U32.AND P2, PT, R182, 0xc0, PT ;  /* 0x000000c0b600780c */ /* 0x000fe20003f46070 */
[----:B------:R-:W-:-:S12]  /*5320*/  BSSY B0, `(.L_x_21507) ;  /* 0x000001b000007945 */ /* 0x000fd80003800000 */
[----:B------:R-:W-:Y:S05]  /*5330*/  @!P2 BRA `(.L_x_21508) ;  /* 0x000000000064a947 */ /* 0x000fea0003800000 */
[----:B0-234-:R-:W0:Y:S01]  /*5340*/  LDC.64 R188, c[0x0][0x2b8] ;  /* 0x0000ae00ffbc7b82 */ /* 0x01de220000000a00 */
[----:B------:R-:W-:-:S04]  /*5350*/  LOP3.LUT P2, RZ, R184, 0x10, RZ, 0xc0, !PT ;  /* 0x00000010b8ff7812 */ /* 0x000fc8000784c0ff */
[----:B------:R-:W-:-:S03]  /*5360*/  FSEL R101, R191, RZ, !P2 ;  /* 0x000000ffbf657208 */ /* 0x000fc60005000000 */
[----:B------:R-:W2:Y:S02]  /*5370*/  LDC.64 R186, c[0x0][0x2c0] ;  /* 0x0000b000ffba7b82 */ /* 0x000ea40000000a00 */
[--C-:B-1----:R-:W-:Y:S01]  /*5380*/  FADD.FTZ R97, R84, -R101.reuse ;  /* 0x8000006554617221 */ /* 0x102fe20000010000 */
[--C-:B------:R-:W-:Y:S01]  /*5390*/  FADD.FTZ R99, R85, -R101.reuse ;  /* 0x8000006555637221 */ /* 0x100fe20000010000 */
        /* <DEDUP_REMOVED lines=11> */
[----:B0-----:R-:W-:-:S04]  /*5450*/  IMAD.WIDE.U32 R188, R185, 0x10, R188 ;  /* 0x00000010b9bc7825 */ /* 0x001fc800078e00bc */
[----:B------:R-:W-:Y:S01]  /*5460*/  FFMA.FTZ R102, R130, R102, R23 ;  /* 0x0000006682667223 */ /* 0x000fe20000010017 */
[----:B------:R-:W-:Y:S01]  /*5470*/  FFMA.FTZ R101, R128, R101, R171 ;  /* 0x0000006580657223 */ /* 0x000fe200000100ab */
[----:B------:R-:W-:Y:S01]  /*5480*/  FFMA.FTZ R100, R127, R100, R22 ;  /* 0x000000647f647223 */ /* 0x000fe20000010016 */
[----:B------:R0:W-:Y:S01]  /*5490*/  STG.E.128 desc[UR4][R188.64], R96 ;  /* 0x00000060bc007986 */ /* 0x0001e2000c101d04 */
[C---:B--2---:R-:W-:Y:S01]  /*54a0*/  IMAD.WIDE.U32 R186, R185.reuse, 0x10, R186 ;  /* 0x00000010b9ba7825 */ /* 0x044fe200078e00ba */
[----:B------:R-:W-:-:S04]  /*54b0*/  IADD3 R185, R185, 0x20, RZ ;  /* 0x00000020b9b97810 */ /* 0x000fc80007ffe0ff */
[----:B------:R0:W-:Y:S03]  /*54c0*/  STG.E.128 desc[UR4][R186.64], R100 ;  /* 0x00000064ba007986 */ /* 0x0001e6000c101d04 */
.L_x_21508:
[----:B------:R-:W-:Y:S05]  /*54d0*/  BSYNC B0 ;  /* 0x0000000000007941 */ /* 0x000fea0003800000 */
.L_x_21507:
        /* <DEDUP_REMOVED lines=28> */
.L_x_21510:
[----:B------:R-:W-:Y:S05]  /*56a0*/  BSYNC B0 ;  /* 0x0000000000007941 */ /* 0x000fea0003800000 */
.L_x_21509:
        /* <DEDUP_REMOVED lines=17> */
[-C--:B------:R-:W-:Y:S01]  /*57c0*/  FFMA.FTZ R99, R141, R191.reuse, R174 ;  /* 0x000000bf8d637223 */ /* 0x080fe200000100ae */
[-C--:B------:R-:W-:Y:S01]  /*57d0*/  FFMA.FTZ R98, R142, R102.reuse, R29 ;  /* 0x000000668e627223 */ /* 0x080fe2000001001d */
[----:B------:R-:W-:Y:S01]  /*57e0*/  FFMA.FTZ R103, R145, R191, R176 ;  /* 0x000000bf91677223 */ /* 0x000fe200000100b0 */
[----:B------:R-:W-:Y:S01]  /*57f0*/  FFMA.FTZ R102, R146, R102, R31 ;  /* 0x0000006692667223 */ /* 0x000fe2000001001f */
[----:B0-----:R-:W-:-:S04]  /*5800*/  IMAD.WIDE.U32 R186, R185, 0x10, R186 ;  /* 0x00000010b9ba7825 */ /* 0x001fc800078e00ba */
[----:B------:R-:W-:Y:S01]  /*5810*/  FFMA.FTZ R101, R144, R101, R179 ;  /* 0x0000006590657223 */ /* 0x000fe200000100b3 */
[----:B------:R-:W-:Y:S01]  /*5820*/  FFMA.FTZ R100, R143, R100, R30 ;  /* 0x000000648f647223 */ /* 0x000fe2000001001e */
[----:B------:R0:W-:Y:S01]  /*5830*/  STG.E.128 desc[UR4][R186.64], R96 ;  /* 0x00000060ba007986 */ /* 0x0001e2000c101d04 */
[----:B--2---:R-:W-:-:S05]  /*5840*/  IMAD.WIDE.U32 R188, R185, 0x10, R188 ;  /* 0x00000010b9bc7825 */ /* 0x004fca00078e00bc */
[----:B------:R0:W-:Y:S02]  /*5850*/  STG.E.128 desc[UR4][R188.64], R100 ;  /* 0x00000064bc007986 */ /* 0x0001e4000c101d04 */
.L_x_21512:
[----:B------:R-:W-:Y:S05]  /*5860*/  BSYNC B0 ;  /* 0x0000000000007941 */ /* 0x000fea0003800000 */
.L_x_21511:
[----:B01234-:R-:W0:Y:S02]  /*5870*/  LDC.64 R96, c[0x0][0x210] ;  /* 0x00008400ff607b82 */ /* 0x01fe240000000a00 */
[----:B0-----:R-:W-:-:S04]  /*5880*/  LEA R180, R96, R180, 0x2 ;  /* 0x000000b460b47211 */ /* 0x001fc800078e10ff */
[----:B------:R-:W-:-:S13]  /*5890*/  ISETP.GE.AND P2, PT, R180, R97, PT ;  /* 0x00000061b400720c */ /* 0x000fda0003f46270 */
[----:B------:R-:W-:Y:S05]  /*58a0*/  @!P2 BRA `(.L_x_21513) ;  /* 0xffffffc40078a947 */ /* 0x000fea000383ffff */
[----:B------:R-:W-:Y:S05]  /*58b0*/  EXIT ;  /* 0x000000000000794d */ /* 0x000fea0003800000 */
.L_x_21496:
[----:B------:R-:W-:Y:S01]  /*58c0*/  HFMA2.MMA R188, -RZ, RZ, 0, 5.9604644775390625e-08 ;  /* 0x00000001ffbc7435 */ /* 0x000fe200000001ff */
[----:B------:R-:W-:Y:S01]  /*58d0*/  BSSY B0, `(.L_x_21514) ;  /* 0x0000007000007945 */ /* 0x000fe20003800000 */
[----:B------:R-:W-:Y:S02]  /*58e0*/  MOV R187, R97 ;  /* 0x0000006100bb7202 */ /* 0x000fe40000000f00 */
[----:B------:R-:W-:Y:S02]  /*58f0*/  MOV R189, 0x1f ;  /* 0x0000001f00bd7802 */ /* 0x000fe40000000f00 */
[----:B------:R-:W-:-:S07]  /*5900*/  MOV R186, 0xffffffff ;  /* 0xffffffff00ba7802 */ /* 0x000fce0000000f00 */
[----:B------:R-:W-:Y:S05]  /*5910*/  WARPSYNC.COLLECTIVE R186, `(.L_x_21515) ;  /* 0x00000000ba087348 */ /* 0x000fea0003c00000 */
[----:B------:R0:W1:Y:S02]  /*5920*/  SHFL.BFLY P6, R103, R187, R188, R189 ;  /* 0x0c0000bcbb677389 */ /* 0x00006400000c00bd */
[----:B01----:R-:W-:Y:S01]  /*5930*/  ENDCOLLECTIVE ;  /* 0x000000000000791b */ /* 0x003fe20003800000 */
.L_x_21515:
[----:B------:R-:W-:Y:S05]  /*5940*/  BSYNC B0 ;  /* 0x0000000000007941 */ /* 0x000fea0003800000 */
.L_x_21514:
        /* <DEDUP_REMOVED lines=10> */
.L_x_21516:
[----:B------:R-:W-:Y:S01]  /*59f0*/  HFMA2.MMA R188, -RZ, RZ, 0, 2.384185791015625e-07 ;  /* 0x00000004ffbc7435 */ /* 0x000fe200000001ff */
[----:B------:R-:W-:-:S05]  /*5a00*/  MOV R99, R103 ;  /* 0x0000006700637202 */ /* 0x000fca0000000f00 */
[----:B------:R-:W-:-:S05]  /*5a10*/  FADD.FTZ R99, R98, R99 ;  /* 0x0000006362637221 */ /* 0x000fca0000010000 */
[----:B------:R-:W-:-:S07]  /*5a20*/  MOV R187, R99 ;  /* 0x0000006300bb7202 */ /* 0x000fce0000000f00 */
[----:B------:R-:W-:Y:S05]  /*5a30*/  WARPSYNC.COLLECTIVE R186, `(.L_x_21517) ;  /* 0x00000000ba087348 */ /* 0x000fea0003c00000 */
[----:B------:R0:W1:Y:S02]  /*5a40*/  SHFL.BFLY P6, R103, R187, R188, R189 ;  /* 0x0c0000bcbb677389 */ /* 0x00006400000c00bd */
[----:B01----:R-:W-:Y:S01]  /*5a50*/  ENDCOLLECTIVE ;  /* 0x000000000000791b */ /* 0x003fe20003800000 */
.L_x_21517:
[----:B------:R-:W-:Y:S01]  /*5a60*/  HFMA2.MMA R188, -RZ, RZ, 0, 4.76837158203125e-07 ;  /* 0x00000008ffbc7435 */ /* 0x000fe200000001ff */
[----:B------:R-:W-:-:S05]  /*5a70*/  MOV R96, R103 ;  /* 0x0000006700607202 */ /* 0x000fca0000000f00 */
[----:B------:R-:W-:-:S05]  /*5a80*/  FADD.FTZ R101, R99, R96 ;  /* 0x0000006063657221 */ /* 0x000fca0000010000 */
[----:B------:R-:W-:-:S07]  /*5a90*/  MOV R187, R101 ;  /* 0x0000006500bb7202 */ /* 0x000fce0000000f00 */
[----:B------:R-:W-:Y:S05]  /*5aa0*/  WARPSYNC.COLLECTIVE R186, `(.L_x_21518) ;  /* 0x00000000ba087348 */ /* 0x000fea0003c00000 */
[----:B------:R0:W1:Y:S02]  /*5ab0*/  SHFL.BFLY P6, R103, R187, R188, R189 ;  /* 0x0c0000bcbb677389 */ /* 0x00006400000c00bd */
[----:B01----:R-:W-:Y:S01]  /*5ac0*/  ENDCOLLECTIVE ;  /* 0x000000000000791b */ /* 0x003fe20003800000 */
.L_x_21518:
[----:B------:R-:W-:Y:S01]  /*5ad0*/  HFMA2.MMA R188, -RZ, RZ, 0, 9.5367431640625e-07 ;  /* 0x00000010ffbc7435 */ /* 0x000fe200000001ff */
[----:B------:R-:W-:-:S05]  /*5ae0*/  MOV R96, R103 ;  /* 0x0000006700607202 */ /* 0x000fca0000000f00 */
[----:B------:R-:W-:-:S05]  /*5af0*/  FADD.FTZ R102, R101, R96 ;  /* 0x0000006065667221 */ /* 0x000fca0000010000 */
[----:B------:R-:W-:-:S07]  /*5b00*/  MOV R187, R102 ;  /* 0x0000006600bb7202 */ /* 0x000fce0000000f00 */
[----:B------:R-:W-:Y:S05]  /*5b10*/  WARPSYNC.COLLECTIVE R186, `(.L_x_21519) ;  /* 0x00000000ba087348 */ /* 0x000fea0003c00000 */
[----:B------:R0:W1:Y:S02]  /*5b20*/  SHFL.BFLY P6, R103, R187, R188, R189 ;  /* 0x0c0000bcbb677389 */ /* 0x00006400000c00bd */
[----:B01----:R-:W-:Y:S01]  /*5b30*/  ENDCOLLECTIVE ;  /* 0x000000000000791b */ /* 0x003fe20003800000 */
.L_x_21519:
[----:B------:R-:W-:Y:S01]  /*5b40*/  HFMA2.MMA R188, -RZ, RZ, 0, 5.9604644775390625e-08 ;  /* 0x00000001ffbc7435 */ /* 0x000fe200000001ff */
[----:B------:R-:W-:Y:S01]  /*5b50*/  FADD.FTZ R103, R102, R103 ;  /* 0x0000006766677221 */ /* 0x000fe20000010000 */
[----:B------:R-:W-:-:S03]  /*5b60*/  ISETP.GT.U32.AND P6, PT, R182, 0x3f, PT ;  /* 0x0000003fb600780c */ /* 0x000fc60003fc4070 */
        /* <DEDUP_REMOVED lines=73> */
.L_x_21520:
[----:B------:R-:W-:Y:S01]  /*6000*/  HFMA2.MMA R188, -RZ, RZ, 0, 1.1920928955078125e-07 ;  /* 0x00000002ffbc7435 */ /* 0x000fe200000001ff */
[----:B------:R-:W-:-:S05]  /*6010*/  MOV R97, R103 ;  /* 0x0000006700617202 */ /* 0x000fca0000000f00 */
[----:B------:R-:W-:-:S05]  /*6020*/  FADD.FTZ R97, R96, R97 ;  /* 0x0000006160617221 */ /* 0x000fca0000010000 */
[----:B------:R-:W-:-:S07]  /*6030*/  MOV R187, R97 ;  /* 0x0000006100bb7202 */ /* 0x000fce0000000f00 */
[----:B------:R-:W-:Y:S05]  /*6040*/  WARPSYNC.COLLECTIVE R186, `(.L_x_21521) ;  /* 0x00000000ba087348 */ /* 0x000fea0003c00000 */
[----:B------:R0:W1:Y:S02]  /*6050*/  SHFL.BFLY P6, R103, R187, R188, R189 ;  /* 0x0c0000bcbb677389 */ /* 0x00006400000c00bd */
[----:B01----:R-:W-:Y:S01]  /*6060*/  ENDCOLLECTIVE ;  /* 0x000000000000791b */ /* 0x003fe20003800000 */
.L_x_21521:
[----:B------:R-:W-:Y:S01]  /*6070*/  HFMA2.MMA R188, -RZ, RZ, 0, 2.384185791015625e-07 ;  /* 0x00000004ffbc7435 */ /* 0x000fe200000001ff */
[----:B------:R-:W-:-:S05]  /*6080*/  MOV R98, R103 ;  /* 0x0000006700627202 */ /* 0x000fca0000000f00 */
[----:B------:R-:W-:-:S05]  /*6090*/  FADD.FTZ R98, R97, R98 ;  /* 0x0000006261627221 */ /* 0x000fca0000010000 */
[----:B------:R-:W-:-:S07]  /*60a0*/  MOV R187, R98 ;  /* 0x0000006200bb7202 */ /* 0x000fce0000000f00 */
[----:B------:R-:W-:Y:S05]  /*60b0*/  WARPSYNC.COLLECTIVE R186, `(.L_x_21522) ;  /* 0x00000000ba087348 */ /* 0x000fea0003c00000 */
[----:B------:R0:W1:Y:S02]  /*60c0*/  SHFL.BFLY P6, R103, R187, R188, R189 ;  /* 0x0c0000bcbb677389 */ /* 0x00006400000c00bd */
[----:B01----:R-:W-:Y:S01]  /*60d0*/  ENDCOLLECTIVE ;  /* 0x000000000000791b */ /* 0x003fe20003800000 */
.L_x_21522:
[----:B------:R-:W-:Y:S01]  /*60e0*/  HFMA2.MMA R188, -RZ, RZ, 0, 4.76837158203125e-07 ;  /* 0x00000008ffbc7435 */ /* 0x000fe200000001ff */
[----:B------:R-:W-:-:S05]  /*60f0*/  MOV R99, R103 ;  /* 0x0000006700637202 */ /* 0x000fca0000000f00 */
[----:B------:R-:W-:-:S05]  /*6100*/  FADD.FTZ R99, R98, R99 ;  /* 0x0000006362637221 */ /* 0x000fca0000010000 */
[----:B------:R-:W-:-:S07]  /*6110*/  MOV R187, R99 ;  /* 0x0000006300bb7202 */ /* 0x000fce0000000f00 */
[----:B------:R-:W-:Y:S05]  /*6120*/  WARPSYNC.COLLECTIVE R186, `(.L_x_21523) ;  /* 0x00000000ba087348 */ /* 0x000fea0003c00000 */
[----:B------:R0:W1:Y:S02]  /*6130*/  SHFL.BFLY P6, R103, R187, R188, R189 ;  /* 0x0c0000bcbb677389 */ /* 0x00006400000c00bd */
[----:B01----:R-:W-:Y:S01]  /*6140*/  ENDCOLLECTIVE ;  /* 0x000000000000791b */ /* 0x003fe20003800000 */
.L_x_21523:
[----:B------:R-:W-:Y:S01]  /*6150*/  HFMA2.MMA R188, -RZ, RZ, 0, 9.5367431640625e-07 ;  /* 0x00000010ffbc7435 */ /* 0x000fe200000001ff */
[----:B------:R-:W-:-:S05]  /*6160*/  MOV R102, R103 ;  /* 0x0000006700667202 */ /* 0x000fca0000000f00 */
[----:B------:R-:W-:-:S05]  /*6170*/  FADD.FTZ R102, R99, R102 ;  /* 0x0000006663667221 */ /* 0x000fca0000010000 */
[----:B------:R-:W-:-:S07]  /*6180*/  MOV R187, R102 ;  /* 0x0000006600bb7202 */ /* 0x000fce0000000f00 */
[----:B------:R-:W-:Y:S05]  /*6190*/  WARPSYNC.COLLECTIVE R186, `(.L_x_21524) ;  /* 0x00000000ba087348 */ /* 0x000fea0003c00000 */
[----:B------:R0:W1:Y:S02]  /*61a0*/  SHFL.BFLY P6, R103, R187, R188, R189 ;  /* 0x0c0000bcbb677389 */ /* 0x00006400000c00bd */
[----:B01----:R-:W-:Y:S01]  /*61b0*/  ENDCOLLECTIVE ;  /* 0x000000000000791b */ /* 0x003fe20003800000 */
.L_x_21524:
[----:B------:R-:W-:Y:S01]  /*61c0*/  MOV R101, R103 ;  /* 0x0000006700657202 */ /* 0x000fe20000000f00 */
[----:B------:R-:W-:Y:S06]  /*61d0*/  BRA `(.L_x_21525) ;  /* 0xffffffe400ec7947 */ /* 0x000fec000383ffff */
.L_x_21526:
        /* <DEDUP_REMOVED lines=10> */
.L_x_27214:


//--------------------- .text._ZN10layer_norm31ln_parallel_residual_fwd_kernelINS_13Kernel_traitsI6__halfffffjLj1024ELj1ELj4ELj1ELj16ENS_18Kernel_traits_baseILj1024ES2_ffffjLj128EEEEELb0ELb0ELb1EEEvNS_9FwdParamsE --------------------------
	.section	.text._ZN10layer_norm31ln_parallel_residual_fwd_kernelINS_13Kernel_traitsI6__halfffffjLj1024ELj1ELj4ELj1ELj16ENS_18Kernel_traits_baseILj1024ES2_ffffjLj128EEEEELb0ELb0ELb1EEEvNS_9FwdParamsE,"ax",@progbits
	.align	128
        .global         _ZN10layer_norm31ln_parallel_residual_fwd_kernelINS_13Kernel_traitsI6__halfffffjLj1024ELj1ELj4ELj1ELj16ENS_18Kernel_traits_baseILj1024ES2_ffffjLj128EEEEELb0ELb0ELb1EEEvNS_9FwdParamsE
        .type           _ZN10layer_norm31ln_parallel_residual_fwd_kernelINS_13Kernel_traitsI6__halfffffjLj1024ELj1ELj4ELj1ELj16ENS_18Kernel_traits_baseILj1024ES2_ffffjLj128EEEEELb0ELb0ELb1EEEvNS_9FwdParamsE,@function
        .size           _ZN10layer_norm31ln_parallel_residual_fwd_kernelINS_13Kernel_traitsI6__halfffffjLj1024ELj1ELj4ELj1ELj16ENS_18Kernel_traits_baseILj1024ES2_ffffjLj128EEEEELb0ELb0ELb1EEEvNS_9FwdParamsE,(.L_x_27215 - _ZN10layer_norm31ln_parallel_residual_fwd_kernelINS_13Kernel_traitsI6__halfffffjLj1024ELj1ELj4ELj1ELj16ENS_18Kernel_traits_baseILj1024ES2_ffffjLj128EEEEELb0ELb0ELb1EEEvNS_9FwdParamsE)
        .other          _ZN10layer_norm31ln_parallel_residual_fwd_kernelINS_13Kernel_traitsI6__halfffffjLj1024ELj1ELj4ELj1ELj16ENS_18Kernel_traits_baseILj1024ES2_ffffjLj128EEEEELb0ELb0ELb1EEEvNS_9FwdParamsE,@"STO_CUDA_ENTRY STV_DEFAULT"
_ZN10layer_norm31ln_parallel_residual_fwd_kernelINS_13Kernel_traitsI6__halfffffjLj1024ELj1ELj4ELj1ELj16ENS_18Kernel_traits_baseILj1024ES2_ffffjLj128EEEEELb0ELb0ELb1EEEvNS_9FwdParamsE:
.text._ZN10layer_norm31ln_parallel_residual_fwd_kernelINS_13Kernel_traitsI6__halfffffjLj1024ELj1ELj4ELj1ELj16ENS_18Kernel_traits_baseILj1024ES2_ffffjLj128EEEEELb0ELb0ELb1EEEvNS_9FwdParamsE:
[----:B------:R-:W-:Y:S01]  /*0000*/  LDC R1, c[0x0][0x28] ;  /* 0x00000a00ff017b82 */ /* 0x000fe20000000800 */
[----:B------:R-:W0:Y:S01]  /*0010*/  S2R R2, SR_TID.X ;  /* 0x0000000000027919 */ /* 0x000e220000002100 */
[----:B------:R-:W-:Y:S01]  /*0020*/  ULDC.64 UR8, c[0x0][0x2c8] ;  /* 0x0000b20000087ab9 */ /* 0x000fe20000000a00 */
[----:B------:R-:W-:Y:S01]  /*0030*/  ULDC.64 UR10, c[0x0][0x2d0] ;  /* 0x0000b400000a7ab9 */ /* 0x000fe20000000a00 */
[----:B------:R-:W-:Y:S01]  /*0040*/  ISETP.NE.U32.AND P2, PT, RZ, UR8, PT ;  /* 0x00000008ff007c0c */ /* 0x000fe2000bf45070 */
[----:B------:R-:W1:Y:S01]  /*0050*/  S2R R3, SR_CTAID.X ;  /* 0x0000000000037919 */ /* 0x000e620000002500 */
[----:B------:R-:W-:Y:S01]  /*0060*/  ISETP.NE.U32.AND P3, PT, RZ, UR10, PT ;  /* 0x0000000aff007c0c */ /* 0x000fe2000bf65070 */
[----:B------:R-:W-:Y:S01]  /*0070*/  ULDC.64 UR4, c[0x0][0x208] ;  /* 0x0000820000047ab9 */ /* 0x000fe20000000a00 */
[----:B------:R-:W-:Y:S01]  /*0080*/  ISETP.NE.AND.EX P2, PT, RZ, UR9, PT, P2 ;  /* 0x00000009ff007c0c */ /* 0x000fe2000bf45320 */
[----:B------:R-:W-:Y:S01]  /*0090*/  ULDC.64 UR6, c[0x0][0x260] ;  /* 0x0000980000067ab9 */ /* 0x000fe20000000a00 */
[----:B------:R-:W-:Y:S01]  /*00a0*/  ISETP.NE.AND.EX P3, PT, RZ, UR11, PT, P3 ;  /* 0x0000000bff007c0c */ /* 0x000fe2000bf65330 */
[----:B------:R-:W2:Y:S08]  /*00b0*/  LDC.64 R92, c[0x0][0x228] ;  /* 0x00008a00ff5c7b82 */ /* 0x000eb00000000a00 */
[----:B------:R-:W3:Y:S01]  /*00c0*/  LDC.64 R54, c[0x0][0x260] ;  /* 0x00009800ff367b82 */ /* 0x000ee20000000a00 */
[----:B0-----:R-:W-:-:S02]  /*00d0*/  LOP3.LUT R0, R2, 0x1f, RZ, 0xc0, !PT ;  /* 0x0000001f02007812 */ /* 0x001fc400078ec0ff */
[----:B------:R-:W-:Y:S02]  /*00e0*/  SHF.R.U32.HI R182, RZ, 0x5, R2 ;  /* 0x00000005ffb67819 */ /* 0x000fe40000011602 */
[C---:B------:R-:W-:Y:S02]  /*00f0*/  LOP3.LUT R41, R0.reuse, 0x20, RZ, 0xfc, !PT ;  /* 0x0000002000297812 */ /* 0x040fe400078efcff */
[C---:B------:R-:W-:Y:S02]  /*0100*/  @P2 LEA R4, P5, R0.reuse, UR8, 0x3 ;  /* 0x0000000800042c11 */ /* 0x040fe4000f8a18ff */
[----:B------:R-:W-:Y:S02]  /*0110*/  @P2 LEA R8, P1, R41, UR8, 0x3 ;  /* 0x0000000829082c11 */ /* 0x000fe4000f8218ff */
[C---:B------:R-:W-:Y:S02]  /*0120*/  LOP3.LUT R67, R0.reuse, 0x80, RZ, 0xfc, !PT ;  /* 0x0000008000437812 */ /* 0x040fe400078efcff */
[----:B------:R-:W-:-:S02]  /*0130*/  SHF.L.U32 R38, R0, 0x3, RZ ;  /* 0x0000000300267819 */ /* 0x000fc400000006ff */
[----:B------:R-:W-:Y:S02]  /*0140*/  SHF.L.U32 R2, R2, 0x3, RZ ;  /* 0x0000000302027819 */ /* 0x000fe400000006ff */
[----:B------:R-:W-:Y:S02]  /*0150*/  LOP3.LUT R45, R0, 0x40, RZ, 0xfc, !PT ;  /* 0x00000040002d7812 */ /* 0x000fe400078efcff */
[----:B------:R-:W-:Y:S02]  /*0160*/  @P2 IADD3.X R5, RZ, UR9, RZ, P5, !PT ;  /* 0x00000009ff052c10 */ /* 0x000fe4000affe4ff */
[----:B------:R-:W-:Y:S02]  /*0170*/  @P2 LEA.HI.X R9, R41, UR9, RZ, 0x3, P1 ;  /* 0x0000000929092c11 */ /* 0x000fe400088f1cff */
[----:B------:R-:W-:Y:S01]  /*0180*/  @P3 IADD3 R6, P4, R38, UR10, RZ ;  /* 0x0000000a26063c10 */ /* 0x000fe2000ff9e0ff */
[----:B------:R0:W5:Y:S01]  /*0190*/  @P2 LDG.E.64 R90, desc[UR4][R4.64] ;  /* 0x00000004045a2981 */ /* 0x000162000c1e1b00 */
[----:B------:R-:W-:-:S02]  /*01a0*/  @P2 LEA R16, P1, R67, UR8, 0x3 ;  /* 0x0000000843102c11 */ /* 0x000fc4000f8218ff */
[----:B------:R-:W-:Y:S01]  /*01b0*/  LOP3.LUT R2, R2, 0xf8, RZ, 0xc0, !PT ;  /* 0x000000f802027812 */ /* 0x000fe200078ec0ff */
[----:B------:R-:W5:Y:S01]  /*01c0*/  @P2 LDG.E.64 R86, desc[UR4][R8.64] ;  /* 0x0000000408562981 */ /* 0x000f62000c1e1b00 */
[----:B------:R-:W-:Y:S02]  /*01d0*/  SHF.L.U32 R46, R45, 0x3, RZ ;  /* 0x000000032d2e7819 */ /* 0x000fe400000006ff */
[----:B------:R-:W-:Y:S02]  /*01e0*/  LOP3.LUT R49, R0, 0x60, RZ, 0xfc, !PT ;  /* 0x0000006000317812 */ /* 0x000fe400078efcff */
[----:B------:R-:W-:Y:S02]  /*01f0*/  @P3 IADD3.X R7, RZ, UR11, RZ, P4, !PT ;  /* 0x0000000bff073c10 */ /* 0x000fe4000a7fe4ff */
[----:B------:R-:W-:Y:S02]  /*0200*/  @P2 LEA.HI.X R17, R67, UR9, RZ, 0x3, P1 ;  /* 0x0000000943112c11 */ /* 0x000fe400088f1cff */
[----:B------:R-:W-:Y:S01]  /*0210*/  IADD3 R2, P0, R2, UR6, RZ ;  /* 0x0000000602027c10 */ /* 0x000fe2000ff1e0ff */
[----:B------:R4:W5:Y:S01]  /*0220*/  @P3 LDG.E.64 R88, desc[UR4][R6.64] ;  /* 0x0000000406583981 */ /* 0x000962000c1e1b00 */
[----:B------:R-:W-:-:S02]  /*0230*/  SHF.L.U32 R42, R41, 0x3, RZ ;  /* 0x00000003292a7819 */ /* 0x000fc400000006ff */
[----:B------:R-:W-:Y:S01]  /*0240*/  SHF.R.U32.HI R30, RZ, 0x1d, R45 ;  /* 0x0000001dff1e7819 */ /* 0x000fe2000001162d */
[----:B------:R-:W5:Y:S01]  /*0250*/  @P2 LDG.E.64 R74, desc[UR4][R16.64] ;  /* 0x00000004104a2981 */ /* 0x000f62000c1e1b00 */
[----:B0-----:R-:W-:Y:S02]  /*0260*/  @P3 IADD3 R4, P1, R46, UR10, RZ ;  /* 0x0000000a2e043c10 */ /* 0x001fe4000ff3e0ff */
[----:B------:R-:W-:Y:S02]  /*0270*/  SHF.L.U32 R50, R49, 0x3, RZ ;  /* 0x0000000331327819 */ /* 0x000fe400000006ff */
[----:B-1----:R-:W-:Y:S02]  /*0280*/  LEA R182, R3, R182, 0x2 ;  /* 0x000000b603b67211 */ /* 0x002fe400078e10ff */
[----:B------:R-:W-:Y:S02]  /*0290*/  SHF.R.U32.HI R29, RZ, 0x1d, R41 ;  /* 0x0000001dff1d7819 */ /* 0x000fe40000011629 */
[----:B------:R-:W-:-:S02]  /*02a0*/  @P3 IADD3 R10, P4, R42, UR10, RZ ;  /* 0x0000000a2a0a3c10 */ /* 0x000fc4000ff9e0ff */
[----:B------:R-:W-:Y:S02]  /*02b0*/  @P3 IADD3.X R5, R30, UR11, RZ, P1, !PT ;  /* 0x0000000b1e053c10 */ /* 0x000fe40008ffe4ff */
[----:B------:R-:W-:Y:S01]  /*02c0*/  IADD3.X R3, RZ, UR7, RZ, P0, !PT ;  /* 0x00000007ff037c10 */ /* 0x000fe200087fe4ff */
[----:B------:R-:W-:Y:S01]  /*02d0*/  ULDC.64 UR6, c[0x0][0x268] ;  /* 0x00009a0000067ab9 */ /* 0x000fe20000000a00 */
[----:B------:R-:W-:Y:S01]  /*02e0*/  @P2 LEA R12, P6, R45, UR8, 0x3 ;  /* 0x000000082d0c2c11 */ /* 0x000fe2000f8c18ff */
[----:B------:R0:W5:Y:S01]  /*02f0*/  @P3 LDG.E.64 R80, desc[UR4][R4.64] ;  /* 0x0000000404503981 */ /* 0x000162000c1e1b00 */
[----:B------:R-:W-:Y:S02]  /*0300*/  @P2 LEA R14, P5, R49, UR8, 0x3 ;  /* 0x00000008310e2c11 */ /* 0x000fe4000f8a18ff */
[----:B------:R-:W-:Y:S02]  /*0310*/  SHF.R.U32.HI R24, RZ, 0x1d, R49 ;  /* 0x0000001dff187819 */ /* 0x000fe40000011631 */
[----:B----4-:R-:W-:-:S02]  /*0320*/  @P3 IADD3 R6, P0, R50, UR10, RZ ;  /* 0x0000000a32063c10 */ /* 0x010fc4000ff1e0ff */
[C---:B------:R-:W-:Y:S02]  /*0330*/  LOP3.LUT R63, R0.reuse, 0xa0, RZ, 0xfc, !PT ;  /* 0x000000a0003f7812 */ /* 0x040fe400078efcff */
[C---:B------:R-:W-:Y:S02]  /*0340*/  LOP3.LUT R59, R0.reuse, 0xc0, RZ, 0xfc, !PT ;  /* 0x000000c0003b7812 */ /* 0x040fe400078efcff */
[----:B------:R-:W-:Y:S02]  /*0350*/  SHF.L.U32 R64, R67, 0x3, RZ ;  /* 0x0000000343407819 */ /* 0x000fe400000006ff */
[----:B------:R-:W-:Y:S02]  /*0360*/  LOP3.LUT R25, R0, 0xe0, RZ, 0xfc, !PT ;  /* 0x000000e000197812 */ /* 0x000fe400078efcff */
[----:B------:R-:W-:Y:S02]  /*0370*/  @P3 IADD3.X R11, R29, UR11, RZ, P4, !PT ;  /* 0x0000000b1d0b3c10 */ /* 0x000fe4000a7fe4ff */
[----:B------:R-:W-:-:S02]  /*0380*/  @P2 LEA.HI.X R13, R45, UR9, RZ, 0x3, P6 ;  /* 0x000000092d0d2c11 */ /* 0x000fc4000b0f1cff */
[----:B------:R-:W-:Y:S01]  /*0390*/  @P2 LEA.HI.X R15, R49, UR9, RZ, 0x3, P5 ;  /* 0x00000009310f2c11 */ /* 0x000fe2000a8f1cff */
[----:B------:R1:W5:Y:S01]  /*03a0*/  @P3 LDG.E.64 R84, desc[UR4][R10.64] ;  /* 0x000000040a543981 */ /* 0x000362000c1e1b00 */
[----:B------:R-:W-:Y:S02]  /*03b0*/  @P3 IADD3.X R7, R24, UR11, RZ, P0, !PT ;  /* 0x0000000b18073c10 */ /* 0x000fe400087fe4ff */
[----:B------:R-:W-:Y:S01]  /*03c0*/  @P2 LEA R18, P4, R63, UR8, 0x3 ;  /* 0x000000083f122c11 */ /* 0x000fe2000f8818ff */
[----:B------:R-:W5:Y:S01]  /*03d0*/  @P2 LDG.E.64 R82, desc[UR4][R12.64] ;  /* 0x000000040c522981 */ /* 0x000f62000c1e1b00 */
[----:B------:R-:W-:Y:S02]  /*03e0*/  SHF.R.U32.HI R26, RZ, 0x1d, R67 ;  /* 0x0000001dff1a7819 */ /* 0x000fe40000011643 */
[----:B------:R-:W-:Y:S01]  /*03f0*/  SHF.L.U32 R56, R59, 0x3, RZ ;  /* 0x000000033b387819 */ /* 0x000fe200000006ff */
[----:B------:R4:W5:Y:S01]  /*0400*/  @P2 LDG.E.64 R78, desc[UR4][R14.64] ;  /* 0x000000040e4e2981 */ /* 0x000962000c1e1b00 */
[----:B0-----:R-:W-:-:S02]  /*0410*/  @P3 IADD3 R4, P0, R64, UR10, RZ ;  /* 0x0000000a40043c10 */ /* 0x001fc4000ff1e0ff */
[----:B------:R-:W-:Y:S01]  /*0420*/  SHF.L.U32 R60, R63, 0x3, RZ ;  /* 0x000000033f3c7819 */ /* 0x000fe200000006ff */
[----:B------:R0:W5:Y:S01]  /*0430*/  @P3 LDG.E.64 R76, desc[UR4][R6.64] ;  /* 0x00000004064c3981 */ /* 0x000162000c1e1b00 */
[----:B------:R-:W-:Y:S02]  /*0440*/  SHF.L.U32 R52, R25, 0x3, RZ ;  /* 0x0000000319347819 */ /* 0x000fe400000006ff */
[----:B------:R-:W-:Y:S02]  /*0450*/  @P2 LEA.HI.X R19, R63, UR9, RZ, 0x3, P4 ;  /* 0x000000093f132c11 */ /* 0x000fe4000a0f1cff */
[----:B------:R-:W-:Y:S02]  /*0460*/  SHF.R.U32.HI R28, RZ, 0x1d, R59 ;  /* 0x0000001dff1c7819 */ /* 0x000fe4000001163b */
[----:B------:R-:W-:Y:S01]  /*0470*/  @P3 IADD3.X R5, R26, UR11, RZ, P0, !PT ;  /* 0x0000000b1a053c10 */ /* 0x000fe200087fe4ff */
[----:B------:R0:W5:Y:S01]  /*0480*/  @P2 LDG.E.64 R70, desc[UR4][R18.64] ;  /* 0x0000000412462981 */ /* 0x000162000c1e1b00 */
[----:B-1----:R-:W-:-:S02]  /*0490*/  @P3 IADD3 R10, P1, R56, UR10, RZ ;  /* 0x0000000a380a3c10 */ /* 0x002fc4000ff3e0ff */
[----:B------:R-:W-:Y:S01]  /*04a0*/  @P2 LEA R20, P6, R59, UR8, 0x3 ;  /* 0x000000083b142c11 */ /* 0x000fe2000f8c18ff */
[----:B------:R0:W5:Y:S01]  /*04b0*/  @P3 LDG.E.64 R72, desc[UR4][R4.64] ;  /* 0x0000000404483981 */ /* 0x000162000c1e1b00 */
[----:B------:R-:W-:Y:S02]  /*04c0*/  @P2 LEA R22, P5, R25, UR8, 0x3 ;  /* 0x0000000819162c11 */ /* 0x000fe4000f8a18ff */
[----:B------:R-:W-:Y:S02]  /*04d0*/  SHF.R.U32.HI R27, RZ, 0x1d, R63 ;  /* 0x0000001dff1b7819 */ /* 0x000fe4000001163f */
[----:B----4-:R-:W-:Y:S02]  /*04e0*/  SHF.R.U32.HI R14, RZ, 0x1d, R25 ;  /* 0x0000001dff0e7819 */ /* 0x010fe40000011619 */
[----:B------:R-:W-:Y:S02]  /*04f0*/  @P3 IADD3 R8, P0, R60, UR10, RZ ;  /* 0x0000000a3c083c10 */ /* 0x000fe4000ff1e0ff */
[----:B------:R-:W-:Y:S01]  /*0500*/  @P3 IADD3 R12, P4, R52, UR10, RZ ;  /* 0x0000000a340c3c10 */ /* 0x000fe2000ff9e0ff */
[----:B------:R-:W-:Y:S01]  /*0510*/  ULDC UR10, c[0x0][0x214] ;  /* 0x00008500000a7ab9 */ /* 0x000fe20000000800 */
[----:B------:R-:W-:-:S02]  /*0520*/  @P3 IADD3.X R11, R28, UR11, RZ, P1, !PT ;  /* 0x0000000b1c0b3c10 */ /* 0x000fc40008ffe4ff */
[----:B------:R-:W-:Y:S02]  /*0530*/  @P2 LEA.HI.X R21, R59, UR9, RZ, 0x3, P6 ;  /* 0x000000093b152c11 */ /* 0x000fe4000b0f1cff */
[----:B------:R-:W-:Y:S01]  /*0540*/  @P2 LEA.HI.X R23, R25, UR9, RZ, 0x3, P5 ;  /* 0x0000000919172c11 */ /* 0x000fe2000a8f1cff */
[----:B------:R0:W5:Y:S01]  /*0550*/  @P3 LDG.E.64 R34, desc[UR4][R10.64] ;  /* 0x000000040a223981 */ /* 0x000162000c1e1b00 */
[----:B------:R-:W-:Y:S01]  /*0560*/  @P3 IADD3.X R9, R27, UR11, RZ, P0, !PT ;  /* 0x0000000b1b093c10 */ /* 0x000fe200087fe4ff */
[----:B------:R-:W-:Y:S01]  /*0570*/  ULDC.64 UR8, c[0x0][0x230] ;  /* 0x00008c0000087ab9 */ /* 0x000fe20000000a00 */
[----:B------:R-:W-:Y:S01]  /*0580*/  @P3 IADD3.X R13, R14, UR11, RZ, P4, !PT ;  /* 0x0000000b0e0d3c10 */ /* 0x000fe2000a7fe4ff */
[----:B------:R0:W5:Y:S01]  /*0590*/  @P2 LDG.E.64 R36, desc[UR4][R20.64] ;  /* 0x0000000414242981 */ /* 0x000162000c1e1b00 */
[----:B------:R-:W-:-:S03]  /*05a0*/  IADD3 R46, P1, R46, UR6, RZ ;  /* 0x000000062e2e7c10 */ /* 0x000fc6000ff3e0ff */
[----:B------:R0:W5:Y:S01]  /*05b0*/  @P3 LDG.E.64 R68, desc[UR4][R8.64] ;  /* 0x0000000408443981 */ /* 0x000162000c1e1b00 */
[----:B------:R-:W-:-:S03]  /*05c0*/  IADD3.X R47, R30, UR7, RZ, P1, !PT ;  /* 0x000000071e2f7c10 */ /* 0x000fc60008ffe4ff */
[----:B------:R0:W5:Y:S04]  /*05d0*/  @P2 LDG.E.64 R30, desc[UR4][R22.64] ;  /* 0x00000004161e2981 */ /* 0x000168000c1e1b00 */
[----:B------:R0:W5:Y:S01]  /*05e0*/  @P3 LDG.E.64 R32, desc[UR4][R12.64] ;  /* 0x000000040c203981 */ /* 0x000162000c1e1b00 */
[----:B------:R-:W-:-:S04]  /*05f0*/  IADD3 R38, P4, R38, UR6, RZ ;  /* 0x0000000626267c10 */ /* 0x000fc8000ff9e0ff */
[----:B------:R-:W-:Y:S02]  /*0600*/  IADD3.X R39, RZ, UR7, RZ, P4, !PT ;  /* 0x00000007ff277c10 */ /* 0x000fe4000a7fe4ff */
[----:B------:R-:W-:-:S04]  /*0610*/  IADD3 R64, P4, R64, UR6, RZ ;  /* 0x0000000640407c10 */ /* 0x000fc8000ff9e0ff */
[----:B------:R-:W-:Y:S02]  /*0620*/  IADD3.X R65, R26, UR7, RZ, P4, !PT ;  /* 0x000000071a417c10 */ /* 0x000fe4000a7fe4ff */
[----:B------:R-:W-:Y:S02]  /*0630*/  ISETP.GE.AND P4, PT, R182, UR10, PT ;  /* 0x0000000ab6007c0c */ /* 0x000fe4000bf86270 */
[----:B------:R-:W-:Y:S02]  /*0640*/  IADD3 R50, P5, R50, UR6, RZ ;  /* 0x0000000632327c10 */ /* 0x000fe4000ffbe0ff */
[----:B------:R-:W-:Y:S02]  /*0650*/  IADD3 R60, P1, R60, UR6, RZ ;  /* 0x000000063c3c7c10 */ /* 0x000fe4000ff3e0ff */
[----:B------:R-:W-:Y:S02]  /*0660*/  IADD3.X R51, R24, UR7, RZ, P5, !PT ;  /* 0x0000000718337c10 */ /* 0x000fe4000affe4ff */
[----:B------:R-:W-:-:S02]  /*0670*/  IADD3.X R61, R27, UR7, RZ, P1, !PT ;  /* 0x000000071b3d7c10 */ /* 0x000fc40008ffe4ff */
[----:B--2---:R-:W-:Y:S02]  /*0680*/  LOP3.LUT P0, RZ, R92, UR8, RZ, 0xfc, !PT ;  /* 0x000000085cff7c12 */ /* 0x004fe4000f80fcff */
[----:B------:R-:W-:Y:S02]  /*0690*/  IADD3 R42, P6, R42, UR6, RZ ;  /* 0x000000062a2a7c10 */ /* 0x000fe4000ffde0ff */
[----:B------:R-:W-:Y:S02]  /*06a0*/  IADD3 R56, P5, R56, UR6, RZ ;  /* 0x0000000638387c10 */ /* 0x000fe4000ffbe0ff */
[----:B------:R-:W-:Y:S02]  /*06b0*/  IADD3 R52, P1, R52, UR6, RZ ;  /* 0x0000000634347c10 */ /* 0x000fe4000ff3e0ff */
[----:B------:R-:W-:Y:S02]  /*06c0*/  IADD3.X R43, R29, UR7, RZ, P6, !PT ;  /* 0x000000071d2b7c10 */ /* 0x000fe4000b7fe4ff */
[----:B------:R-:W-:-:S02]  /*06d0*/  IADD3.X R57, R28, UR7, RZ, P5, !PT ;  /* 0x000000071c397c10 */ /* 0x000fc4000affe4ff */
[----:B------:R-:W-:Y:S02]  /*06e0*/  IADD3.X R53, R14, UR7, RZ, P1, !PT ;  /* 0x000000070e357c10 */ /* 0x000fe40008ffe4ff */
[----:B------:R-:W-:Y:S01]  /*06f0*/  LOP3.LUT P0, RZ, R93, UR9, RZ, 0xfc, P0 ;  /* 0x000000095dff7c12 */ /* 0x000fe2000800fcff */
[----:B0--3--:R-:W-:-:S12]  /*0700*/  @P4 EXIT ;  /* 0x000000000000494d */ /* 0x009fd80003800000 */
[--C-:B------:R-:W-:Y:S01]  /*0710*/  IMAD.WIDE.U32 R40, R41, 0x8, R54.reuse ;  /* 0x0000000829287825 */ /* 0x100fe200078e0036 */
[----:B------:R-:W2:Y:S03]  /*0720*/  LDG.E.64 R38, desc[UR4][R38.64] ;  /* 0x0000000426267981 */ /* 0x000ea6000c1e1b00 */
[--C-:B------:R-:W-:Y:S01]  /*0730*/  IMAD.WIDE.U32 R44, R45, 0x8, R54.reuse ;  /* 0x000000082d2c7825 */ /* 0x100fe200078e0036 */
[----:B------:R0:W3:Y:S03]  /*0740*/  LDG.E.64 R94, desc[UR4][R2.64] ;  /* 0x00000004025e7981 */ /* 0x0000e6000c1e1b00 */
[--C-:B------:R-:W-:Y:S01]  /*0750*/  IMAD.WIDE.U32 R48, R49, 0x8, R54.reuse ;  /* 0x0000000831307825 */ /* 0x100fe200078e0036 */
[----:B------:R-:W4:Y:S03]  /*0760*/  LDG.E.64 R40, desc[UR4][R40.64] ;  /* 0x0000000428287981 */ /* 0x000f26000c1e1b00 */
[--C-:B------:R-:W-:Y:S01]  /*0770*/  IMAD.WIDE.U32 R66, R67, 0x8, R54.reuse ;  /* 0x0000000843427825 */ /* 0x100fe200078e0036 */
[----:B------:R-:W4:Y:S03]  /*0780*/  LDG.E.64 R42, desc[UR4][R42.64] ;  /* 0x000000042a2a7981 */ /* 0x000f26000c1e1b00 */
[--C-:B------:R-:W-:Y:S01]  /*0790*/  IMAD.WIDE.U32 R62, R63, 0x8, R54.reuse ;  /* 0x000000083f3e7825 */ /* 0x100fe200078e0036 */
[----:B------:R-:W4:Y:S03]  /*07a0*/  LDG.E.64 R44, desc[UR4][R44.64] ;  /* 0x000000042c2c7981 */ /* 0x000f26000c1e1b00 */
[--C-:B------:R-:W-:Y:S01]  /*07b0*/  IMAD.WIDE.U32 R58, R59, 0x8, R54.reuse ;  /* 0x000000083b3a7825 */ /* 0x100fe200078e0036 */
[----:B------:R-:W4:Y:S04]  /*07c0*/  LDG.E.64 R46, desc[UR4][R46.64] ;  /* 0x000000042e2e7981 */ /* 0x000f28000c1e1b00 */
[----:B------:R-:W4:Y:S01]  /*07d0*/  LDG.E.64 R50, desc[UR4][R50.64] ;  /* 0x0000000432327981 */ /* 0x000f22000c1e1b00 */
[----:B------:R-:W-:-:S03]  /*07e0*/  IMAD.WIDE.U32 R54, R25, 0x8, R54 ;  /* 0x0000000819367825 */ /* 0x000fc600078e0036 */
[----:B------:R-:W4:Y:S04]  /*07f0*/  LDG.E.64 R64, desc[UR4][R64.64] ;  /* 0x0000000440407981 */ /* 0x000f28000c1e1b00 */
[----:B------:R-:W4:Y:S04]  /*0800*/  LDG.E.64 R60, desc[UR4][R60.64] ;  /* 0x000000043c3c7981 */ /* 0x000f28000c1e1b00 */
[----:B------:R-:W4:Y:S04]  /*0810*/  LDG.E.64 R56, desc[UR4][R56.64] ;  /* 0x0000000438387981 */ /* 0x000f28000c1e1b00 */
[----:B------:R-:W4:Y:S01]  /*0820*/  LDG.E.64 R52, desc[UR4][R52.64] ;  /* 0x0000000434347981 */ /* 0x000f22000c1e1b00 */
[----:B-----5:R-:W-:-:S02]  /*0830*/  @!P2 CS2R R36, SRZ ;  /* 0x000000000024a805 */ /* 0x020fc4000001ff00 */
[----:B------:R-:W-:Y:S02]  /*0840*/  @!P2 CS2R R90, SRZ ;  /* 0x00000000005aa805 */ /* 0x000fe4000001ff00 */
[----:B------:R-:W-:Y:S01]  /*0850*/  @!P3 CS2R R88, SRZ ;  /* 0x000000000058b805 */ /* 0x000fe2000001ff00 */
[----:B------:R-:W4:Y:S01]  /*0860*/  LDG.E.64 R48, desc[UR4][R48.64] ;  /* 0x0000000430307981 */ /* 0x000f22000c1e1b00 */
[----:B------:R-:W-:Y:S02]  /*0870*/  @!P2 CS2R R86, SRZ ;  /* 0x000000000056a805 */ /* 0x000fe4000001ff00 */
[----:B------:R-:W-:Y:S02]  /*0880*/  @!P3 CS2R R84, SRZ ;  /* 0x000000000054b805 */ /* 0x000fe4000001ff00 */
[----:B------:R-:W-:Y:S01]  /*0890*/  @!P2 CS2R R82, SRZ ;  /* 0x000000000052a805 */ /* 0x000fe2000001ff00 */
[----:B------:R-:W4:Y:S01]  /*08a0*/  LDG.E.64 R66, desc[UR4][R66.64] ;  /* 0x0000000442427981 */ /* 0x000f22000c1e1b00 */
[----:B------:R-:W-:-:S02]  /*08b0*/  @!P3 CS2R R80, SRZ ;  /* 0x000000000050b805 */ /* 0x000fc4000001ff00 */
        /* <DEDUP_REMOVED lines=12> */
[--C-:B------:R-:W-:Y:S01]  /*0980*/  SHF.R.U64 R140, R36, 0x10, R37.reuse ;  /* 0x00000010248c7819 */ /* 0x100fe20000001225 */
[----:B------:R-:W-:Y:S01]  /*0990*/  HADD2.F32 R26, -RZ, R36.H0_H0 ;  /* 0x20000024ff1a7230 */ /* 0x000fe20000004100 */
[----:B------:R-:W-:Y:S01]  /*09a0*/  SHF.R.U32.HI R142, RZ, 0x10, R37 ;  /* 0x00000010ff8e7819 */ /* 0x000fe20000011625 */
[----:B------:R-:W-:Y:S01]  /*09b0*/  HADD2.F32 R27, -RZ, R37.H0_H0 ;  /* 0x20000025ff1b7230 */ /* 0x000fe20000004100 */
[--C-:B------:R-:W-:Y:S01]  /*09c0*/  SHF.R.U64 R110, R90, 0x10, R91.reuse ;  /* 0x000000105a6e7819 */ /* 0x100fe2000000125b */
[----:B------:R-:W-:Y:S01]  /*09d0*/  ULDC.U8 UR6, c[0x0][0x2a0] ;  /* 0x0000a80000067ab9 */ /* 0x000fe20000000000 */
[----:B------:R-:W-:Y:S01]  /*09e0*/  SHF.R.U32.HI R112, RZ, 0x10, R91 ;  /* 0x00000010ff707819 */ /* 0x000fe2000001165b */
[----:B------:R-:W-:Y:S01]  /*09f0*/  ULDC UR7, c[0x0][0x218] ;  /* 0x0000860000077ab9 */ /* 0x000fe20000000800 */
[--C-:B------:R-:W-:Y:S01]  /*0a00*/  SHF.R.U64 R111, R88, 0x10, R89.reuse ;  /* 0x00000010586f7819 */ /* 0x100fe20000001259 */
[----:B------:R-:W-:Y:S01]  /*0a10*/  ULDC UR8, c[0x0][0x2d8] ;  /* 0x0000b60000087ab9 */ /* 0x000fe20000000800 */
[----:B------:R-:W-:Y:S01]  /*0a20*/  SHF.R.U32.HI R113, RZ, 0x10, R89 ;  /* 0x00000010ff717819 */ /* 0x000fe20000011659 */
[----:B------:R-:W-:Y:S01]  /*0a30*/  ULDC.64 UR16, c[0x0][0x230] ;  /* 0x00008c0000107ab9 */ /* 0x000fe20000000a00 */
[--C-:B------:R-:W-:Y:S01]  /*0a40*/  SHF.R.U64 R114, R86, 0x10, R87.reuse ;  /* 0x0000001056727819 */ /* 0x100fe20000001257 */
[----:B------:R-:W-:Y:S01]  /*0a50*/  ULDC.64 UR14, c[0x0][0x228] ;  /* 0x00008a00000e7ab9 */ /* 0x000fe20000000a00 */
[----:B------:R-:W-:Y:S01]  /*0a60*/  SHF.R.U32.HI R116, RZ, 0x10, R87 ;  /* 0x00000010ff747819 */ /* 0x000fe20000011657 */
[----:B------:R-:W-:Y:S01]  /*0a70*/  ULDC.64 UR10, c[0x0][0x2b8] ;  /* 0x0000ae00000a7ab9 */ /* 0x000fe20000000a00 */
[--C-:B------:R-:W-:Y:S01]  /*0a80*/  SHF.R.U64 R115, R84, 0x10, R85.reuse ;  /* 0x0000001054737819 */ /* 0x100fe20000001255 */
[----:B------:R-:W-:Y:S01]  /*0a90*/  ULDC.64 UR12, c[0x0][0x2c0] ;  /* 0x0000b000000c7ab9 */ /* 0x000fe20000000a00 */
[----:B------:R-:W-:-:S02]  /*0aa0*/  SHF.R.U32.HI R117, RZ, 0x10, R85 ;  /* 0x00000010ff757819 */ /* 0x000fc40000011655 */
[--C-:B------:R-:W-:Y:S02]  /*0ab0*/  SHF.R.U64 R118, R82, 0x10, R83.reuse ;  /* 0x0000001052767819 */ /* 0x100fe40000001253 */
[----:B------:R-:W-:Y:S02]  /*0ac0*/  SHF.R.U32.HI R120, RZ, 0x10, R83 ;  /* 0x00000010ff787819 */ /* 0x000fe40000011653 */
[--C-:B------:R-:W-:Y:S02]  /*0ad0*/  SHF.R.U64 R119, R80, 0x10, R81.reuse ;  /* 0x0000001050777819 */ /* 0x100fe40000001251 */
[----:B------:R-:W-:Y:S02]  /*0ae0*/  SHF.R.U32.HI R121, RZ, 0x10, R81 ;  /* 0x00000010ff797819 */ /* 0x000fe40000011651 */
[--C-:B------:R-:W-:Y:S02]  /*0af0*/  SHF.R.U64 R122, R78, 0x10, R79.reuse ;  /* 0x000000104e7a7819 */ /* 0x100fe4000000124f */
        /* <DEDUP_REMOVED lines=17> */
[----:B------:R-:W-:Y:S01]  /*0c10*/  ISETP.NE.U32.AND P1, PT, R92, RZ, PT ;  /* 0x000000ff5c00720c */ /* 0x000fe20003f25070 */
[----:B------:R-:W-:Y:S01]  /*0c20*/  BSSY B0, `(.L_x_21527) ;  /* 0x0000399000007945 */ /* 0x000fe20003800000 */
[----:B------:R-:W-:Y:S01]  /*0c30*/  HADD2.F32 R28, -RZ, R34.H0_H0 ;  /* 0x20000022ff1c7230 */ /* 0x000fe20000004100 */
[----:B------:R-:W-:Y:S01]  /*0c40*/  ISETP.NE.AND P5, PT, RZ, UR6, PT ;  /* 0x00000006ff007c0c */ /* 0x000fe2000bfa5270 */
[----:B------:R-:W-:Y:S01]  /*0c50*/  HADD2.F32 R29, -RZ, R35.H0_H0 ;  /* 0x20000023ff1d7230 */ /* 0x000fe20000004100 */
[----:B------:R-:W-:Y:S01]  /*0c60*/  ISETP.NE.AND.EX P1, PT, R93, RZ, PT, P1 ;  /* 0x000000ff5d00720c */ /* 0x000fe20003f25310 */
[----:B0-----:R-:W-:-:S02]  /*0c70*/  HADD2.F32 R2, -RZ, R90.H0_H0 ;  /* 0x2000005aff027230 */ /* 0x001fc40000004100 */
        /* <DEDUP_REMOVED lines=58> */
[----:B------:R-:W-:Y:S01]  /*1020*/  HADD2.F32 R147, -RZ, R147.H0_H0 ;  /* 0x20000093ff937230 */ /* 0x000fe20000004100 */
[--C-:B--2---:R-:W-:Y:S01]  /*1030*/  SHF.R.U64 R148, R38, 0x10, R39.reuse ;  /* 0x0000001026947819 */ /* 0x104fe20000001227 */
[----:B------:R-:W-:Y:S01]  /*1040*/  HADD2.F32 R37, -RZ, R38.H0_H0 ;  /* 0x20000026ff257230 */ /* 0x000fe20000004100 */
[----:B------:R-:W-:Y:S01]  /*1050*/  SHF.R.U32.HI R150, RZ, 0x10, R39 ;  /* 0x00000010ff967819 */ /* 0x000fe20000011627 */
[----:B------:R-:W-:Y:S01]  /*1060*/  HADD2.F32 R36, -RZ, R39.H0_H0 ;  /* 0x20000027ff247230 */ /* 0x000fe20000004100 */
[----:B---3--:R-:W-:-:S02]  /*1070*/  SHF.R.U64 R149, R94, 0x10, R95 ;  /* 0x000000105e957819 */ /* 0x008fc4000000125f */
[----:B------:R-:W-:Y:S02]  /*1080*/  SHF.R.U32.HI R151, RZ, 0x10, R95 ;  /* 0x00000010ff977819 */ /* 0x000fe4000001165f */
[--C-:B----4-:R-:W-:Y:S01]  /*1090*/  SHF.R.U64 R153, R40, 0x10, R41.reuse ;  /* 0x0000001028997819 */ /* 0x110fe20000001229 */
        /* <DEDUP_REMOVED lines=11> */
[----:B------:R-:W-:-:S02]  /*1150*/  SHF.R.U64 R158, R46, 0x10, R47 ;  /* 0x000000102e9e7819 */ /* 0x000fc4000000122f */
[----:B------:R-:W-:Y:S02]  /*1160*/  SHF.R.U32.HI R160, RZ, 0x10, R47 ;  /* 0x00000010ffa07819 */ /* 0x000fe4000001162f */
[--C-:B------:R-:W-:Y:S02]  /*1170*/  SHF.R.U64 R162, R50, 0x10, R51.reuse ;  /* 0x0000001032a27819 */ /* 0x100fe40000001233 */
[----:B------:R-:W-:Y:S02]  /*1180*/  SHF.R.U32.HI R164, RZ, 0x10, R51 ;  /* 0x00000010ffa47819 */ /* 0x000fe40000011633 */
[--C-:B------:R-:W-:Y:S02]  /*1190*/  SHF.R.U64 R166, R64, 0x10, R65.reuse ;  /* 0x0000001040a67819 */ /* 0x100fe40000001241 */
[----:B------:R-:W-:Y:S02]  /*11a0*/  SHF.R.U32.HI R168, RZ, 0x10, R65 ;  /* 0x00000010ffa87819 */ /* 0x000fe40000011641 */
        /* <DEDUP_REMOVED lines=15> */
[----:B------:R-:W-:Y:S01]  /*12a0*/  SHF.R.U32.HI R181, RZ, 0x10, R55 ;  /* 0x00000010ffb57819 */ /* 0x000fe20000011637 */
        /* <DEDUP_REMOVED lines=55> */
[----:B------:R-:W-:-:S07]  /*1620*/  HADD2.F32 R180, -RZ, R180.H0_H0 ;  /* 0x200000b4ffb47230 */ /* 0x000fce0000004100 */
.L_x_21657:
[----:B---3--:R-:W0:Y:S01]  /*1630*/  LDC.64 R92, c[0x0][0x220] ;  /* 0x00008800ff5c7b82 */ /* 0x008e220000000a00 */
[----:B------:R-:W-:Y:S01]  /*1640*/  ISETP.NE.U32.AND P2, PT, RZ, UR16, PT ;  /* 0x00000010ff007c0c */ /* 0x000fe2000bf45070 */
[----:B------:R-:W-:-:S03]  /*1650*/  IMAD R52, R182, UR7, RZ ;  /* 0x00000007b6347c24 */ /* 0x000fc6000f8e02ff */
[----:B------:R-:W-:Y:S02]  /*1660*/  ISETP.NE.AND.EX P2, PT, RZ, UR17, PT, P2 ;  /* 0x00000011ff007c0c */ /* 0x000fe4000bf45320 */
[----:B------:R-:W-:-:S04]  /*1670*/  SHF.R.S32.HI R53, RZ, 0x1f, R52 ;  /* 0x0000001fff357819 */ /* 0x000fc80000011434 */
[----:B------:R-:W-:-:S04]  /*1680*/  LEA.HI R53, R53, R52, RZ, 0x2 ;  /* 0x0000003435357211 */ /* 0x000fc800078f10ff */
[----:B------:R-:W-:-:S04]  /*1690*/  LEA.HI.SX32 R185, R53, R0, 0x1e ;  /* 0x0000000035b97211 */ /* 0x000fc800078ff2ff */
[C---:B------:R-:W-:Y:S02]  /*16a0*/  @P1 LEA R70, P3, R185.reuse, UR14, 0x4 ;  /* 0x0000000eb9461c11 */ /* 0x040fe4000f8620ff */
[C---:B------:R-:W-:Y:S02]  /*16b0*/  @P2 LEA R68, P4, R185.reuse, UR16, 0x4 ;  /* 0x00000010b9442c11 */ /* 0x040fe4000f8820ff */
[C---:B------:R-:W-:Y:S01]  /*16c0*/  @P1 LEA.HI.X R71, R185.reuse, UR15, RZ, 0x4, P3 ;  /* 0x0000000fb9471c11 */ /* 0x040fe200098f24ff */
[C---:B0-----:R-:W-:Y:S01]  /*16d0*/  IMAD.WIDE.U32 R52, R185.reuse, 0x10, R92 ;  /* 0x00000010b9347825 */ /* 0x041fe200078e005c */
[----:B------:R-:W-:-:S03]  /*16e0*/  @P2 LEA.HI.X R69, R185, UR17, RZ, 0x4, P4 ;  /* 0x00000011b9452c11 */ /* 0x000fc6000a0f24ff */
[----:B------:R0:W5:Y:S04]  /*16f0*/  @P1 LDG.E.128 R56, desc[UR4][R70.64] ;  /* 0x0000000446381981 */ /* 0x000168000c1e1d00 */
[----:B------:R-:W5:Y:S04]  /*1700*/  LDG.E.128 R52, desc[UR4][R52.64] ;  /* 0x0000000434347981 */ /* 0x000f68000c1e1d00 */
        /* <DEDUP_REMOVED lines=9> */
.L_x_21529:
[----:B-----5:R-:W-:Y:S01]  /*17a0*/  FADD.FTZ R52, R60, R52 ;  /* 0x000000343c347221 */ /* 0x020fe20000010000 */
[----:B------:R-:W-:Y:S06]  /*17b0*/  BRA `(.L_x_21530) ;  /* 0x0000000000087947 */ /* 0x000fec0003800000 */
.L_x_21528:
[----:B-----5:R-:W-:-:S04]  /*17c0*/  FADD.FTZ R52, R56, R52 ;  /* 0x0000003438347221 */ /* 0x020fc80000010000 */
[----:B------:R-:W-:-:S07]  /*17d0*/  @P2 FADD.FTZ R52, R60, R52 ;  /* 0x000000343c342221 */ /* 0x000fce0000010000 */
.L_x_21530:
[----:B-----5:R-:W-:-:S07]  /*17e0*/  MOV R64, R52 ;  /* 0x0000003400407202 */ /* 0x020fce0000000f00 */
.L_x_21531:
[----:B------:R-:W-:Y:S05]  /*17f0*/  @P3 BRA `(.L_x_21532) ;  /* 0x00000000001c3947 */ /* 0x000fea0003800000 */
[----:B------:R-:W-:-:S04]  /*1800*/  ISETP.NE.U32.AND P4, PT, RZ, UR16, PT ;  /* 0x00000010ff007c0c */ /* 0x000fc8000bf85070 */
[----:B------:R-:W-:-:S13]  /*1810*/  ISETP.NE.AND.EX P4, PT, RZ, UR17, PT, P4 ;  /* 0x00000011ff007c0c */ /* 0x000fda000bf85340 */
[----:B------:R-:W-:Y:S05]  /*1820*/  @P4 BRA `(.L_x_21533) ;  /* 0x0000000000084947 */ /* 0x000fea0003800000 */
[----:B------:R-:W-:Y:S05]  /*1830*/  @P0 BRA `(.L_x_21534) ;  /* 0x0000000000140947 */ /* 0x000fea0003800000 */
[----:B------:R-:W-:Y:S05]  /*1840*/  BRA `(.L_x_21535) ;  /* 0x0000000000147947 */ /* 0x000fea0003800000 */
.L_x_21533:
[----:B-----5:R-:W-:Y:S01]  /*1850*/  FADD.FTZ R53, R61, R53 ;  /* 0x000000353d357221 */ /* 0x020fe20000010000 */
[----:B------:R-:W-:Y:S06]  /*1860*/  BRA `(.L_x_21534) ;  /* 0x0000000000087947 */ /* 0x000fec0003800000 */
.L_x_21532:
[----:B-----5:R-:W-:-:S04]  /*1870*/  FADD.FTZ R53, R57, R53 ;  /* 0x0000003539357221 */ /* 0x020fc80000010000 */
[----:B------:R-:W-:-:S07]  /*1880*/  @P2 FADD.FTZ R53, R61, R53 ;  /* 0x000000353d352221 */ /* 0x000fce0000010000 */
.L_x_21534:
[----:B-----5:R-:W-:-:S07]  /*1890*/  MOV R65, R53 ;  /* 0x0000003500417202 */ /* 0x020fce0000000f00 */
.L_x_21535:
[----:B------:R-:W-:Y:S05]  /*18a0*/  @P3 BRA `(.L_x_21536) ;  /* 0x00000000001c3947 */ /* 0x000fea0003800000 */
[----:B------:R-:W-:-:S04]  /*18b0*/  ISETP.NE.U32.AND P4, PT, RZ, UR16, PT ;  /* 0x00000010ff007c0c */ /* 0x000fc8000bf85070 */
[----:B------:R-:W-:-:S13]  /*18c0*/  ISETP.NE.AND.EX P4, PT, RZ, UR17, PT, P4 ;  /* 0x00000011ff007c0c */ /* 0x000fda000bf85340 */
[----:B------:R-:W-:Y:S05]  /*18d0*/  @P4 BRA `(.L_x_21537) ;  /* 0x0000000000084947 */ /* 0x000fea0003800000 */
[----:B------:R-:W-:Y:S05]  /*18e0*/  @P0 BRA `(.L_x_21538) ;  /* 0x0000000000140947 */ /* 0x000fea0003800000 */
[----:B------:R-:W-:Y:S05]  /*18f0*/  BRA `(.L_x_21539) ;  /* 0x0000000000147947 */ /* 0x000fea0003800000 */
.L_x_21537:
[----:B-----5:R-:W-:Y:S01]  /*1900*/  FADD.FTZ R54, R62, R54 ;  /* 0x000000363e367221 */ /* 0x020fe20000010000 */
[----:B------:R-:W-:Y:S06]  /*1910*/  BRA `(.L_x_21538) ;  /* 0x0000000000087947 */ /* 0x000fec0003800000 */
.L_x_21536:
[----:B-----5:R-:W-:-:S04]  /*1920*/  FADD.FTZ R54, R58, R54 ;  /* 0x000000363a367221 */ /* 0x020fc80000010000 */
[----:B------:R-:W-:-:S07]  /*1930*/  @P2 FADD.FTZ R54, R62, R54 ;  /* 0x000000363e362221 */ /* 0x000fce0000010000 */
.L_x_21538:
[----:B-----5:R-:W-:-:S07]  /*1940*/  MOV R66, R54 ;  /* 0x0000003600427202 */ /* 0x020fce0000000f00 */
.L_x_21539:
[----:B------:R-:W-:Y:S05]  /*1950*/  @P3 BRA `(.L_x_21540) ;  /* 0x00000000001c3947 */ /* 0x000fea0003800000 */
[----:B------:R-:W-:-:S04]  /*1960*/  ISETP.NE.U32.AND P4, PT, RZ, UR16, PT ;  /* 0x00000010ff007c0c */ /* 0x000fc8000bf85070 */
[----:B------:R-:W-:-:S13]  /*1970*/  ISETP.NE.AND.EX P4, PT, RZ, UR17, PT, P4 ;  /* 0x00000011ff007c0c */ /* 0x000fda000bf85340 */
[----:B------:R-:W-:Y:S05]  /*1980*/  @P4 BRA `(.L_x_21541) ;  /* 0x0000000000084947 */ /* 0x000fea0003800000 */
[----:B------:R-:W-:Y:S05]  /*1990*/  @P0 BRA `(.L_x_21542) ;  /* 0x0000000000140947 */ /* 0x000fea0003800000 */
[----:B------:R-:W-:Y:S05]  /*19a0*/  BRA `(.L_x_21543) ;  /* 0x0000000000147947 */ /* 0x000fea0003800000 */
.L_x_21541:
[----:B-----5:R-:W-:Y:S01]  /*19b0*/  FADD.FTZ R55, R63, R55 ;  /* 0x000000373f377221 */ /* 0x020fe20000010000 */
[----:B------:R-:W-:Y:S06]  /*19c0*/  BRA `(.L_x_21542) ;  /* 0x0000000000087947 */ /* 0x000fec0003800000 */
.L_x_21540:
[----:B-----5:R-:W-:-:S04]  /*19d0*/  FADD.FTZ R55, R59, R55 ;  /* 0x000000373b377221 */ /* 0x020fc80000010000 */
[----:B------:R-:W-:-:S07]  /*19e0*/  @P2 FADD.FTZ R55, R63, R55 ;  /* 0x000000373f372221 */ /* 0x000fce0000010000 */
.L_x_21542:
[----:B-----5:R-:W-:-:S07]  /*19f0*/  MOV R67, R55 ;  /* 0x0000003700437202 */ /* 0x020fce0000000f00 */
.L_x_21543:
[----:B------:R-:W0:Y:S01]  /*1a00*/  @P0 LDC.64 R68, c[0x0][0x238] ;  /* 0x00008e00ff440b82 */ /* 0x000e220000000a00 */
[----:B------:R-:W-:-:S07]  /*1a10*/  IADD3 R199, R185, 0x20, RZ ;  /* 0x00000020b9c77810 */ /* 0x000fce0007ffe0ff */
[----:B------:R-:W1:Y:S08]  /*1a20*/  @P1 LDC.64 R72, c[0x0][0x228] ;  /* 0x00008a00ff481b82 */ /* 0x000e700000000a00 */
[----:B------:R-:W2:Y:S01]  /*1a30*/  @P2 LDC.64 R70, c[0x0][0x230] ;  /* 0x00008c00ff462b82 */ /* 0x000ea20000000a00 */
[----:B0-----:R-:W-:-:S04]  /*1a40*/  @P0 LEA R74, P4, R185, R68, 0x4 ;  /* 0x00000044b94a0211 */ /* 0x001fc800078820ff */
[----:B------:R-:W-:Y:S01]  /*1a50*/  @P0 LEA.HI.X R75, R185, R69, RZ, 0x4, P4 ;  /* 0x00000045b94b0211 */ /* 0x000fe200020f24ff */
[----:B------:R-:W-:-:S04]  /*1a60*/  IMAD.WIDE.U32 R68, R199, 0x10, R92 ;  /* 0x00000010c7447825 */ /* 0x000fc800078e005c */
[C---:B-1----:R-:W-:Y:S01]  /*1a70*/  @P1 IMAD.WIDE.U32 R72, R199.reuse, 0x10, R72 ;  /* 0x00000010c7481825 */ /* 0x042fe200078e0048 */
[----:B------:R0:W-:Y:S04]  /*1a80*/  @P0 STG.E.128 desc[UR4][R74.64], R64 ;  /* 0x000000404a000986 */ /* 0x0001e8000c101d04 */
[----:B-----5:R0:W5:Y:S01]  /*1a90*/  @P1 LDG.E.128 R56, desc[UR4][R72.64] ;  /* 0x0000000448381981 */ /* 0x020162000c1e1d00 */
[----:B--2---:R-:W-:-:S03]  /*1aa0*/  @P2 IMAD.WIDE.U32 R76, R199, 0x10, R70 ;  /* 0x00000010c74c2825 */ /* 0x004fc600078e0046 */
[----:B------:R-:W5:Y:S04]  /*1ab0*/  LDG.E.128 R68, desc[UR4][R68.64] ;  /* 0x0000000444447981 */ /* 0x000f68000c1e1d00 */
[----:B------:R0:W5:Y:S01]  /*1ac0*/  @P2 LDG.E.128 R60, desc[UR4][R76.64] ;  /* 0x000000044c3c2981 */ /* 0x000162000c1e1d00 */
[----:B------:R-:W-:Y:S05]  /*1ad0*/  @P3 BRA `(.L_x_21544) ;  /* 0x00000000001c3947 */ /* 0x000fea0003800000 */
[----:B------:R-:W-:-:S04]  /*1ae0*/  ISETP.NE.U32.AND P4, PT, RZ, UR16, PT ;  /* 0x00000010ff007c0c */ /* 0x000fc8000bf85070 */
[----:B------:R-:W-:-:S13]  /*1af0*/  ISETP.NE.AND.EX P4, PT, RZ, UR17, PT, P4 ;  /* 0x00000011ff007c0c */ /* 0x000fda000bf85340 */
[----:B------:R-:W-:Y:S05]  /*1b00*/  @P4 BRA `(.L_x_21545) ;  /* 0x0000000000084947 */ /* 0x000fea0003800000 */
[----:B------:R-:W-:Y:S05]  /*1b10*/  @P0 BRA `(.L_x_21546) ;  /* 0x0000000000140947 */ /* 0x000fea0003800000 */
[----:B------:R-:W-:Y:S05]  /*1b20*/  BRA `(.L_x_21547) ;  /* 0x0000000000147947 */ /* 0x000fea0003800000 */
.L_x_21545:
[----:B-----5:R-:W-:Y:S01]  /*1b30*/  FADD.FTZ R68, R60, R68 ;  /* 0x000000443c447221 */ /* 0x020fe20000010000 */
[----:B------:R-:W-:Y:S06]  /*1b40*/  BRA `(.L_x_21546) ;  /* 0x0000000000087947 */ /* 0x000fec0003800000 */
.L_x_21544:
[----:B-----5:R-:W-:-:S04]  /*1b50*/  FADD.FTZ R68, R56, R68 ;  /* 0x0000004438447221 */ /* 0x020fc80000010000 */
[----:B------:R-:W-:-:S07]  /*1b60*/  @P2 FADD.FTZ R68, R60, R68 ;  /* 0x000000443c442221 */ /* 0x000fce0000010000 */
.L_x_21546:
[----:B0----5:R-:W-:-:S07]  /*1b70*/  MOV R64, R68 ;  /* 0x0000004400407202 */ /* 0x021fce0000000f00 */
.L_x_21547:
[----:B------:R-:W-:Y:S05]  /*1b80*/  @P3 BRA `(.L_x_21548) ;  /* 0x00000000001c3947 */ /* 0x000fea0003800000 */
[----:B------:R-:W-:-:S04]  /*1b90*/  ISETP.NE.U32.AND P4, PT, RZ, UR16, PT ;  /* 0x00000010ff007c0c */ /* 0x000fc8000bf85070 */
[----:B------:R-:W-:-:S13]  /*1ba0*/  ISETP.NE.AND.EX P4, PT, RZ, UR17, PT, P4 ;  /* 0x00000011ff007c0c */ /* 0x000fda000bf85340 */
[----:B------:R-:W-:Y:S05]  /*1bb0*/  @P4 BRA `(.L_x_21549) ;  /* 0x0000000000084947 */ /* 0x000fea0003800000 */
[----:B------:R-:W-:Y:S05]  /*1bc0*/  @P0 BRA `(.L_x_21550) ;  /* 0x0000000000140947 */ /* 0x000fea0003800000 */
[----:B------:R-:W-:Y:S05]  /*1bd0*/  BRA `(.L_x_21551) ;  /* 0x0000000000147947 */ /* 0x000fea0003800000 */
.L_x_21549:
[----:B-----5:R-:W-:Y:S01]  /*1be0*/  FADD.FTZ R69, R61, R69 ;  /* 0x000000453d457221 */ /* 0x020fe20000010000 */
[----:B------:R-:W-:Y:S06]  /*1bf0*/  BRA `(.L_x_21550) ;  /* 0x0000000000087947 */ /* 0x000fec0003800000 */
.L_x_21548:
[----:B-----5:R-:W-:-:S04]  /*1c00*/  FADD.FTZ R69, R57, R69 ;  /* 0x0000004539457221 */ /* 0x020fc80000010000 */
[----:B------:R-:W-:-:S07]  /*1c10*/  @P2 FADD.FTZ R69, R61, R69 ;  /* 0x000000453d452221 */ /* 0x000fce0000010000 */
.L_x_21550:
[----:B0----5:R-:W-:-:S07]  /*1c20*/  MOV R65, R69 ;  /* 0x0000004500417202 */ /* 0x021fce0000000f00 */
.L_x_21551:
[----:B------:R-:W-:Y:S05]  /*1c30*/  @P3 BRA `(.L_x_21552) ;  /* 0x00000000001c3947 */ /* 0x000fea0003800000 */
[----:B------:R-:W-:-:S04]  /*1c40*/  ISETP.NE.U32.AND P4, PT, RZ, UR16, PT ;  /* 0x00000010ff007c0c */ /* 0x000fc8000bf85070 */
[----:B------:R-:W-:-:S13]  /*1c50*/  ISETP.NE.AND.EX P4, PT, RZ, UR17, PT, P4 ;  /* 0x00000011ff007c0c */ /* 0x000fda000bf85340 */
[----:B------:R-:W-:Y:S05]  /*1c60*/  @P4 BRA `(.L_x_21553) ;  /* 0x0000000000084947 */ /* 0x000fea0003800000 */
[----:B------:R-:W-:Y:S05]  /*1c70*/  @P0 BRA `(.L_x_21554) ;  /* 0x0000000000140947 */ /* 0x000fea0003800000 */
[----:B------:R-:W-:Y:S05]  /*1c80*/  BRA `(.L_x_21555) ;  /* 0x0000000000147947 */ /* 0x000fea0003800000 */
.L_x_21553:
[----:B-----5:R-:W-:Y:S01]  /*1c90*/  FADD.FTZ R70, R62, R70 ;  /* 0x000000463e467221 */ /* 0x020fe20000010000 */
[----:B------:R-:W-:Y:S06]  /*1ca0*/  BRA `(.L_x_21554) ;  /* 0x0000000000087947 */ /* 0x000fec0003800000 */
.L_x_21552:
[----:B-----5:R-:W-:-:S04]  /*1cb0*/  FADD.FTZ R70, R58, R70 ;  /* 0x000000463a467221 */ /* 0x020fc80000010000 */
[----:B------:R-:W-:-:S07]  /*1cc0*/  @P2 FADD.FTZ R70, R62, R70 ;  /* 0x000000463e462221 */ /* 0x000fce0000010000 */
.L_x_21554:
[----:B0----5:R-:W-:-:S07]  /*1cd0*/  MOV R66, R70 ;  /* 0x0000004600427202 */ /* 0x021fce0000000f00 */
.L_x_21555:
[----:B------:R-:W-:Y:S05]  /*1ce0*/  @P3 BRA `(.L_x_21556) ;  /* 0x00000000001c3947 */ /* 0x000fea0003800000 */
[----:B------:R-:W-:-:S04]  /*1cf0*/  ISETP.NE.U32.AND P4, PT, RZ, UR16, PT ;  /* 0x00000010ff007c0c */ /* 0x000fc8000bf85070 */
[----:B------:R-:W-:-:S13]  /*1d00*/  ISETP.NE.AND.EX P4, PT, RZ, UR17, PT, P4 ;  /* 0x00000011ff007c0c */ /* 0x000fda000bf85340 */
[----:B------:R-:W-:Y:S05]  /*1d10*/  @P4 BRA `(.L_x_21557) ;  /* 0x0000000000084947 */ /* 0x000fea0003800000 */
[----:B------:R-:W-:Y:S05]  /*1d20*/  @P0 BRA `(.L_x_21558) ;  /* 0x0000000000140947 */ /* 0x000fea0003800000 */
[----:B------:R-:W-:Y:S05]  /*1d30*/  BRA `(.L_x_21559) ;  /* 0x0000000000147947 */ /* 0x000fea0003800000 */
.L_x_21557:
[----:B-----5:R-:W-:Y:S01]  /*1d40*/  FADD.FTZ R71, R63, R71 ;  /* 0x000000473f477221 */ /* 0x020fe20000010000 */
[----:B------:R-:W-:Y:S06]  /*1d50*/  BRA `(.L_x_21558) ;  /* 0x0000000000087947 */ /* 0x000fec0003800000 */
.L_x_21556:
[----:B-----5:R-:W-:-:S04]  /*1d60*/  FADD.FTZ R71, R59, R71 ;  /* 0x000000473b477221 */ /* 0x020fc80000010000 */
[----:B------:R-:W-:-:S07]  /*1d70*/  @P2 FADD.FTZ R71, R63, R71 ;  /* 0x000000473f472221 */ /* 0x000fce0000010000 */
.L_x_21558:
[----:B0----5:R-:W-:-:S07]  /*1d80*/  MOV R67, R71 ;  /* 0x0000004700437202 */ /* 0x021fce0000000f00 */
.L_x_21559:
[----:B------:R-:W1:Y:S01]  /*1d90*/  @P0 LDC.64 R80, c[0x0][0x238] ;  /* 0x00008e00ff500b82 */ /* 0x000e620000000a00 */
[----:B------:R-:W-:-:S05]  /*1da0*/  IADD3 R197, R185, 0x40, RZ ;  /* 0x00000040b9c57810 */ /* 0x000fca0007ffe0ff */
[----:B0-----:R-:W-:Y:S02]  /*1db0*/  IMAD.WIDE.U32 R72, R197, 0x10, R92 ;  /* 0x00000010c5487825 */ /* 0x001fe400078e005c */
[----:B------:R-:W0:Y:S08]  /*1dc0*/  @P1 LDC.64 R78, c[0x0][0x228] ;  /* 0x00008a00ff4e1b82 */ /* 0x000e300000000a00 */
[----:B------:R-:W2:Y:S01]  /*1dd0*/  @P2 LDC.64 R76, c[0x0][0x230] ;  /* 0x00008c00ff4c2b82 */ /* 0x000ea20000000a00 */
[----:B-1----:R-:W-:-:S05]  /*1de0*/  @P0 IMAD.WIDE.U32 R80, R199, 0x10, R80 ;  /* 0x00000010c7500825 */ /* 0x002fca00078e0050 */
[----:B------:R1:W-:Y:S01]  /*1df0*/  @P0 STG.E.128 desc[UR4][R80.64], R64 ;  /* 0x0000004050000986 */ /* 0x0003e2000c101d04 */
[----:B0-----:R-:W-:-:S03]  /*1e00*/  @P1 IMAD.WIDE.U32 R78, R197, 0x10, R78 ;  /* 0x00000010c54e1825 */ /* 0x001fc600078e004e */
[----:B------:R-:W5:Y:S04]  /*1e10*/  LDG.E.128 R72, desc[UR4][R72.64] ;  /* 0x0000000448487981 */ /* 0x000f68000c1e1d00 */
[----:B-----5:R1:W5:Y:S01]  /*1e20*/  @P1 LDG.E.128 R56, desc[UR4][R78.64] ;  /* 0x000000044e381981 */ /* 0x020362000c1e1d00 */
[----:B--2---:R-:W-:-:S05]  /*1e30*/  @P2 IMAD.WIDE.U32 R76, R197, 0x10, R76 ;  /* 0x00000010c54c2825 */ /* 0x004fca00078e004c */
[----:B------:R1:W5:Y:S01]  /*1e40*/  @P2 LDG.E.128 R60, desc[UR4][R76.64] ;  /* 0x000000044c3c2981 */ /* 0x000362000c1e1d00 */
[----:B------:R-:W-:Y:S05]  /*1e50*/  @P3 BRA `(.L_x_21560) ;  /* 0x00000000001c3947 */ /* 0x000fea0003800000 */
[----:B------:R-:W-:-:S04]  /*1e60*/  ISETP.NE.U32.AND P4, PT, RZ, UR16, PT ;  /* 0x00000010ff007c0c */ /* 0x000fc8000bf85070 */
[----:B------:R-:W-:-:S13]  /*1e70*/  ISETP.NE.AND.EX P4, PT, RZ, UR17, PT, P4 ;  /* 0x00000011ff007c0c */ /* 0x000fda000bf85340 */
[----:B------:R-:W-:Y:S05]  /*1e80*/  @P4 BRA `(.L_x_21561) ;  /* 0x0000000000084947 */ /* 0x000fea0003800000 */
[----:B------:R-:W-:Y:S05]  /*1e90*/  @P0 BRA `(.L_x_21562) ;  /* 0x0000000000140947 */ /* 0x000fea0003800000 */
[----:B------:R-:W-:Y:S05]  /*1ea0*/  BRA `(.L_x_21563) ;  /* 0x0000000000147947 */ /* 0x000fea0003800000 */
.L_x_21561:
[----:B-----5:R-:W-:Y:S01]  /*1eb0*/  FADD.FTZ R72, R60, R72 ;  /* 0x000000483c487221 */ /* 0x020fe20000010000 */
[----:B------:R-:W-:Y:S06]  /*1ec0*/  BRA `(.L_x_21562) ;  /* 0x0000000000087947 */ /* 0x000fec0003800000 */
.L_x_21560:
[----:B-----5:R-:W-:-:S04]  /*1ed0*/  FADD.FTZ R72, R56, R72 ;  /* 0x0000004838487221 */ /* 0x020fc80000010000 */
[----:B------:R-:W-:-:S07]  /*1ee0*/  @P2 FADD.FTZ R72, R60, R72 ;  /* 0x000000483c482221 */ /* 0x000fce0000010000 */
.L_x_21562:
[----:B-1----:R-:W-:-:S07]  /*1ef0*/  MOV R64, R72 ;  /* 0x0000004800407202 */ /* 0x002fce0000000f00 */
.L_x_21563:
[----:B------:R-:W-:Y:S05]  /*1f00*/  @P3 BRA `(.L_x_21564) ;  /* 0x00000000001c3947 */ /* 0x000fea0003800000 */
[----:B------:R-:W-:-:S04]  /*1f10*/  ISETP.NE.U32.AND P4, PT, RZ, UR16, PT ;  /* 0x00000010ff007c0c */ /* 0x000fc8000bf85070 */
[----:B------:R-:W-:-:S13]  /*1f20*/  ISETP.NE.AND.EX P4, PT, RZ, UR17, PT, P4 ;  /* 0x00000011ff007c0c */ /* 0x000fda000bf85340 */
[----:B------:R-:W-:Y:S05]  /*1f30*/  @P4 BRA `(.L_x_21565) ;  /* 0x0000000000084947 */ /* 0x000fea0003800000 */
[----:B------:R-:W-:Y:S05]  /*1f40*/  @P0 BRA `(.L_x_21566) ;  /* 0x0000000000140947 */ /* 0x000fea0003800000 */
[----:B------:R-:W-:Y:S05]  /*1f50*/  BRA `(.L_x_21567) ;  /* 0x0000000000147947 */ /* 0x000fea0003800000 */
.L_x_21565:
[----:B-----5:R-:W-:Y:S01]  /*1f60*/  FADD.FTZ R73, R61, R73 ;  /* 0x000000493d497221 */ /* 0x020fe20000010000 */
[----:B------:R-:W-:Y:S06]  /*1f70*/  BRA `(.L_x_21566) ;  /* 0x0000000000087947 */ /* 0x000fec0003800000 */
.L_x_21564:
[----:B-----5:R-:W-:-:S04]  /*1f80*/  FADD.FTZ R73, R57, R73 ;  /* 0x0000004939497221 */ /* 0x020fc80000010000 */
[----:B------:R-:W-:-:S07]  /*1f90*/  @P2 FADD.FTZ R73, R61, R73 ;  /* 0x000000493d492221 */ /* 0x000fce0000010000 */
.L_x_21566:
[----:B-1----:R-:W-:-:S07]  /*1fa0*/  MOV R65, R73 ;  /* 0x0000004900417202 */ /* 0x002fce0000000f00 */
.L_x_21567:
[----:B------:R-:W-:Y:S05]  /*1fb0*/  @P3 BRA `(.L_x_21568) ;  /* 0x00000000001c3947 */ /* 0x000fea0003800000 */
[----:B------:R-:W-:-:S04]  /*1fc0*/  ISETP.NE.U32.AND P4, PT, RZ, UR16, PT ;  /* 0x00000010ff007c0c */ /* 0x000fc8000bf85070 */
[----:B------:R-:W-:-:S13]  /*1fd0*/  ISETP.NE.AND.EX P4, PT, RZ, UR17, PT, P4 ;  /* 0x00000011ff007c0c */ /* 0x000fda000bf85340 */
[----:B------:R-:W-:Y:S05]  /*1fe0*/  @P4 BRA `(.L_x_21569) ;  /* 0x0000000000084947 */ /* 0x000fea0003800000 */
[----:B------:R-:W-:Y:S05]  /*1ff0*/  @P0 BRA `(.L_x_21570) ;  /* 0x0000000000140947 */ /* 0x000fea0003800000 */
[----:B------:R-:W-:Y:S05]  /*2000*/  BRA `(.L_x_21571) ;  /* 0x0000000000147947 */ /* 0x000fea0003800000 */
.L_x_21569:
[----:B-----5:R-:W-:Y:S01]  /*2010*/  FADD.FTZ R74, R62, R74 ;  /* 0x0000004a3e4a7221 */ /* 0x020fe20000010000 */
[----:B------:R-:W-:Y:S06]  /*2020*/  BRA `(.L_x_21570) ;  /* 0x0000000000087947 */ /* 0x000fec0003800000 */
.L_x_21568:
[----:B-----5:R-:W-:-:S04]  /*2030*/  FADD.FTZ R74, R58, R74 ;  /* 0x0000004a3a4a7221 */ /* 0x020fc80000010000 */
[----:B------:R-:W-:-:S07]  /*2040*/  @P2 FADD.FTZ R74, R62, R74 ;  /* 0x0000004a3e4a2221 */ /* 0x000fce0000010000 */
.L_x_21570:
[----:B-1----:R-:W-:-:S07]  /*2050*/  MOV R66, R74 ;  /* 0x0000004a00427202 */ /* 0x002fce0000000f00 */
.L_x_21571:
[----:B------:R-:W-:Y:S05]  /*2060*/  @P3 BRA `(.L_x_21572) ;  /* 0x00000000001c3947 */ /* 0x000fea0003800000 */
[----:B------:R-:W-:-:S04]  /*2070*/  ISETP.NE.U32.AND P4, PT, RZ, UR16, PT ;  /* 0x00000010ff007c0c */ /* 0x000fc8000bf85070 */
[----:B------:R-:W-:-:S13]  /*2080*/  ISETP.NE.AND.EX P4, PT, RZ, UR17, PT, P4 ;  /* 0x00000011ff007c0c */ /* 0x000fda000bf85340 */
[----:B------:R-:W-:Y:S05]  /*2090*/  @P4 BRA `(.L_x_21573) ;  /* 0x0000000000084947 */ /* 0x000fea0003800000 */
[----:B------:R-:W-:Y:S05]  /*20a0*/  @P0 BRA `(.L_x_21574) ;  /* 0x0000000000140947 */ /* 0x000fea0003800000 */
[----:B------:R-:W-:Y:S05]  /*20b0*/  BRA `(.L_x_21575) ;  /* 0x0000000000147947 */ /* 0x000fea0003800000 */
.L_x_21573:
[----:B-----5:R-:W-:Y:S01]  /*20c0*/  FADD.FTZ R75, R63, R75 ;  /* 0x0000004b3f4b7221 */ /* 0x020fe20000010000 */
[----:B------:R-:W-:Y:S06]  /*20d0*/  BRA `(.L_x_21574) ;  /* 0x0000000000087947 */ /* 0x000fec0003800000 */
.L_x_21572:
[----:B-----5:R-:W-:-:S04]  /*20e0*/  FADD.FTZ R75, R59, R75 ;  /* 0x0000004b3b4b7221 */ /* 0x020fc80000010000 */
[----:B------:R-:W-:-:S07]  /*20f0*/  @P2 FADD.FTZ R75, R63, R75 ;  /* 0x0000004b3f4b2221 */ /* 0x000fce0000010000 */
.L_x_21574:
[----:B-1----:R-:W-:-:S07]  /*2100*/  MOV R67, R75 ;  /* 0x0000004b00437202 */ /* 0x002fce0000000f00 */
.L_x_21575:
[----:B------:R-:W0:Y:S01]  /*2110*/  @P0 LDC.64 R84, c[0x0][0x238] ;  /* 0x00008e00ff540b82 */ /* 0x000e220000000a00 */
[----:B------:R-:W-:-:S05]  /*2120*/  IADD3 R189, R185, 0x60, RZ ;  /* 0x00000060b9bd7810 */ /* 0x000fca0007ffe0ff */
[----:B-1----:R-:W-:Y:S02]  /*2130*/  IMAD.WIDE.U32 R76, R189, 0x10, R92 ;  /* 0x00000010bd4c7825 */ /* 0x002fe400078e005c */
[----:B------:R-:W1:Y:S08]  /*2140*/  @P1 LDC.64 R82, c[0x0][0x228] ;  /* 0x00008a00ff521b82 */ /* 0x000e700000000a00 */
[----:B------:R-:W2:Y:S01]  /*2150*/  @P2 LDC.64 R80, c[0x0][0x230] ;  /* 0x00008c00ff502b82 */ /* 0x000ea20000000a00 */
[----:B0-----:R-:W-:-:S05]  /*2160*/  @P0 IMAD.WIDE.U32 R84, R197, 0x10, R84 ;  /* 0x00000010c5540825 */ /* 0x001fca00078e0054 */
[----:B------:R0:W-:Y:S01]  /*2170*/  @P0 STG.E.128 desc[UR4][R84.64], R64 ;  /* 0x0000004054000986 */ /* 0x0001e2000c101d04 */
[----:B-1----:R-:W-:-:S03]  /*2180*/  @P1 IMAD.WIDE.U32 R82, R189, 0x10, R82 ;  /* 0x00000010bd521825 */ /* 0x002fc600078e0052 */
        /* <DEDUP_REMOVED lines=10> */
.L_x_21577:
[----:B-----5:R-:W-:Y:S01]  /*2230*/  FADD.FTZ R76, R60, R76 ;  /* 0x0000004c3c4c7221 */ /* 0x020fe20000010000 */
[----:B------:R-:W-:Y:S06]  /*2240*/  BRA `(.L_x_21578) ;  /* 0x0000000000087947 */ /* 0x000fec0003800000 */
.L_x_21576:
[----:B-----5:R-:W-:-:S04]  /*2250*/  FADD.FTZ R76, R56, R76 ;  /* 0x0000004c384c7221 */ /* 0x020fc80000010000 */
[----:B------:R-:W-:-:S07]  /*2260*/  @P2 FADD.FTZ R76, R60, R76 ;  /* 0x0000004c3c4c2221 */ /* 0x000fce0000010000 */
.L_x_21578:
[----:B0-----:R-:W-:-:S07]  /*2270*/  MOV R64, R76 ;  /* 0x0000004c00407202 */ /* 0x001fce0000000f00 */
.L_x_21579:
[----:B------:R-:W-:Y:S05]  /*2280*/  @P3 BRA `(.L_x_21580) ;  /* 0x00000000001c3947 */ /* 0x000fea0003800000 */
[----:B------:R-:W-:-:S04]  /*2290*/  ISETP.NE.U32.AND P4, PT, RZ, UR16, PT ;  /* 0x00000010ff007c0c */ /* 0x000fc8000bf85070 */
[----:B------:R-:W-:-:S13]  /*22a0*/  ISETP.NE.AND.EX P4, PT, RZ, UR17, PT, P4 ;  /* 0x00000011ff007c0c */ /* 0x000fda000bf85340 */
[----:B------:R-:W-:Y:S05]  /*22b0*/  @P4 BRA `(.L_x_21581) ;  /* 0x0000000000084947 */ /* 0x000fea0003800000 */
[----:B------:R-:W-:Y:S05]  /*22c0*/  @P0 BRA `(.L_x_21582) ;  /* 0x0000000000140947 */ /* 0x000fea0003800000 */
[----:B------:R-:W-:Y:S05]  /*22d0*/  BRA `(.L_x_21583) ;  /* 0x0000000000147947 */ /* 0x000fea0003800000 */
.L_x_21581:
[----:B-----5:R-:W-:Y:S01]  /*22e0*/  FADD.FTZ R77, R61, R77 ;  /* 0x0000004d3d4d7221 */ /* 0x020fe20000010000 */
[----:B------:R-:W-:Y:S06]  /*22f0*/  BRA `(.L_x_21582) ;  /* 0x0000000000087947 */ /* 0x000fec0003800000 */
.L_x_21580:
[----:B-----5:R-:W-:-:S04]  /*2300*/  FADD.FTZ R77, R57, R77 ;  /* 0x0000004d394d7221 */ /* 0x020fc80000010000 */
[----:B------:R-:W-:-:S07]  /*2310*/  @P2 FADD.FTZ R77, R61, R77 ;  /* 0x0000004d3d4d2221 */ /* 0x000fce0000010000 */
.L_x_21582:
[----:B0-----:R-:W-:-:S07]  /*2320*/  MOV R65, R77 ;  /* 0x0000004d00417202 */ /* 0x001fce0000000f00 */
.L_x_21583:
[----:B------:R-:W-:Y:S05]  /*2330*/  @P3 BRA `(.L_x_21584) ;  /* 0x00000000001c3947 */ /* 0x000fea0003800000 */
[----:B------:R-:W-:-:S04]  /*2340*/  ISETP.NE.U32.AND P4, PT, RZ, UR16, PT ;  /* 0x00000010ff007c0c */ /* 0x000fc8000bf85070 */
[----:B------:R-:W-:-:S13]  /*2350*/  ISETP.NE.AND.EX P4, PT, RZ, UR17, PT, P4 ;  /* 0x00000011ff007c0c */ /* 0x000fda000bf85340 */
[----:B------:R-:W-:Y:S05]  /*2360*/  @P4 BRA `(.L_x_21585) ;  /* 0x0000000000084947 */ /* 0x000fea0003800000 */
[----:B------:R-:W-:Y:S05]  /*2370*/  @P0 BRA `(.L_x_21586) ;  /* 0x0000000000140947 */ /* 0x000fea0003800000 */
[----:B------:R-:W-:Y:S05]  /*2380*/  BRA `(.L_x_21587) ;  /* 0x0000000000147947 */ /* 0x000fea0003800000 */
.L_x_21585:
[----:B-----5:R-:W-:Y:S01]  /*2390*/  FADD.FTZ R78, R62, R78 ;  /* 0x0000004e3e4e7221 */ /* 0x020fe20000010000 */
[----:B------:R-:W-:Y:S06]  /*23a0*/  BRA `(.L_x_21586) ;  /* 0x0000000000087947 */ /* 0x000fec0003800000 */
.L_x_21584:
[----:B-----5:R-:W-:-:S04]  /*23b0*/  FADD.FTZ R78, R58, R78 ;  /* 0x0000004e3a4e7221 */ /* 0x020fc80000010000 */
[----:B------:R-:W-:-:S07]  /*23c0*/  @P2 FADD.FTZ R78, R62, R78 ;  /* 0x0000004e3e4e2221 */ /* 0x000fce0000010000 */
.L_x_21586:
[----:B0-----:R-:W-:-:S07]  /*23d0*/  MOV R66, R78 ;  /* 0x0000004e00427202 */ /* 0x001fce0000000f00 */
.L_x_21587:
[----:B------:R-:W-:Y:S05]  /*23e0*/  @P3 BRA `(.L_x_21588) ;  /* 0x00000000001c3947 */ /* 0x000fea0003800000 */
[----:B------:R-:W-:-:S04]  /*23f0*/  ISETP.NE.U32.AND P4, PT, RZ, UR16, PT ;  /* 0x00000010ff007c0c */ /* 0x000fc8000bf85070 */
[----:B------:R-:W-:-:S13]  /*2400*/  ISETP.NE.AND.EX P4, PT, RZ, UR17, PT, P4 ;  /* 0x00000011ff007c0c */ /* 0x000fda000bf85340 */
[----:B------:R-:W-:Y:S05]  /*2410*/  @P4 BRA `(.L_x_21589) ;  /* 0x0000000000084947 */ /* 0x000fea0003800000 */
[----:B------:R-:W-:Y:S05]  /*2420*/  @P0 BRA `(.L_x_21590) ;  /* 0x0000000000140947 */ /* 0x000fea0003800000 */
[----:B------:R-:W-:Y:S05]  /*2430*/  BRA `(.L_x_21591) ;  /* 0x0000000000147947 */ /* 0x000fea0003800000 */
.L_x_21589:
[----:B-----5:R-:W-:Y:S01]  /*2440*/  FADD.FTZ R79, R63, R79 ;  /* 0x0000004f3f4f7221 */ /* 0x020fe20000010000 */
[----:B------:R-:W-:Y:S06]  /*2450*/  BRA `(.L_x_21590) ;  /* 0x0000000000087947 */ /* 0x000fec0003800000 */
.L_x_21588:
[----:B-----5:R-:W-:-:S04]  /*2460*/  FADD.FTZ R79, R59, R79 ;  /* 0x0000004f3b4f7221 */ /* 0x020fc80000010000 */
[----:B------:R-:W-:-:S07]  /*2470*/  @P2 FADD.FTZ R79, R63, R79 ;  /* 0x0000004f3f4f2221 */ /* 0x000fce0000010000 */
.L_x_21590:
[----:B0-----:R-:W-:-:S07]  /*2480*/  MOV R67, R79 ;  /* 0x0000004f00437202 */ /* 0x001fce0000000f00 */
.L_x_21591:
        /* <DEDUP_REMOVED lines=18> */
.L_x_21593:
[----:B-----5:R-:W-:Y:S01]  /*25b0*/  FADD.FTZ R80, R60, R80 ;  /* 0x000000503c507221 */ /* 0x020fe20000010000 */
[----:B------:R-:W-:Y:S06]  /*25c0*/  BRA `(.L_x_21594) ;  /* 0x0000000000087947 */ /* 0x000fec0003800000 */
.L_x_21592:
[----:B-----5:R-:W-:-:S04]  /*25d0*/  FADD.FTZ R80, R56, R80 ;  /* 0x0000005038507221 */ /* 0x020fc80000010000 */
[----:B------:R-:W-:-:S07]  /*25e0*/  @P2 FADD.FTZ R80, R60, R80 ;  /* 0x000000503c502221 */ /* 0x000fce0000010000 */
.L_x_21594:
[----:B-1----:R-:W-:-:S07]  /*25f0*/  MOV R64, R80 ;  /* 0x0000005000407202 */ /* 0x002fce0000000f00 */
.L_x_21595:
[----:B------:R-:W-:Y:S05]  /*2600*/  @P3 BRA `(.L_x_21596) ;  /* 0x00000000001c3947 */ /* 0x000fea0003800000 */
[----:B------:R-:W-:-:S04]  /*2610*/  ISETP.NE.U32.AND P4, PT, RZ, UR16, PT ;  /* 0x00000010ff007c0c */ /* 0x000fc8000bf85070 */
[----:B------:R-:W-:-:S13]  /*2620*/  ISETP.NE.AND.EX P4, PT, RZ, UR17, PT, P4 ;  /* 0x00000011ff007c0c */ /* 0x000fda000bf85340 */
[----:B------:R-:W-:Y:S05]  /*2630*/  @P4 BRA `(.L_x_21597) ;  /* 0x0000000000084947 */ /* 0x000fea0003800000 */
[----:B------:R-:W-:Y:S05]  /*2640*/  @P0 BRA `(.L_x_21598) ;  /* 0x0000000000140947 */ /* 0x000fea0003800000 */
[----:B------:R-:W-:Y:S05]  /*2650*/  BRA `(.L_x_21599) ;  /* 0x0000000000147947 */ /* 0x000fea0003800000 */
.L_x_21597:
[----:B-----5:R-:W-:Y:S01]  /*2660*/  FADD.FTZ R81, R61, R81 ;  /* 0x000000513d517221 */ /* 0x020fe20000010000 */
[----:B------:R-:W-:Y:S06]  /*2670*/  BRA `(.L_x_21598) ;  /* 0x0000000000087947 */ /* 0x000fec0003800000 */
.L_x_21596:
[----:B-----5:R-:W-:-:S04]  /*2680*/  FADD.FTZ R81, R57, R81 ;  /* 0x0000005139517221 */ /* 0x020fc80000010000 */
[----:B------:R-:W-:-:S07]  /*2690*/  @P2 FADD.FTZ R81, R61, R81 ;  /* 0x000000513d512221 */ /* 0x000fce0000010000 */
.L_x_21598:
[----:B-1----:R-:W-:-:S07]  /*26a0*/  MOV R65, R81 ;  /* 0x0000005100417202 */ /* 0x002fce0000000f00 */
.L_x_21599:
[----:B------:R-:W-:Y:S05]  /*26b0*/  @P3 BRA `(.L_x_21600) ;  /* 0x00000000001c3947 */ /* 0x000fea0003800000 */
[----:B------:R-:W-:-:S04]  /*26c0*/  ISETP.NE.U32.AND P4, PT, RZ, UR16, PT ;  /* 0x00000010ff007c0c */ /* 0x000fc8000bf85070 */
[----:B------:R-:W-:-:S13]  /*26d0*/  ISETP.NE.AND.EX P4, PT, RZ, UR17, PT, P4 ;  /* 0x00000011ff007c0c */ /* 0x000fda000bf85340 */
[----:B------:R-:W-:Y:S05]  /*26e0*/  @P4 BRA `(.L_x_21601) ;  /* 0x0000000000084947 */ /* 0x000fea0003800000 */
[----:B------:R-:W-:Y:S05]  /*26f0*/  @P0 BRA `(.L_x_21602) ;  /* 0x0000000000140947 */ /* 0x000fea0003800000 */
[----:B------:R-:W-:Y:S05]  /*2700*/  BRA `(.L_x_21603) ;  /* 0x0000000000147947 */ /* 0x000fea0003800000 */
.L_x_21601:
[----:B-----5:R-:W-:Y:S01]  /*2710*/  FADD.FTZ R82, R62, R82 ;  /* 0x000000523e527221 */ /* 0x020fe20000010000 */
[----:B------:R-:W-:Y:S06]  /*2720*/  BRA `(.L_x_21602) ;  /* 0x0000000000087947 */ /* 0x000fec0003800000 */
.L_x_21600:
[----:B-----5:R-:W-:-:S04]  /*2730*/  FADD.FTZ R82, R58, R82 ;  /* 0x000000523a527221 */ /* 0x020fc80000010000 */
[----:B------:R-:W-:-:S07]  /*2740*/  @P2 FADD.FTZ R82, R62, R82 ;  /* 0x000000523e522221 */ /* 0x000fce0000010000 */
.L_x_21602:
[----:B-1----:R-:W-:-:S07]  /*2750*/  MOV R66, R82 ;  /* 0x0000005200427202 */ /* 0x002fce0000000f00 */
.L_x_21603:
[----:B------:R-:W-:Y:S05]  /*2760*/  @P3 BRA `(.L_x_21604) ;  /* 0x00000000001c3947 */ /* 0x000fea0003800000 */
[----:B------:R-:W-:-:S04]  /*2770*/  ISETP.NE.U32.AND P4, PT, RZ, UR16, PT ;  /* 0x00000010ff007c0c */ /* 0x000fc8000bf85070 */
[----:B------:R-:W-:-:S13]  /*2780*/  ISETP.NE.AND.EX P4, PT, RZ, UR17, PT, P4 ;  /* 0x00000011ff007c0c */ /* 0x000fda000bf85340 */
[----:B------:R-:W-:Y:S05]  /*2790*/  @P4 BRA `(.L_x_21605) ;  /* 0x0000000000084947 */ /* 0x000fea0003800000 */
[----:B------:R-:W-:Y:S05]  /*27a0*/  @P0 BRA `(.L_x_21606) ;  /* 0x0000000000140947 */ /* 0x000fea0003800000 */
[----:B------:R-:W-:Y:S05]  /*27b0*/  BRA `(.L_x_21607) ;  /* 0x0000000000147947 */ /* 0x000fea0003800000 */
.L_x_21605:
[----:B-----5:R-:W-:Y:S01]  /*27c0*/  FADD.FTZ R83, R63, R83 ;  /* 0x000000533f537221 */ /* 0x020fe20000010000 */
[----:B------:R-:W-:Y:S06]  /*27d0*/  BRA `(.L_x_21606) ;  /* 0x0000000000087947 */ /* 0x000fec0003800000 */
.L_x_21604:
[----:B-----5:R-:W-:-:S04]  /*27e0*/  FADD.FTZ R83, R59, R83 ;  /* 0x000000533b537221 */ /* 0x020fc80000010000 */
[----:B------:R-:W-:-:S07]  /*27f0*/  @P2 FADD.FTZ R83, R63, R83 ;  /* 0x000000533f532221 */ /* 0x000fce0000010000 */
.L_x_21606:
[----:B-1----:R-:W-:-:S07]  /*2800*/  MOV R67, R83 ;  /* 0x0000005300437202 */ /* 0x002fce0000000f00 */
.L_x_21607:
        /* <DEDUP_REMOVED lines=18> */
.L_x_21609:
[----:B-----5:R-:W-:Y:S01]  /*2930*/  FADD.FTZ R84, R60, R84 ;  /* 0x000000543c547221 */ /* 0x020fe20000010000 */
[----:B------:R-:W-:Y:S06]  /*2940*/  BRA `(.L_x_21610) ;  /* 0x0000000000087947 */ /* 0x000fec0003800000 */
.L_x_21608:
[----:B-----5:R-:W-:-:S04]  /*2950*/  FADD.FTZ R84, R56, R84 ;  /* 0x0000005438547221 */ /* 0x020fc80000010000 */
[----:B------:R-:W-:-:S07]  /*2960*/  @P2 FADD.FTZ R84, R60, R84 ;  /* 0x000000543c542221 */ /* 0x000fce0000010000 */
.L_x_21610:
[----:B0-----:R-:W-:-:S07]  /*2970*/  MOV R64, R84 ;  /* 0x0000005400407202 */ /* 0x001fce0000000f00 */
.L_x_21611:
[----:B------:R-:W-:Y:S05]  /*2980*/  @P3 BRA `(.L_x_21612) ;  /* 0x00000000001c3947 */ /* 0x000fea0003800000 */
[----:B------:R-:W-:-:S04]  /*2990*/  ISETP.NE.U32.AND P4, PT, RZ, UR16, PT ;  /* 0x00000010ff007c0c */ /* 0x000fc8000bf85070 */
[----:B------:R-:W-:-:S13]  /*29a0*/  ISETP.NE.AND.EX P4, PT, RZ, UR17, PT, P4 ;  /* 0x00000011ff007c0c */ /* 0x000fda000bf85340 */
[----:B------:R-:W-:Y:S05]  /*29b0*/  @P4 BRA `(.L_x_21613) ;  /* 0x0000000000084947 */ /* 0x000fea0003800000 */
[----:B------:R-:W-:Y:S05]  /*29c0*/  @P0 BRA `(.L_x_21614) ;  /* 0x0000000000140947 */ /* 0x000fea0003800000 */
[----:B------:R-:W-:Y:S05]  /*29d0*/  BRA `(.L_x_21615) ;  /* 0x0000000000147947 */ /* 0x000fea0003800000 */
.L_x_21613:
[----:B-----5:R-:W-:Y:S01]  /*29e0*/  FADD.FTZ R85, R61, R85 ;  /* 0x000000553d557221 */ /* 0x020fe20000010000 */
[----:B------:R-:W-:Y:S06]  /*29f0*/  BRA `(.L_x_21614) ;  /* 0x0000000000087947 */ /* 0x000fec0003800000 */
.L_x_21612:
[----:B-----5:R-:W-:-:S04]  /*2a00*/  FADD.FTZ R85, R57, R85 ;  /* 0x0000005539557221 */ /* 0x020fc80000010000 */
[----:B------:R-:W-:-:S07]  /*2a10*/  @P2 FADD.FTZ R85, R61, R85 ;  /* 0x000000553d552221 */ /* 0x000fce0000010000 */
.L_x_21614:
[----:B0-----:R-:W-:-:S07]  /*2a20*/  MOV R65, R85 ;  /* 0x0000005500417202 */ /* 0x001fce0000000f00 */
.L_x_21615:
[----:B------:R-:W-:Y:S05]  /*2a30*/  @P3 BRA `(.L_x_21616) ;  /* 0x00000000001c3947 */ /* 0x000fea0003800000 */
[----:B------:R-:W-:-:S04]  /*2a40*/  ISETP.NE.U32.AND P4, PT, RZ, UR16, PT ;  /* 0x00000010ff007c0c */ /* 0x000fc8000bf85070 */
[----:B------:R-:W-:-:S13]  /*2a50*/  ISETP.NE.AND.EX P4, PT, RZ, UR17, PT, P4 ;  /* 0x00000011ff007c0c */ /* 0x000fda000bf85340 */
[----:B------:R-:W-:Y:S05]  /*2a60*/  @P4 BRA `(.L_x_21617) ;  /* 0x0000000000084947 */ /* 0x000fea0003800000 */
[----:B------:R-:W-:Y:S05]  /*2a70*/  @P0 BRA `(.L_x_21618) ;  /* 0x0000000000140947 */ /* 0x000fea0003800000 */
[----:B------:R-:W-:Y:S05]  /*2a80*/  BRA `(.L_x_21619) ;  /* 0x0000000000147947 */ /* 0x000fea0003800000 */
.L_x_21617:
[----:B-----5:R-:W-:Y:S01]  /*2a90*/  FADD.FTZ R86, R62, R86 ;  /* 0x000000563e567221 */ /* 0x020fe20000010000 */
[----:B------:R-:W-:Y:S06]  /*2aa0*/  BRA `(.L_x_21618) ;  /* 0x0000000000087947 */ /* 0x000fec0003800000 */
.L_x_21616:
[----:B-----5:R-:W-:-:S04]  /*2ab0*/  FADD.FTZ R86, R58, R86 ;  /* 0x000000563a567221 */ /* 0x020fc80000010000 */
[----:B------:R-:W-:-:S07]  /*2ac0*/  @P2 FADD.FTZ R86, R62, R86 ;  /* 0x000000563e562221 */ /* 0x000fce0000010000 */
.L_x_21618:
[----:B0-----:R-:W-:-:S07]  /*2ad0*/  MOV R66, R86 ;  /* 0x0000005600427202 */ /* 0x001fce0000000f00 */
.L_x_21619:
[----:B------:R-:W-:Y:S05]  /*2ae0*/  @P3 BRA `(.L_x_21620) ;  /* 0x00000000001c3947 */ /* 0x000fea0003800000 */
[----:B------:R-:W-:-:S04]  /*2af0*/  ISETP.NE.U32.AND P4, PT, RZ, UR16, PT ;  /* 0x00000010ff007c0c */ /* 0x000fc8000bf85070 */
[----:B------:R-:W-:-:S13]  /*2b00*/  ISETP.NE.AND.EX P4, PT, RZ, UR17, PT, P4 ;  /* 0x00000011ff007c0c */ /* 0x000fda000bf85340 */
[----:B------:R-:W-:Y:S05]  /*2b10*/  @P4 BRA `(.L_x_21621) ;  /* 0x0000000000084947 */ /* 0x000fea0003800000 */
[----:B------:R-:W-:Y:S05]  /*2b20*/  @P0 BRA `(.L_x_21622) ;  /* 0x0000000000140947 */ /* 0x000fea0003800000 */
[----:B------:R-:W-:Y:S05]  /*2b30*/  BRA `(.L_x_21623) ;  /* 0x0000000000147947 */ /* 0x000fea0003800000 */
.L_x_21621:
[----:B-----5:R-:W-:Y:S01]  /*2b40*/  FADD.FTZ R87, R63, R87 ;  /* 0x000000573f577221 */ /* 0x020fe20000010000 */
[----:B------:R-:W-:Y:S06]  /*2b50*/  BRA `(.L_x_21622) ;  /* 0x0000000000087947 */ /* 0x000fec0003800000 */
.L_x_21620:
[----:B-----5:R-:W-:-:S04]  /*2b60*/  FADD.FTZ R87, R59, R87 ;  /* 0x000000573b577221 */ /* 0x020fc80000010000 */
[----:B------:R-:W-:-:S07]  /*2b70*/  @P2 FADD.FTZ R87, R63, R87 ;  /* 0x000000573f572221 */ /* 0x000fce0000010000 */
.L_x_21622:
[----:B0-----:R-:W-:-:S07]  /*2b80*/  MOV R67, R87 ;  /* 0x0000005700437202 */ /* 0x001fce0000000f00 */
.L_x_21623:
        /* <DEDUP_REMOVED lines=18> */
.L_x_21625:
[----:B-----5:R-:W-:Y:S01]  /*2cb0*/  FADD.FTZ R88, R60, R88 ;  /* 0x000000583c587221 */ /* 0x020fe20000010000 */
[----:B------:R-:W-:Y:S06]  /*2cc0*/  BRA `(.L_x_21626) ;  /* 0x0000000000087947 */ /* 0x000fec0003800000 */
.L_x_21624:
[----:B-----5:R-:W-:-:S04]  /*2cd0*/  FADD.FTZ R88, R56, R88 ;  /* 0x0000005838587221 */ /* 0x020fc80000010000 */
[----:B------:R-:W-:-:S07]  /*2ce0*/  @P2 FADD.FTZ R88, R60, R88 ;  /* 0x000000583c582221 */ /* 0x000fce0000010000 */
.L_x_21626:
[----:B-1----:R-:W-:-:S07]  /*2cf0*/  MOV R64, R88 ;  /* 0x0000005800407202 */ /* 0x002fce0000000f00 */
.L_x_21627:
[----:B------:R-:W-:Y:S05]  /*2d00*/  @P3 BRA `(.L_x_21628) ;  /* 0x00000000001c3947 */ /* 0x000fea0003800000 */
[----:B------:R-:W-:-:S04]  /*2d10*/  ISETP.NE.U32.AND P4, PT, RZ, UR16, PT ;  /* 0x00000010ff007c0c */ /* 0x000fc8000bf85070 */
[----:B------:R-:W-:-:S13]  /*2d20*/  ISETP.NE.AND.EX P4, PT, RZ, UR17, PT, P4 ;  /* 0x00000011ff007c0c */ /* 0x000fda000bf85340 */
[----:B------:R-:W-:Y:S05]  /*2d30*/  @P4 BRA `(.L_x_21629) ;  /* 0x0000000000084947 */ /* 0x000fea0003800000 */
[----:B------:R-:W-:Y:S05]  /*2d40*/  @P0 BRA `(.L_x_21630) ;  /* 0x0000000000140947 */ /* 0x000fea0003800000 */
[----:B------:R-:W-:Y:S05]  /*2d50*/  BRA `(.L_x_21631) ;  /* 0x0000000000147947 */ /* 0x000fea0003800000 */
.L_x_21629:
[----:B-----5:R-:W-:Y:S01]  /*2d60*/  FADD.FTZ R89, R61, R89 ;  /* 0x000000593d597221 */ /* 0x020fe20000010000 */
[----:B------:R-:W-:Y:S06]  /*2d70*/  BRA `(.L_x_21630) ;  /* 0x0000000000087947 */ /* 0x000fec0003800000 */
.L_x_21628:
[----:B-----5:R-:W-:-:S04]  /*2d80*/  FADD.FTZ R89, R57, R89 ;  /* 0x0000005939597221 */ /* 0x020fc80000010000 */
[----:B------:R-:W-:-:S07]  /*2d90*/  @P2 FADD.FTZ R89, R61, R89 ;  /* 0x000000593d592221 */ /* 0x000fce0000010000 */
.L_x_21630:
[----:B-1----:R-:W-:-:S07]  /*2da0*/  MOV R65, R89 ;  /* 0x0000005900417202 */ /* 0x002fce0000000f00 */
.L_x_21631:
[----:B------:R-:W-:Y:S05]  /*2db0*/  @P3 BRA `(.L_x_21632) ;  /* 0x00000000001c3947 */ /* 0x000fea0003800000 */
[----:B------:R-:W-:-:S04]  /*2dc0*/  ISETP.NE.U32.AND P4, PT, RZ, UR16, PT ;  /* 0x00000010ff007c0c */ /* 0x000fc8000bf85070 */
[----:B------:R-:W-:-:S13]  /*2dd0*/  ISETP.NE.AND.EX P4, PT, RZ, UR17, PT, P4 ;  /* 0x00000011ff007c0c */ /* 0x000fda000bf85340 */
[----:B------:R-:W-:Y:S05]  /*2de0*/  @P4 BRA `(.L_x_21633) ;  /* 0x0000000000084947 */ /* 0x000fea0003800000 */
[----:B------:R-:W-:Y:S05]  /*2df0*/  @P0 BRA `(.L_x_21634) ;  /* 0x0000000000140947 */ /* 0x000fea0003800000 */
[----:B------:R-:W-:Y:S05]  /*2e00*/  BRA `(.L_x_21635) ;  /* 0x0000000000147947 */ /* 0x000fea0003800000 */
.L_x_21633:
[----:B-----5:R-:W-:Y:S01]  /*2e10*/  FADD.FTZ R90, R62, R90 ;  /* 0x0000005a3e5a7221 */ /* 0x020fe20000010000 */
[----:B------:R-:W-:Y:S06]  /*2e20*/  BRA `(.L_x_21634) ;  /* 0x0000000000087947 */ /* 0x000fec0003800000 */
.L_x_21632:
[----:B-----5:R-:W-:-:S04]  /*2e30*/  FADD.FTZ R90, R58, R90 ;  /* 0x0000005a3a5a7221 */ /* 0x020fc80000010000 */
[----:B------:R-:W-:-:S07]  /*2e40*/  @P2 FADD.FTZ R90, R62, R90 ;  /* 0x0000005a3e5a2221 */ /* 0x000fce0000010000 */
.L_x_21634:
[----:B-1----:R-:W-:-:S07]  /*2e50*/  MOV R66, R90 ;  /* 0x0000005a00427202 */ /* 0x002fce0000000f00 */
.L_x_21635:
[----:B------:R-:W-:Y:S05]  /*2e60*/  @P3 BRA `(.L_x_21636) ;  /* 0x00000000001c3947 */ /* 0x000fea0003800000 */
[----:B------:R-:W-:-:S04]  /*2e70*/  ISETP.NE.U32.AND P4, PT, RZ, UR16, PT ;  /* 0x00000010ff007c0c */ /* 0x000fc8000bf85070 */
[----:B------:R-:W-:-:S13]  /*2e80*/  ISETP.NE.AND.EX P4, PT, RZ, UR17, PT, P4 ;  /* 0x00000011ff007c0c */ /* 0x000fda000bf85340 */
[----:B------:R-:W-:Y:S05]  /*2e90*/  @P4 BRA `(.L_x_21637) ;  /* 0x0000000000084947 */ /* 0x000fea0003800000 */
[----:B------:R-:W-:Y:S05]  /*2ea0*/  @P0 BRA `(.L_x_21638) ;  /* 0x0000000000140947 */ /* 0x000fea0003800000 */
[----:B------:R-:W-:Y:S05]  /*2eb0*/  BRA `(.L_x_21639) ;  /* 0x0000000000147947 */ /* 0x000fea0003800000 */
.L_x_21637:
[----:B-----5:R-:W-:Y:S01]  /*2ec0*/  FADD.FTZ R91, R63, R91 ;  /* 0x0000005b3f5b7221 */ /* 0x020fe20000010000 */
[----:B------:R-:W-:Y:S06]  /*2ed0*/  BRA `(.L_x_21638) ;  /* 0x0000000000087947 */ /* 0x000fec0003800000 */
.L_x_21636:
[----:B-----5:R-:W-:-:S04]  /*2ee0*/  FADD.FTZ R91, R59, R91 ;  /* 0x0000005b3b5b7221 */ /* 0x020fc80000010000 */
[----:B------:R-:W-:-:S07]  /*2ef0*/  @P2 FADD.FTZ R91, R63, R91 ;  /* 0x0000005b3f5b2221 */ /* 0x000fce0000010000 */
.L_x_21638:
[----:B-1----:R-:W-:-:S07]  /*2f00*/  MOV R67, R91 ;  /* 0x0000005b00437202 */ /* 0x002fce0000000f00 */
.L_x_21639:
[----:B-1----:R-:W0:Y:S01]  /*2f10*/  @P0 LDC.64 R136, c[0x0][0x238] ;  /* 0x00008e00ff880b82 */ /* 0x002e220000000a00 */
[----:B------:R-:W-:-:S05]  /*2f20*/  IADD3 R183, R185, 0xe0, RZ ;  /* 0x000000e0b9b77810 */ /* 0x000fca0007ffe0ff */
[----:B------:R-:W-:Y:S02]  /*2f30*/  IMAD.WIDE.U32 R92, R183, 0x10, R92 ;  /* 0x00000010b75c7825 */ /* 0x000fe400078e005c */
[----:B------:R-:W1:Y:S08]  /*2f40*/  @P1 LDC.64 R134, c[0x0][0x228] ;  /* 0x00008a00ff861b82 */ /* 0x000e700000000a00 */
[----:B------:R-:W2:Y:S01]  /*2f50*/  @P2 LDC.64 R94, c[0x0][0x230] ;  /* 0x00008c00ff5e2b82 */ /* 0x000ea20000000a00 */
[----:B0-----:R-:W-:-:S05]  /*2f60*/  @P0 IMAD.WIDE.U32 R136, R157, 0x10, R136 ;  /* 0x000000109d880825 */ /* 0x001fca00078e0088 */
[----:B------:R0:W-:Y:S01]  /*2f70*/  @P0 STG.E.128 desc[UR4][R136.64], R64 ;  /* 0x0000004088000986 */ /* 0x0001e2000c101d04 */
[----:B-1----:R-:W-:-:S05]  /*2f80*/  @P1 IMAD.WIDE.U32 R134, R183, 0x10, R134 ;  /* 0x00000010b7861825 */ /* 0x002fca00078e0086 */
        /* <DEDUP_REMOVED lines=10> */
.L_x_21641:
[----:B-----5:R-:W-:Y:S01]  /*3030*/  FADD.FTZ R92, R60, R92 ;  /* 0x0000005c3c5c7221 */ /* 0x020fe20000010000 */
[----:B------:R-:W-:Y:S06]  /*3040*/  BRA `(.L_x_21642) ;  /* 0x0000000000087947 */ /* 0x000fec0003800000 */
.L_x_21640:
[----:B-----5:R-:W-:-:S04]  /*3050*/  FADD.FTZ R92, R56, R92 ;  /* 0x0000005c385c7221 */ /* 0x020fc80000010000 */
[----:B------:R-:W-:-:S07]  /*3060*/  @P2 FADD.FTZ R92, R60, R92 ;  /* 0x0000005c3c5c2221 */ /* 0x000fce0000010000 */
.L_x_21642:
[----:B0----5:R-:W-:-:S07]  /*3070*/  MOV R64, R92 ;  /* 0x0000005c00407202 */ /* 0x021fce0000000f00 */
.L_x_21643:
[----:B------:R-:W-:Y:S05]  /*3080*/  @P3 BRA `(.L_x_21644) ;  /* 0x00000000001c3947 */ /* 0x000fea0003800000 */
[----:B------:R-:W-:-:S04]  /*3090*/  ISETP.NE.U32.AND P4, PT, RZ, UR16, PT ;  /* 0x00000010ff007c0c */ /* 0x000fc8000bf85070 */
[----:B------:R-:W-:-:S13]  /*30a0*/  ISETP.NE.AND.EX P4, PT, RZ, UR17, PT, P4 ;  /* 0x00000011ff007c0c */ /* 0x000fda000bf85340 */
[----:B------:R-:W-:Y:S05]  /*30b0*/  @P4 BRA `(.L_x_21645) ;  /* 0x0000000000084947 */ /* 0x000fea0003800000 */
[----:B------:R-:W-:Y:S05]  /*30c0*/  @P0 BRA `(.L_x_21646) ;  /* 0x0000000000140947 */ /* 0x000fea0003800000 */
[----:B------:R-:W-:Y:S05]  /*30d0*/  BRA `(.L_x_21647) ;  /* 0x0000000000147947 */ /* 0x000fea0003800000 */
.L_x_21645:
[----:B-----5:R-:W-:Y:S01]  /*30e0*/  FADD.FTZ R93, R61, R93 ;  /* 0x0000005d3d5d7221 */ /* 0x020fe20000010000 */
[----:B------:R-:W-:Y:S06]  /*30f0*/  BRA `(.L_x_21646) ;  /* 0x0000000000087947 */ /* 0x000fec0003800000 */
.L_x_21644:
[----:B-----5:R-:W-:-:S04]  /*3100*/  FADD.FTZ R93, R57, R93 ;  /* 0x0000005d395d7221 */ /* 0x020fc80000010000 */
[----:B------:R-:W-:-:S07]  /*3110*/  @P2 FADD.FTZ R93, R61, R93 ;  /* 0x0000005d3d5d2221 */ /* 0x000fce0000010000 */
.L_x_21646:
[----:B0----5:R-:W-:-:S07]  /*3120*/  MOV R65, R93 ;  /* 0x0000005d00417202 */ /* 0x021fce0000000f00 */
.L_x_21647:
[----:B------:R-:W-:Y:S05]  /*3130*/  @P3 BRA `(.L_x_21648) ;  /* 0x00000000001c3947 */ /* 0x000fea0003800000 */
[----:B------:R-:W-:-:S04]  /*3140*/  ISETP.NE.U32.AND P4, PT, RZ, UR16, PT ;  /* 0x00000010ff007c0c */ /* 0x000fc8000bf85070 */
[----:B------:R-:W-:-:S13]  /*3150*/  ISETP.NE.AND.EX P4, PT, RZ, UR17, PT, P4 ;  /* 0x00000011ff007c0c */ /* 0x000fda000bf85340 */
[----:B------:R-:W-:Y:S05]  /*3160*/  @P4 BRA `(.L_x_21649) ;  /* 0x0000000000084947 */ /* 0x000fea0003800000 */
[----:B------:R-:W-:Y:S05]  /*3170*/  @P0 BRA `(.L_x_21650) ;  /* 0x0000000000140947 */ /* 0x000fea0003800000 */
[----:B------:R-:W-:Y:S05]  /*3180*/  BRA `(.L_x_21651) ;  /* 0x0000000000147947 */ /* 0x000fea0003800000 */
.L_x_21649:
[----:B-----5:R-:W-:Y:S01]  /*3190*/  FADD.FTZ R94, R62, R94 ;  /* 0x0000005e3e5e7221 */ /* 0x020fe20000010000 */
[----:B------:R-:W-:Y:S06]  /*31a0*/  BRA `(.L_x_21650) ;  /* 0x0000000000087947 */ /* 0x000fec0003800000 */
.L_x_21648:
[----:B-----5:R-:W-:-:S04]  /*31b0*/  FADD.FTZ R94, R58, R94 ;  /* 0x0000005e3a5e7221 */ /* 0x020fc80000010000 */
[----:B------:R-:W-:-:S07]  /*31c0*/  @P2 FADD.FTZ R94, R62, R94 ;  /* 0x0000005e3e5e2221 */ /* 0x000fce0000010000 */
.L_x_21650:
[----:B0----5:R-:W-:-:S07]  /*31d0*/  MOV R66, R94 ;  /* 0x0000005e00427202 */ /* 0x021fce0000000f00 */
.L_x_21651:
[----:B------:R-:W-:Y:S05]  /*31e0*/  @P3 BRA `(.L_x_21652) ;  /* 0x00000000001c3947 */ /* 0x000fea0003800000 */
[----:B------:R-:W-:-:S04]  /*31f0*/  ISETP.NE.U32.AND P2, PT, RZ, UR16, PT ;  /* 0x00000010ff007c0c */ /* 0x000fc8000bf45070 */
[----:B------:R-:W-:-:S13]  /*3200*/  ISETP.NE.AND.EX P2, PT, RZ, UR17, PT, P2 ;  /* 0x00000011ff007c0c */ /* 0x000fda000bf45320 */
[----:B------:R-:W-:Y:S05]  /*3210*/  @P2 BRA `(.L_x_21653) ;  /* 0x0000000000082947 */ /* 0x000fea0003800000 */
[----:B------:R-:W-:Y:S05]  /*3220*/  @P0 BRA `(.L_x_21654) ;  /* 0x0000000000140947 */ /* 0x000fea0003800000 */
[----:B------:R-:W-:Y:S05]  /*3230*/  BRA `(.L_x_21655) ;  /* 0x0000000000147947 */ /* 0x000fea0003800000 */
.L_x_21653:
[----:B-----5:R-:W-:Y:S01]  /*3240*/  FADD.FTZ R95, R63, R95 ;  /* 0x0000005f3f5f7221 */ /* 0x020fe20000010000 */
[----:B------:R-:W-:Y:S06]  /*3250*/  BRA `(.L_x_21654) ;  /* 0x0000000000087947 */ /* 0x000fec0003800000 */
.L_x_21652:
[----:B-----5:R-:W-:-:S04]  /*3260*/  FADD.FTZ R95, R59, R95 ;  /* 0x0000005f3b5f7221 */ /* 0x020fc80000010000 */
[----:B------:R-:W-:-:S07]  /*3270*/  @P2 FADD.FTZ R95, R63, R95 ;  /* 0x0000005f3f5f2221 */ /* 0x000fce0000010000 */
.L_x_21654:
[----:B0----5:R-:W-:-:S07]  /*3280*/  MOV R67, R95 ;  /* 0x0000005f00437202 */ /* 0x021fce0000000f00 */
.L_x_21655:
[----:B0-----:R-:W-:Y:S01]  /*3290*/  FADD.FTZ R134, RZ, R52 ;  /* 0x00000034ff867221 */ /* 0x001fe20000010000 */
        /* <DEDUP_REMOVED lines=32> */
[----:B-----5:R-:W-:-:S04]  /*34a0*/  FADD.FTZ R136, R137, R92 ;  /* 0x0000005c89887221 */ /* 0x020fc80000010000 */
        /* <DEDUP_REMOVED lines=89> */
.L_x_21669:
[----:B------:R-:W-:Y:S01]  /*3a40*/  FSEL R134, R135, RZ, !P5 ;  /* 0x000000ff87867208 */ /* 0x000fe20006800000 */
[----:B-1----:R-:W-:-:S04]  /*3a50*/  FADD.FTZ R187, R156, R187 ;  /* 0x000000bb9cbb7221 */ /* 0x002fc80000010000 */
[C---:B------:R-:W-:Y:S01]  /*3a60*/  FADD.FTZ R184, -R134.reuse, R68 ;  /* 0x0000004486b87221 */ /* 0x040fe20000010100 */
[----:B------:R-:W-:Y:S01]  /*3a70*/  FMUL.FTZ R68, R135, R135 ;  /* 0x0000008787447220 */ /* 0x000fe20000410000 */
[C---:B------:R-:W-:Y:S01]  /*3a80*/  FADD.FTZ R186, -R134.reuse, R69 ;  /* 0x0000004586ba7221 */ /* 0x040fe20000010100 */
[----:B------:R-:W-:Y:S01]  /*3a90*/  FFMA.FTZ R136, R187, R136, UR8 ;  /* 0x00000008bb887e23 */ /* 0x000fe20008010088 */
[C---:B------:R-:W-:Y:S01]  /*3aa0*/  FADD.FTZ R137, -R134.reuse, R52 ;  /* 0x0000003486897221 */ /* 0x040fe20000010100 */
[----:B------:R-:W-:Y:S01]  /*3ab0*/  FADD.FTZ R138, -R134, R53 ;  /* 0x00000035868a7221 */ /* 0x000fe20000010100 */
[----:B------:R-:W-:Y:S01]  /*3ac0*/  FSEL R69, R68, RZ, P5 ;  /* 0x000000ff44457208 */ /* 0x000fe20002800000 */
[C---:B------:R-:W-:Y:S01]  /*3ad0*/  FADD.FTZ R139, -R134.reuse, R54 ;  /* 0x00000036868b7221 */ /* 0x040fe20000010100 */
[C---:B0-----:R-:W-:Y:S01]  /*3ae0*/  FADD.FTZ R156, -R134.reuse, R55 ;  /* 0x00000037869c7221 */ /* 0x041fe20000010100 */
[----:B------:R-:W0:Y:S01]  /*3af0*/  @!P2 LDC.64 R52, c[0x0][0x250] ;  /* 0x00009400ff34ab82 */ /* 0x000e220000000a00 */
[----:B------:R-:W-:Y:S01]  /*3b00*/  FADD.FTZ R217, -R134, R75 ;  /* 0x0000004b86d97221 */ /* 0x000fe20000010100 */
[----:B------:R-:W-:Y:S01]  /*3b10*/  FADD.FTZ R136, R136, R69 ;  /* 0x0000004588887221 */ /* 0x000fe20000010000 */
[C---:B------:R-:W-:Y:S01]  /*3b20*/  FADD.FTZ R196, -R134.reuse, R94 ;  /* 0x0000005e86c47221 */ /* 0x040fe20000010100 */
[C---:B------:R-:W-:Y:S01]  /*3b30*/  FADD.FTZ R198, -R134.reuse, R95 ;  /* 0x0000005f86c67221 */ /* 0x040fe20000010100 */
[C---:B------:R-:W-:Y:S01]  /*3b40*/  FADD.FTZ R216, -R134.reuse, R70 ;  /* 0x0000004686d87221 */ /* 0x040fe20000010100 */
[----:B------:R-:W1:Y:S01]  /*3b50*/  MUFU.RSQ R75, R136 ;  /* 0x00000088004b7308 */ /* 0x000e620000001400 */
[C---:B------:R-:W-:Y:S01]  /*3b60*/  FADD.FTZ R188, -R134.reuse, R73 ;  /* 0x0000004986bc7221 */ /* 0x040fe20000010100 */
[----:B------:R-:W2:Y:S01]  /*3b70*/  @!P2 LDC.64 R54, c[0x0][0x258] ;  /* 0x00009600ff36ab82 */ /* 0x000ea20000000a00 */
[C---:B------:R-:W-:Y:S01]  /*3b80*/  FADD.FTZ R211, -R134.reuse, R76 ;  /* 0x0000004c86d37221 */ /* 0x040fe20000010100 */
[----:B------:R-:W-:Y:S01]  /*3b90*/  SHF.L.U32 R76, R185, 0x4, RZ ;  /* 0x00000004b94c7819 */ /* 0x000fe200000006ff */
[C---:B------:R-:W-:Y:S01]  /*3ba0*/  FADD.FTZ R218, -R134.reuse, R71 ;  /* 0x0000004786da7221 */ /* 0x040fe20000010100 */
[C---:B------:R-:W-:Y:S01]  /*3bb0*/  FADD.FTZ R187, -R134.reuse, R72 ;  /* 0x0000004886bb7221 */ /* 0x040fe20000010100 */
[C---:B------:R-:W-:Y:S01]  /*3bc0*/  FADD.FTZ R213, -R134.reuse, R78 ;  /* 0x0000004e86d57221 */ /* 0x040fe20000010100 */
[C---:B------:R-:W-:Y:S01]  /*3bd0*/  FADD.FTZ R215, -R134.reuse, R74 ;  /* 0x0000004a86d77221 */ /* 0x040fe20000010100 */
[----:B------:R-:W-:Y:S01]  /*3be0*/  SHF.R.U32.HI R185, RZ, 0x1c, R185 ;  /* 0x0000001cffb97819 */ /* 0x000fe200000116b9 */
        /* <DEDUP_REMOVED lines=9> */
[----:B0-----:R-:W-:Y:S01]  /*3c80*/  @!P2 IMAD.WIDE R68, R182, 0x4, R52 ;  /* 0x00000004b644a825 */ /* 0x001fe200078e0234 */
[----:B------:R-:W0:Y:S03]  /*3c90*/  LDC.64 R138, c[0x0][0x2c0] ;  /* 0x0000b000ff8a7b82 */ /* 0x000e260000000a00 */
[C---:B------:R-:W-:Y:S01]  /*3ca0*/  FMUL.FTZ R72, R75.reuse, R137 ;  /* 0x000000894b487220 */ /* 0x040fe20000410000 */
[----:B------:R-:W-:Y:S01]  /*3cb0*/  FMUL.FTZ R71, R75, R156 ;  /* 0x0000009c4b477220 */ /* 0x000fe20000410000 */
[C---:B------:R-:W-:Y:S01]  /*3cc0*/  FADD.FTZ R204, -R134.reuse, R84 ;  /* 0x0000005486cc7221 */ /* 0x040fe20000010100 */
[----:B------:R-:W-:Y:S01]  /*3cd0*/  @!P2 STG.E desc[UR4][R68.64], R135 ;  /* 0x000000874400a986 */ /* 0x000fe2000c101904 */
[----:B------:R-:W-:Y:S01]  /*3ce0*/  FADD.FTZ R205, -R134, R85 ;  /* 0x0000005586cd7221 */ /* 0x000fe20000010100 */
[----:B--2---:R-:W-:-:S04]  /*3cf0*/  @!P2 IMAD.WIDE R52, R182, 0x4, R54 ;  /* 0x00000004b634a825 */ /* 0x004fc800078e0236 */
[C---:B------:R-:W-:Y:S01]  /*3d00*/  FADD.FTZ R206, -R134.reuse, R86 ;  /* 0x0000005686ce7221 */ /* 0x040fe20000010100 */
[C---:B------:R-:W-:Y:S01]  /*3d10*/  FADD.FTZ R207, -R134.reuse, R87 ;  /* 0x0000005786cf7221 */ /* 0x040fe20000010100 */
[C---:B------:R-:W-:Y:S01]  /*3d20*/  FADD.FTZ R200, -R134.reuse, R88 ;  /* 0x0000005886c87221 */ /* 0x040fe20000010100 */
[----:B------:R-:W-:Y:S01]  /*3d30*/  FADD.FTZ R201, -R134, R89 ;  /* 0x0000005986c97221 */ /* 0x000fe20000010100 */
[----:B------:R1:W-:Y:S01]  /*3d40*/  @!P2 STG.E desc[UR4][R52.64], R75 ;  /* 0x0000004b3400a986 */ /* 0x0003e2000c101904 */
[----:B------:R-:W-:Y:S01]  /*3d50*/  IADD3 R78, P2, R76, UR10, RZ ;  /* 0x0000000a4c4e7c10 */ /* 0x000fe2000ff5e0ff */
[C---:B------:R-:W-:Y:S01]  /*3d60*/  FADD.FTZ R202, -R134.reuse, R90 ;  /* 0x0000005a86ca7221 */ /* 0x040fe20000010100 */
[C---:B------:R-:W-:Y:S01]  /*3d70*/  FADD.FTZ R203, -R134.reuse, R91 ;  /* 0x0000005b86cb7221 */ /* 0x040fe20000010100 */
[C---:B------:R-:W-:Y:S01]  /*3d80*/  FADD.FTZ R192, -R134.reuse, R92 ;  /* 0x0000005c86c07221 */ /* 0x040fe20000010100 */
[----:B------:R-:W-:Y:S01]  /*3d90*/  FADD.FTZ R194, -R134, R93 ;  /* 0x0000005d86c27221 */ /* 0x000fe20000010100 */
[----:B------:R-:W-:Y:S01]  /*3da0*/  IADD3 R76, P3, R76, UR12, RZ ;  /* 0x0000000c4c4c7c10 */ /* 0x000fe2000ff7e0ff */
[C---:B------:R-:W-:Y:S01]  /*3db0*/  FMUL.FTZ R82, R75.reuse, R184 ;  /* 0x000000b84b527220 */ /* 0x040fe20000410000 */
[C---:B------:R-:W-:Y:S01]  /*3dc0*/  FMUL.FTZ R83, R75.reuse, R186 ;  /* 0x000000ba4b537220 */ /* 0x040fe20000410000 */
[C---:B------:R-:W-:Y:S01]  /*3dd0*/  FMUL.FTZ R216, R75.reuse, R216 ;  /* 0x000000d84bd87220 */ /* 0x040fe20000410000 */
[----:B------:R-:W-:Y:S01]  /*3de0*/  FMUL.FTZ R218, R75, R218 ;  /* 0x000000da4bda7220 */ /* 0x000fe20000410000 */
[----:B------:R-:W-:Y:S01]  /*3df0*/  IADD3.X R79, R185, UR11, RZ, P2, !PT ;  /* 0x0000000bb94f7c10 */ /* 0x000fe200097fe4ff */
[----:B------:R-:W-:Y:S01]  /*3e00*/  FFMA.FTZ R55, R151, R71, R112 ;  /* 0x0000004797377223 */ /* 0x000fe20000010070 */
[----:B------:R-:W-:Y:S01]  /*3e10*/  FFMA.FTZ R54, R34, R70, R3 ;  /* 0x0000004622367223 */ /* 0x000fe20000010003 */
[----:B-1----:R-:W-:Y:S01]  /*3e20*/  FFMA.FTZ R53, R149, R73, R110 ;  /* 0x0000004995357223 */ /* 0x002fe2000001006e */
        /* <DEDUP_REMOVED lines=25> */
[----:B------:R-:W-:Y:S01]  /*3fc0*/  IADD3.X R77, R185, UR13, RZ, P3, !PT ;  /* 0x0000000db94d7c10 */ /* 0x000fe20009ffe4ff */
[----:B------:R-:W-:Y:S01]  /*3fd0*/  FFMA.FTZ R71, R150, R71, R113 ;  /* 0x0000004796477223 */ /* 0x000fe20000010071 */
[----:B------:R-:W-:Y:S01]  /*3fe0*/  FFMA.FTZ R70, R36, R70, R5 ;  /* 0x0000004624467223 */ /* 0x000fe20000010005 */
[----:B------:R-:W-:Y:S01]  /*3ff0*/  FFMA.FTZ R69, R148, R73, R111 ;  /* 0x0000004994457223 */ /* 0x000fe2000001006f */
[----:B------:R-:W-:Y:S01]  /*4000*/  FFMA.FTZ R68, R37, R72, R4 ;  /* 0x0000004825447223 */ /* 0x000fe20000010004 */
[----:B---3--:R-:W-:-:S04]  /*4010*/  IMAD.WIDE.U32 R80, R199, 0x10, R94 ;  /* 0x00000010c7507825 */ /* 0x008fc800078e005e */
[----:B------:R-:W-:Y:S01]  /*4020*/  FFMA.FTZ R75, R155, R218, R116 ;  /* 0x000000da9b4b7223 */ /* 0x000fe20000010074 */
[----:B------:R-:W-:Y:S01]  /*4030*/  FFMA.FTZ R74, R38, R216, R7 ;  /* 0x000000d8264a7223 */ /* 0x000fe20000010007 */
[----:B------:R-:W-:Y:S01]  /*4040*/  FFMA.FTZ R73, R153, R83, R114 ;  /* 0x0000005399497223 */ /* 0x000fe20000010072 */
[----:B------:R-:W-:Y:S01]  /*4050*/  FFMA.FTZ R72, R39, R82, R6 ;  /* 0x0000005227487223 */ /* 0x000fe20000010006 */
[----:B------:R1:W-:Y:S01]  /*4060*/  STG.E.128 desc[UR4][R78.64], R52 ;  /* 0x000000344e007986 */ /* 0x0003e2000c101d04 */
[----:B0-----:R-:W-:-:S03]  /*4070*/  IMAD.WIDE.U32 R90, R199, 0x10, R138 ;  /* 0x00000010c75a7825 */ /* 0x001fc600078e008a */
[----:B------:R0:W-:Y:S01]  /*4080*/  STG.E.128 desc[UR4][R76.64], R68 ;  /* 0x000000444c007986 */ /* 0x0001e2000c101d04 */
[----:B------:R-:W-:-:S03]  /*4090*/  IMAD.WIDE.U32 R86, R197, 0x10, R94 ;  /* 0x00000010c5567825 */ /* 0x000fc600078e005e */
[----:B------:R2:W-:Y:S01]  /*40a0*/  STG.E.128 desc[UR4][R80.64], R72 ;  /* 0x0000004850007986 */ /* 0x0005e2000c101d04 */
[----:B------:R-:W-:-:S04]  /*40b0*/  IMAD.WIDE.U32 R92, R157, 0x10, R94 ;  /* 0x000000109d5c7825 */ /* 0x000fc800078e005e */
[----:B------:R-:W-:-:S04]  /*40c0*/  IMAD.WIDE.U32 R84, R197, 0x10, R138 ;  /* 0x00000010c5547825 */ /* 0x000fc800078e008a */
[----:B------:R-:W-:-:S04]  /*40d0*/  IMAD.WIDE.U32 R190, R189, 0x10, R94 ;  /* 0x00000010bdbe7825 */ /* 0x000fc800078e005e */
[----:B-1----:R-:W-:Y:S01]  /*40e0*/  FFMA.FTZ R79, R161, R217, R120 ;  /* 0x000000d9a14f7223 */ /* 0x002fe20000010078 */
[----:B------:R-:W-:Y:S01]  /*40f0*/  FFMA.FTZ R78, R42, R215, R11 ;  /* 0x000000d72a4e7223 */ /* 0x000fe2000001000b */
[----:B------:R-:W-:Y:S01]  /*4100*/  FFMA.FTZ R55, R165, R214, R124 ;  /* 0x000000d6a5377223 */ /* 0x000fe2000001007c */
[----:B------:R-:W-:Y:S01]  /*4110*/  FFMA.FTZ R54, R46, R213, R15 ;  /* 0x000000d52e367223 */ /* 0x000fe2000001000f */
[----:B0-----:R-:W-:Y:S01]  /*4120*/  FFMA.FTZ R77, R159, R137, R118 ;  /* 0x000000899f4d7223 */ /* 0x001fe20000010076 */
[----:B------:R-:W-:Y:S01]  /*4130*/  FFMA.FTZ R76, R43, R136, R10 ;  /* 0x000000882b4c7223 */ /* 0x000fe2000001000a */
[----:B------:R-:W-:Y:S01]  /*4140*/  FFMA.FTZ R53, R163, R212, R122 ;  /* 0x000000d4a3357223 */ /* 0x000fe2000001007a */
[----:B------:R-:W-:Y:S01]  /*4150*/  FFMA.FTZ R52, R47, R211, R14 ;  /* 0x000000d32f347223 */ /* 0x000fe2000001000e */
[----:B--2---:R-:W-:Y:S01]  /*4160*/  FFMA.FTZ R75, R154, R218, R117 ;  /* 0x000000da9a4b7223 */ /* 0x004fe20000010075 */
[----:B------:R-:W-:Y:S01]  /*4170*/  FFMA.FTZ R74, R40, R216, R9 ;  /* 0x000000d8284a7223 */ /* 0x000fe20000010009 */
[----:B------:R-:W-:Y:S01]  /*4180*/  FFMA.FTZ R73, R152, R83, R115 ;  /* 0x0000005398497223 */ /* 0x000fe20000010073 */
[----:B------:R-:W-:Y:S01]  /*4190*/  FFMA.FTZ R72, R41, R82, R8 ;  /* 0x0000005229487223 */ /* 0x000fe20000010008 */
[----:B------:R-:W-:Y:S01]  /*41a0*/  FFMA.FTZ R81, R158, R137, R119 ;  /* 0x000000899e517223 */ /* 0x000fe20000010077 */
[----:B------:R-:W-:Y:S01]  /*41b0*/  FFMA.FTZ R80, R45, R136, R12 ;  /* 0x000000882d507223 */ /* 0x000fe2000001000c */
[----:B------:R-:W-:-:S04]  /*41c0*/  IMAD.WIDE.U32 R136, R157, 0x10, R138 ;  /* 0x000000109d887825 */ /* 0x000fc800078e008a */
[----:B------:R-:W-:Y:S01]  /*41d0*/  FFMA.FTZ R83, R160, R217, R121 ;  /* 0x000000d9a0537223 */ /* 0x000fe20000010079 */
[----:B------:R0:W-:Y:S01]  /*41e0*/  STG.E.128 desc[UR4][R90.64], R72 ;  /* 0x000000485a007986 */ /* 0x0001e2000c101d04 */
[----:B------:R-:W-:Y:S01]  /*41f0*/  FFMA.FTZ R82, R44, R215, R13 ;  /* 0x000000d72c527223 */ /* 0x000fe2000001000d */
[----:B------:R-:W-:-:S04]  /*4200*/  IMAD.WIDE.U32 R188, R189, 0x10, R138 ;  /* 0x00000010bdbc7825 */ /* 0x000fc800078e008a */
[----:B------:R-:W-:Y:S01]  /*4210*/  FFMA.FTZ R71, R164, R214, R125 ;  /* 0x000000d6a4477223 */ /* 0x000fe2000001007d */
[----:B------:R1:W-:Y:S01]  /*4220*/  STG.E.128 desc[UR4][R86.64], R76 ;  /* 0x0000004c56007986 */ /* 0x0003e2000c101d04 */
[----:B------:R-:W-:Y:S01]  /*4230*/  FFMA.FTZ R70, R48, R213, R17 ;  /* 0x000000d530467223 */ /* 0x000fe20000010011 */
[----:B------:R-:W-:Y:S01]  /*4240*/  FFMA.FTZ R69, R162, R212, R123 ;  /* 0x000000d4a2457223 */ /* 0x000fe2000001007b */
[----:B------:R-:W-:Y:S01]  /*4250*/  FFMA.FTZ R68, R49, R211, R16 ;  /* 0x000000d331447223 */ /* 0x000fe20000010010 */
[C---:B------:R-:W-:Y:S01]  /*4260*/  IMAD.WIDE.U32 R186, R195.reuse, 0x10, R94 ;  /* 0x00000010c3ba7825 */ /* 0x040fe200078e005e */
[----:B------:R2:W-:Y:S03]  /*4270*/  STG.E.128 desc[UR4][R84.64], R80 ;  /* 0x0000005054007986 */ /* 0x0005e6000c101d04 */
[----:B------:R-:W-:Y:S01]  /*4280*/  IMAD.WIDE.U32 R88, R195, 0x10, R138 ;  /* 0x00000010c3587825 */ /* 0x000fe200078e008a */
[----:B------:R3:W-:Y:S03]  /*4290*/  STG.E.128 desc[UR4][R190.64], R52 ;  /* 0x00000034be007986 */ /* 0x0007e6000c101d04 */
[----:B------:R-:W-:Y:S01]  /*42a0*/  IMAD.WIDE.U32 R184, R193, 0x10, R94 ;  /* 0x00000010c1b87825 */ /* 0x000fe200078e005e */
[----:B------:R4:W-:Y:S03]  /*42b0*/  STG.E.128 desc[UR4][R188.64], R68 ;  /* 0x00000044bc007986 */ /* 0x0009e6000c101d04 */
[----:B0-----:R-:W-:Y:S01]  /*42c0*/  FFMA.FTZ R72, R51, R156, R18 ;  /* 0x0000009c33487223 */ /* 0x001fe20000010012 */
[----:B------:R-:W-:Y:S01]  /*42d0*/  FFMA.FTZ R75, R169, R210, R128 ;  /* 0x000000d2a94b7223 */ /* 0x000fe20000010080 */
[-C--:B------:R-:W-:Y:S01]  /*42e0*/  FFMA.FTZ R74, R50, R209.reuse, R19 ;  /* 0x000000d1324a7223 */ /* 0x080fe20000010013 */
[----:B------:R-:W-:Y:S01]  /*42f0*/  FFMA.FTZ R73, R167, R208, R126 ;  /* 0x000000d0a7497223 */ /* 0x000fe2000001007e */
[----:B-1----:R-:W-:Y:S01]  /*4300*/  FFMA.FTZ R76, R97, R156, R20 ;  /* 0x0000009c614c7223 */ /* 0x002fe20000010014 */
[----:B------:R-:W-:Y:S01]  /*4310*/  FFMA.FTZ R79, R168, R210, R129 ;  /* 0x000000d2a84f7223 */ /* 0x000fe20000010081 */
[----:B------:R-:W0:Y:S01]  /*4320*/  LDC.64 R156, c[0x0][0x210] ;  /* 0x00008400ff9c7b82 */ /* 0x000e220000000a00 */
[----:B------:R-:W-:Y:S01]  /*4330*/  FFMA.FTZ R78, R96, R209, R21 ;  /* 0x000000d1604e7223 */ /* 0x000fe20000010015 */
[----:B------:R-:W-:Y:S01]  /*4340*/  FFMA.FTZ R77, R166, R208, R127 ;  /* 0x000000d0a64d7223 */ /* 0x000fe2000001007f */
[----:B--2---:R-:W-:Y:S01]  /*4350*/  FFMA.FTZ R83, R173, R207, R132 ;  /* 0x000000cfad537223 */ /* 0x004fe20000010084 */
[----:B------:R-:W-:Y:S01]  /*4360*/  FFMA.FTZ R82, R98, R206, R23 ;  /* 0x000000ce62527223 */ /* 0x000fe20000010017 */
[----:B------:R-:W-:Y:S01]  /*4370*/  FFMA.FTZ R81, R171, R205, R130 ;  /* 0x000000cdab517223 */ /* 0x000fe20000010082 */
[----:B------:R-:W-:Y:S01]  /*4380*/  FFMA.FTZ R80, R99, R204, R22 ;  /* 0x000000cc63507223 */ /* 0x000fe20000010016 */
[----:B------:R1:W-:Y:S01]  /*4390*/  STG.E.128 desc[UR4][R186.64], R72 ;  /* 0x00000048ba007986 */ /* 0x0003e2000c101d04 */
[----:B------:R-:W-:-:S04]  /*43a0*/  IMAD.WIDE.U32 R134, R193, 0x10, R138 ;  /* 0x00000010c1867825 */ /* 0x000fc800078e008a */
[----:B------:R-:W-:Y:S01]  /*43b0*/  FFMA.FTZ R87, R172, R207, R133 ;  /* 0x000000cfac577223 */ /* 0x000fe20000010085 */
[----:B------:R-:W-:Y:S01]  /*43c0*/  FFMA.FTZ R86, R100, R206, R25 ;  /* 0x000000ce64567223 */ /* 0x000fe20000010019 */
[----:B------:R2:W-:Y:S01]  /*43d0*/  STG.E.128 desc[UR4][R88.64], R76 ;  /* 0x0000004c58007986 */ /* 0x0005e2000c101d04 */
[----:B------:R-:W-:Y:S01]  /*43e0*/  FFMA.FTZ R85, R170, R205, R131 ;  /* 0x000000cdaa557223 */ /* 0x000fe20000010083 */
[----:B------:R-:W-:Y:S01]  /*43f0*/  FFMA.FTZ R84, R101, R204, R24 ;  /* 0x000000cc65547223 */ /* 0x000fe20000010018 */
[-C--:B------:R-:W-:Y:S01]  /*4400*/  FFMA.FTZ R91, R177, R203.reuse, R142 ;  /* 0x000000cbb15b7223 */ /* 0x080fe2000001008e */
[-C--:B------:R-:W-:Y:S01]  /*4410*/  FFMA.FTZ R90, R102, R202.reuse, R27 ;  /* 0x000000ca665a7223 */ /* 0x080fe2000001001b */
[----:B---3--:R-:W-:Y:S01]  /*4420*/  FFMA.FTZ R55, R176, R203, R143 ;  /* 0x000000cbb0377223 */ /* 0x008fe2000001008f */
[----:B------:R-:W-:Y:S01]  /*4430*/  FFMA.FTZ R54, R104, R202, R29 ;  /* 0x000000ca68367223 */ /* 0x000fe2000001001d */
[----:B------:R-:W-:Y:S01]  /*4440*/  FFMA.FTZ R53, R174, R201, R141 ;  /* 0x000000c9ae357223 */ /* 0x000fe2000001008d */
[----:B------:R-:W-:Y:S01]  /*4450*/  FFMA.FTZ R52, R105, R200, R28 ;  /* 0x000000c869347223 */ /* 0x000fe2000001001c */
[----:B------:R-:W-:-:S04]  /*4460*/  IMAD.WIDE.U32 R94, R183, 0x10, R94 ;  /* 0x00000010b75e7825 */ /* 0x000fc800078e005e */
[----:B----4-:R-:W-:Y:S01]  /*4470*/  FFMA.FTZ R71, R181, R198, R146 ;  /* 0x000000c6b5477223 */ /* 0x010fe20000010092 */
[----:B------:R-:W-:Y:S01]  /*4480*/  FFMA.FTZ R70, R106, R196, R31 ;  /* 0x000000c46a467223 */ /* 0x000fe2000001001f */
[----:B------:R-:W-:Y:S01]  /*4490*/  FFMA.FTZ R69, R179, R194, R144 ;  /* 0x000000c2b3457223 */ /* 0x000fe20000010090 */
[----:B------:R-:W-:Y:S01]  /*44a0*/  FFMA.FTZ R68, R107, R192, R30 ;  /* 0x000000c06b447223 */ /* 0x000fe2000001001e */
[----:B------:R-:W-:Y:S01]  /*44b0*/  IMAD.WIDE.U32 R138, R183, 0x10, R138 ;  /* 0x00000010b78a7825 */ /* 0x000fe200078e008a */
[----:B------:R3:W-:Y:S03]  /*44c0*/  STG.E.128 desc[UR4][R184.64], R80 ;  /* 0x00000050b8007986 */ /* 0x0007e6000c101d04 */
[----:B-1----:R-:W-:Y:S01]  /*44d0*/  FFMA.FTZ R75, R180, R198, R147 ;  /* 0x000000c6b44b7223 */ /* 0x002fe20000010093 */
[----:B------:R-:W-:Y:S01]  /*44e0*/  FFMA.FTZ R74, R108, R196, R33 ;  /* 0x000000c46c4a7223 */ /* 0x000fe20000010021 */
[----:B--2---:R-:W-:Y:S01]  /*44f0*/  FFMA.FTZ R89, R175, R201, R140 ;  /* 0x000000c9af597223 */ /* 0x004fe2000001008c */
[----:B------:R-:W-:Y:S01]  /*4500*/  FFMA.FTZ R88, R103, R200, R26 ;  /* 0x000000c867587223 */ /* 0x000fe2000001001a */
[----:B------:R-:W-:Y:S01]  /*4510*/  FFMA.FTZ R73, R178, R194, R145 ;  /* 0x000000c2b2497223 */ /* 0x000fe20000010091 */
[----:B------:R-:W-:Y:S01]  /*4520*/  FFMA.FTZ R72, R109, R192, R32 ;  /* 0x000000c06d487223 */ /* 0x000fe20000010020 */
[----:B------:R3:W-:Y:S01]  /*4530*/  STG.E.128 desc[UR4][R134.64], R84 ;  /* 0x0000005486007986 */ /* 0x0007e2000c101d04 */
[----:B0-----:R-:W-:-:S03]  /*4540*/  LEA R182, R156, R182, 0x2 ;  /* 0x000000b69cb67211 */ /* 0x001fc600078e10ff */
[----:B------:R3:W-:Y:S01]  /*4550*/  STG.E.128 desc[UR4][R92.64], R88 ;  /* 0x000000585c007986 */ /* 0x0007e2000c101d04 */
[----:B------:R-:W-:-:S03]  /*4560*/  ISETP.GE.AND P2, PT, R182, R157, PT ;  /* 0x0000009db600720c */ /* 0x000fc60003f46270 */
[----:B------:R3:W-:Y:S04]  /*4570*/  STG.E.128 desc[UR4][R136.64], R52 ;  /* 0x0000003488007986 */ /* 0x0007e8000c101d04 */
[----:B------:R3:W-:Y:S04]  /*4580*/  STG.E.128 desc[UR4][R94.64], R68 ;  /* 0x000000445e007986 */ /* 0x0007e8000c101d04 */
[----:B------:R3:W-:Y:S02]  /*4590*/  STG.E.128 desc[UR4][R138.64], R72 ;  /* 0x000000488a007986 */ /* 0x0007e4000c101d04 */
[----:B------:R-:W-:Y:S05]  /*45a0*/  @!P2 BRA `(.L_x_21657) ;  /* 0xffffffd00020a947 */ /* 0x000fea000383ffff */
[----:B------:R-:W-:Y:S05]  /*45b0*/  BSYNC B0 ;  /* 0x0000000000007941 */ /* 0x000fea0003800000 */
.L_x_21527:
[----:B------:R-:W-:Y:S05]  /*45c0*/  EXIT ;  /* 0x000000000000794d */ /* 0x000fea0003800000 */
.L_x_21656:
        /* <DEDUP_REMOVED lines=8> */
.L_x_21659:
[----:B------:R-:W-:Y:S05]  /*4650*/  BSYNC B1 ;  /* 0x0000000000017941 */ /* 0x000fea0003800000 */
.L_x_21658:
        /* <DEDUP_REMOVED lines=10> */
.L_x_21660:
[----:B------:R-:W-:Y:S01]  /*4700*/  HFMA2.MMA R188, -RZ, RZ, 0, 2.384185791015625e-07 ;  /* 0x00000004ffbc7435 */ /* 0x000fe200000001ff */
[----:B------:R-:W-:-:S05]  /*4710*/  MOV R135, R187 ;  /* 0x000000bb00877202 */ /* 0x000fca0000000f00 */
[----:B------:R-:W-:-:S05]  /*4720*/  FADD.FTZ R139, R138, R135 ;  /* 0x000000878a8b7221 */ /* 0x000fca0000010000 */
[----:B------:R-:W-:-:S07]  /*4730*/  MOV R191, R139 ;  /* 0x0000008b00bf7202 */ /* 0x000fce0000000f00 */
[----:B------:R-:W-:Y:S05]  /*4740*/  WARPSYNC.COLLECTIVE R186, `(.L_x_21661) ;  /* 0x00000000ba087348 */ /* 0x000fea0003c00000 */
[----:B------:R0:W1:Y:S02]  /*4750*/  SHFL.BFLY P3, R187, R191, R188, R201 ;  /* 0x0c0000bcbfbb7389 */ /* 0x00006400000600c9 */
[----:B01----:R-:W-:Y:S01]  /*4760*/  ENDCOLLECTIVE ;  /* 0x000000000000791b */ /* 0x003fe20003800000 */
.L_x_21661:
[----:B------:R-:W-:Y:S01]  /*4770*/  HFMA2.MMA R188, -RZ, RZ, 0, 4.76837158203125e-07 ;  /* 0x00000008ffbc7435 */ /* 0x000fe200000001ff */
[----:B------:R-:W-:-:S05]  /*4780*/  MOV R134, R187 ;  /* 0x000000bb00867202 */ /* 0x000fca0000000f00 */
[----:B------:R-:W-:-:S05]  /*4790*/  FADD.FTZ R156, R139, R134 ;  /* 0x000000868b9c7221 */ /* 0x000fca0000010000 */
[----:B------:R-:W-:-:S07]  /*47a0*/  MOV R191, R156 ;  /* 0x0000009c00bf7202 */ /* 0x000fce0000000f00 */
[----:B------:R-:W-:Y:S05]  /*47b0*/  WARPSYNC.COLLECTIVE R186, `(.L_x_21662) ;  /* 0x00000000ba087348 */ /* 0x000fea0003c00000 */
[----:B------:R0:W1:Y:S02]  /*47c0*/  SHFL.BFLY P3, R187, R191, R188, R201 ;  /* 0x0c0000bcbfbb7389 */ /* 0x00006400000600c9 */
[----:B01----:R-:W-:Y:S01]  /*47d0*/  ENDCOLLECTIVE ;  /* 0x000000000000791b */ /* 0x003fe20003800000 */
.L_x_21662:
[----:B------:R-:W-:Y:S01]  /*47e0*/  HFMA2.MMA R188, -RZ, RZ, 0, 9.5367431640625e-07 ;  /* 0x00000010ffbc7435 */ /* 0x000fe200000001ff */
[----:B------:R-:W-:-:S05]  /*47f0*/  MOV R135, R187 ;  /* 0x000000bb00877202 */ /* 0x000fca0000000f00 */
[----:B------:R-:W-:-:S05]  /*4800*/  FADD.FTZ R184, R156, R135 ;  /* 0x000000879cb87221 */ /* 0x000fca0000010000 */
[----:B------:R-:W-:-:S07]  /*4810*/  MOV R191, R184 ;  /* 0x000000b800bf7202 */ /* 0x000fce0000000f00 */
[----:B------:R-:W-:Y:S05]  /*4820*/  WARPSYNC.COLLECTIVE R186, `(.L_x_21663) ;  /* 0x00000000ba087348 */ /* 0x000fea0003c00000 */
[----:B------:R0:W1:Y:S02]  /*4830*/  SHFL.BFLY P3, R187, R191, R188, R201 ;  /* 0x0c0000bcbfbb7389 */ /* 0x00006400000600c9 */
[----:B01----:R-:W-:Y:S01]  /*4840*/  ENDCOLLECTIVE ;  /* 0x000000000000791b */ /* 0x003fe20003800000 */
.L_x_21663:
        /* <DEDUP_REMOVED lines=72> */
.L_x_21664:
[----:B------:R-:W-:Y:S01]  /*4cd0*/  HFMA2.MMA R188, -RZ, RZ, 0, 1.1920928955078125e-07 ;  /* 0x00000002ffbc7435 */ /* 0x000fe200000001ff */
[----:B------:R-:W-:-:S05]  /*4ce0*/  MOV R137, R187 ;  /* 0x000000bb00897202 */ /* 0x000fca0000000f00 */
[----:B------:R-:W-:-:S05]  /*4cf0*/  FADD.FTZ R137, R134, R137 ;  /* 0x0000008986897221 */ /* 0x000fca0000010000 */
[----:B------:R-:W-:-:S07]  /*4d00*/  MOV R191, R137 ;  /* 0x0000008900bf7202 */ /* 0x000fce0000000f00 */
[----:B------:R-:W-:Y:S05]  /*4d10*/  WARPSYNC.COLLECTIVE R186, `(.L_x_21665) ;  /* 0x00000000ba087348 */ /* 0x000fea0003c00000 */
[----:B------:R0:W1:Y:S02]  /*4d20*/  SHFL.BFLY P3, R187, R191, R188, R201 ;  /* 0x0c0000bcbfbb7389 */ /* 0x00006400000600c9 */
[----:B01----:R-:W-:Y:S01]  /*4d30*/  ENDCOLLECTIVE ;  /* 0x000000000000791b */ /* 0x003fe20003800000 */
.L_x_21665:
[----:B------:R-:W-:Y:S01]  /*4d40*/  HFMA2.MMA R188, -RZ, RZ, 0, 2.384185791015625e-07 ;  /* 0x00000004ffbc7435 */ /* 0x000fe200000001ff */
[----:B------:R-:W-:-:S05]  /*4d50*/  MOV R138, R187 ;  /* 0x000000bb008a7202 */ /* 0x000fca0000000f00 */
[----:B------:R-:W-:-:S05]  /*4d60*/  FADD.FTZ R138, R137, R138 ;  /* 0x0000008a898a7221 */ /* 0x000fca0000010000 */
[----:B------:R-:W-:-:S07]  /*4d70*/  MOV R191, R138 ;  /* 0x0000008a00bf7202 */ /* 0x000fce0000000f00 */
[----:B------:R-:W-:Y:S05]  /*4d80*/  WARPSYNC.COLLECTIVE R186, `(.L_x_21666) ;  /* 0x00000000ba087348 */ /* 0x000fea0003c00000 */
[----:B------:R0:W1:Y:S02]  /*4d90*/  SHFL.BFLY P3, R187, R191, R188, R201 ;  /* 0x0c0000bcbfbb7389 */ /* 0x00006400000600c9 */
[----:B01----:R-:W-:Y:S01]  /*4da0*/  ENDCOLLECTIVE ;  /* 0x000000000000791b */ /* 0x003fe20003800000 */
.L_x_21666:
[----:B------:R-:W-:Y:S01]  /*4db0*/  HFMA2.MMA R188, -RZ, RZ, 0, 4.76837158203125e-07 ;  /* 0x00000008ffbc7435 */ /* 0x000fe200000001ff */
[----:B------:R-:W-:-:S05]  /*4dc0*/  MOV R139, R187 ;  /* 0x000000bb008b7202 */ /* 0x000fca0000000f00 */
[----:B------:R-:W-:-:S05]  /*4dd0*/  FADD.FTZ R139, R138, R139 ;  /* 0x0000008b8a8b7221 */ /* 0x000fca0000010000 */
[----:B------:R-:W-:-:S07]  /*4de0*/  MOV R191, R139 ;  /* 0x0000008b00bf7202 */ /* 0x000fce0000000f00 */
[----:B------:R-:W-:Y:S05]  /*4df0*/  WARPSYNC.COLLECTIVE R186, `(.L_x_21667) ;  /* 0x00000000ba087348 */ /* 0x000fea0003c00000 */
[----:B------:R0:W1:Y:S02]  /*4e00*/  SHFL.BFLY P3, R187, R191, R188, R201 ;  /* 0x0c0000bcbfbb7389 */ /* 0x00006400000600c9 */
[----:B01----:R-:W-:Y:S01]  /*4e10*/  ENDCOLLECTIVE ;  /* 0x000000000000791b */ /* 0x003fe20003800000 */
.L_x_21667:
[----:B------:R-:W-:Y:S01]  /*4e20*/  HFMA2.MMA R188, -RZ, RZ, 0, 9.5367431640625e-07 ;  /* 0x00000010ffbc7435 */ /* 0x000fe200000001ff */
[----:B------:R-:W-:-:S05]  /*4e30*/  MOV R156, R187 ;  /* 0x000000bb009c7202 */ /* 0x000fca0000000f00 */
[----:B------:R-:W-:-:S05]  /*4e40*/  FADD.FTZ R156, R139, R156 ;  /* 0x0000009c8b9c7221 */ /* 0x000fca0000010000 */
[----:B------:R-:W-:-:S07]  /*4e50*/  MOV R191, R156 ;  /* 0x0000009c00bf7202 */ /* 0x000fce0000000f00 */
[----:B------:R-:W-:Y:S05]  /*4e60*/  WARPSYNC.COLLECTIVE R186, `(.L_x_21668) ;  /* 0x00000000ba087348 */ /* 0x000fea0003c00000 */
[----:B------:R0:W1:Y:S02]  /*4e70*/  SHFL.BFLY P3, R187, R191, R188, R201 ;  /* 0x0c0000bcbfbb7389 */ /* 0x00006400000600c9 */
[----:B01----:R-:W-:Y:S01]  /*4e80*/  ENDCOLLECTIVE ;  /* 0x000000000000791b */ /* 0x003fe20003800000 */
.L_x_21668:
[----:B------:R-:W-:Y:S05]  /*4e90*/  BRA `(.L_x_21669) ;  /* 0xffffffe800e87947 */ /* 0x000fea000383ffff */
.L_x_21670:
        /* <DEDUP_REMOVED lines=14> */
.L_x_27215:


//--------------------- .text._ZN10layer_norm31ln_parallel_residual_fwd_kernelINS_13Kernel_traitsI6__halfffffjLj1024ELj1ELj4ELj1ELj16ENS_18Kernel_traits_baseILj1024ES2_ffffjLj128EEEEELb0ELb1ELb0EEEvNS_9FwdParamsE --------------------------
	.section	.text._ZN10layer_norm31ln_parallel_residual_fwd_kernelINS_13Kernel_traitsI6__halfffffjLj1024ELj1ELj4ELj1ELj16ENS_18Kernel_traits_baseILj1024ES2_ffffjLj128EEEEELb0ELb1ELb0EEEvNS_9FwdParamsE,"ax",@progbits
	.align	128
        .global         _ZN10layer_norm31ln_parallel_residual_fwd_kernelINS_13Kernel_traitsI6__halfffffjLj1024ELj1ELj4ELj1ELj16ENS_18Kernel_traits_baseILj1024ES2_ffffjLj128EEEEELb0ELb1ELb0EEEvNS_9FwdParamsE
        .type           _ZN10layer_norm31ln_parallel_residual_fwd_kernelINS_13Kernel_traitsI6__halfffffjLj1024ELj1ELj4ELj1ELj16ENS_18Kernel_traits_baseILj1024ES2_ffffjLj128EEEEELb0ELb1ELb0EEEvNS_9FwdParamsE,@function
        .size           _ZN10layer_norm31ln_parallel_residual_fwd_kernelINS_13Kernel_traitsI6__halfffffjLj1024ELj1ELj4ELj1ELj16ENS_18Kernel_traits_baseILj1024ES2_ffffjLj128EEEEELb0ELb1ELb0EEEvNS_9FwdParamsE,(.L_x_27216 - _ZN10layer_norm31ln_parallel_residual_fwd_kernelINS_13Kernel_traitsI6__halfffffjLj1024ELj1ELj4ELj1ELj16ENS_18Kernel_traits_baseILj1024ES2_ffffjLj128EEEEELb0ELb1ELb0EEEvNS_9FwdParamsE)
        .other          _ZN10layer_norm31ln_parallel_residual_fwd_kernelINS_13Kernel_traitsI6__halfffffjLj1024ELj1ELj4ELj1ELj16ENS_18Kernel_traits_baseILj1024ES2_ffffjLj128EEEEELb0ELb1ELb0EEEvNS_9FwdParamsE,@"STO_CUDA_ENTRY STV_DEFAULT"
_ZN10layer_norm31ln_parallel_residual_fwd_kernelINS_13Kernel_traitsI6__halfffffjLj1024ELj1ELj4ELj1ELj16ENS_18Kernel_traits_baseILj1024ES2_ffffjLj128EEEEELb0ELb1ELb0EEEvNS_9FwdParamsE:
.text._ZN10layer_norm31ln_parallel_residual_fwd_kernelINS_13Kernel_traitsI6__halfffffjLj1024ELj1ELj4ELj1ELj16ENS_18Kernel_traits_baseILj1024ES2_ffffjLj128EEEEELb0ELb1ELb0EEEvNS_9FwdParamsE:
        /* <DEDUP_REMOVED lines=9> */
[C---:B0-----:R-:W-:Y:S02]  /*0090*/  LOP3.LUT R3, R12.reuse, 0x1f, RZ, 0xc, !PT ;  /* 0x0000001f0c037812 */ /* 0x041fe400078e0cff */
[----:B------:R-:W-:Y:S02]  /*00a0*/  LOP3.LUT R115, R12, 0x1f, RZ, 0xc0, !PT ;  /* 0x0000001f0c737812 */ /* 0x000fe400078ec0ff */
[----:B------:R-:W-:Y:S02]  /*00b0*/  LEA.HI.SX32 R114, R0, R3, 0x1e ;  /* 0x0000000300727211 */ /* 0x000fe400078ff2ff */
[----:B------:R-:W-:Y:S02]  /*00c0*/  MOV R31, R115 ;  /* 0x00000073001f7202 */ /* 0x000fe40000000f00 */
[----:B------:R-:W-:-:S02]  /*00d0*/  LOP3.LUT P1, RZ, R114, 0xffffffe0, RZ, 0xc0, !PT ;  /* 0xffffffe072ff7812 */ /* 0x000fc4000782c0ff */
[C---:B------:R-:W-:Y:S02]  /*00e0*/  ISETP.GE.U32.AND P6, PT, R114.reuse, 0x40, PT ;  /* 0x000000407200780c */ /* 0x040fe40003fc6070 */
[C---:B------:R-:W-:Y:S02]  /*00f0*/  ISETP.GE.U32.AND P5, PT, R114.reuse, 0x60, PT ;  /* 0x000000607200780c */ /* 0x040fe40003fa6070 */
[C---:B------:R-:W-:Y:S02]  /*0100*/  ISETP.GE.U32.AND P4, PT, R114.reuse, 0x80, PT ;  /* 0x000000807200780c */ /* 0x040fe40003f86070 */
[----:B------:R-:W-:Y:S02]  /*0110*/  ISETP.GE.U32.AND P3, PT, R114, 0xa0, PT ;  /* 0x000000a07200780c */ /* 0x000fe40003f66070 */
[----:B------:R-:W-:Y:S02]  /*0120*/  P2R R0, PR, RZ, 0x40 ;  /* 0x00000040ff007803 */ /* 0x000fe40000000000 */
[----:B------:R-:W-:-:S02]  /*0130*/  P2R R0, PR, RZ, 0x20 ;  /* 0x00000020ff007803 */ /* 0x000fc40000000000 */
[----:B------:R-:W-:Y:S02]  /*0140*/  P2R R0, PR, RZ, 0x10 ;  /* 0x00000010ff007803 */ /* 0x000fe40000000000 */
[----:B------:R-:W-:Y:S01]  /*0150*/  P2R R0, PR, RZ, 0x8 ;  /* 0x00000008ff007803 */ /* 0x000fe20000000000 */
[----:B--23--:R-:W-:Y:S06]  /*0160*/  @!P1 BRA `(.L_x_21672) ;  /* 0x00000000002c9947 */ /* 0x00cfec0003800000 */
[----:B------:R-:W-:Y:S01]  /*0170*/  ULDC.64 UR6, c[0x0][0x2c8] ;  /* 0x0000b20000067ab9 */ /* 0x000fe20000000a00 */
[----:B------:R-:W0:Y:S01]  /*0180*/  LDC.64 R2, c[0x0][0x260] ;  /* 0x00009800ff027b82 */ /* 0x000e220000000a00 */
[----:B------:R-:W-:-:S04]  /*0190*/  ISETP.NE.U32.AND P0, PT, RZ, UR6, PT ;  /* 0x00000006ff007c0c */ /* 0x000fc8000bf05070 */
[----:B------:R-:W-:-:S13]  /*01a0*/  ISETP.NE.AND.EX P0, PT, RZ, UR7, PT, P0 ;  /* 0x00000007ff007c0c */ /* 0x000fda000bf05300 */
[----:B------:R-:W-:-:S04]  /*01b0*/  @P0 LEA R4, P2, R31, UR6, 0x3 ;  /* 0x000000061f040c11 */ /* 0x000fc8000f8418ff */
[C---:B------:R-:W-:Y:S01]  /*01c0*/  @P0 LEA.HI.X R5, R31.reuse, UR7, RZ, 0x3, P2 ;  /* 0x000000071f050c11 */ /* 0x040fe200090f1cff */
[----:B0-----:R-:W-:-:S04]  /*01d0*/  IMAD.WIDE.U32 R2, R31, 0x8, R2 ;  /* 0x000000081f027825 */ /* 0x001fc800078e0002 */
[----:B------:R0:W5:Y:S04]  /*01e0*/  @P0 LDG.E.64 R110, desc[UR4][R4.64] ;  /* 0x00000004046e0981 */ /* 0x000168000c1e1b00 */
[----:B------:R0:W5:Y:S01]  /*01f0*/  LDG.E.64 R16, desc[UR4][R2.64] ;  /* 0x0000000402107981 */ /* 0x000162000c1e1b00 */
[----:B------:R-:W-:Y:S02]  /*0200*/  LOP3.LUT R31, R31, 0x20, RZ, 0xfc, !PT ;  /* 0x000000201f1f7812 */ /* 0x000fe400078efcff */
[----:B0-----:R-:W-:-:S07]  /*0210*/  @!P0 CS2R R110, SRZ ;  /* 0x00000000006e8805 */ /* 0x001fce000001ff00 */
.L_x_21672:
[----:B------:R-:W-:Y:S05]  /*0220*/  BSYNC B0 ;  /* 0x0000000000007941 */ /* 0x000fea0003800000 */
.L_x_21671:
        /* <DEDUP_REMOVED lines=11> */
[----:B------:R-:W-:Y:S02]  /*02e0*/  IADD3 R31, R31, 0x20, RZ ;  /* 0x000000201f1f7810 */ /* 0x000fe40007ffe0ff */
[----:B0-----:R-:W-:-:S07]  /*02f0*/  @!P0 CS2R R102, SRZ ;  /* 0x0000000000668805 */ /* 0x001fce000001ff00 */
.L_x_21674:
[----:B------:R-:W-:Y:S05]  /*0300*/  BSYNC B0 ;  /* 0x0000000000007941 */ /* 0x000fea0003800000 */
.L_x_21673:
        /* <DEDUP_REMOVED lines=13> */
.L_x_21676:
[----:B------:R-:W-:Y:S05]  /*03e0*/  BSYNC B0 ;  /* 0x0000000000007941 */ /* 0x000fea0003800000 */
.L_x_21675:
        /* <DEDUP_REMOVED lines=13> */
.L_x_21678:
[----:B------:R-:W-:Y:S05]  /*04c0*/  BSYNC B0 ;  /* 0x0000000000007941 */ /* 0x000fea0003800000 */
.L_x_21677:
        /* <DEDUP_REMOVED lines=13> */
.L_x_21680:
[----:B------:R-:W-:Y:S05]  /*05a0*/  BSYNC B0 ;  /* 0x0000000000007941 */ /* 0x000fea0003800000 */
.L_x_21679:
[----:B------:R-:W-:Y:S01]  /*05b0*/  ISETP.GE.U32.AND P0, PT, R114, 0xc0, PT ;  /* 0x000000c07200780c */ /* 0x000fe20003f06070 */
[----:B------:R-:W-:Y:S03]  /*05c0*/  BSSY B0, `(.L_x_21681) ;  /* 0x000000e000007945 */ /* 0x000fe60003800000 */
[----:B------:R-:W-:-:S09]  /*05d0*/  P2R R0, PR, RZ, 0x1 ;  /* 0x00000001ff007803 */ /* 0x000fd20000000000 */
        /* <DEDUP_REMOVED lines=12> */
.L_x_21682:
[----:B------:R-:W-:Y:S05]  /*06a0*/  BSYNC B0 ;  /* 0x0000000000007941 */ /* 0x000fea0003800000 */
.L_x_21681:
[----:B------:R-:W-:Y:S01]  /*06b0*/  ISETP.GE.U32.AND P0, PT, R114, 0xe0, PT ;  /* 0x000000e07200780c */ /* 0x000fe20003f06070 */
[----:B------:R-:W-:Y:S01]  /*06c0*/  BSSY B0, `(.L_x_21683) ;  /* 0x0000010000007945 */ /* 0x000fe20003800000 */
[----:B------:R-:W-:-:S04]  /*06d0*/  SHF.R.U32.HI R0, RZ, 0x5, R12 ;  /* 0x00000005ff007819 */ /* 0x000fc8000001160c */
[----:B------:R-:W-:Y:S02]  /*06e0*/  LEA R112, R13, R0, 0x2 ;  /* 0x000000000d707211 */ /* 0x000fe400078e10ff */
[----:B------:R-:W-:-:S05]  /*06f0*/  P2R R0, PR, RZ, 0x1 ;  /* 0x00000001ff007803 */ /* 0x000fca0000000000 */
        /* <DEDUP_REMOVED lines=12> */
.L_x_21684:
[----:B------:R-:W-:Y:S05]  /*07c0*/  BSYNC B0 ;  /* 0x0000000000007941 */ /* 0x000fea0003800000 */
.L_x_21683:
        /* <DEDUP_REMOVED lines=12> */
[----:B------:R-:W5:Y:S01]  /*0890*/  LDG.E.64 R12, desc[UR4][R12.64] ;  /* 0x000000040c0c7981 */ /* 0x000f62000c1e1b00 */
[----:B0-----:R-:W-:-:S07]  /*08a0*/  @!P0 CS2R R10, SRZ ;  /* 0x00000000000a8805 */ /* 0x001fce000001ff00 */
.L_x_21686:
[----:B------:R-:W-:Y:S05]  /*08b0*/  BSYNC B0 ;  /* 0x0000000000007941 */ /* 0x000fea0003800000 */
.L_x_21685:
[----:B------:R-:W-:Y:S01]  /*08c0*/  ULDC UR8, c[0x0][0x214] ;  /* 0x0000850000087ab9 */ /* 0x000fe20000000800 */
[----:B------:R-:W-:Y:S01]  /*08d0*/  ULDC.64 UR6, c[0x0][0x230] ;  /* 0x00008c0000067ab9 */ /* 0x000fe20000000a00 */
[----:B------:R-:W-:Y:S02]  /*08e0*/  ISETP.GE.AND P2, PT, R112, UR8, PT ;  /* 0x0000000870007c0c */ /* 0x000fe4000bf46270 */
[----:B------:R-:W-:-:S04]  /*08f0*/  LOP3.LUT P0, RZ, R32, UR6, RZ, 0xfc, !PT ;  /* 0x0000000620ff7c12 */ /* 0x000fc8000f80fcff */
[----:B------:R-:W-:-:S07]  /*0900*/  LOP3.LUT P0, RZ, R33, UR7, RZ, 0xfc, P0 ;  /* 0x0000000721ff7c12 */ /* 0x000fce000800fcff */
[----:B------:R-:W-:Y:S06]  /*0910*/  @P2 EXIT ;  /* 0x000000000000294d */ /* 0x000fec0003800000 */
[--C-:B-----5:R-:W-:Y:S01]  /*0920*/  SHF.R.U64 R78, R2, 0x10, R3.reuse ;  /* 0x00000010024e7819 */ /* 0x120fe20000001203 */
[----:B------:R-:W-:Y:S01]  /*0930*/  HADD2.F32 R0, -RZ, R2.H0_H0 ;  /* 0x20000002ff007230 */ /* 0x000fe20000004100 */
[----:B------:R-:W-:Y:S01]  /*0940*/  SHF.R.U32.HI R79, RZ, 0x10, R3 ;  /* 0x00000010ff4f7819 */ /* 0x000fe20000011603 */
        /* <DEDUP_REMOVED lines=33> */
[----:B------:R-:W-:Y:S01]  /*0b60*/  MOV R15, R24 ;  /* 0x00000018000f7202 */ /* 0x000fe20000000f00 */
[----:B------:R-:W-:Y:S01]  /*0b70*/  HADD2.F32 R91, -RZ, R91.H0_H0 ;  /* 0x2000005bff5b7230 */ /* 0x000fe20000004100 */
[----:B------:R-:W-:Y:S01]  /*0b80*/  SHF.R.U64 R82, R6, 0x10, R7 ;  /* 0x0000001006527819 */ /* 0x000fe20000001207 */
[----:B------:R-:W-:Y:S01]  /*0b90*/  HADD2.F32 R6, -RZ, R7.H0_H0 ;  /* 0x20000007ff067230 */ /* 0x000fe20000004100 */
[--C-:B------:R-:W-:Y:S01]  /*0ba0*/  SHF.R.U64 R22, R22, 0x10, R23.reuse ;  /* 0x0000001016167819 */ /* 0x100fe20000001217 */
        /* <DEDUP_REMOVED lines=8> */
[----:B------:R-:W-:Y:S01]  /*0c30*/  ULDC.U8 UR6, c[0x0][0x2a0] ;  /* 0x0000a80000067ab9 */ /* 0x000fe20000000000 */
        /* <DEDUP_REMOVED lines=46> */
[----:B------:R-:W-:Y:S01]  /*0f20*/  ULDC UR8, c[0x0][0x218] ;  /* 0x0000860000087ab9 */ /* 0x000fe20000000800 */
[----:B------:R-:W-:Y:S01]  /*0f30*/  HADD2.F32 R11, -RZ, R22.H0_H0 ;  /* 0x20000016ff0b7230 */ /* 0x000fe20000004100 */
[----:B------:R-:W-:Y:S01]  /*0f40*/  ULDC UR7, c[0x0][0x2d8] ;  /* 0x0000b60000077ab9 */ /* 0x000fe20000000800 */
[----:B------:R-:W-:Y:S01]  /*0f50*/  HADD2.F32 R15, -RZ, R20.H0_H0 ;  /* 0x20000014ff0f7230 */ /* 0x000fe20000004100 */
[----:B------:R-:W-:Y:S01]  /*0f60*/  UISETP.NE.AND UP0, UPT, UR6, URZ, UPT ;  /* 0x0000003f0600728c */ /* 0x000fe2000bf05270 */
[----:B------:R-:W-:Y:S01]  /*0f70*/  HADD2.F32 R74, -RZ, R74.H0_H0 ;  /* 0x2000004aff4a7230 */ /* 0x000fe20000004100 */
[----:B------:R-:W-:Y:S01]  /*0f80*/  ULDC.64 UR10, c[0x0][0x228] ;  /* 0x00008a00000a7ab9 */ /* 0x000fe20000000a00 */
[----:B------:R-:W-:Y:S01]  /*0f90*/  HADD2.F32 R75, -RZ, R75.H0_H0 ;  /* 0x2000004bff4b7230 */ /* 0x000fe20000004100 */
[----:B------:R-:W-:Y:S01]  /*0fa0*/  ULDC.64 UR12, c[0x0][0x230] ;  /* 0x00008c00000c7ab9 */ /* 0x000fe20000000a00 */
        /* <DEDUP_REMOVED lines=12> */
[----:B------:R-:W-:-:S07]  /*1070*/  HADD2.F32 R87, -RZ, R87.H0_H0 ;  /* 0x20000057ff577230 */ /* 0x000fce0000004100 */
.L_x_21848:
[----:B------:R-:W-:Y:S01]  /*1080*/  IMAD R64, R112, UR8, RZ ;  /* 0x0000000870407c24 */ /* 0x000fe2000f8e02ff */
[----:B------:R-:W-:Y:S04]  /*1090*/  BSSY B0, `(.L_x_21687) ;  /* 0x0000046000007945 */ /* 0x000fe80003800000 */
[----:B------:R-:W-:-:S04]  /*10a0*/  SHF.R.S32.HI R65, RZ, 0x1f, R64 ;  /* 0x0000001fff417819 */ /* 0x000fc80000011440 */
[----:B------:R-:W-:-:S04]  /*10b0*/  LEA.HI R64, R65, R64, RZ, 0x2 ;  /* 0x0000004041407211 */ /* 0x000fc800078f10ff */
[----:B------:R-:W-:-:S04]  /*10c0*/  LEA.HI.SX32 R116, R64, R115, 0x1e ;  /* 0x0000007340747211 */ /* 0x000fc800078ff2ff */
[----:B------:R-:W-:Y:S01]  /*10d0*/  MOV R66, R116 ;  /* 0x0000007400427202 */ /* 0x000fe20000000f00 */
[----:B0-----:R-:W-:Y:S06]  /*10e0*/  @!P1 BRA `(.L_x_21688) ;  /* 0x0000000400009947 */ /* 0x001fec0003800000 */
        /* <DEDUP_REMOVED lines=21> */
.L_x_21690:
[----:B-----5:R-:W-:Y:S01]  /*1240*/  FADD.FTZ R28, R24, R28 ;  /* 0x0000001c181c7221 */ /* 0x020fe20000010000 */
[----:B------:R-:W-:Y:S06]  /*1250*/  BRA `(.L_x_21691) ;  /* 0x0000000000087947 */ /* 0x000fec0003800000 */
.L_x_21689:
[----:B-----5:R-:W-:-:S04]  /*1260*/  FADD.FTZ R28, R20, R28 ;  /* 0x0000001c141c7221 */ /* 0x020fc80000010000 */
[----:B------:R-:W-:-:S07]  /*1270*/  @P2 FADD.FTZ R28, R24, R28 ;  /* 0x0000001c181c2221 */ /* 0x000fce0000010000 */
.L_x_21691:
[----:B-----5:R-:W-:-:S07]  /*1280*/  MOV R32, R28 ;  /* 0x0000001c00207202 */ /* 0x020fce0000000f00 */
.L_x_21692:
[----:B------:R-:W-:Y:S05]  /*1290*/  @P3 BRA `(.L_x_21693) ;  /* 0x00000000001c3947 */ /* 0x000fea0003800000 */
[----:B------:R-:W-:-:S04]  /*12a0*/  ISETP.NE.U32.AND P4, PT, RZ, UR12, PT ;  /* 0x0000000cff007c0c */ /* 0x000fc8000bf85070 */
[----:B------:R-:W-:-:S13]  /*12b0*/  ISETP.NE.AND.EX P4, PT, RZ, UR13, PT, P4 ;  /* 0x0000000dff007c0c */ /* 0x000fda000bf85340 */
[----:B------:R-:W-:Y:S05]  /*12c0*/  @P4 BRA `(.L_x_21694) ;  /* 0x0000000000084947 */ /* 0x000fea0003800000 */
[----:B------:R-:W-:Y:S05]  /*12d0*/  @P0 BRA `(.L_x_21695) ;  /* 0x0000000000140947 */ /* 0x000fea0003800000 */
[----:B------:R-:W-:Y:S05]  /*12e0*/  BRA `(.L_x_21696) ;  /* 0x0000000000147947 */ /* 0x000fea0003800000 */
.L_x_21694:
[----:B-----5:R-:W-:Y:S01]  /*12f0*/  FADD.FTZ R29, R25, R29 ;  /* 0x0000001d191d7221 */ /* 0x020fe20000010000 */
[----:B------:R-:W-:Y:S06]  /*1300*/  BRA `(.L_x_21695) ;  /* 0x0000000000087947 */ /* 0x000fec0003800000 */
.L_x_21693:
[----:B-----5:R-:W-:-:S04]  /*1310*/  FADD.FTZ R29, R21, R29 ;  /* 0x0000001d151d7221 */ /* 0x020fc80000010000 */
[----:B------:R-:W-:-:S07]  /*1320*/  @P2 FADD.FTZ R29, R25, R29 ;  /* 0x0000001d191d2221 */ /* 0x000fce0000010000 */
.L_x_21695:
[----:B-----5:R-:W-:-:S07]  /*1330*/  MOV R33, R29 ;  /* 0x0000001d00217202 */ /* 0x020fce0000000f00 */
.L_x_21696:
[----:B------:R-:W-:Y:S05]  /*1340*/  @P3 BRA `(.L_x_21697) ;  /* 0x00000000001c3947 */ /* 0x000fea0003800000 */
[----:B------:R-:W-:-:S04]  /*1350*/  ISETP.NE.U32.AND P4, PT, RZ, UR12, PT ;  /* 0x0000000cff007c0c */ /* 0x000fc8000bf85070 */
[----:B------:R-:W-:-:S13]  /*1360*/  ISETP.NE.AND.EX P4, PT, RZ, UR13, PT, P4 ;  /* 0x0000000dff007c0c */ /* 0x000fda000bf85340 */
[----:B------:R-:W-:Y:S05]  /*1370*/  @P4 BRA `(.L_x_21698) ;  /* 0x0000000000084947 */ /* 0x000fea0003800000 */
[----:B------:R-:W-:Y:S05]  /*1380*/  @P0 BRA `(.L_x_21699) ;  /* 0x0000000000140947 */ /* 0x000fea0003800000 */
[----:B------:R-:W-:Y:S05]  /*1390*/  BRA `(.L_x_21700) ;  /* 0x0000000000147947 */ /* 0x000fea0003800000 */
.L_x_21698:
[----:B-----5:R-:W-:Y:S01]  /*13a0*/  FADD.FTZ R30, R26, R30 ;  /* 0x0000001e1a1e7221 */ /* 0x020fe20000010000 */
[----:B------:R-:W-:Y:S06]  /*13b0*/  BRA `(.L_x_21699) ;  /* 0x0000000000087947 */ /* 0x000fec0003800000 */
.L_x_21697:
[----:B-----5:R-:W-:-:S04]  /*13c0*/  FADD.FTZ R30, R22, R30 ;  /* 0x0000001e161e7221 */ /* 0x020fc80000010000 */
[----:B------:R-:W-:-:S07]  /*13d0*/  @P2 FADD.FTZ R30, R26, R30 ;  /* 0x0000001e1a1e2221 */ /* 0x000fce0000010000 */
.L_x_21699:
[----:B-----5:R-:W-:-:S07]  /*13e0*/  MOV R34, R30 ;  /* 0x0000001e00227202 */ /* 0x020fce0000000f00 */
.L_x_21700:
[----:B------:R-:W-:Y:S05]  /*13f0*/  @P3 BRA `(.L_x_21701) ;  /* 0x00000000001c3947 */ /* 0x000fea0003800000 */
[----:B------:R-:W-:-:S04]  /*1400*/  ISETP.NE.U32.AND P2, PT, RZ, UR12, PT ;  /* 0x0000000cff007c0c */ /* 0x000fc8000bf45070 */
[----:B------:R-:W-:-:S13]  /*1410*/  ISETP.NE.AND.EX P2, PT, RZ, UR13, PT, P2 ;  /* 0x0000000dff007c0c */ /* 0x000fda000bf45320 */
[----:B------:R-:W-:Y:S05]  /*1420*/  @P2 BRA `(.L_x_21702) ;  /* 0x0000000000082947 */ /* 0x000fea0003800000 */
[----:B------:R-:W-:Y:S05]  /*1430*/  @P0 BRA `(.L_x_21703) ;  /* 0x0000000000140947 */ /* 0x000fea0003800000 */
[----:B------:R-:W-:Y:S05]  /*1440*/  BRA `(.L_x_21704) ;  /* 0x0000000000147947 */ /* 0x000fea0003800000 */
.L_x_21702:
[----:B-----5:R-:W-:Y:S01]  /*1450*/  FADD.FTZ R31, R27, R31 ;  /* 0x0000001f1b1f7221 */ /* 0x020fe20000010000 */
[----:B------:R-:W-:Y:S06]  /*1460*/  BRA `(.L_x_21703) ;  /* 0x0000000000087947 */ /* 0x000fec0003800000 */
.L_x_21701:
[----:B-----5:R-:W-:-:S04]  /*1470*/  FADD.FTZ R31, R23, R31 ;  /* 0x0000001f171f7221 */ /* 0x020fc80000010000 */
[----:B------:R-:W-:-:S07]  /*1480*/  @P2 FADD.FTZ R31, R27, R31 ;  /* 0x0000001f1b1f2221 */ /* 0x000fce0000010000 */
.L_x_21703:
[----:B-----5:R-:W-:-:S07]  /*1490*/  MOV R35, R31 ;  /* 0x0000001f00237202 */ /* 0x020fce0000000f00 */
.L_x_21704:
[----:B------:R-:W0:Y:S01]  /*14a0*/  @P0 LDC.64 R64, c[0x0][0x238] ;  /* 0x00008e00ff400b82 */ /* 0x000e220000000a00 */
[C---:B------:R-:W-:Y:S02]  /*14b0*/  IADD3 R66, R116.reuse, 0x20, RZ ;  /* 0x0000002074427810 */ /* 0x040fe40007ffe0ff */
[----:B0-----:R-:W-:-:S04]  /*14c0*/  @P0 LEA R64, P2, R116, R64, 0x4 ;  /* 0x0000004074400211 */ /* 0x001fc800078420ff */
[----:B------:R-:W-:-:S05]  /*14d0*/  @P0 LEA.HI.X R65, R116, R65, RZ, 0x4, P2 ;  /* 0x0000004174410211 */ /* 0x000fca00010f24ff */
[----:B------:R0:W-:Y:S04]  /*14e0*/  @P0 STG.E.128 desc[UR4][R64.64], R32 ;  /* 0x0000002040000986 */ /* 0x0001e8000c101d04 */
.L_x_21688:
[----:B------:R-:W-:Y:S05]  /*14f0*/  BSYNC B0 ;  /* 0x0000000000007941 */ /* 0x000fea0003800000 */
.L_x_21687:
        /* <DEDUP_REMOVED lines=24> */
.L_x_21708:
[----:B-----5:R-:W-:Y:S01]  /*1680*/  FADD.FTZ R36, R24, R36 ;  /* 0x0000002418247221 */ /* 0x020fe20000010000 */
[----:B------:R-:W-:Y:S06]  /*1690*/  BRA `(.L_x_21709) ;  /* 0x0000000000087947 */ /* 0x000fec0003800000 */
.L_x_21707:
[----:B-----5:R-:W-:-:S04]  /*16a0*/  FADD.FTZ R36, R20, R36 ;  /* 0x0000002414247221 */ /* 0x020fc80000010000 */
[----:B------:R-:W-:-:S07]  /*16b0*/  @P2 FADD.FTZ R36, R24, R36 ;  /* 0x0000002418242221 */ /* 0x000fce0000010000 */
.L_x_21709:
[----:B-----5:R-:W-:-:S07]  /*16c0*/  MOV R32, R36 ;  /* 0x0000002400207202 */ /* 0x020fce0000000f00 */
.L_x_21710:
[----:B------:R-:W-:Y:S05]  /*16d0*/  @P3 BRA `(.L_x_21711) ;  /* 0x00000000001c3947 */ /* 0x000fea0003800000 */
[----:B------:R-:W-:-:S04]  /*16e0*/  ISETP.NE.U32.AND P4, PT, RZ, UR12, PT ;  /* 0x0000000cff007c0c */ /* 0x000fc8000bf85070 */
[----:B------:R-:W-:-:S13]  /*16f0*/  ISETP.NE.AND.EX P4, PT, RZ, UR13, PT, P4 ;  /* 0x0000000dff007c0c */ /* 0x000fda000bf85340 */
[----:B------:R-:W-:Y:S05]  /*1700*/  @P4 BRA `(.L_x_21712) ;  /* 0x0000000000084947 */ /* 0x000fea0003800000 */
[----:B------:R-:W-:Y:S05]  /*1710*/  @P0 BRA `(.L_x_21713) ;  /* 0x0000000000140947 */ /* 0x000fea0003800000 */
[----:B------:R-:W-:Y:S05]  /*1720*/  BRA `(.L_x_21714) ;  /* 0x0000000000147947 */ /* 0x000fea0003800000 */
.L_x_21712:
[----:B-----5:R-:W-:Y:S01]  /*1730*/  FADD.FTZ R37, R25, R37 ;  /* 0x0000002519257221 */ /* 0x020fe20000010000 */
[----:B------:R-:W-:Y:S06]  /*1740*/  BRA `(.L_x_21713) ;  /* 0x0000000000087947 */ /* 0x000fec0003800000 */
.L_x_21711:
[----:B-----5:R-:W-:-:S04]  /*1750*/  FADD.FTZ R37, R21, R37 ;  /* 0x0000002515257221 */ /* 0x020fc80000010000 */
[----:B------:R-:W-:-:S07]  /*1760*/  @P2 FADD.FTZ R37, R25, R37 ;  /* 0x0000002519252221 */ /* 0x000fce0000010000 */
.L_x_21713:
[----:B-----5:R-:W-:-:S07]  /*1770*/  MOV R33, R37 ;  /* 0x0000002500217202 */ /* 0x020fce0000000f00 */
.L_x_21714:
[----:B------:R-:W-:Y:S05]  /*1780*/  @P3 BRA `(.L_x_21715) ;  /* 0x00000000001c3947 */ /* 0x000fea0003800000 */
[----:B------:R-:W-:-:S04]  /*1790*/  ISETP.NE.U32.AND P4, PT, RZ, UR12, PT ;  /* 0x0000000cff007c0c */ /* 0x000fc8000bf85070 */
[----:B------:R-:W-:-:S13]  /*17a0*/  ISETP.NE.AND.EX P4, PT, RZ, UR13, PT, P4 ;  /* 0x0000000dff007c0c */ /* 0x000fda000bf85340 */
[----:B------:R-:W-:Y:S05]  /*17b0*/  @P4 BRA `(.L_x_21716) ;  /* 0x0000000000084947 */ /* 0x000fea0003800000 */
[----:B------:R-:W-:Y:S05]  /*17c0*/  @P0 BRA `(.L_x_21717) ;  /* 0x0000000000140947 */ /* 0x000fea0003800000 */
[----:B------:R-:W-:Y:S05]  /*17d0*/  BRA `(.L_x_21718) ;  /* 0x0000000000147947 */ /* 0x000fea0003800000 */
.L_x_21716:
[----:B-----5:R-:W-:Y:S01]  /*17e0*/  FADD.FTZ R38, R26, R38 ;  /* 0x000000261a267221 */ /* 0x020fe20000010000 */
[----:B------:R-:W-:Y:S06]  /*17f0*/  BRA `(.L_x_21717) ;  /* 0x0000000000087947 */ /* 0x000fec0003800000 */
.L_x_21715:
[----:B-----5:R-:W-:-:S04]  /*1800*/  FADD.FTZ R38, R22, R38 ;  /* 0x0000002616267221 */ /* 0x020fc80000010000 */
[----:B------:R-:W-:-:S07]  /*1810*/  @P2 FADD.FTZ R38, R26, R38 ;  /* 0x000000261a262221 */ /* 0x000fce0000010000 */
.L_x_21717:
[----:B-----5:R-:W-:-:S07]  /*1820*/  MOV R34, R38 ;  /* 0x0000002600227202 */ /* 0x020fce0000000f00 */
.L_x_21718:
[----:B------:R-:W-:Y:S05]  /*1830*/  @P3 BRA `(.L_x_21719) ;  /* 0x00000000001c3947 */ /* 0x000fea0003800000 */
[----:B------:R-:W-:-:S04]  /*1840*/  ISETP.NE.U32.AND P2, PT, RZ, UR12, PT ;  /* 0x0000000cff007c0c */ /* 0x000fc8000bf45070 */
[----:B------:R-:W-:-:S13]  /*1850*/  ISETP.NE.AND.EX P2, PT, RZ, UR13, PT, P2 ;  /* 0x0000000dff007c0c */ /* 0x000fda000bf45320 */
[----:B------:R-:W-:Y:S05]  /*1860*/  @P2 BRA `(.L_x_21720) ;  /* 0x0000000000082947 */ /* 0x000fea0003800000 */
[----:B------:R-:W-:Y:S05]  /*1870*/  @P0 BRA `(.L_x_21721) ;  /* 0x0000000000140947 */ /* 0x000fea0003800000 */
[----:B------:R-:W-:Y:S05]  /*1880*/  BRA `(.L_x_21722) ;  /* 0x0000000000147947 */ /* 0x000fea0003800000 */
.L_x_21720:
[----:B-----5:R-:W-:Y:S01]  /*1890*/  FADD.FTZ R39, R27, R39 ;  /* 0x000000271b277221 */ /* 0x020fe20000010000 */
[----:B------:R-:W-:Y:S06]  /*18a0*/  BRA `(.L_x_21721) ;  /* 0x0000000000087947 */ /* 0x000fec0003800000 */
.L_x_21719:
[----:B-----5:R-:W-:-:S04]  /*18b0*/  FADD.FTZ R39, R23, R39 ;  /* 0x0000002717277221 */ /* 0x020fc80000010000 */
[----:B------:R-:W-:-:S07]  /*18c0*/  @P2 FADD.FTZ R39, R27, R39 ;  /* 0x000000271b272221 */ /* 0x000fce0000010000 */
.L_x_21721:
[----:B-----5:R-:W-:-:S07]  /*18d0*/  MOV R35, R39 ;  /* 0x0000002700237202 */ /* 0x020fce0000000f00 */
.L_x_21722:
[----:B------:R-:W0:Y:S02]  /*18e0*/  @P0 LDC.64 R64, c[0x0][0x238] ;  /* 0x00008e00ff400b82 */ /* 0x000e240000000a00 */
[----:B0-----:R-:W-:-:S04]  /*18f0*/  @P0 LEA R64, P2, R66, R64, 0x4 ;  /* 0x0000004042400211 */ /* 0x001fc800078420ff */
[C---:B------:R-:W-:Y:S02]  /*1900*/  @P0 LEA.HI.X R65, R66.reuse, R65, RZ, 0x4, P2 ;  /* 0x0000004142410211 */ /* 0x040fe400010f24ff */
[----:B------:R-:W-:-:S03]  /*1910*/  IADD3 R66, R66, 0x20, RZ ;  /* 0x0000002042427810 */ /* 0x000fc60007ffe0ff */
[----:B------:R1:W-:Y:S04]  /*1920*/  @P0 STG.E.128 desc[UR4][R64.64], R32 ;  /* 0x0000002040000986 */ /* 0x0003e8000c101d04 */
.L_x_21706:
[----:B------:R-:W-:Y:S05]  /*1930*/  BSYNC B0 ;  /* 0x0000000000007941 */ /* 0x000fea0003800000 */
.L_x_21705:
        /* <DEDUP_REMOVED lines=24> */
.L_x_21726:
[----:B-----5:R-:W-:Y:S01]  /*1ac0*/  FADD.FTZ R40, R24, R40 ;  /* 0x0000002818287221 */ /* 0x020fe20000010000 */
[----:B------:R-:W-:Y:S06]  /*1ad0*/  BRA `(.L_x_21727) ;  /* 0x0000000000087947 */ /* 0x000fec0003800000 */
.L_x_21725:
[----:B-----5:R-:W-:-:S04]  /*1ae0*/  FADD.FTZ R40, R20, R40 ;  /* 0x0000002814287221 */ /* 0x020fc80000010000 */
[----:B------:R-:W-:-:S07]  /*1af0*/  @P2 FADD.FTZ R40, R24, R40 ;  /* 0x0000002818282221 */ /* 0x000fce0000010000 */
.L_x_21727:
[----:B-----5:R-:W-:-:S07]  /*1b00*/  MOV R32, R40 ;  /* 0x0000002800207202 */ /* 0x020fce0000000f00 */
.L_x_21728:
[----:B------:R-:W-:Y:S05]  /*1b10*/  @P3 BRA `(.L_x_21729) ;  /* 0x00000000001c3947 */ /* 0x000fea0003800000 */
[----:B------:R-:W-:-:S04]  /*1b20*/  ISETP.NE.U32.AND P4, PT, RZ, UR12, PT ;  /* 0x0000000cff007c0c */ /* 0x000fc8000bf85070 */
[----:B------:R-:W-:-:S13]  /*1b30*/  ISETP.NE.AND.EX P4, PT, RZ, UR13, PT, P4 ;  /* 0x0000000dff007c0c */ /* 0x000fda000bf85340 */
[----:B------:R-:W-:Y:S05]  /*1b40*/  @P4 BRA `(.L_x_21730) ;  /* 0x0000000000084947 */ /* 0x000fea0003800000 */
[----:B------:R-:W-:Y:S05]  /*1b50*/  @P0 BRA `(.L_x_21731) ;  /* 0x0000000000140947 */ /* 0x000fea0003800000 */
[----:B------:R-:W-:Y:S05]  /*1b60*/  BRA `(.L_x_21732) ;  /* 0x0000000000147947 */ /* 0x000fea0003800000 */
.L_x_21730:
[----:B-----5:R-:W-:Y:S01]  /*1b70*/  FADD.FTZ R41, R25, R41 ;  /* 0x0000002919297221 */ /* 0x020fe20000010000 */
[----:B------:R-:W-:Y:S06]  /*1b80*/  BRA `(.L_x_21731) ;  /* 0x0000000000087947 */ /* 0x000fec0003800000 */
.L_x_21729:
[----:B-----5:R-:W-:-:S04]  /*1b90*/  FADD.FTZ R41, R21, R41 ;  /* 0x0000002915297221 */ /* 0x020fc80000010000 */
[----:B------:R-:W-:-:S07]  /*1ba0*/  @P2 FADD.FTZ R41, R25, R41 ;  /* 0x0000002919292221 */ /* 0x000fce0000010000 */
.L_x_21731:
[----:B-----5:R-:W-:-:S07]  /*1bb0*/  MOV R33, R41 ;  /* 0x0000002900217202 */ /* 0x020fce0000000f00 */
.L_x_21732:
[----:B------:R-:W-:Y:S05]  /*1bc0*/  @P3 BRA `(.L_x_21733) ;  /* 0x00000000001c3947 */ /* 0x000fea0003800000 */
[----:B------:R-:W-:-:S04]  /*1bd0*/  ISETP.NE.U32.AND P4, PT, RZ, UR12, PT ;  /* 0x0000000cff007c0c */ /* 0x000fc8000bf85070 */
[----:B------:R-:W-:-:S13]  /*1be0*/  ISETP.NE.AND.EX P4, PT, RZ, UR13, PT, P4 ;  /* 0x0000000dff007c0c */ /* 0x000fda000bf85340 */
[----:B------:R-:W-:Y:S05]  /*1bf0*/  @P4 BRA `(.L_x_21734) ;  /* 0x0000000000084947 */ /* 0x000fea0003800000 */
[----:B------:R-:W-:Y:S05]  /*1c00*/  @P0 BRA `(.L_x_21735) ;  /* 0x0000000000140947 */ /* 0x000fea0003800000 */
[----:B------:R-:W-:Y:S05]  /*1c10*/  BRA `(.L_x_21736) ;  /* 0x0000000000147947 */ /* 0x000fea0003800000 */
.L_x_21734:
[----:B-----5:R-:W-:Y:S01]  /*1c20*/  FADD.FTZ R42, R26, R42 ;  /* 0x0000002a1a2a7221 */ /* 0x020fe20000010000 */
[----:B------:R-:W-:Y:S06]  /*1c30*/  BRA `(.L_x_21735) ;  /* 0x0000000000087947 */ /* 0x000fec0003800000 */
.L_x_21733:
[----:B-----5:R-:W-:-:S04]  /*1c40*/  FADD.FTZ R42, R22, R42 ;  /* 0x0000002a162a7221 */ /* 0x020fc80000010000 */
[----:B------:R-:W-:-:S07]  /*1c50*/  @P2 FADD.FTZ R42, R26, R42 ;  /* 0x0000002a1a2a2221 */ /* 0x000fce0000010000 */
.L_x_21735:
[----:B-----5:R-:W-:-:S07]  /*1c60*/  MOV R34, R42 ;  /* 0x0000002a00227202 */ /* 0x020fce0000000f00 */
.L_x_21736:
[----:B------:R-:W-:Y:S05]  /*1c70*/  @P3 BRA `(.L_x_21737) ;  /* 0x00000000001c3947 */ /* 0x000fea0003800000 */
[----:B------:R-:W-:-:S04]  /*1c80*/  ISETP.NE.U32.AND P2, PT, RZ, UR12, PT ;  /* 0x0000000cff007c0c */ /* 0x000fc8000bf45070 */
[----:B------:R-:W-:-:S13]  /*1c90*/  ISETP.NE.AND.EX P2, PT, RZ, UR13, PT, P2 ;  /* 0x0000000dff007c0c */ /* 0x000fda000bf45320 */
[----:B------:R-:W-:Y:S05]  /*1ca0*/  @P2 BRA `(.L_x_21738) ;  /* 0x0000000000082947 */ /* 0x000fea0003800000 */
[----:B------:R-:W-:Y:S05]  /*1cb0*/  @P0 BRA `(.L_x_21739) ;  /* 0x0000000000140947 */ /* 0x000fea0003800000 */
[----:B------:R-:W-:Y:S05]  /*1cc0*/  BRA `(.L_x_21740) ;  /* 0x0000000000147947 */ /* 0x000fea0003800000 */
.L_x_21738:
[----:B-----5:R-:W-:Y:S01]  /*1cd0*/  FADD.FTZ R43, R27, R43 ;  /* 0x0000002b1b2b7221 */ /* 0x020fe20000010000 */
[----:B------:R-:W-:Y:S06]  /*1ce0*/  BRA `(.L_x_21739) ;  /* 0x0000000000087947 */ /* 0x000fec0003800000 */
.L_x_21737:
[----:B-----5:R-:W-:-:S04]  /*1cf0*/  FADD.FTZ R43, R23, R43 ;  /* 0x0000002b172b7221 */ /* 0x020fc80000010000 */
[----:B------:R-:W-:-:S07]  /*1d00*/  @P2 FADD.FTZ R43, R27, R43 ;  /* 0x0000002b1b2b2221 */ /* 0x000fce0000010000 */
.L_x_21739:
[----:B-----5:R-:W-:-:S07]  /*1d10*/  MOV R35, R43 ;  /* 0x0000002b00237202 */ /* 0x020fce0000000f00 */
.L_x_21740:
[----:B------:R-:W0:Y:S02]  /*1d20*/  @P0 LDC.64 R64, c[0x0][0x238] ;  /* 0x00008e00ff400b82 */ /* 0x000e240000000a00 */
[----:B0-----:R-:W-:-:S04]  /*1d30*/  @P0 LEA R64, P2, R66, R64, 0x4 ;  /* 0x0000004042400211 */ /* 0x001fc800078420ff */
[C---:B------:R-:W-:Y:S02]  /*1d40*/  @P0 LEA.HI.X R65, R66.reuse, R65, RZ, 0x4, P2 ;  /* 0x0000004142410211 */ /* 0x040fe400010f24ff */
[----:B------:R-:W-:-:S03]  /*1d50*/  IADD3 R66, R66, 0x20, RZ ;  /* 0x0000002042427810 */ /* 0x000fc60007ffe0ff */
[----:B------:R2:W-:Y:S04]  /*1d60*/  @P0 STG.E.128 desc[UR4][R64.64], R32 ;  /* 0x0000002040000986 */ /* 0x0005e8000c101d04 */
.L_x_21724:
[----:B------:R-:W-:Y:S05]  /*1d70*/  BSYNC B0 ;  /* 0x0000000000007941 */ /* 0x000fea0003800000 */
.L_x_21723:
        /* <DEDUP_REMOVED lines=24> */
.L_x_21744:
[----:B-----5:R-:W-:Y:S01]  /*1f00*/  FADD.FTZ R44, R24, R44 ;  /* 0x0000002c182c7221 */ /* 0x020fe20000010000 */
[----:B------:R-:W-:Y:S06]  /*1f10*/  BRA `(.L_x_21745) ;  /* 0x0000000000087947 */ /* 0x000fec0003800000 */
.L_x_21743:
[----:B-----5:R-:W-:-:S04]  /*1f20*/  FADD.FTZ R44, R20, R44 ;  /* 0x0000002c142c7221 */ /* 0x020fc80000010000 */
[----:B------:R-:W-:-:S07]  /*1f30*/  @P2 FADD.FTZ R44, R24, R44 ;  /* 0x0000002c182c2221 */ /* 0x000fce0000010000 */
.L_x_21745:
[----:B-----5:R-:W-:-:S07]  /*1f40*/  MOV R32, R44 ;  /* 0x0000002c00207202 */ /* 0x020fce0000000f00 */
.L_x_21746:
[----:B------:R-:W-:Y:S05]  /*1f50*/  @P3 BRA `(.L_x_21747) ;  /* 0x00000000001c3947 */ /* 0x000fea0003800000 */
[----:B------:R-:W-:-:S04]  /*1f60*/  ISETP.NE.U32.AND P4, PT, RZ, UR12, PT ;  /* 0x0000000cff007c0c */ /* 0x000fc8000bf85070 */
[----:B------:R-:W-:-:S13]  /*1f70*/  ISETP.NE.AND.EX P4, PT, RZ, UR13, PT, P4 ;  /* 0x0000000dff007c0c */ /* 0x000fda000bf85340 */
[----:B------:R-:W-:Y:S05]  /*1f80*/  @P4 BRA `(.L_x_21748) ;  /* 0x0000000000084947 */ /* 0x000fea0003800000 */
[----:B------:R-:W-:Y:S05]  /*1f90*/  @P0 BRA `(.L_x_21749) ;  /* 0x0000000000140947 */ /* 0x000fea0003800000 */
[----:B------:R-:W-:Y:S05]  /*1fa0*/  BRA `(.L_x_21750) ;  /* 0x0000000000147947 */ /* 0x000fea0003800000 */
.L_x_21748:
[----:B-----5:R-:W-:Y:S01]  /*1fb0*/  FADD.FTZ R45, R25, R45 ;  /* 0x0000002d192d7221 */ /* 0x020fe20000010000 */
[----:B------:R-:W-:Y:S06]  /*1fc0*/  BRA `(.L_x_21749) ;  /* 0x0000000000087947 */ /* 0x000fec0003800000 */
.L_x_21747:
[----:B-----5:R-:W-:-:S04]  /*1fd0*/  FADD.FTZ R45, R21, R45 ;  /* 0x0000002d152d7221 */ /* 0x020fc80000010000 */
[----:B------:R-:W-:-:S07]  /*1fe0*/  @P2 FADD.FTZ R45, R25, R45 ;  /* 0x0000002d192d2221 */ /* 0x000fce0000010000 */
.L_x_21749:
[----:B-----5:R-:W-:-:S07]  /*1ff0*/  MOV R33, R45 ;  /* 0x0000002d00217202 */ /* 0x020fce0000000f00 */
.L_x_21750:
[----:B------:R-:W-:Y:S05]  /*2000*/  @P3 BRA `(.L_x_21751) ;  /* 0x00000000001c3947 */ /* 0x000fea0003800000 */
[----:B------:R-:W-:-:S04]  /*2010*/  ISETP.NE.U32.AND P4, PT, RZ, UR12, PT ;  /* 0x0000000cff007c0c */ /* 0x000fc8000bf85070 */
[----:B------:R-:W-:-:S13]  /*2020*/  ISETP.NE.AND.EX P4, PT, RZ, UR13, PT, P4 ;  /* 0x0000000dff007c0c */ /* 0x000fda000bf85340 */
[----:B------:R-:W-:Y:S05]  /*2030*/  @P4 BRA `(.L_x_21752) ;  /* 0x0000000000084947 */ /* 0x000fea0003800000 */
[----:B------:R-:W-:Y:S05]  /*2040*/  @P0 BRA `(.L_x_21753) ;  /* 0x0000000000140947 */ /* 0x000fea0003800000 */
[----:B------:R-:W-:Y:S05]  /*2050*/  BRA `(.L_x_21754) ;  /* 0x0000000000147947 */ /* 0x000fea0003800000 */
.L_x_21752:
[----:B-----5:R-:W-:Y:S01]  /*2060*/  FADD.FTZ R46, R26, R46 ;  /* 0x0000002e1a2e7221 */ /* 0x020fe20000010000 */
[----:B------:R-:W-:Y:S06]  /*2070*/  BRA `(.L_x_21753) ;  /* 0x0000000000087947 */ /* 0x000fec0003800000 */
.L_x_21751:
[----:B-----5:R-:W-:-:S04]  /*2080*/  FADD.FTZ R46, R22, R46 ;  /* 0x0000002e162e7221 */ /* 0x020fc80000010000 */
[----:B------:R-:W-:-:S07]  /*2090*/  @P2 FADD.FTZ R46, R26, R46 ;  /* 0x0000002e1a2e2221 */ /* 0x000fce0000010000 */
.L_x_21753:
[----:B-----5:R-:W-:-:S07]  /*20a0*/  MOV R34, R46 ;  /* 0x0000002e00227202 */ /* 0x020fce0000000f00 */
.L_x_21754:
[----:B------:R-:W-:Y:S05]  /*20b0*/  @P3 BRA `(.L_x_21755) ;  /* 0x00000000001c3947 */ /* 0x000fea0003800000 */
[----:B------:R-:W-:-:S04]  /*20c0*/  ISETP.NE.U32.AND P2, PT, RZ, UR12, PT ;  /* 0x0000000cff007c0c */ /* 0x000fc8000bf45070 */
[----:B------:R-:W-:-:S13]  /*20d0*/  ISETP.NE.AND.EX P2, PT, RZ, UR13, PT, P2 ;  /* 0x0000000dff007c0c */ /* 0x000fda000bf45320 */
[----:B------:R-:W-:Y:S05]  /*20e0*/  @P2 BRA `(.L_x_21756) ;  /* 0x0000000000082947 */ /* 0x000fea0003800000 */
[----:B------:R-:W-:Y:S05]  /*20f0*/  @P0 BRA `(.L_x_21757) ;  /* 0x0000000000140947 */ /* 0x000fea0003800000 */
[----:B------:R-:W-:Y:S05]  /*2100*/  BRA `(.L_x_21758) ;  /* 0x0000000000147947 */ /* 0x000fea0003800000 */
.L_x_21756:
[----:B-----5:R-:W-:Y:S01]  /*2110*/  FADD.FTZ R47, R27, R47 ;  /* 0x0000002f1b2f7221 */ /* 0x020fe20000010000 */
[----:B------:R-:W-:Y:S06]  /*2120*/  BRA `(.L_x_21757) ;  /* 0x0000000000087947 */ /* 0x000fec0003800000 */
.L_x_21755:
[----:B-----5:R-:W-:-:S04]  /*2130*/  FADD.FTZ R47, R23, R47 ;  /* 0x0000002f172f7221 */ /* 0x020fc80000010000 */
[----:B------:R-:W-:-:S07]  /*2140*/  @P2 FADD.FTZ R47, R27, R47 ;  /* 0x0000002f1b2f2221 */ /* 0x000fce0000010000 */
.L_x_21757:
[----:B-----5:R-:W-:-:S07]  /*2150*/  MOV R35, R47 ;  /* 0x0000002f00237202 */ /* 0x020fce0000000f00 */
.L_x_21758:
[----:B------:R-:W0:Y:S02]  /*2160*/  @P0 LDC.64 R64, c[0x0][0x238] ;  /* 0x00008e00ff400b82 */ /* 0x000e240000000a00 */
[----:B0-----:R-:W-:-:S04]  /*2170*/  @P0 LEA R64, P2, R66, R64, 0x4 ;  /* 0x0000004042400211 */ /* 0x001fc800078420ff */
[C---:B------:R-:W-:Y:S02]  /*2180*/  @P0 LEA.HI.X R65, R66.reuse, R65, RZ, 0x4, P2 ;  /* 0x0000004142410211 */ /* 0x040fe400010f24ff */
[----:B------:R-:W-:-:S03]  /*2190*/  IADD3 R66, R66, 0x20, RZ ;  /* 0x0000002042427810 */ /* 0x000fc60007ffe0ff */
[----:B------:R3:W-:Y:S04]  /*21a0*/  @P0 STG.E.128 desc[UR4][R64.64], R32 ;  /* 0x0000002040000986 */ /* 0x0007e8000c101d04 */
.L_x_21742:
[----:B------:R-:W-:Y:S05]  /*21b0*/  BSYNC B0 ;  /* 0x0000000000007941 */ /* 0x000fea0003800000 */
.L_x_21741:
        /* <DEDUP_REMOVED lines=24> */
.L_x_21762:
[----:B-----5:R-:W-:Y:S01]  /*2340*/  FADD.FTZ R48, R24, R48 ;  /* 0x0000003018307221 */ /* 0x020fe20000010000 */
[----:B------:R-:W-:Y:S06]  /*2350*/  BRA `(.L_x_21763) ;  /* 0x0000000000087947 */ /* 0x000fec0003800000 */
.L_x_21761:
[----:B-----5:R-:W-:-:S04]  /*2360*/  FADD.FTZ R48, R20, R48 ;  /* 0x0000003014307221 */ /* 0x020fc80000010000 */
[----:B------:R-:W-:-:S07]  /*2370*/  @P2 FADD.FTZ R48, R24, R48 ;  /* 0x0000003018302221 */ /* 0x000fce0000010000 */
.L_x_21763:
[----:B-----5:R-:W-:-:S07]  /*2380*/  MOV R32, R48 ;  /* 0x0000003000207202 */ /* 0x020fce0000000f00 */
.L_x_21764:
[----:B------:R-:W-:Y:S05]  /*2390*/  @P3 BRA `(.L_x_21765) ;  /* 0x00000000001c3947 */ /* 0x000fea0003800000 */
[----:B------:R-:W-:-:S04]  /*23a0*/  ISETP.NE.U32.AND P4, PT, RZ, UR12, PT ;  /* 0x0000000cff007c0c */ /* 0x000fc8000bf85070 */
[----:B------:R-:W-:-:S13]  /*23b0*/  ISETP.NE.AND.EX P4, PT, RZ, UR13, PT, P4 ;  /* 0x0000000dff007c0c */ /* 0x000fda000bf85340 */
[----:B------:R-:W-:Y:S05]  /*23c0*/  @P4 BRA `(.L_x_21766) ;  /* 0x0000000000084947 */ /* 0x000fea0003800000 */
[----:B------:R-:W-:Y:S05]  /*23d0*/  @P0 BRA `(.L_x_21767) ;  /* 0x0000000000140947 */ /* 0x000fea0003800000 */
[----:B------:R-:W-:Y:S05]  /*23e0*/  BRA `(.L_x_21768) ;  /* 0x0000000000147947 */ /* 0x000fea0003800000 */
.L_x_21766:
[----:B-----5:R-:W-:Y:S01]  /*23f0*/  FADD.FTZ R49, R25, R49 ;  /* 0x0000003119317221 */ /* 0x020fe20000010000 */
[----:B------:R-:W-:Y:S06]  /*2400*/  BRA `(.L_x_21767) ;  /* 0x0000000000087947 */ /* 0x000fec0003800000 */
.L_x_21765:
[----:B-----5:R-:W-:-:S04]  /*2410*/  FADD.FTZ R49, R21, R49 ;  /* 0x0000003115317221 */ /* 0x020fc80000010000 */
[----:B------:R-:W-:-:S07]  /*2420*/  @P2 FADD.FTZ R49, R25, R49 ;  /* 0x0000003119312221 */ /* 0x000fce0000010000 */
.L_x_21767:
[----:B-----5:R-:W-:-:S07]  /*2430*/  MOV R33, R49 ;  /* 0x0000003100217202 */ /* 0x020fce0000000f00 */
.L_x_21768:
[----:B------:R-:W-:Y:S05]  /*2440*/  @P3 BRA `(.L_x_21769) ;  /* 0x00000000001c3947 */ /* 0x000fea0003800000 */
[----:B------:R-:W-:-:S04]  /*2450*/  ISETP.NE.U32.AND P4, PT, RZ, UR12, PT ;  /* 0x0000000cff007c0c */ /* 0x000fc8000bf85070 */
[----:B------:R-:W-:-:S13]  /*2460*/  ISETP.NE.AND.EX P4, PT, RZ, UR13, PT, P4 ;  /* 0x0000000dff007c0c */ /* 0x000fda000bf85340 */
[----:B------:R-:W-:Y:S05]  /*2470*/  @P4 BRA `(.L_x_21770) ;  /* 0x0000000000084947 */ /* 0x000fea0003800000 */
[----:B------:R-:W-:Y:S05]  /*2480*/  @P0 BRA `(.L_x_21771) ;  /* 0x0000000000140947 */ /* 0x000fea0003800000 */
[----:B------:R-:W-:Y:S05]  /*2490*/  BRA `(.L_x_21772) ;  /* 0x0000000000147947 */ /* 0x000fea0003800000 */
.L_x_21770:
[----:B-----5:R-:W-:Y:S01]  /*24a0*/  FADD.FTZ R50, R26, R50 ;  /* 0x000000321a327221 */ /* 0x020fe20000010000 */
[----:B------:R-:W-:Y:S06]  /*24b0*/  BRA `(.L_x_21771) ;  /* 0x0000000000087947 */ /* 0x000fec0003800000 */
.L_x_21769:
[----:B-----5:R-:W-:-:S04]  /*24c0*/  FADD.FTZ R50, R22, R50 ;  /* 0x0000003216327221 */ /* 0x020fc80000010000 */
[----:B------:R-:W-:-:S07]  /*24d0*/  @P2 FADD.FTZ R50, R26, R50 ;  /* 0x000000321a322221 */ /* 0x000fce0000010000 */
.L_x_21771:
[----:B-----5:R-:W-:-:S07]  /*24e0*/  MOV R34, R50 ;  /* 0x0000003200227202 */ /* 0x020fce0000000f00 */
.L_x_21772:
[----:B------:R-:W-:Y:S05]  /*24f0*/  @P3 BRA `(.L_x_21773) ;  /* 0x00000000001c3947 */ /* 0x000fea0003800000 */
[----:B------:R-:W-:-:S04]  /*2500*/  ISETP.NE.U32.AND P2, PT, RZ, UR12, PT ;  /* 0x0000000cff007c0c */ /* 0x000fc8000bf45070 */
[----:B------:R-:W-:-:S13]  /*2510*/  ISETP.NE.AND.EX P2, PT, RZ, UR13, PT, P2 ;  /* 0x0000000dff007c0c */ /* 0x000fda000bf45320 */
[----:B------:R-:W-:Y:S05]  /*2520*/  @P2 BRA `(.L_x_21774) ;  /* 0x0000000000082947 */ /* 0x000fea0003800000 */
[----:B------:R-:W-:Y:S05]  /*2530*/  @P0 BRA `(.L_x_21775) ;  /* 0x0000000000140947 */ /* 0x000fea0003800000 */
[----:B------:R-:W-:Y:S05]  /*2540*/  BRA `(.L_x_21776) ;  /* 0x0000000000147947 */ /* 0x000fea0003800000 */
.L_x_21774:
[----:B-----5:R-:W-:Y:S01]  /*2550*/  FADD.FTZ R51, R27, R51 ;  /* 0x000000331b337221 */ /* 0x020fe20000010000 */
[----:B------:R-:W-:Y:S06]  /*2560*/  BRA `(.L_x_21775) ;  /* 0x0000000000087947 */ /* 0x000fec0003800000 */
.L_x_21773:
[----:B-----5:R-:W-:-:S04]  /*2570*/  FADD.FTZ R51, R23, R51 ;  /* 0x0000003317337221 */ /* 0x020fc80000010000 */
[----:B------:R-:W-:-:S07]  /*2580*/  @P2 FADD.FTZ R51, R27, R51 ;  /* 0x000000331b332221 */ /* 0x000fce0000010000 */
.L_x_21775:
[----:B-----5:R-:W-:-:S07]  /*2590*/  MOV R35, R51 ;  /* 0x0000003300237202 */ /* 0x020fce0000000f00 */
.L_x_21776:
[----:B------:R-:W0:Y:S02]  /*25a0*/  @P0 LDC.64 R64, c[0x0][0x238] ;  /* 0x00008e00ff400b82 */ /* 0x000e240000000a00 */
[----:B0-----:R-:W-:-:S04]  /*25b0*/  @P0 LEA R64, P2, R66, R64, 0x4 ;  /* 0x0000004042400211 */ /* 0x001fc800078420ff */
[C---:B------:R-:W-:Y:S02]  /*25c0*/  @P0 LEA.HI.X R65, R66.reuse, R65, RZ, 0x4, P2 ;  /* 0x0000004142410211 */ /* 0x040fe400010f24ff */
[----:B------:R-:W-:-:S03]  /*25d0*/  IADD3 R66, R66, 0x20, RZ ;  /* 0x0000002042427810 */ /* 0x000fc60007ffe0ff */
[----:B------:R4:W-:Y:S04]  /*25e0*/  @P0 STG.E.128 desc[UR4][R64.64], R32 ;  /* 0x0000002040000986 */ /* 0x0009e8000c101d04 */
.L_x_21760:
[----:B------:R-:W-:Y:S05]  /*25f0*/  BSYNC B0 ;  /* 0x0000000000007941 */ /* 0x000fea0003800000 */
.L_x_21759:
        /* <DEDUP_REMOVED lines=24> */
.L_x_21780:
[----:B-----5:R-:W-:Y:S01]  /*2780*/  FADD.FTZ R52, R24, R52 ;  /* 0x0000003418347221 */ /* 0x020fe20000010000 */
[----:B------:R-:W-:Y:S06]  /*2790*/  BRA `(.L_x_21781) ;  /* 0x0000000000087947 */ /* 0x000fec0003800000 */
.L_x_21779:
[----:B-----5:R-:W-:-:S04]  /*27a0*/  FADD.FTZ R52, R20, R52 ;  /* 0x0000003414347221 */ /* 0x020fc80000010000 */
[----:B------:R-:W-:-:S07]  /*27b0*/  @P2 FADD.FTZ R52, R24, R52 ;  /* 0x0000003418342221 */ /* 0x000fce0000010000 */
.L_x_21781:
[----:B-----5:R-:W-:-:S07]  /*27c0*/  MOV R32, R52 ;  /* 0x0000003400207202 */ /* 0x020fce0000000f00 */
.L_x_21782:
[----:B------:R-:W-:Y:S05]  /*27d0*/  @P3 BRA `(.L_x_21783) ;  /* 0x00000000001c3947 */ /* 0x000fea0003800000 */
[----:B------:R-:W-:-:S04]  /*27e0*/  ISETP.NE.U32.AND P4, PT, RZ, UR12, PT ;  /* 0x0000000cff007c0c */ /* 0x000fc8000bf85070 */
[----:B------:R-:W-:-:S13]  /*27f0*/  ISETP.NE.AND.EX P4, PT, RZ, UR13, PT, P4 ;  /* 0x0000000dff007c0c */ /* 0x000fda000bf85340 */
[----:B------:R-:W-:Y:S05]  /*2800*/  @P4 BRA `(.L_x_21784) ;  /* 0x0000000000084947 */ /* 0x000fea0003800000 */
[----:B------:R-:W-:Y:S05]  /*2810*/  @P0 BRA `(.L_x_21785) ;  /* 0x0000000000140947 */ /* 0x000fea0003800000 */
[----:B------:R-:W-:Y:S05]  /*2820*/  BRA `(.L_x_21786) ;  /* 0x0000000000147947 */ /* 0x000fea0003800000 */
.L_x_21784:
[----:B-----5:R-:W-:Y:S01]  /*2830*/  FADD.FTZ R53, R25, R53 ;  /* 0x0000003519357221 */ /* 0x020fe20000010000 */
[----:B------:R-:W-:Y:S06]  /*2840*/  BRA `(.L_x_21785) ;  /* 0x0000000000087947 */ /* 0x000fec0003800000 */
.L_x_21783:
[----:B-----5:R-:W-:-:S04]  /*2850*/  FADD.FTZ R53, R21, R53 ;  /* 0x0000003515357221 */ /* 0x020fc80000010000 */
[----:B------:R-:W-:-:S07]  /*2860*/  @P2 FADD.FTZ R53, R25, R53 ;  /* 0x0000003519352221 */ /* 0x000fce0000010000 */
.L_x_21785:
[----:B-----5:R-:W-:-:S07]  /*2870*/  MOV R33, R53 ;  /* 0x0000003500217202 */ /* 0x020fce0000000f00 */
.L_x_21786:
[----:B------:R-:W-:Y:S05]  /*2880*/  @P3 BRA `(.L_x_21787) ;  /* 0x00000000001c3947 */ /* 0x000fea0003800000 */
[----:B------:R-:W-:-:S04]  /*2890*/  ISETP.NE.U32.AND P4, PT, RZ, UR12, PT ;  /* 0x0000000cff007c0c */ /* 0x000fc8000bf85070 */
[----:B------:R-:W-:-:S13]  /*28a0*/  ISETP.NE.AND.EX P4, PT, RZ, UR13, PT, P4 ;  /* 0x0000000dff007c0c */ /* 0x000fda000bf85340 */
[----:B------:R-:W-:Y:S05]  /*28b0*/  @P4 BRA `(.L_x_21788) ;  /* 0x0000000000084947 */ /* 0x000fea0003800000 */
[----:B------:R-:W-:Y:S05]  /*28c0*/  @P0 BRA `(.L_x_21789) ;  /* 0x0000000000140947 */ /* 0x000fea0003800000 */
[----:B------:R-:W-:Y:S05]  /*28d0*/  BRA `(.L_x_21790) ;  /* 0x0000000000147947 */ /* 0x000fea0003800000 */
.L_x_21788:
[----:B-----5:R-:W-:Y:S01]  /*28e0*/  FADD.FTZ R54, R26, R54 ;  /* 0x000000361a367221 */ /* 0x020fe20000010000 */
[----:B------:R-:W-:Y:S06]  /*28f0*/  BRA `(.L_x_21789) ;  /* 0x0000000000087947 */ /* 0x000fec0003800000 */
.L_x_21787:
[----:B-----5:R-:W-:-:S04]  /*2900*/  FADD.FTZ R54, R22, R54 ;  /* 0x0000003616367221 */ /* 0x020fc80000010000 */
[----:B------:R-:W-:-:S07]  /*2910*/  @P2 FADD.FTZ R54, R26, R54 ;  /* 0x000000361a362221 */ /* 0x000fce0000010000 */
.L_x_21789:
[----:B-----5:R-:W-:-:S07]  /*2920*/  MOV R34, R54 ;  /* 0x0000003600227202 */ /* 0x020fce0000000f00 */
.L_x_21790:
[----:B------:R-:W-:Y:S05]  /*2930*/  @P3 BRA `(.L_x_21791) ;  /* 0x00000000001c3947 */ /* 0x000fea0003800000 */
[----:B------:R-:W-:-:S04]  /*2940*/  ISETP.NE.U32.AND P2, PT, RZ, UR12, PT ;  /* 0x0000000cff007c0c */ /* 0x000fc8000bf45070 */
[----:B------:R-:W-:-:S13]  /*2950*/  ISETP.NE.AND.EX P2, PT, RZ, UR13, PT, P2 ;  /* 0x0000000dff007c0c */ /* 0x000fda000bf45320 */
[----:B------:R-:W-:Y:S05]  /*2960*/  @P2 BRA `(.L_x_21792) ;  /* 0x0000000000082947 */ /* 0x000fea0003800000 */
[----:B------:R-:W-:Y:S05]  /*2970*/  @P0 BRA `(.L_x_21793) ;  /* 0x0000000000140947 */ /* 0x000fea0003800000 */
[----:B------:R-:W-:Y:S05]  /*2980*/  BRA `(.L_x_21794) ;  /* 0x0000000000147947 */ /* 0x000fea0003800000 */
.L_x_21792:
[----:B-----5:R-:W-:Y:S01]  /*2990*/  FADD.FTZ R55, R27, R55 ;  /* 0x000000371b377221 */ /* 0x020fe20000010000 */
[----:B------:R-:W-:Y:S06]  /*29a0*/  BRA `(.L_x_21793) ;  /* 0x0000000000087947 */ /* 0x000fec0003800000 */
.L_x_21791:
[----:B-----5:R-:W-:-:S04]  /*29b0*/  FADD.FTZ R55, R23, R55 ;  /* 0x0000003717377221 */ /* 0x020fc80000010000 */
[----:B------:R-:W-:-:S07]  /*29c0*/  @P2 FADD.FTZ R55, R27, R55 ;  /* 0x000000371b372221 */ /* 0x000fce0000010000 */
.L_x_21793:
[----:B-----5:R-:W-:-:S07]  /*29d0*/  MOV R35, R55 ;  /* 0x0000003700237202 */ /* 0x020fce0000000f00 */
.L_x_21794:
[----:B------:R-:W0:Y:S02]  /*29e0*/  @P0 LDC.64 R64, c[0x0][0x238] ;  /* 0x00008e00ff400b82 */ /* 0x000e240000000a00 */
[----:B0-----:R-:W-:-:S04]  /*29f0*/  @P0 LEA R64, P2, R66, R64, 0x4 ;  /* 0x0000004042400211 */ /* 0x001fc800078420ff */
[C---:B------:R-:W-:Y:S02]  /*2a00*/  @P0 LEA.HI.X R65, R66.reuse, R65, RZ, 0x4, P2 ;  /* 0x0000004142410211 */ /* 0x040fe400010f24ff */
[----:B------:R-:W-:-:S03]  /*2a10*/  IADD3 R66, R66, 0x20, RZ ;  /* 0x0000002042427810 */ /* 0x000fc60007ffe0ff */
[----:B------:R0:W-:Y:S04]  /*2a20*/  @P0 STG.E.128 desc[UR4][R64.64], R32 ;  /* 0x0000002040000986 */ /* 0x0001e8000c101d04 */
.L_x_21778:
[----:B------:R-:W-:Y:S05]  /*2a30*/  BSYNC B0 ;  /* 0x0000000000007941 */ /* 0x000fea0003800000 */
.L_x_21777:
        /* <DEDUP_REMOVED lines=24> */
.L_x_21798:
[----:B-----5:R-:W-:Y:S01]  /*2bc0*/  FADD.FTZ R56, R24, R56 ;  /* 0x0000003818387221 */ /* 0x020fe20000010000 */
[----:B------:R-:W-:Y:S06]  /*2bd0*/  BRA `(.L_x_21799) ;  /* 0x0000000000087947 */ /* 0x000fec0003800000 */
.L_x_21797:
[----:B-----5:R-:W-:-:S04]  /*2be0*/  FADD.FTZ R56, R20, R56 ;  /* 0x0000003814387221 */ /* 0x020fc80000010000 */
[----:B------:R-:W-:-:S07]  /*2bf0*/  @P2 FADD.FTZ R56, R24, R56 ;  /* 0x0000003818382221 */ /* 0x000fce0000010000 */
.L_x_21799:
[----:B-----5:R-:W-:-:S07]  /*2c00*/  MOV R32, R56 ;  /* 0x0000003800207202 */ /* 0x020fce0000000f00 */
.L_x_21800:
[----:B------:R-:W-:Y:S05]  /*2c10*/  @P3 BRA `(.L_x_21801) ;  /* 0x00000000001c3947 */ /* 0x000fea0003800000 */
[----:B------:R-:W-:-:S04]  /*2c20*/  ISETP.NE.U32.AND P4, PT, RZ, UR12, PT ;  /* 0x0000000cff007c0c */ /* 0x000fc8000bf85070 */
[----:B------:R-:W-:-:S13]  /*2c30*/  ISETP.NE.AND.EX P4, PT, RZ, UR13, PT, P4 ;  /* 0x0000000dff007c0c */ /* 0x000fda000bf85340 */
[----:B------:R-:W-:Y:S05]  /*2c40*/  @P4 BRA `(.L_x_21802) ;  /* 0x0000000000084947 */ /* 0x000fea0003800000 */
[----:B------:R-:W-:Y:S05]  /*2c50*/  @P0 BRA `(.L_x_21803) ;  /* 0x0000000000140947 */ /* 0x000fea0003800000 */
[----:B------:R-:W-:Y:S05]  /*2c60*/  BRA `(.L_x_21804) ;  /* 0x0000000000147947 */ /* 0x000fea0003800000 */
.L_x_21802:
[----:B-----5:R-:W-:Y:S01]  /*2c70*/  FADD.FTZ R57, R25, R57 ;  /* 0x0000003919397221 */ /* 0x020fe20000010000 */
[----:B------:R-:W-:Y:S06]  /*2c80*/  BRA `(.L_x_21803) ;  /* 0x0000000000087947 */ /* 0x000fec0003800000 */
.L_x_21801:
[----:B-----5:R-:W-:-:S04]  /*2c90*/  FADD.FTZ R57, R21, R57 ;  /* 0x0000003915397221 */ /* 0x020fc80000010000 */
[----:B------:R-:W-:-:S07]  /*2ca0*/  @P2 FADD.FTZ R57, R25, R57 ;  /* 0x0000003919392221 */ /* 0x000fce0000010000 */
.L_x_21803:
[----:B-----5:R-:W-:-:S07]  /*2cb0*/  MOV R33, R57 ;  /* 0x0000003900217202 */ /* 0x020fce0000000f00 */
.L_x_21804:
[----:B------:R-:W-:Y:S05]  /*2cc0*/  @P3 BRA `(.L_x_21805) ;  /* 0x00000000001c3947 */ /* 0x000fea0003800000 */
[----:B------:R-:W-:-:S04]  /*2cd0*/  ISETP.NE.U32.AND P4, PT, RZ, UR12, PT ;  /* 0x0000000cff007c0c */ /* 0x000fc8000bf85070 */
[----:B------:R-:W-:-:S13]  /*2ce0*/  ISETP.NE.AND.EX P4, PT, RZ, UR13, PT, P4 ;  /* 0x0000000dff007c0c */ /* 0x000fda000bf85340 */
[----:B------:R-:W-:Y:S05]  /*2cf0*/  @P4 BRA `(.L_x_21806) ;  /* 0x0000000000084947 */ /* 0x000fea0003800000 */
[----:B------:R-:W-:Y:S05]  /*2d00*/  @P0 BRA `(.L_x_21807) ;  /* 0x0000000000140947 */ /* 0x000fea0003800000 */
[----:B------:R-:W-:Y:S05]  /*2d10*/  BRA `(.L_x_21808) ;  /* 0x0000000000147947 */ /* 0x000fea0003800000 */
.L_x_21806:
[----:B-----5:R-:W-:Y:S01]  /*2d20*/  FADD.FTZ R58, R26, R58 ;  /* 0x0000003a1a3a7221 */ /* 0x020fe20000010000 */
[----:B------:R-:W-:Y:S06]  /*2d30*/  BRA `(.L_x_21807) ;  /* 0x0000000000087947 */ /* 0x000fec0003800000 */
.L_x_21805:
[----:B-----5:R-:W-:-:S04]  /*2d40*/  FADD.FTZ R58, R22, R58 ;  /* 0x0000003a163a7221 */ /* 0x020fc80000010000 */
[----:B------:R-:W-:-:S07]  /*2d50*/  @P2 FADD.FTZ R58, R26, R58 ;  /* 0x0000003a1a3a2221 */ /* 0x000fce0000010000 */
.L_x_21807:
[----:B-----5:R-:W-:-:S07]  /*2d60*/  MOV R34, R58 ;  /* 0x0000003a00227202 */ /* 0x020fce0000000f00 */
.L_x_21808:
[----:B------:R-:W-:Y:S05]  /*2d70*/  @P3 BRA `(.L_x_21809) ;  /* 0x00000000001c3947 */ /* 0x000fea0003800000 */
[----:B------:R-:W-:-:S04]  /*2d80*/  ISETP.NE.U32.AND P2, PT, RZ, UR12, PT ;  /* 0x0000000cff007c0c */ /* 0x000fc8000bf45070 */
[----:B------:R-:W-:-:S13]  /*2d90*/  ISETP.NE.AND.EX P2, PT, RZ, UR13, PT, P2 ;  /* 0x0000000dff007c0c */ /* 0x000fda000bf45320 */
[----:B------:R-:W-:Y:S05]  /*2da0*/  @P2 BRA `(.L_x_21810) ;  /* 0x0000000000082947 */ /* 0x000fea0003800000 */
[----:B------:R-:W-:Y:S05]  /*2db0*/  @P0 BRA `(.L_x_21811) ;  /* 0x0000000000140947 */ /* 0x000fea0003800000 */
[----:B------:R-:W-:Y:S05]  /*2dc0*/  BRA `(.L_x_21812) ;  /* 0x0000000000147947 */ /* 0x000fea0003800000 */
.L_x_21810:
[----:B-----5:R-:W-:Y:S01]  /*2dd0*/  FADD.FTZ R59, R27, R59 ;  /* 0x0000003b1b3b7221 */ /* 0x020fe20000010000 */
[----:B------:R-:W-:Y:S06]  /*2de0*/  BRA `(.L_x_21811) ;  /* 0x0000000000087947 */ /* 0x000fec0003800000 */
.L_x_21809:
[----:B-----5:R-:W-:-:S04]  /*2df0*/  FADD.FTZ R59, R23, R59 ;  /* 0x0000003b173b7221 */ /* 0x020fc80000010000 */
[----:B------:R-:W-:-:S07]  /*2e00*/  @P2 FADD.FTZ R59, R27, R59 ;  /* 0x0000003b1b3b2221 */ /* 0x000fce0000010000 */
.L_x_21811:
[----:B-----5:R-:W-:-:S07]  /*2e10*/  MOV R35, R59 ;  /* 0x0000003b00237202 */ /* 0x020fce0000000f00 */
.L_x_21812:
[----:B------:R-:W0:Y:S02]  /*2e20*/  @P0 LDC.64 R64, c[0x0][0x238] ;  /* 0x00008e00ff400b82 */ /* 0x000e240000000a00 */
[----:B0-----:R-:W-:-:S04]  /*2e30*/  @P0 LEA R64, P2, R66, R64, 0x4 ;  /* 0x0000004042400211 */ /* 0x001fc800078420ff */
[C---:B------:R-:W-:Y:S02]  /*2e40*/  @P0 LEA.HI.X R65, R66.reuse, R65, RZ, 0x4, P2 ;  /* 0x0000004142410211 */ /* 0x040fe400010f24ff */
[----:B------:R-:W-:-:S03]  /*2e50*/  IADD3 R66, R66, 0x20, RZ ;  /* 0x0000002042427810 */ /* 0x000fc60007ffe0ff */
[----:B------:R0:W-:Y:S04]  /*2e60*/  @P0 STG.E.128 desc[UR4][R64.64], R32 ;  /* 0x0000002040000986 */ /* 0x0001e8000c101d04 */
.L_x_21796:
[----:B------:R-:W-:Y:S05]  /*2e70*/  BSYNC B0 ;  /* 0x0000000000007941 */ /* 0x000fea0003800000 */
.L_x_21795:
        /* <DEDUP_REMOVED lines=24> */
.L_x_21816:
[----:B-----5:R-:W-:Y:S01]  /*3000*/  FADD.FTZ R60, R24, R60 ;  /* 0x0000003c183c7221 */ /* 0x020fe20000010000 */
[----:B------:R-:W-:Y:S06]  /*3010*/  BRA `(.L_x_21817) ;  /* 0x0000000000087947 */ /* 0x000fec0003800000 */
.L_x_21815:
[----:B-----5:R-:W-:-:S04]  /*3020*/  FADD.FTZ R60, R20, R60 ;  /* 0x0000003c143c7221 */ /* 0x020fc80000010000 */
[----:B------:R-:W-:-:S07]  /*3030*/  @P2 FADD.FTZ R60, R24, R60 ;  /* 0x0000003c183c2221 */ /* 0x000fce0000010000 */
.L_x_21817:
[----:B-----5:R-:W-:-:S07]  /*3040*/  MOV R32, R60 ;  /* 0x0000003c00207202 */ /* 0x020fce0000000f00 */
.L_x_21818:
[----:B------:R-:W-:Y:S05]  /*3050*/  @P3 BRA `(.L_x_21819) ;  /* 0x00000000001c3947 */ /* 0x000fea0003800000 */
[----:B------:R-:W-:-:S04]  /*3060*/  ISETP.NE.U32.AND P4, PT, RZ, UR12, PT ;  /* 0x0000000cff007c0c */ /* 0x000fc8000bf85070 */
[----:B------:R-:W-:-:S13]  /*3070*/  ISETP.NE.AND.EX P4, PT, RZ, UR13, PT, P4 ;  /* 0x0000000dff007c0c */ /* 0x000fda000bf85340 */
[----:B------:R-:W-:Y:S05]  /*3080*/  @P4 BRA `(.L_x_21820) ;  /* 0x0000000000084947 */ /* 0x000fea0003800000 */
[----:B------:R-:W-:Y:S05]  /*3090*/  @P0 BRA `(.L_x_21821) ;  /* 0x0000000000140947 */ /* 0x000fea0003800000 */
[----:B------:R-:W-:Y:S05]  /*30a0*/  BRA `(.L_x_21822) ;  /* 0x0000000000147947 */ /* 0x000fea0003800000 */
.L_x_21820:
[----:B-----5:R-:W-:Y:S01]  /*30b0*/  FADD.FTZ R61, R25, R61 ;  /* 0x0000003d193d7221 */ /* 0x020fe20000010000 */
[----:B------:R-:W-:Y:S06]  /*30c0*/  BRA `(.L_x_21821) ;  /* 0x0000000000087947 */ /* 0x000fec0003800000 */
.L_x_21819:
[----:B-----5:R-:W-:-:S04]  /*30d0*/  FADD.FTZ R61, R21, R61 ;  /* 0x0000003d153d7221 */ /* 0x020fc80000010000 */
[----:B------:R-:W-:-:S07]  /*30e0*/  @P2 FADD.FTZ R61, R25, R61 ;  /* 0x0000003d193d2221 */ /* 0x000fce0000010000 */
.L_x_21821:
[----:B-----5:R-:W-:-:S07]  /*30f0*/  MOV R33, R61 ;  /* 0x0000003d00217202 */ /* 0x020fce0000000f00 */
.L_x_21822:
[----:B------:R-:W-:Y:S05]  /*3100*/  @P3 BRA `(.L_x_21823) ;  /* 0x00000000001c3947 */ /* 0x000fea0003800000 */
[----:B------:R-:W-:-:S04]  /*3110*/  ISETP.NE.U32.AND P4, PT, RZ, UR12, PT ;  /* 0x0000000cff007c0c */ /* 0x000fc8000bf85070 */
[----:B------:R-:W-:-:S13]  /*3120*/  ISETP.NE.AND.EX P4, PT, RZ, UR13, PT, P4 ;  /* 0x0000000dff007c0c */ /* 0x000fda000bf85340 */
[----:B------:R-:W-:Y:S05]  /*3130*/  @P4 BRA `(.L_x_21824) ;  /* 0x0000000000084947 */ /* 0x000fea0003800000 */
[----:B------:R-:W-:Y:S05]  /*3140*/  @P0 BRA `(.L_x_21825) ;  /* 0x0000000000140947 */ /* 0x000fea0003800000 */
[----:B------:R-:W-:Y:S05]  /*3150*/  BRA `(.L_x_21826) ;  /* 0x0000000000147947 */ /* 0x000fea0003800000 */
.L_x_21824:
[----:B-----5:R-:W-:Y:S01]  /*3160*/  FADD.FTZ R62, R26, R62 ;  /* 0x0000003e1a3e7221 */ /* 0x020fe20000010000 */
[----:B------:R-:W-:Y:S06]  /*3170*/  BRA `(.L_x_21825) ;  /* 0x0000000000087947 */ /* 0x000fec0003800000 */
.L_x_21823:
[----:B-----5:R-:W-:-:S04]  /*3180*/  FADD.FTZ R62, R22, R62 ;  /* 0x0000003e163e7221 */ /* 0x020fc80000010000 */
[----:B------:R-:W-:-:S07]  /*3190*/  @P2 FADD.FTZ R62, R26, R62 ;  /* 0x0000003e1a3e2221 */ /* 0x000fce0000010000 */
.L_x_21825:
[----:B-----5:R-:W-:-:S07]  /*31a0*/  MOV R34, R62 ;  /* 0x0000003e00227202 */ /* 0x020fce0000000f00 */
.L_x_21826:
[----:B------:R-:W-:Y:S05]  /*31b0*/  @P3 BRA `(.L_x_21827) ;  /* 0x00000000001c3947 */ /* 0x000fea0003800000 */
[----:B------:R-:W-:-:S04]  /*31c0*/  ISETP.NE.U32.AND P2, PT, RZ, UR12, PT ;  /* 0x0000000cff007c0c */ /* 0x000fc8000bf45070 */
[----:B------:R-:W-:-:S13]  /*31d0*/  ISETP.NE.AND.EX P2, PT, RZ, UR13, PT, P2 ;  /* 0x0000000dff007c0c */ /* 0x000fda000bf45320 */
[----:B------:R-:W-:Y:S05]  /*31e0*/  @P2 BRA `(.L_x_21828) ;  /* 0x0000000000082947 */ /* 0x000fea0003800000 */
[----:B------:R-:W-:Y:S05]  /*31f0*/  @P0 BRA `(.L_x_21829) ;  /* 0x0000000000140947 */ /* 0x000fea0003800000 */
[----:B------:R-:W-:Y:S05]  /*3200*/  BRA `(.L_x_21830) ;  /* 0x0000000000147947 */ /* 0x000fea0003800000 */
.L_x_21828:
[----:B-----5:R-:W-:Y:S01]  /*3210*/  FADD.FTZ R63, R27, R63 ;  /* 0x0000003f1b3f7221 */ /* 0x020fe20000010000 */
[----:B------:R-:W-:Y:S06]  /*3220*/  BRA `(.L_x_21829) ;  /* 0x0000000000087947 */ /* 0x000fec0003800000 */
.L_x_21827:
[----:B-----5:R-:W-:-:S04]  /*3230*/  FADD.FTZ R63, R23, R63 ;  /* 0x0000003f173f7221 */ /* 0x020fc80000010000 */
[----:B------:R-:W-:-:S07]  /*3240*/  @P2 FADD.FTZ R63, R27, R63 ;  /* 0x0000003f1b3f2221 */ /* 0x000fce0000010000 */
.L_x_21829:
[----:B-----5:R-:W-:-:S07]  /*3250*/  MOV R35, R63 ;  /* 0x0000003f00237202 */ /* 0x020fce0000000f00 */
.L_x_21830:
[----:B------:R-:W0:Y:S02]  /*3260*/  @P0 LDC.64 R64, c[0x0][0x238] ;  /* 0x00008e00ff400b82 */ /* 0x000e240000000a00 */
[----:B0-----:R-:W-:-:S04]  /*3270*/  @P0 LEA R64, P2, R66, R64, 0x4 ;  /* 0x0000004042400211 */ /* 0x001fc800078420ff */
[----:B------:R-:W-:-:S05]  /*3280*/  @P0 LEA.HI.X R65, R66, R65, RZ, 0x4, P2 ;  /* 0x0000004142410211 */ /* 0x000fca00010f24ff */
[----:B------:R0:W-:Y:S04]  /*3290*/  @P0 STG.E.128 desc[UR4][R64.64], R32 ;  /* 0x0000002040000986 */ /* 0x0001e8000c101d04 */
.L_x_21814:
[----:B------:R-:W-:Y:S05]  /*32a0*/  BSYNC B0 ;  /* 0x0000000000007941 */ /* 0x000fea0003800000 */
.L_x_21813:
[----:B012345:R-:W-:Y:S01]  /*32b0*/  FADD.FTZ R64, RZ, R28 ;  /* 0x0000001cff407221 */ /* 0x03ffe20000010000 */
[C---:B------:R-:W-:Y:S01]  /*32c0*/  ISETP.GT.U32.AND P2, PT, R114.reuse, 0x3f, PT ;  /* 0x0000003f7200780c */ /* 0x040fe20003f44070 */
[----:B------:R-:W-:Y:S01]  /*32d0*/  UMOV UR6, 0xffffffff ;  /* 0xffffffff00067882 */ /* 0x000fe20000000000 */
[C---:B------:R-:W-:Y:S01]  /*32e0*/  ISETP.GT.U32.AND P3, PT, R114.reuse, 0xdf, PT ;  /* 0x000000df7200780c */ /* 0x040fe20003f64070 */
[----:B------:R-:W-:Y:S01]  /*32f0*/  FADD.FTZ R65, R29, R64 ;  /* 0x000000401d417221 */ /* 0x000fe20000010000 */
[----:B------:R-:W-:Y:S02]  /*3300*/  P2R R66, PR, RZ, 0x4 ;  /* 0x00000004ff427803 */ /* 0x000fe40000000000 */
[----:B------:R-:W-:Y:S01]  /*3310*/  ISETP.GT.U32.AND P4, PT, R114, 0xff, PT ;  /* 0x000000ff7200780c */ /* 0x000fe20003f84070 */
[----:B------:R-:W-:Y:S01]  /*3320*/  FADD.FTZ R64, R30, R65 ;  /* 0x000000411e407221 */ /* 0x000fe20000010000 */
[----:B------:R-:W-:-:S03]  /*3330*/  ISETP.NE.AND P5, PT, R115, RZ, PT ;  /* 0x000000ff7300720c */ /* 0x000fc60003fa5270 */
[----:B------:R-:W-:-:S05]  /*3340*/  FADD.FTZ R64, R31, R64 ;  /* 0x000000401f407221 */ /* 0x000fca0000010000 */
[----:B------:R-:W-:-:S05]  /*3350*/  FSEL R65, R64, RZ, P1 ;  /* 0x000000ff40417208 */ /* 0x000fca0000800000 */
[----:B------:R-:W-:-:S04]  /*3360*/  FADD.FTZ R64, R36, R65 ;  /* 0x0000004124407221 */ /* 0x000fc80000010000 */
[----:B------:R-:W-:-:S04]  /*3370*/  FADD.FTZ R67, R37, R64 ;  /* 0x0000004025437221 */ /* 0x000fc80000010000 */
[----:B------:R-:W-:-:S04]  /*3380*/  FADD.FTZ R64, R38, R67 ;  /* 0x0000004326407221 */ /* 0x000fc80000010000 */
[----:B------:R-:W-:Y:S01]  /*3390*/  @P2 FADD.FTZ R65, R39, R64 ;  /* 0x0000004027412221 */ /* 0x000fe20000010000 */
[----:B------:R-:W-:-:S03]  /*33a0*/  ISETP.GT.U32.AND P2, PT, R114, 0x5f, PT ;  /* 0x0000005f7200780c */ /* 0x000fc60003f44070 */
[----:B------:R-:W-:Y:S01]  /*33b0*/  FADD.FTZ R64, R40, R65 ;  /* 0x0000004128407221 */ /* 0x000fe20000010000 */
[----:B------:R-:W-:-:S03]  /*33c0*/  P2R R66, PR, RZ, 0x4 ;  /* 0x00000004ff427803 */ /* 0x000fc60000000000 */
        /* <DEDUP_REMOVED lines=58> */
[----:B------:R-:W-:Y:S01]  /*3770*/  @P6 FFMA.FTZ R64, R118, R118, R65 ;  /* 0x0000007676406223 */ /* 0x000fe20000010041 */
[--C-:B------:R-:W-:Y:S01]  /*3780*/  FADD.FTZ R65, R40, -R119.reuse ;  /* 0x8000007728417221 */ /* 0x100fe20000010000 */
[----:B------:R-:W-:Y:S01]  /*3790*/  FADD.FTZ R118, R41, -R119 ;  /* 0x8000007729767221 */ /* 0x000fe20000010000 */
[----:B------:R-:W-:Y:S02]  /*37a0*/  ISETP.GT.U32.AND P6, PT, R114, 0x5f, PT ;  /* 0x0000005f7200780c */ /* 0x000fe40003fc4070 */
        /* <DEDUP_REMOVED lines=57> */
.L_x_21860:
[----:B------:R-:W-:Y:S01]  /*3b40*/  FMUL.FTZ R64, R119, R119 ;  /* 0x0000007777407220 */ /* 0x000fe20000410000 */
[----:B-1----:R-:W-:Y:S01]  /*3b50*/  FADD.FTZ R117, R122, R123 ;  /* 0x0000007b7a757221 */ /* 0x002fe20000010000 */
[----:B------:R-:W-:Y:S01]  /*3b60*/  PLOP3.LUT P2, PT, PT, PT, UP0, 0x40, 0x0 ;  /* 0x000000000000781c */ /* 0x000fe20003f4e808 */
[----:B------:R-:W-:Y:S02]  /*3b70*/  BSSY B0, `(.L_x_21832) ;  /* 0x000001e000007945 */ /* 0x000fe40003800000 */
[----:B------:R-:W-:Y:S01]  /*3b80*/  FFMA.FTZ R117, R117, R66, UR7 ;  /* 0x0000000775757e23 */ /* 0x000fe20008010042 */
[----:B------:R-:W-:Y:S01]  /*3b90*/  FSEL R118, R64, RZ, !P2 ;  /* 0x000000ff40767208 */ /* 0x000fe20005000000 */
[----:B------:R-:W1:Y:S01]  /*3ba0*/  @!P5 LDC.64 R66, c[0x0][0x250] ;  /* 0x00009400ff42db82 */ /* 0x000e620000000a00 */
[----:B------:R-:W-:-:S03]  /*3bb0*/  PLOP3.LUT P2, PT, PT, PT, UP0, 0x40, 0x0 ;  /* 0x000000000000781c */ /* 0x000fc60003f4e808 */
[----:B------:R-:W-:Y:S01]  /*3bc0*/  FADD.FTZ R118, R117, R118 ;  /* 0x0000007675767221 */ /* 0x000fe20000010000 */
[----:B------:R-:W-:-:S03]  /*3bd0*/  FSEL R117, R119, RZ, P2 ;  /* 0x000000ff77757208 */ /* 0x000fc60001000000 */
[----:B------:R-:W2:Y:S02]  /*3be0*/  @!P5 LDC.64 R64, c[0x0][0x258] ;  /* 0x00009600ff40db82 */ /* 0x000ea40000000a00 */
[----:B------:R-:W3:Y:S01]  /*3bf0*/  MUFU.RSQ R118, R118 ;  /* 0x0000007600767308 */ /* 0x000ee20000001400 */
[----:B-1----:R-:W-:-:S05]  /*3c00*/  @!P5 IMAD.WIDE R66, R112, 0x4, R66 ;  /* 0x000000047042d825 */ /* 0x002fca00078e0242 */
[----:B------:R1:W-:Y:S01]  /*3c10*/  @!P5 STG.E desc[UR4][R66.64], R119 ;  /* 0x000000774200d986 */ /* 0x0003e2000c101904 */
[----:B--2---:R-:W-:-:S05]  /*3c20*/  @!P5 IMAD.WIDE R64, R112, 0x4, R64 ;  /* 0x000000047040d825 */ /* 0x004fca00078e0240 */
[----:B---3--:R1:W-:Y:S01]  /*3c30*/  @!P5 STG.E desc[UR4][R64.64], R118 ;  /* 0x000000764000d986 */ /* 0x0083e2000c101904 */
[----:B------:R-:W-:Y:S05]  /*3c40*/  @!P1 BRA `(.L_x_21833) ;  /* 0x0000000000409947 */ /* 0x000fea0003800000 */
[----:B------:R-:W2:Y:S01]  /*3c50*/  LDC.64 R120, c[0x0][0x2b8] ;  /* 0x0000ae00ff787b82 */ /* 0x000ea20000000a00 */
[--C-:B-1----:R-:W-:Y:S01]  /*3c60*/  FADD.FTZ R65, R28, -R117.reuse ;  /* 0x800000751c417221 */ /* 0x102fe20000010000 */
[--C-:B------:R-:W-:Y:S01]  /*3c70*/  FADD.FTZ R67, R30, -R117.reuse ;  /* 0x800000751e437221 */ /* 0x100fe20000010000 */
[--C-:B------:R-:W-:Y:S02]  /*3c80*/  FADD.FTZ R119, R31, -R117.reuse ;  /* 0x800000751f777221 */ /* 0x100fe40000010000 */
[C---:B------:R-:W-:Y:S01]  /*3c90*/  FMUL.FTZ R64, R118.reuse, R65 ;  /* 0x0000004176407220 */ /* 0x040fe20000410000 */
[----:B------:R-:W-:Y:S01]  /*3ca0*/  FADD.FTZ R65, R29, -R117 ;  /* 0x800000751d417221 */ /* 0x000fe20000010000 */
[C---:B------:R-:W-:Y:S01]  /*3cb0*/  FMUL.FTZ R66, R118.reuse, R67 ;  /* 0x0000004376427220 */ /* 0x040fe20000410000 */
[C---:B------:R-:W-:Y:S01]  /*3cc0*/  FMUL.FTZ R67, R118.reuse, R119 ;  /* 0x0000007776437220 */ /* 0x040fe20000410000 */
[----:B------:R-:W-:Y:S01]  /*3cd0*/  FFMA.FTZ R64, R113, R64, R110 ;  /* 0x0000004071407223 */ /* 0x000fe2000001006e */
[----:B------:R-:W-:Y:S01]  /*3ce0*/  FMUL.FTZ R65, R118, R65 ;  /* 0x0000004176417220 */ /* 0x000fe20000410000 */
[----:B------:R-:W-:Y:S01]  /*3cf0*/  FFMA.FTZ R66, R109, R66, R106 ;  /* 0x000000426d427223 */ /* 0x000fe2000001006a */
[----:B------:R-:W-:-:S02]  /*3d00*/  FFMA.FTZ R67, R107, R67, R104 ;  /* 0x000000436b437223 */ /* 0x000fc40000010068 */
[----:B------:R-:W-:Y:S01]  /*3d10*/  FFMA.FTZ R65, R111, R65, R108 ;  /* 0x000000416f417223 */ /* 0x000fe2000001006c */
[C---:B--2---:R-:W-:Y:S01]  /*3d20*/  IMAD.WIDE.U32 R120, R116.reuse, 0x10, R120 ;  /* 0x0000001074787825 */ /* 0x044fe200078e0078 */
[----:B------:R-:W-:-:S04]  /*3d30*/  IADD3 R116, R116, 0x20, RZ ;  /* 0x0000002074747810 */ /* 0x000fc80007ffe0ff */
[----:B------:R2:W-:Y:S03]  /*3d40*/  STG.E.128 desc[UR4][R120.64], R64 ;  /* 0x0000004078007986 */ /* 0x0005e6000c101d04 */
.L_x_21833:
[----:B------:R-:W-:Y:S05]  /*3d50*/  BSYNC B0 ;  /* 0x0000000000007941 */ /* 0x000fea0003800000 */
.L_x_21832:
[----:B------:R-:W-:Y:S01]  /*3d60*/  ISETP.GE.U32.AND P2, PT, R114, 0x40, PT ;  /* 0x000000407200780c */ /* 0x000fe20003f46070 */
[----:B------:R-:W-:-:S12]  /*3d70*/  BSSY B0, `(.L_x_21834) ;  /* 0x0000012000007945 */ /* 0x000fd80003800000 */
[----:B------:R-:W-:Y:S05]  /*3d80*/  @!P2 BRA `(.L_x_21835) ;  /* 0x000000000040a947 */ /* 0x000fea0003800000 */
[----:B--2---:R-:W2:Y:S01]  /*3d90*/  LDC.64 R120, c[0x0][0x2b8] ;  /* 0x0000ae00ff787b82 */ /* 0x004ea20000000a00 */
        /* <DEDUP_REMOVED lines=15> */
.L_x_21835:
[----:B------:R-:W-:Y:S05]  /*3e90*/  BSYNC B0 ;  /* 0x0000000000007941 */ /* 0x000fea0003800000 */
.L_x_21834:
[----:B------:R-:W-:Y:S01]  /*3ea0*/  ISETP.GE.U32.AND P2, PT, R114, 0x60, PT ;  /* 0x000000607200780c */ /* 0x000fe20003f46070 */
[----:B------:R-:W-:-:S12]  /*3eb0*/  BSSY B0, `(.L_x_21836) ;  /* 0x0000012000007945 */ /* 0x000fd80003800000 */
[----:B------:R-:W-:Y:S05]  /*3ec0*/  @!P2 BRA `(.L_x_21837) ;  /* 0x000000000040a947 */ /* 0x000fea0003800000 */
[----:B--23--:R-:W2:Y:S01]  /*3ed0*/  LDC.64 R120, c[0x0][0x2b8] ;  /* 0x0000ae00ff787b82 */ /* 0x00cea20000000a00 */
        /* <DEDUP_REMOVED lines=15> */
.L_x_21837:
[----:B------:R-:W-:Y:S05]  /*3fd0*/  BSYNC B0 ;  /* 0x0000000000007941 */ /* 0x000fea0003800000 */
.L_x_21836:
[----:B------:R-:W-:Y:S01]  /*3fe0*/  ISETP.GE.U32.AND P2, PT, R114, 0x80, PT ;  /* 0x000000807200780c */ /* 0x000fe20003f46070 */
[----:B------:R-:W-:-:S12]  /*3ff0*/  BSSY B0, `(.L_x_21838) ;  /* 0x0000012000007945 */ /* 0x000fd80003800000 */
[----:B------:R-:W-:Y:S05]  /*4000*/  @!P2 BRA `(.L_x_21839) ;  /* 0x000000000040a947 */ /* 0x000fea0003800000 */
[----:B--234-:R-:W2:Y:S01]  /*4010*/  LDC.64 R120, c[0x0][0x2b8] ;  /* 0x0000ae00ff787b82 */ /* 0x01cea20000000a00 */
        /* <DEDUP_REMOVED lines=15> */
.L_x_21839:
[----:B------:R-:W-:Y:S05]  /*4110*/  BSYNC B0 ;  /* 0x0000000000007941 */ /* 0x000fea0003800000 */
.L_x_21838:
[----:B------:R-:W-:Y:S01]  /*4120*/  ISETP.GE.U32.AND P2, PT, R114, 0xa0, PT ;  /* 0x000000a07200780c */ /* 0x000fe20003f46070 */
[----:B------:R-:W-:-:S12]  /*4130*/  BSSY B0, `(.L_x_21840) ;  /* 0x0000012000007945 */ /* 0x000fd80003800000 */
[----:B------:R-:W-:Y:S05]  /*4140*/  @!P2 BRA `(.L_x_21841) ;  /* 0x000000000040a947 */ /* 0x000fea0003800000 */
[----:B-1234-:R-:W1:Y:S01]  /*4150*/  LDC.64 R120, c[0x0][0x2b8] ;  /* 0x0000ae00ff787b82 */ /* 0x01ee620000000a00 */
[--C-:B------:R-:W-:Y:S01]  /*4160*/  FADD.FTZ R65, R48, -R117.reuse ;  /* 0x8000007530417221 */ /* 0x100fe20000010000 */
[--C-:B------:R-:W-:Y:S01]  /*4170*/  FADD.FTZ R67, R50, -R117.reuse ;  /* 0x8000007532437221 */ /* 0x100fe20000010000 */
[--C-:B------:R-:W-:Y:S02]  /*4180*/  FADD.FTZ R119, R51, -R117.reuse ;  /* 0x8000007533777221 */ /* 0x100fe40000010000 */
[C---:B------:R-:W-:Y:S01]  /*4190*/  FMUL.FTZ R64, R118.reuse, R65 ;  /* 0x0000004176407220 */ /* 0x040fe20000410000 */
[----:B------:R-:W-:Y:S01]  /*41a0*/  FADD.FTZ R65, R49, -R117 ;  /* 0x8000007531417221 */ /* 0x000fe20000010000 */
[C---:B------:R-:W-:Y:S01]  /*41b0*/  FMUL.FTZ R66, R118.reuse, R67 ;  /* 0x0000004376427220 */ /* 0x040fe20000410000 */
[----:B------:R-:W-:Y:S01]  /*41c0*/  FMUL.FTZ R67, R118, R119 ;  /* 0x0000007776437220 */ /* 0x000fe20000410000 */
[----:B------:R-:W-:Y:S01]  /*41d0*/  FFMA.FTZ R64, R14, R64, R3 ;  /* 0x000000400e407223 */ /* 0x000fe20000010003 */
[----:B------:R-:W-:Y:S01]  /*41e0*/  FMUL.FTZ R65, R118, R65 ;  /* 0x0000004176417220 */ /* 0x000fe20000410000 */
[----:B------:R-:W-:Y:S01]  /*41f0*/  FFMA.FTZ R66, R17, R66, R4 ;  /* 0x0000004211427223 */ /* 0x000fe20000010004 */
[----:B------:R-:W-:-:S02]  /*4200*/  FFMA.FTZ R67, R16, R67, R81 ;  /* 0x0000004310437223 */ /* 0x000fc40000010051 */
[----:B------:R-:W-:Y:S01]  /*4210*/  FFMA.FTZ R65, R15, R65, R80 ;  /* 0x000000410f417223 */ /* 0x000fe20000010050 */
[C---:B-1----:R-:W-:Y:S01]  /*4220*/  IMAD.WIDE.U32 R120, R116.reuse, 0x10, R120 ;  /* 0x0000001074787825 */ /* 0x042fe200078e0078 */
[----:B------:R-:W-:-:S04]  /*4230*/  IADD3 R116, R116, 0x20, RZ ;  /* 0x0000002074747810 */ /* 0x000fc80007ffe0ff */
[----:B------:R1:W-:Y:S03]  /*4240*/  STG.E.128 desc[UR4][R120.64], R64 ;  /* 0x0000004078007986 */ /* 0x0003e6000c101d04 */
.L_x_21841:
[----:B------:R-:W-:Y:S05]  /*4250*/  BSYNC B0 ;  /* 0x0000000000007941 */ /* 0x000fea0003800000 */
.L_x_21840:
        /* <DEDUP_REMOVED lines=19> */
.L_x_21843:
[----:B------:R-:W-:Y:S05]  /*4390*/  BSYNC B0 ;  /* 0x0000000000007941 */ /* 0x000fea0003800000 */
.L_x_21842:
        /* <DEDUP_REMOVED lines=19> */
.L_x_21845:
[----:B------:R-:W-:Y:S05]  /*44d0*/  BSYNC B0 ;  /* 0x0000000000007941 */ /* 0x000fea0003800000 */
.L_x_21844:
[----:B------:R-:W-:Y:S01]  /*44e0*/  ISETP.GE.U32.AND P2, PT, R114, 0x100, PT ;  /* 0x000001007200780c */ /* 0x000fe20003f46070 */
[----:B------:R-:W-:-:S12]  /*44f0*/  BSSY B0, `(.L_x_21846) ;  /* 0x0000011000007945 */ /* 0x000fd80003800000 */
[----:B------:R-:W-:Y:S05]  /*4500*/  @!P2 BRA `(.L_x_21847) ;  /* 0x00000000003ca947 */ /* 0x000fea0003800000 */
[----:B-1234-:R-:W1:Y:S01]  /*4510*/  LDC.64 R64, c[0x0][0x2b8] ;  /* 0x0000ae00ff407b82 */ /* 0x01ee620000000a00 */
[--C-:B------:R-:W-:Y:S01]  /*4520*/  FADD.FTZ R67, R60, -R117.reuse ;  /* 0x800000753c437221 */ /* 0x100fe20000010000 */
[--C-:B------:R-:W-:Y:S01]  /*4530*/  FADD.FTZ R119, R61, -R117.reuse ;  /* 0x800000753d777221 */ /* 0x100fe20000010000 */
[--C-:B------:R-:W-:Y:S01]  /*4540*/  FADD.FTZ R121, R62, -R117.reuse ;  /* 0x800000753e797221 */ /* 0x100fe20000010000 */
[----:B------:R-:W-:Y:S01]  /*4550*/  FADD.FTZ R117, R63, -R117 ;  /* 0x800000753f757221 */ /* 0x000fe20000010000 */
[C---:B------:R-:W-:Y:S01]  /*4560*/  FMUL.FTZ R67, R118.reuse, R67 ;  /* 0x0000004376437220 */ /* 0x040fe20000410000 */
[C---:B------:R-:W-:Y:S01]  /*4570*/  FMUL.FTZ R119, R118.reuse, R119 ;  /* 0x0000007776777220 */ /* 0x040fe20000410000 */
[C---:B------:R-:W-:Y:S01]  /*4580*/  FMUL.FTZ R66, R118.reuse, R121 ;  /* 0x0000007976427220 */ /* 0x040fe20000410000 */
[----:B------:R-:W-:-:S03]  /*4590*/  FMUL.FTZ R118, R118, R117 ;  /* 0x0000007576767220 */ /* 0x000fc60000410000 */
[----:B------:R-:W-:Y:S01]  /*45a0*/  FFMA.FTZ R66, R77, R66, R10 ;  /* 0x000000424d427223 */ /* 0x000fe2000001000a */
[----:B-1----:R-:W-:-:S04]  /*45b0*/  IMAD.WIDE.U32 R116, R116, 0x10, R64 ;  /* 0x0000001074747825 */ /* 0x002fc800078e0040 */
[----:B------:R-:W-:Y:S01]  /*45c0*/  FFMA.FTZ R64, R74, R67, R9 ;  /* 0x000000434a407223 */ /* 0x000fe20000010009 */
[----:B------:R-:W-:Y:S01]  /*45d0*/  FFMA.FTZ R65, R75, R119, R86 ;  /* 0x000000774b417223 */ /* 0x000fe20000010056 */
[----:B------:R-:W-:-:S05]  /*45e0*/  FFMA.FTZ R67, R76, R118, R87 ;  /* 0x000000764c437223 */ /* 0x000fca0000010057 */
[----:B------:R1:W-:Y:S02]  /*45f0*/  STG.E.128 desc[UR4][R116.64], R64 ;  /* 0x0000004074007986 */ /* 0x0003e4000c101d04 */
.L_x_21847:
[----:B------:R-:W-:Y:S05]  /*4600*/  BSYNC B0 ;  /* 0x0000000000007941 */ /* 0x000fea0003800000 */
.L_x_21846:
[----:B-1234-:R-:W1:Y:S02]  /*4610*/  LDC.64 R64, c[0x0][0x210] ;  /* 0x00008400ff407b82 */ /* 0x01ee640000000a00 */
[----:B-1----:R-:W-:-:S04]  /*4620*/  LEA R112, R64, R112, 0x2 ;  /* 0x0000007040707211 */ /* 0x002fc800078e10ff */
[----:B------:R-:W-:-:S13]  /*4630*/  ISETP.GE.AND P2, PT, R112, R65, PT ;  /* 0x000000417000720c */ /* 0x000fda0003f46270 */
[----:B------:R-:W-:Y:S05]  /*4640*/  @!P2 BRA `(.L_x_21848) ;  /* 0xffffffc8008ca947 */ /* 0x000fea000383ffff */
[----:B------:R-:W-:Y:S05]  /*4650*/  EXIT ;  /* 0x000000000000794d */ /* 0x000fea0003800000 */
.L_x_21831:
        /* <DEDUP_REMOVED lines=8> */
.L_x_21850:
[----:B------:R-:W-:Y:S05]  /*46e0*/  BSYNC B0 ;  /* 0x0000000000007941 */ /* 0x000fea0003800000 */
.L_x_21849:
        /* <DEDUP_REMOVED lines=10> */
.L_x_21851:
[----:B------:R-:W-:Y:S01]  /*4790*/  HFMA2.MMA R117, -RZ, RZ, 0, 2.384185791015625e-07 ;  /* 0x00000004ff757435 */ /* 0x000fe200000001ff */
[----:B------:R-:W-:-:S05]  /*47a0*/  MOV R119, R124 ;  /* 0x0000007c00777202 */ /* 0x000fca0000000f00 */
[----:B------:R-:W-:-:S05]  /*47b0*/  FADD.FTZ R121, R120, R119 ;  /* 0x0000007778797221 */ /* 0x000fca0000010000 */
[----:B------:R-:W-:-:S07]  /*47c0*/  MOV R125, R121 ;  /* 0x00000079007d7202 */ /* 0x000fce0000000f00 */
[----:B------:R-:W-:Y:S05]  /*47d0*/  WARPSYNC.COLLECTIVE R67, `(.L_x_21852) ;  /* 0x0000000043087348 */ /* 0x000fea0003c00000 */
[----:B------:R0:W1:Y:S02]  /*47e0*/  SHFL.BFLY P6, R124, R125, R117, R118 ;  /* 0x0c0000757d7c7389 */ /* 0x00006400000c0076 */
[----:B01----:R-:W-:Y:S01]  /*47f0*/  ENDCOLLECTIVE ;  /* 0x000000000000791b */ /* 0x003fe20003800000 */
.L_x_21852:
[----:B------:R-:W-:Y:S01]  /*4800*/  HFMA2.MMA R117, -RZ, RZ, 0, 4.76837158203125e-07 ;  /* 0x00000008ff757435 */ /* 0x000fe200000001ff */
[----:B------:R-:W-:-:S05]  /*4810*/  MOV R64, R124 ;  /* 0x0000007c00407202 */ /* 0x000fca0000000f00 */
[----:B------:R-:W-:-:S05]  /*4820*/  FADD.FTZ R122, R121, R64 ;  /* 0x00000040797a7221 */ /* 0x000fca0000010000 */
[----:B------:R-:W-:-:S07]  /*4830*/  MOV R125, R122 ;  /* 0x0000007a007d7202 */ /* 0x000fce0000000f00 */
[----:B------:R-:W-:Y:S05]  /*4840*/  WARPSYNC.COLLECTIVE R67, `(.L_x_21853) ;  /* 0x0000000043087348 */ /* 0x000fea0003c00000 */
[----:B------:R0:W1:Y:S02]  /*4850*/  SHFL.BFLY P6, R124, R125, R117, R118 ;  /* 0x0c0000757d7c7389 */ /* 0x00006400000c0076 */
[----:B01----:R-:W-:Y:S01]  /*4860*/  ENDCOLLECTIVE ;  /* 0x000000000000791b */ /* 0x003fe20003800000 */
.L_x_21853:
[----:B------:R-:W-:Y:S01]  /*4870*/  HFMA2.MMA R117, -RZ, RZ, 0, 9.5367431640625e-07 ;  /* 0x00000010ff757435 */ /* 0x000fe200000001ff */
[----:B------:R-:W-:-:S05]  /*4880*/  MOV R119, R124 ;  /* 0x0000007c00777202 */ /* 0x000fca0000000f00 */
[----:B------:R-:W-:-:S05]  /*4890*/  FADD.FTZ R123, R122, R119 ;  /* 0x000000777a7b7221 */ /* 0x000fca0000010000 */
[----:B------:R-:W-:-:S07]  /*48a0*/  MOV R125, R123 ;  /* 0x0000007b007d7202 */ /* 0x000fce0000000f00 */
[----:B------:R-:W-:Y:S05]  /*48b0*/  WARPSYNC.COLLECTIVE R67, `(.L_x_21854) ;  /* 0x0000000043087348 */ /* 0x000fea0003c00000 */
[----:B------:R0:W1:Y:S02]  /*48c0*/  SHFL.BFLY P6, R124, R125, R117, R118 ;  /* 0x0c0000757d7c7389 */ /* 0x00006400000c0076 */
[----:B01----:R-:W-:Y:S01]  /*48d0*/  ENDCOLLECTIVE ;  /* 0x000000000000791b */ /* 0x003fe20003800000 */
.L_x_21854:
[----:B------:R-:W-:Y:S01]  /*48e0*/  HFMA2.MMA R117, -RZ, RZ, 0, 5.9604644775390625e-08 ;  /* 0x00000001ff757435 */ /* 0x000fe200000001ff */
[----:B------:R-:W-:Y:S02]  /*48f0*/  MOV R64, R124 ;  /* 0x0000007c00407202 */ /* 0x000fe40000000f00 */
[----:B------:R-:W-:-:S03]  /*4900*/  ISETP.GT.U32.AND P6, PT, R114, 0x3f, PT ;  /* 0x0000003f7200780c */ /* 0x000fc60003fc4070 */
        /* <DEDUP_REMOVED lines=75> */
.L_x_21855:
[----:B------:R-:W-:Y:S01]  /*4dc0*/  HFMA2.MMA R117, -RZ, RZ, 0, 1.1920928955078125e-07 ;  /* 0x00000002ff757435 */ /* 0x000fe200000001ff */
[----:B------:R-:W-:-:S05]  /*4dd0*/  MOV R65, R124 ;  /* 0x0000007c00417202 */ /* 0x000fca0000000f00 */
[----:B------:R-:W-:-:S05]  /*4de0*/  FADD.FTZ R65, R64, R65 ;  /* 0x0000004140417221 */ /* 0x000fca0000010000 */
[----:B------:R-:W-:-:S07]  /*4df0*/  MOV R125, R65 ;  /* 0x00000041007d7202 */ /* 0x000fce0000000f00 */
[----:B------:R-:W-:Y:S05]  /*4e00*/  WARPSYNC.COLLECTIVE R67, `(.L_x_21856) ;  /* 0x0000000043087348 */ /* 0x000fea0003c00000 */
[----:B------:R0:W1:Y:S02]  /*4e10*/  SHFL.BFLY P6, R124, R125, R117, R118 ;  /* 0x0c0000757d7c7389 */ /* 0x00006400000c0076 */
[----:B01----:R-:W-:Y:S01]  /*4e20*/  ENDCOLLECTIVE ;  /* 0x000000000000791b */ /* 0x003fe20003800000 */
.L_x_21856:
[----:B------:R-:W-:Y:S01]  /*4e30*/  HFMA2.MMA R117, -RZ, RZ, 0, 2.384185791015625e-07 ;  /* 0x00000004ff757435 */ /* 0x000fe200000001ff */
[----:B------:R-:W-:-:S05]  /*4e40*/  MOV R120, R124 ;  /* 0x0000007c00787202 */ /* 0x000fca0000000f00 */
[----:B------:R-:W-:-:S05]  /*4e50*/  FADD.FTZ R120, R65, R120 ;  /* 0x0000007841787221 */ /* 0x000fca0000010000 */
[----:B------:R-:W-:-:S07]  /*4e60*/  MOV R125, R120 ;  /* 0x00000078007d7202 */ /* 0x000fce0000000f00 */
[----:B------:R-:W-:Y:S05]  /*4e70*/  WARPSYNC.COLLECTIVE R67, `(.L_x_21857) ;  /* 0x0000000043087348 */ /* 0x000fea0003c00000 */
[----:B------:R0:W1:Y:S02]  /*4e80*/  SHFL.BFLY P6, R124, R125, R117, R118 ;  /* 0x0c0000757d7c7389 */ /* 0x00006400000c0076 */
[----:B01----:R-:W-:Y:S01]  /*4e90*/  ENDCOLLECTIVE ;  /* 0x000000000000791b */ /* 0x003fe20003800000 */
.L_x_21857:
[----:B------:R-:W-:Y:S01]  /*4ea0*/  HFMA2.MMA R117, -RZ, RZ, 0, 4.76837158203125e-07 ;  /* 0x00000008ff757435 */ /* 0x000fe200000001ff */
[----:B------:R-:W-:-:S05]  /*4eb0*/  MOV R121, R124 ;  /* 0x0000007c00797202 */ /* 0x000fca0000000f00 */
[----:B------:R-:W-:-:S05]  /*4ec0*/  FADD.FTZ R121, R120, R121 ;  /* 0x0000007978797221 */ /* 0x000fca0000010000 */
[----:B------:R-:W-:-:S07]  /*4ed0*/  MOV R125, R121 ;  /* 0x00000079007d7202 */ /* 0x000fce0000000f00 */
[----:B------:R-:W-:Y:S05]  /*4ee0*/  WARPSYNC.COLLECTIVE R67, `(.L_x_21858) ;  /* 0x0000000043087348 */ /* 0x000fea0003c00000 */
[----:B------:R0:W1:Y:S02]  /*4ef0*/  SHFL.BFLY P6, R124, R125, R117, R118 ;  /* 0x0c0000757d7c7389 */ /* 0x00006400000c0076 */
[----:B01----:R-:W-:Y:S01]  /*4f00*/  ENDCOLLECTIVE ;  /* 0x000000000000791b */ /* 0x003fe20003800000 */
.L_x_21858:
[----:B------:R-:W-:Y:S01]  /*4f10*/  HFMA2.MMA R117, -RZ, RZ, 0, 9.5367431640625e-07 ;  /* 0x00000010ff757435 */ /* 0x000fe200000001ff */
[----:B------:R-:W-:-:S05]  /*4f20*/  MOV R122, R124 ;  /* 0x0000007c007a7202 */ /* 0x000fca0000000f00 */
[----:B------:R-:W-:-:S05]  /*4f30*/  FADD.FTZ R122, R121, R122 ;  /* 0x0000007a797a7221 */ /* 0x000fca0000010000 */
[----:B------:R-:W-:-:S07]  /*4f40*/  MOV R125, R122 ;  /* 0x0000007a007d7202 */ /* 0x000fce0000000f00 */
[----:B------:R-:W-:Y:S05]  /*4f50*/  WARPSYNC.COLLECTIVE R67, `(.L_x_21859) ;  /* 0x0000000043087348 */ /* 0x000fea0003c00000 */
[----:B------:R0:W1:Y:S02]  /*4f60*/  SHFL.BFLY P6, R124, R125, R117, R118 ;  /* 0x0c0000757d7c7389 */ /* 0x00006400000c0076 */
[----:B01----:R-:W-:Y:S01]  /*4f70*/  ENDCOLLECTIVE ;  /* 0x000000000000791b */ /* 0x003fe20003800000 */
.L_x_21859:
[----:B------:R-:W-:Y:S01]  /*4f80*/  MOV R123, R124 ;  /* 0x0000007c007b7202 */ /* 0x000fe20000000f00 */
[----:B------:R-:W-:Y:S06]  /*4f90*/  BRA `(.L_x_21860) ;  /* 0xffffffe800e87947 */ /* 0x000fec000383ffff */
.L_x_21861:
        /* <DEDUP_REMOVED lines=14> */
.L_x_27216:


//--------------------- .text._ZN10layer_norm31ln_parallel_residual_fwd_kernelINS_13Kernel_traitsI6__halfffffjLj1024ELj1ELj4ELj1ELj16ENS_18Kernel_traits_baseILj1024ES2_ffffjLj128EEEEELb0ELb1ELb1EEEvNS_9FwdParamsE --------------------------
	.section	.text._ZN10layer_norm31ln_parallel_residual_fwd_kernelINS_13Kernel_traitsI6__halfffffjLj1024ELj1ELj4ELj1ELj16ENS_18Kernel_traits_baseILj1024ES2_ffffjLj128EEEEELb0ELb1ELb1EEEvNS_9FwdParamsE,"ax",@progbits
	.align	128
        .global         _ZN10layer_norm31ln_parallel_residual_fwd_kernelINS_13Kernel_traitsI6__halfffffjLj1024ELj1ELj4ELj1ELj16ENS_18Kernel_traits_baseILj1024ES2_ffffjLj128EEEEELb0ELb1ELb1EEEvNS_9FwdParamsE
        .type           _ZN10layer_norm31ln_parallel_residual_fwd_kernelINS_13Kernel_traitsI6__halfffffjLj1024ELj1ELj4ELj1ELj16ENS_18Kernel_traits_baseILj1024ES2_ffffjLj128EEEEELb0ELb1ELb1EEEvNS_9FwdParamsE,@function
        .size           _ZN10layer_norm31ln_parallel_residual_fwd_kernelINS_13Kernel_traitsI6__halfffffjLj1024ELj1ELj4ELj1ELj16ENS_18Kernel_traits_baseILj1024ES2_ffffjLj128EEEEELb0ELb1ELb1EEEvNS_9FwdParamsE,(.L_x_27217 - _ZN10layer_norm31ln_parallel_residual_fwd_kernelINS_13Kernel_traitsI6__halfffffjLj1024ELj1ELj4ELj1ELj16ENS_18Kernel_traits_baseILj1024ES2_ffffjLj128EEEEELb0ELb1ELb1EEEvNS_9FwdParamsE)
        .other          _ZN10layer_norm31ln_parallel_residual_fwd_kernelINS_13Kernel_traitsI6__halfffffjLj1024ELj1ELj4ELj1ELj16ENS_18Kernel_traits_baseILj1024ES2_ffffjLj128EEEEELb0ELb1ELb1EEEvNS_9FwdParamsE,@"STO_CUDA_ENTRY STV_DEFAULT"
_ZN10layer_norm31ln_parallel_residual_fwd_kernelINS_13Kernel_traitsI6__halfffffjLj1024ELj1ELj4ELj1ELj16ENS_18Kernel_traits_baseILj1024ES2_ffffjLj128EEEEELb0ELb1ELb1EEEvNS_9FwdParamsE:
.text._ZN10layer_norm31ln_parallel_residual_fwd_kernelINS_13Kernel_traitsI6__halfffffjLj1024ELj1ELj4ELj1ELj16ENS_18Kernel_traits_baseILj1024ES2_ffffjLj128EEEEELb0ELb1ELb1EEEvNS_9FwdParamsE:
        /* <DEDUP_REMOVED lines=14> */
[----:B------:R0:W5:Y:S04]  /*00e0*/  @P2 LDG.E.64 R82, desc[UR4][R2.64] ;  /* 0x0000000402522981 */ /* 0x000168000c1e1b00 */
[----:B------:R0:W5:Y:S04]  /*00f0*/  @P2 LDG.E.64 R80, desc[UR4][R2.64+0x100] ;  /* 0x0001000402502981 */ /* 0x000168000c1e1b00 */
[----:B------:R0:W5:Y:S04]  /*0100*/  @P2 LDG.E.64 R78, desc[UR4][R2.64+0x200] ;  /* 0x00020004024e2981 */ /* 0x000168000c1e1b00 */
[----:B------:R0:W5:Y:S04]  /*0110*/  @P2 LDG.E.64 R76, desc[UR4][R2.64+0x300] ;  /* 0x00030004024c2981 */ /* 0x000168000c1e1b00 */
[----:B------:R0:W5:Y:S01]  /*0120*/  @P2 LDG.E.64 R74, desc[UR4][R2.64+0x400] ;  /* 0x00040004024a2981 */ /* 0x000162000c1e1b00 */
[----:B------:R-:W-:-:S03]  /*0130*/  SHF.R.U32.HI R0, RZ, 0x5, R17 ;  /* 0x00000005ff007819 */ /* 0x000fc60000011611 */
[----:B------:R0:W5:Y:S01]  /*0140*/  @P2 LDG.E.64 R72, desc[UR4][R2.64+0x500] ;  /* 0x0005000402482981 */ /* 0x000162000c1e1b00 */
[----:B--2---:R-:W-:Y:S02]  /*0150*/  LEA R110, R5, R0, 0x2 ;  /* 0x00000000056e7211 */ /* 0x004fe400078e10ff */
[----:B------:R-:W-:Y:S01]  /*0160*/  IADD3 R10, P0, R10, UR6, RZ ;  /* 0x000000060a0a7c10 */ /* 0x000fe2000ff1e0ff */
[----:B------:R0:W5:Y:S01]  /*0170*/  @P2 LDG.E.64 R70, desc[UR4][R2.64+0x600] ;  /* 0x0006000402462981 */ /* 0x000162000c1e1b00 */
[----:B------:R-:W-:Y:S01]  /*0180*/  ISETP.GE.AND P1, PT, R110, UR8, PT ;  /* 0x000000086e007c0c */ /* 0x000fe2000bf26270 */
[----:B------:R-:W-:Y:S01]  /*0190*/  ULDC.64 UR8, c[0x0][0x230] ;  /* 0x00008c0000087ab9 */ /* 0x000fe20000000a00 */
[----:B------:R-:W-:Y:S01]  /*01a0*/  IADD3.X R11, RZ, UR7, RZ, P0, !PT ;  /* 0x00000007ff0b7c10 */ /* 0x000fe200087fe4ff */
[----:B------:R0:W5:Y:S01]  /*01b0*/  @P2 LDG.E.64 R68, desc[UR4][R2.64+0x700] ;  /* 0x0007000402442981 */ /* 0x000162000c1e1b00 */
[----:B-1----:R-:W-:-:S04]  /*01c0*/  LOP3.LUT P0, RZ, R12, UR8, RZ, 0xfc, !PT ;  /* 0x000000080cff7c12 */ /* 0x002fc8000f80fcff */
[----:B------:R-:W-:-:S05]  /*01d0*/  LOP3.LUT P0, RZ, R13, UR9, RZ, 0xfc, P0 ;  /* 0x000000090dff7c12 */ /* 0x000fca000800fcff */
[----:B0-----:R-:W-:Y:S08]  /*01e0*/  @P1 EXIT ;  /* 0x000000000000194d */ /* 0x001ff00003800000 */
[----:B------:R-:W2:Y:S04]  /*01f0*/  LDG.E.64 R106, desc[UR4][R10.64] ;  /* 0x000000040a6a7981 */ /* 0x000ea8000c1e1b00 */
[----:B------:R-:W3:Y:S04]  /*0200*/  LDG.E.64 R102, desc[UR4][R10.64+0x100] ;  /* 0x000100040a667981 */ /* 0x000ee8000c1e1b00 */
[----:B------:R-:W4:Y:S04]  /*0210*/  LDG.E.64 R98, desc[UR4][R10.64+0x200] ;  /* 0x000200040a627981 */ /* 0x000f28000c1e1b00 */
[----:B------:R-:W4:Y:S04]  /*0220*/  LDG.E.64 R94, desc[UR4][R10.64+0x300] ;  /* 0x000300040a5e7981 */ /* 0x000f28000c1e1b00 */
[----:B------:R-:W4:Y:S04]  /*0230*/  LDG.E.64 R8, desc[UR4][R10.64+0x400] ;  /* 0x000400040a087981 */ /* 0x000f28000c1e1b00 */
[----:B------:R-:W4:Y:S04]  /*0240*/  LDG.E.64 R6, desc[UR4][R10.64+0x500] ;  /* 0x000500040a067981 */ /* 0x000f28000c1e1b00 */
[----:B------:R-:W4:Y:S04]  /*0250*/  LDG.E.64 R4, desc[UR4][R10.64+0x600] ;  /* 0x000600040a047981 */ /* 0x000f28000c1e1b00 */
[----:B------:R0:W4:Y:S01]  /*0260*/  LDG.E.64 R2, desc[UR4][R10.64+0x700] ;  /* 0x000700040a027981 */ /* 0x000122000c1e1b00 */
        /* <DEDUP_REMOVED lines=8> */
[----:B------:R-:W-:Y:S01]  /*02f0*/  ISETP.NE.U32.AND P1, PT, R12, RZ, PT ;  /* 0x000000ff0c00720c */ /* 0x000fe20003f25070 */
[----:B------:R-:W-:Y:S01]  /*0300*/  HADD2.F32 R84, -RZ, R82.H0_H0 ;  /* 0x20000052ff547230 */ /* 0x000fe20000004100 */
[----:B------:R-:W-:Y:S01]  /*0310*/  SHF.R.U64 R16, R82, 0x10, R83 ;  /* 0x0000001052107819 */ /* 0x000fe20000001253 */
[----:B------:R-:W-:Y:S01]  /*0320*/  HADD2.F32 R82, -RZ, R80.H0_H0 ;  /* 0x20000050ff527230 */ /* 0x000fe20000004100 */
[----:B------:R-:W-:Y:S01]  /*0330*/  SHF.R.U64 R14, R80, 0x10, R81 ;  /* 0x00000010500e7819 */ /* 0x000fe20000001251 */
[----:B------:R-:W-:Y:S01]  /*0340*/  HADD2.F32 R80, -RZ, R78.H0_H0 ;  /* 0x2000004eff507230 */ /* 0x000fe20000004100 */
[----:B------:R-:W-:Y:S01]  /*0350*/  SHF.R.U64 R12, R78, 0x10, R79 ;  /* 0x000000104e0c7819 */ /* 0x000fe2000000124f */
[----:B------:R-:W-:Y:S01]  /*0360*/  HADD2.F32 R78, -RZ, R76.H0_H0 ;  /* 0x2000004cff4e7230 */ /* 0x000fe20000004100 */
[----:B------:R-:W-:Y:S01]  /*0370*/  ISETP.NE.AND.EX P1, PT, R13, RZ, PT, P1 ;  /* 0x000000ff0d00720c */ /* 0x000fe20003f25310 */
[----:B------:R-:W-:Y:S01]  /*0380*/  ULDC.U8 UR6, c[0x0][0x2a0] ;  /* 0x0000a80000067ab9 */ /* 0x000fe20000000000 */
[----:B0-----:R-:W-:Y:S01]  /*0390*/  SHF.R.U64 R10, R76, 0x10, R77 ;  /* 0x000000104c0a7819 */ /* 0x001fe2000000124d */
[----:B------:R-:W-:Y:S01]  /*03a0*/  HADD2.F32 R76, -RZ, R74.H0_H0 ;  /* 0x2000004aff4c7230 */ /* 0x000fe20000004100 */
[----:B------:R-:W-:Y:S01]  /*03b0*/  SHF.R.U32.HI R15, RZ, 0x10, R83 ;  /* 0x00000010ff0f7819 */ /* 0x000fe20000011653 */
[----:B------:R-:W-:Y:S01]  /*03c0*/  HADD2.F32 R83, -RZ, R83.H0_H0 ;  /* 0x20000053ff537230 */ /* 0x000fe20000004100 */
[----:B------:R-:W-:Y:S01]  /*03d0*/  SHF.R.U32.HI R13, RZ, 0x10, R81 ;  /* 0x00000010ff0d7819 */ /* 0x000fe20000011651 */
        /* <DEDUP_REMOVED lines=22> */
[----:B------:R-:W-:Y:S01]  /*0540*/  HADD2.F32 R15, -RZ, R15.H0_H0 ;  /* 0x2000000fff0f7230 */ /* 0x000fe20000004100 */
[----:B------:R-:W-:Y:S01]  /*0550*/  ISETP.NE.AND P5, PT, RZ, UR6, PT ;  /* 0x00000006ff007c0c */ /* 0x000fe2000bfa5270 */
[----:B------:R-:W-:Y:S01]  /*0560*/  HADD2.F32 R14, -RZ, R14.H0_H0 ;  /* 0x2000000eff0e7230 */ /* 0x000fe20000004100 */
[----:B------:R-:W-:Y:S01]  /*0570*/  ULDC UR7, c[0x0][0x218] ;  /* 0x0000860000077ab9 */ /* 0x000fe20000000800 */
[----:B------:R-:W-:Y:S01]  /*0580*/  HADD2.F32 R13, -RZ, R13.H0_H0 ;  /* 0x2000000dff0d7230 */ /* 0x000fe20000004100 */
[----:B------:R-:W-:Y:S01]  /*0590*/  ULDC UR8, c[0x0][0x2d8] ;  /* 0x0000b60000087ab9 */ /* 0x000fe20000000800 */
[----:B------:R-:W-:Y:S01]  /*05a0*/  HADD2.F32 R12, -RZ, R12.H0_H0 ;  /* 0x2000000cff0c7230 */ /* 0x000fe20000004100 */
[----:B------:R-:W-:Y:S01]  /*05b0*/  ULDC.64 UR14, c[0x0][0x230] ;  /* 0x00008c00000e7ab9 */ /* 0x000fe20000000a00 */
[----:B------:R-:W-:Y:S01]  /*05c0*/  HADD2.F32 R11, -RZ, R11.H0_H0 ;  /* 0x2000000bff0b7230 */ /* 0x000fe20000004100 */
[----:B------:R-:W-:Y:S01]  /*05d0*/  ULDC.64 UR12, c[0x0][0x228] ;  /* 0x00008a00000c7ab9 */ /* 0x000fe20000000a00 */
[----:B------:R-:W-:Y:S01]  /*05e0*/  HADD2.F32 R10, -RZ, R10.H0_H0 ;  /* 0x2000000aff0a7230 */ /* 0x000fe20000004100 */
[----:B------:R-:W-:Y:S01]  /*05f0*/  ULDC.64 UR10, c[0x0][0x2b8] ;  /* 0x0000ae00000a7ab9 */ /* 0x000fe20000000a00 */
[----:B------:R-:W-:Y:S01]  /*0600*/  HADD2.F32 R0, -RZ, R0.H0_H0 ;  /* 0x20000000ff007230 */ /* 0x000fe20000004100 */
[--C-:B--2---:R-:W-:Y:S01]  /*0610*/  SHF.R.U64 R108, R106, 0x10, R107.reuse ;  /* 0x000000106a6c7819 */ /* 0x104fe2000000126b */
[----:B------:R-:W-:Y:S01]  /*0620*/  HADD2.F32 R109, -RZ, R106.H0_H0 ;  /* 0x2000006aff6d7230 */ /* 0x000fe20000004100 */
[----:B------:R-:W-:Y:S01]  /*0630*/  SHF.R.U32.HI R106, RZ, 0x10, R107 ;  /* 0x00000010ff6a7819 */ /* 0x000fe2000001166b */
[----:B------:R-:W-:Y:S01]  /*0640*/  HADD2.F32 R107, -RZ, R107.H0_H0 ;  /* 0x2000006bff6b7230 */ /* 0x000fe20000004100 */
[--C-:B---3--:R-:W-:Y:S01]  /*0650*/  SHF.R.U64 R104, R102, 0x10, R103.reuse ;  /* 0x0000001066687819 */ /* 0x108fe20000001267 */
[----:B------:R-:W-:Y:S01]  /*0660*/  HADD2.F32 R105, -RZ, R102.H0_H0 ;  /* 0x20000066ff697230 */ /* 0x000fe20000004100 */
[----:B------:R-:W-:Y:S01]  /*0670*/  SHF.R.U32.HI R102, RZ, 0x10, R103 ;  /* 0x00000010ff667819 */ /* 0x000fe20000011667 */
[----:B------:R-:W-:Y:S01]  /*0680*/  HADD2.F32 R103, -RZ, R103.H0_H0 ;  /* 0x20000067ff677230 */ /* 0x000fe20000004100 */
        /* <DEDUP_REMOVED lines=48> */
.L_x_21991:
[----:B0-----:R-:W0:Y:S01]  /*0990*/  LDC.64 R36, c[0x0][0x220] ;  /* 0x00008800ff247b82 */ /* 0x001e220000000a00 */
        /* <DEDUP_REMOVED lines=22> */
.L_x_21863:
[----:B-----5:R-:W-:Y:S01]  /*0b00*/  FADD.FTZ R60, R28, R60 ;  /* 0x0000003c1c3c7221 */ /* 0x020fe20000010000 */
[----:B------:R-:W-:Y:S06]  /*0b10*/  BRA `(.L_x_21864) ;  /* 0x0000000000087947 */ /* 0x000fec0003800000 */
.L_x_21862:
[----:B-----5:R-:W-:-:S04]  /*0b20*/  FADD.FTZ R60, R24, R60 ;  /* 0x0000003c183c7221 */ /* 0x020fc80000010000 */
[----:B------:R-:W-:-:S07]  /*0b30*/  @P2 FADD.FTZ R60, R28, R60 ;  /* 0x0000003c1c3c2221 */ /* 0x000fce0000010000 */
.L_x_21864:
[----:B-----5:R-:W-:-:S07]  /*0b40*/  MOV R32, R60 ;  /* 0x0000003c00207202 */ /* 0x020fce0000000f00 */
.L_x_21865:
[----:B------:R-:W-:Y:S05]  /*0b50*/  @P3 BRA `(.L_x_21866) ;  /* 0x00000000001c3947 */ /* 0x000fea0003800000 */
[----:B------:R-:W-:-:S04]  /*0b60*/  ISETP.NE.U32.AND P4, PT, RZ, UR14, PT ;  /* 0x0000000eff007c0c */ /* 0x000fc8000bf85070 */
[----:B------:R-:W-:-:S13]  /*0b70*/  ISETP.NE.AND.EX P4, PT, RZ, UR15, PT, P4 ;  /* 0x0000000fff007c0c */ /* 0x000fda000bf85340 */
[----:B------:R-:W-:Y:S05]  /*0b80*/  @P4 BRA `(.L_x_21867) ;  /* 0x0000000000084947 */ /* 0x000fea0003800000 */
[----:B------:R-:W-:Y:S05]  /*0b90*/  @P0 BRA `(.L_x_21868) ;  /* 0x0000000000140947 */ /* 0x000fea0003800000 */
[----:B------:R-:W-:Y:S05]  /*0ba0*/  BRA `(.L_x_21869) ;  /* 0x0000000000147947 */ /* 0x000fea0003800000 */
.L_x_21867:
[----:B-----5:R-:W-:Y:S01]  /*0bb0*/  FADD.FTZ R61, R29, R61 ;  /* 0x0000003d1d3d7221 */ /* 0x020fe20000010000 */
[----:B------:R-:W-:Y:S06]  /*0bc0*/  BRA `(.L_x_21868) ;  /* 0x0000000000087947 */ /* 0x000fec0003800000 */
.L_x_21866:
[----:B-----5:R-:W-:-:S04]  /*0bd0*/  FADD.FTZ R61, R25, R61 ;  /* 0x0000003d193d7221 */ /* 0x020fc80000010000 */
[----:B------:R-:W-:-:S07]  /*0be0*/  @P2 FADD.FTZ R61, R29, R61 ;  /* 0x0000003d1d3d2221 */ /* 0x000fce0000010000 */
.L_x_21868:
[----:B-----5:R-:W-:-:S07]  /*0bf0*/  MOV R33, R61 ;  /* 0x0000003d00217202 */ /* 0x020fce0000000f00 */
.L_x_21869:
[----:B------:R-:W-:Y:S05]  /*0c00*/  @P3 BRA `(.L_x_21870) ;  /* 0x00000000001c3947 */ /* 0x000fea0003800000 */
[----:B------:R-:W-:-:S04]  /*0c10*/  ISETP.NE.U32.AND P4, PT, RZ, UR14, PT ;  /* 0x0000000eff007c0c */ /* 0x000fc8000bf85070 */
[----:B------:R-:W-:-:S13]  /*0c20*/  ISETP.NE.AND.EX P4, PT, RZ, UR15, PT, P4 ;  /* 0x0000000fff007c0c */ /* 0x000fda000bf85340 */
[----:B------:R-:W-:Y:S05]  /*0c30*/  @P4 BRA `(.L_x_21871) ;  /* 0x0000000000084947 */ /* 0x000fea0003800000 */
[----:B------:R-:W-:Y:S05]  /*0c40*/  @P0 BRA `(.L_x_21872) ;  /* 0x0000000000140947 */ /* 0x000fea0003800000 */
[----:B------:R-:W-:Y:S05]  /*0c50*/  BRA `(.L_x_21873) ;  /* 0x0000000000147947 */ /* 0x000fea0003800000 */
.L_x_21871:
[----:B-----5:R-:W-:Y:S01]  /*0c60*/  FADD.FTZ R62, R30, R62 ;  /* 0x0000003e1e3e7221 */ /* 0x020fe20000010000 */
[----:B------:R-:W-:Y:S06]  /*0c70*/  BRA `(.L_x_21872) ;  /* 0x0000000000087947 */ /* 0x000fec0003800000 */
.L_x_21870:
[----:B-----5:R-:W-:-:S04]  /*0c80*/  FADD.FTZ R62, R26, R62 ;  /* 0x0000003e1a3e7221 */ /* 0x020fc80000010000 */
[----:B------:R-:W-:-:S07]  /*0c90*/  @P2 FADD.FTZ R62, R30, R62 ;  /* 0x0000003e1e3e2221 */ /* 0x000fce0000010000 */
.L_x_21872:
[----:B-----5:R-:W-:-:S07]  /*0ca0*/  MOV R34, R62 ;  /* 0x0000003e00227202 */ /* 0x020fce0000000f00 */
.L_x_21873:
[----:B------:R-:W-:Y:S05]  /*0cb0*/  @P3 BRA `(.L_x_21874) ;  /* 0x00000000001c3947 */ /* 0x000fea0003800000 */
[----:B------:R-:W-:-:S04]  /*0cc0*/  ISETP.NE.U32.AND P4, PT, RZ, UR14, PT ;  /* 0x0000000eff007c0c */ /* 0x000fc8000bf85070 */
[----:B------:R-:W-:-:S13]  /*0cd0*/  ISETP.NE.AND.EX P4, PT, RZ, UR15, PT, P4 ;  /* 0x0000000fff007c0c */ /* 0x000fda000bf85340 */
[----:B------:R-:W-:Y:S05]  /*0ce0*/  @P4 BRA `(.L_x_21875) ;  /* 0x0000000000084947 */ /* 0x000fea0003800000 */
[----:B------:R-:W-:Y:S05]  /*0cf0*/  @P0 BRA `(.L_x_21876) ;  /* 0x0000000000140947 */ /* 0x000fea0003800000 */
[----:B------:R-:W-:Y:S05]  /*0d00*/  BRA `(.L_x_21877) ;  /* 0x0000000000147947 */ /* 0x000fea0003800000 */
.L_x_21875:
[----:B-----5:R-:W-:Y:S01]  /*0d10*/  FADD.FTZ R63, R31, R63 ;  /* 0x0000003f1f3f7221 */ /* 0x020fe20000010000 */
[----:B------:R-:W-:Y:S06]  /*0d20*/  BRA `(.L_x_21876) ;  /* 0x0000000000087947 */ /* 0x000fec0003800000 */
.L_x_21874:
[----:B-----5:R-:W-:-:S04]  /*0d30*/  FADD.FTZ R63, R27, R63 ;  /* 0x0000003f1b3f7221 */ /* 0x020fc80000010000 */
[----:B------:R-:W-:-:S07]  /*0d40*/  @P2 FADD.FTZ R63, R31, R63 ;  /* 0x0000003f1f3f2221 */ /* 0x000fce0000010000 */
.L_x_21876:
[----:B-----5:R-:W-:-:S07]  /*0d50*/  MOV R35, R63 ;  /* 0x0000003f00237202 */ /* 0x020fce0000000f00 */
.L_x_21877:
[----:B------:R-:W0:Y:S01]  /*0d60*/  @P0 LDC.64 R20, c[0x0][0x238] ;  /* 0x00008e00ff140b82 */ /* 0x000e220000000a00 */
[----:B------:R-:W-:-:S05]  /*0d70*/  IADD3 R117, R121, 0x20, RZ ;  /* 0x0000002079757810 */ /* 0x000fca0007ffe0ff */
[----:B------:R-:W-:Y:S02]  /*0d80*/  IMAD.WIDE.U32 R56, R117, 0x10, R36 ;  /* 0x0000001075387825 */ /* 0x000fe400078e0024 */
[----:B------:R-:W1:Y:S08]  /*0d90*/  @P1 LDC.64 R38, c[0x0][0x228] ;  /* 0x00008a00ff261b82 */ /* 0x000e700000000a00 */
[----:B------:R-:W2:Y:S01]  /*0da0*/  @P2 LDC.64 R22, c[0x0][0x230] ;  /* 0x00008c00ff162b82 */ /* 0x000ea20000000a00 */
[----:B0-----:R-:W-:-:S04]  /*0db0*/  @P0 LEA R20, P4, R121, R20, 0x4 ;  /* 0x0000001479140211 */ /* 0x001fc800078820ff */
[----:B------:R-:W-:Y:S01]  /*0dc0*/  @P0 LEA.HI.X R21, R121, R21, RZ, 0x4, P4 ;  /* 0x0000001579150211 */ /* 0x000fe200020f24ff */
[----:B-1----:R-:W-:-:S04]  /*0dd0*/  @P1 IMAD.WIDE.U32 R38, R117, 0x10, R38 ;  /* 0x0000001075261825 */ /* 0x002fc800078e0026 */
        /* <DEDUP_REMOVED lines=11> */
.L_x_21879:
[----:B-----5:R-:W-:Y:S01]  /*0e90*/  FADD.FTZ R56, R28, R56 ;  /* 0x000000381c387221 */ /* 0x020fe20000010000 */
[----:B------:R-:W-:Y:S06]  /*0ea0*/  BRA `(.L_x_21880) ;  /* 0x0000000000087947 */ /* 0x000fec0003800000 */
.L_x_21878:
[----:B-----5:R-:W-:-:S04]  /*0eb0*/  FADD.FTZ R56, R24, R56 ;  /* 0x0000003818387221 */ /* 0x020fc80000010000 */
[----:B------:R-:W-:-:S07]  /*0ec0*/  @P2 FADD.FTZ R56, R28, R56 ;  /* 0x000000381c382221 */ /* 0x000fce0000010000 */
.L_x_21880:
[----:B0----5:R-:W-:-:S07]  /*0ed0*/  MOV R32, R56 ;  /* 0x0000003800207202 */ /* 0x021fce0000000f00 */
.L_x_21881:
[----:B------:R-:W-:Y:S05]  /*0ee0*/  @P3 BRA `(.L_x_21882) ;  /* 0x00000000001c3947 */ /* 0x000fea0003800000 */
[----:B------:R-:W-:-:S04]  /*0ef0*/  ISETP.NE.U32.AND P4, PT, RZ, UR14, PT ;  /* 0x0000000eff007c0c */ /* 0x000fc8000bf85070 */
[----:B------:R-:W-:-:S13]  /*0f00*/  ISETP.NE.AND.EX P4, PT, RZ, UR15, PT, P4 ;  /* 0x0000000fff007c0c */ /* 0x000fda000bf85340 */
[----:B------:R-:W-:Y:S05]  /*0f10*/  @P4 BRA `(.L_x_21883) ;  /* 0x0000000000084947 */ /* 0x000fea0003800000 */
[----:B------:R-:W-:Y:S05]  /*0f20*/  @P0 BRA `(.L_x_21884) ;  /* 0x0000000000140947 */ /* 0x000fea0003800000 */
[----:B------:R-:W-:Y:S05]  /*0f30*/  BRA `(.L_x_21885) ;  /* 0x0000000000147947 */ /* 0x000fea0003800000 */
.L_x_21883:
[----:B-----5:R-:W-:Y:S01]  /*0f40*/  FADD.FTZ R57, R29, R57 ;  /* 0x000000391d397221 */ /* 0x020fe20000010000 */
[----:B------:R-:W-:Y:S06]  /*0f50*/  BRA `(.L_x_21884) ;  /* 0x0000000000087947 */ /* 0x000fec0003800000 */
.L_x_21882:
[----:B-----5:R-:W-:-:S04]  /*0f60*/  FADD.FTZ R57, R25, R57 ;  /* 0x0000003919397221 */ /* 0x020fc80000010000 */
[----:B------:R-:W-:-:S07]  /*0f70*/  @P2 FADD.FTZ R57, R29, R57 ;  /* 0x000000391d392221 */ /* 0x000fce0000010000 */
.L_x_21884:
[----:B0----5:R-:W-:-:S07]  /*0f80*/  MOV R33, R57 ;  /* 0x0000003900217202 */ /* 0x021fce0000000f00 */
.L_x_21885:
[----:B------:R-:W-:Y:S05]  /*0f90*/  @P3 BRA `(.L_x_21886) ;  /* 0x00000000001c3947 */ /* 0x000fea0003800000 */
[----:B------:R-:W-:-:S04]  /*0fa0*/  ISETP.NE.U32.AND P4, PT, RZ, UR14, PT ;  /* 0x0000000eff007c0c */ /* 0x000fc8000bf85070 */
[----:B------:R-:W-:-:S13]  /*0fb0*/  ISETP.NE.AND.EX P4, PT, RZ, UR15, PT, P4 ;  /* 0x0000000fff007c0c */ /* 0x000fda000bf85340 */
[----:B------:R-:W-:Y:S05]  /*0fc0*/  @P4 BRA `(.L_x_21887) ;  /* 0x0000000000084947 */ /* 0x000fea0003800000 */
[----:B------:R-:W-:Y:S05]  /*0fd0*/  @P0 BRA `(.L_x_21888) ;  /* 0x0000000000140947 */ /* 0x000fea0003800000 */
[----:B------:R-:W-:Y:S05]  /*0fe0*/  BRA `(.L_x_21889) ;  /* 0x0000000000147947 */ /* 0x000fea0003800000 */
.L_x_21887:
[----:B-----5:R-:W-:Y:S01]  /*0ff0*/  FADD.FTZ R58, R30, R58 ;  /* 0x0000003a1e3a7221 */ /* 0x020fe20000010000 */
[----:B------:R-:W-:Y:S06]  /*1000*/  BRA `(.L_x_21888) ;  /* 0x0000000000087947 */ /* 0x000fec0003800000 */
.L_x_21886:
[----:B-----5:R-:W-:-:S04]  /*1010*/  FADD.FTZ R58, R26, R58 ;  /* 0x0000003a1a3a7221 */ /* 0x020fc80000010000 */
[----:B------:R-:W-:-:S07]  /*1020*/  @P2 FADD.FTZ R58, R30, R58 ;  /* 0x0000003a1e3a2221 */ /* 0x000fce0000010000 */
.L_x_21888:
[----:B0----5:R-:W-:-:S07]  /*1030*/  MOV R34, R58 ;  /* 0x0000003a00227202 */ /* 0x021fce0000000f00 */
.L_x_21889:
[----:B------:R-:W-:Y:S05]  /*1040*/  @P3 BRA `(.L_x_21890) ;  /* 0x00000000001c3947 */ /* 0x000fea0003800000 */
[----:B------:R-:W-:-:S04]  /*1050*/  ISETP.NE.U32.AND P4, PT, RZ, UR14, PT ;  /* 0x0000000eff007c0c */ /* 0x000fc8000bf85070 */
[----:B------:R-:W-:-:S13]  /*1060*/  ISETP.NE.AND.EX P4, PT, RZ, UR15, PT, P4 ;  /* 0x0000000fff007c0c */ /* 0x000fda000bf85340 */
[----:B------:R-:W-:Y:S05]  /*1070*/  @P4 BRA `(.L_x_21891) ;  /* 0x0000000000084947 */ /* 0x000fea0003800000 */
[----:B------:R-:W-:Y:S05]  /*1080*/  @P0 BRA `(.L_x_21892) ;  /* 0x0000000000140947 */ /* 0x000fea0003800000 */
[----:B------:R-:W-:Y:S05]  /*1090*/  BRA `(.L_x_21893) ;  /* 0x0000000000147947 */ /* 0x000fea0003800000 */
.L_x_21891:
[----:B-----5:R-:W-:Y:S01]  /*10a0*/  FADD.FTZ R59, R31, R59 ;  /* 0x0000003b1f3b7221 */ /* 0x020fe20000010000 */
[----:B------:R-:W-:Y:S06]  /*10b0*/  BRA `(.L_x_21892) ;  /* 0x0000000000087947 */ /* 0x000fec0003800000 */
.L_x_21890:
[----:B-----5:R-:W-:-:S04]  /*10c0*/  FADD.FTZ R59, R27, R59 ;  /* 0x0000003b1b3b7221 */ /* 0x020fc80000010000 */
[----:B------:R-:W-:-:S07]  /*10d0*/  @P2 FADD.FTZ R59, R31, R59 ;  /* 0x0000003b1f3b2221 */ /* 0x000fce0000010000 */
.L_x_21892:
[----:B0----5:R-:W-:-:S07]  /*10e0*/  MOV R35, R59 ;  /* 0x0000003b00237202 */ /* 0x021fce0000000f00 */
.L_x_21893:
[----:B0-----:R-:W0:Y:S01]  /*10f0*/  @P0 LDC.64 R38, c[0x0][0x238] ;  /* 0x00008e00ff260b82 */ /* 0x001e220000000a00 */
[----:B------:R-:W-:-:S05]  /*1100*/  IADD3 R118, R121, 0x40, RZ ;  /* 0x0000004079767810 */ /* 0x000fca0007ffe0ff */
[----:B------:R-:W-:Y:S02]  /*1110*/  IMAD.WIDE.U32 R52, R118, 0x10, R36 ;  /* 0x0000001076347825 */ /* 0x000fe400078e0024 */
        /* <DEDUP_REMOVED lines=15> */
.L_x_21895:
[----:B-----5:R-:W-:Y:S01]  /*1210*/  FADD.FTZ R52, R28, R52 ;  /* 0x000000341c347221 */ /* 0x020fe20000010000 */
[----:B------:R-:W-:Y:S06]  /*1220*/  BRA `(.L_x_21896) ;  /* 0x0000000000087947 */ /* 0x000fec0003800000 */
.L_x_21894:
[----:B-----5:R-:W-:-:S04]  /*1230*/  FADD.FTZ R52, R24, R52 ;  /* 0x0000003418347221 */ /* 0x020fc80000010000 */
[----:B------:R-:W-:-:S07]  /*1240*/  @P2 FADD.FTZ R52, R28, R52 ;  /* 0x000000341c342221 */ /* 0x000fce0000010000 */
.L_x_21896:
[----:B0-----:R-:W-:-:S07]  /*1250*/  MOV R32, R52 ;  /* 0x0000003400207202 */ /* 0x001fce0000000f00 */
.L_x_21897:
[----:B------:R-:W-:Y:S05]  /*1260*/  @P3 BRA `(.L_x_21898) ;  /* 0x00000000001c3947 */ /* 0x000fea0003800000 */
[----:B------:R-:W-:-:S04]  /*1270*/  ISETP.NE.U32.AND P4, PT, RZ, UR14, PT ;  /* 0x0000000eff007c0c */ /* 0x000fc8000bf85070 */
[----:B------:R-:W-:-:S13]  /*1280*/  ISETP.NE.AND.EX P4, PT, RZ, UR15, PT, P4 ;  /* 0x0000000fff007c0c */ /* 0x000fda000bf85340 */
[----:B------:R-:W-:Y:S05]  /*1290*/  @P4 BRA `(.L_x_21899) ;  /* 0x0000000000084947 */ /* 0x000fea0003800000 */
[----:B------:R-:W-:Y:S05]  /*12a0*/  @P0 BRA `(.L_x_21900) ;  /* 0x0000000000140947 */ /* 0x000fea0003800000 */
[----:B------:R-:W-:Y:S05]  /*12b0*/  BRA `(.L_x_21901) ;  /* 0x0000000000147947 */ /* 0x000fea0003800000 */
.L_x_21899:
[----:B-----5:R-:W-:Y:S01]  /*12c0*/  FADD.FTZ R53, R29, R53 ;  /* 0x000000351d357221 */ /* 0x020fe20000010000 */
[----:B------:R-:W-:Y:S06]  /*12d0*/  BRA `(.L_x_21900) ;  /* 0x0000000000087947 */ /* 0x000fec0003800000 */
.L_x_21898:
[----:B-----5:R-:W-:-:S04]  /*12e0*/  FADD.FTZ R53, R25, R53 ;  /* 0x0000003519357221 */ /* 0x020fc80000010000 */
[----:B------:R-:W-:-:S07]  /*12f0*/  @P2 FADD.FTZ R53, R29, R53 ;  /* 0x000000351d352221 */ /* 0x000fce0000010000 */
.L_x_21900:
[----:B0-----:R-:W-:-:S07]  /*1300*/  MOV R33, R53 ;  /* 0x0000003500217202 */ /* 0x001fce0000000f00 */
.L_x_21901:
[----:B------:R-:W-:Y:S05]  /*1310*/  @P3 BRA `(.L_x_21902) ;  /* 0x00000000001c3947 */ /* 0x000fea0003800000 */
[----:B------:R-:W-:-:S04]  /*1320*/  ISETP.NE.U32.AND P4, PT, RZ, UR14, PT ;  /* 0x0000000eff007c0c */ /* 0x000fc8000bf85070 */
[----:B------:R-:W-:-:S13]  /*1330*/  ISETP.NE.AND.EX P4, PT, RZ, UR15, PT, P4 ;  /* 0x0000000fff007c0c */ /* 0x000fda000bf85340 */
[----:B------:R-:W-:Y:S05]  /*1340*/  @P4 BRA `(.L_x_21903) ;  /* 0x0000000000084947 */ /* 0x000fea0003800000 */
[----:B------:R-:W-:Y:S05]  /*1350*/  @P0 BRA `(.L_x_21904) ;  /* 0x0000000000140947 */ /* 0x000fea0003800000 */
[----:B------:R-:W-:Y:S05]  /*1360*/  BRA `(.L_x_21905) ;  /* 0x0000000000147947 */ /* 0x000fea0003800000 */
.L_x_21903:
[----:B-----5:R-:W-:Y:S01]  /*1370*/  FADD.FTZ R54, R30, R54 ;  /* 0x000000361e367221 */ /* 0x020fe20000010000 */
[----:B------:R-:W-:Y:S06]  /*1380*/  BRA `(.L_x_21904) ;  /* 0x0000000000087947 */ /* 0x000fec0003800000 */
.L_x_21902:
[----:B-----5:R-:W-:-:S04]  /*1390*/  FADD.FTZ R54, R26, R54 ;  /* 0x000000361a367221 */ /* 0x020fc80000010000 */
[----:B------:R-:W-:-:S07]  /*13a0*/  @P2 FADD.FTZ R54, R30, R54 ;  /* 0x000000361e362221 */ /* 0x000fce0000010000 */
.L_x_21904:
[----:B0-----:R-:W-:-:S07]  /*13b0*/  MOV R34, R54 ;  /* 0x0000003600227202 */ /* 0x001fce0000000f00 */
.L_x_21905:
[----:B------:R-:W-:Y:S05]  /*13c0*/  @P3 BRA `(.L_x_21906) ;  /* 0x00000000001c3947 */ /* 0x000fea0003800000 */
[----:B------:R-:W-:-:S04]  /*13d0*/  ISETP.NE.U32.AND P4, PT, RZ, UR14, PT ;  /* 0x0000000eff007c0c */ /* 0x000fc8000bf85070 */
[----:B------:R-:W-:-:S13]  /*13e0*/  ISETP.NE.AND.EX P4, PT, RZ, UR15, PT, P4 ;  /* 0x0000000fff007c0c */ /* 0x000fda000bf85340 */
[----:B------:R-:W-:Y:S05]  /*13f0*/  @P4 BRA `(.L_x_21907) ;  /* 0x0000000000084947 */ /* 0x000fea0003800000 */
[----:B------:R-:W-:Y:S05]  /*1400*/  @P0 BRA `(.L_x_21908) ;  /* 0x0000000000140947 */ /* 0x000fea0003800000 */
[----:B------:R-:W-:Y:S05]  /*1410*/  BRA `(.L_x_21909) ;  /* 0x0000000000147947 */ /* 0x000fea0003800000 */
.L_x_21907:
[----:B-----5:R-:W-:Y:S01]  /*1420*/  FADD.FTZ R55, R31, R55 ;  /* 0x000000371f377221 */ /* 0x020fe20000010000 */
[----:B------:R-:W-:Y:S06]  /*1430*/  BRA `(.L_x_21908) ;  /* 0x0000000000087947 */ /* 0x000fec0003800000 */
.L_x_21906:
[----:B-----5:R-:W-:-:S04]  /*1440*/  FADD.FTZ R55, R27, R55 ;  /* 0x000000371b377221 */ /* 0x020fc80000010000 */
[----:B------:R-:W-:-:S07]  /*1450*/  @P2 FADD.FTZ R55, R31, R55 ;  /* 0x000000371f372221 */ /* 0x000fce0000010000 */
.L_x_21908:
[----:B0-----:R-:W-:-:S07]  /*1460*/  MOV R35, R55 ;  /* 0x0000003700237202 */ /* 0x001fce0000000f00 */
.L_x_21909:
        /* <DEDUP_REMOVED lines=18> */
.L_x_21911:
[----:B-----5:R-:W-:Y:S01]  /*1590*/  FADD.FTZ R48, R28, R48 ;  /* 0x000000301c307221 */ /* 0x020fe20000010000 */
[----:B------:R-:W-:Y:S06]  /*15a0*/  BRA `(.L_x_21912) ;  /* 0x0000000000087947 */ /* 0x000fec0003800000 */
.L_x_21910:
[----:B-----5:R-:W-:-:S04]  /*15b0*/  FADD.FTZ R48, R24, R48 ;  /* 0x0000003018307221 */ /* 0x020fc80000010000 */
[----:B------:R-:W-:-:S07]  /*15c0*/  @P2 FADD.FTZ R48, R28, R48 ;  /* 0x000000301c302221 */ /* 0x000fce0000010000 */
.L_x_21912:
[----:B0-----:R-:W-:-:S07]  /*15d0*/  MOV R32, R48 ;  /* 0x0000003000207202 */ /* 0x001fce0000000f00 */
.L_x_21913:
[----:B------:R-:W-:Y:S05]  /*15e0*/  @P3 BRA `(.L_x_21914) ;  /* 0x00000000001c3947 */ /* 0x000fea0003800000 */
[----:B------:R-:W-:-:S04]  /*15f0*/  ISETP.NE.U32.AND P4, PT, RZ, UR14, PT ;  /* 0x0000000eff007c0c */ /* 0x000fc8000bf85070 */
[----:B------:R-:W-:-:S13]  /*1600*/  ISETP.NE.AND.EX P4, PT, RZ, UR15, PT, P4 ;  /* 0x0000000fff007c0c */ /* 0x000fda000bf85340 */
[----:B------:R-:W-:Y:S05]  /*1610*/  @P4 BRA `(.L_x_21915) ;  /* 0x0000000000084947 */ /* 0x000fea0003800000 */
[----:B------:R-:W-:Y:S05]  /*1620*/  @P0 BRA `(.L_x_21916) ;  /* 0x0000000000140947 */ /* 0x000fea0003800000 */
[----:B------:R-:W-:Y:S05]  /*1630*/  BRA `(.L_x_21917) ;  /* 0x0000000000147947 */ /* 0x000fea0003800000 */
.L_x_21915:
[----:B-----5:R-:W-:Y:S01]  /*1640*/  FADD.FTZ R49, R29, R49 ;  /* 0x000000311d317221 */ /* 0x020fe20000010000 */
[----:B------:R-:W-:Y:S06]  /*1650*/  BRA `(.L_x_21916) ;  /* 0x0000000000087947 */ /* 0x000fec0003800000 */
.L_x_21914:
[----:B-----5:R-:W-:-:S04]  /*1660*/  FADD.FTZ R49, R25, R49 ;  /* 0x0000003119317221 */ /* 0x020fc80000010000 */
[----:B------:R-:W-:-:S07]  /*1670*/  @P2 FADD.FTZ R49, R29, R49 ;  /* 0x000000311d312221 */ /* 0x000fce0000010000 */
.L_x_21916:
[----:B0-----:R-:W-:-:S07]  /*1680*/  MOV R33, R49 ;  /* 0x0000003100217202 */ /* 0x001fce0000000f00 */
.L_x_21917:
[----:B------:R-:W-:Y:S05]  /*1690*/  @P3 BRA `(.L_x_21918) ;  /* 0x00000000001c3947 */ /* 0x000fea0003800000 */
[----:B------:R-:W-:-:S04]  /*16a0*/  ISETP.NE.U32.AND P4, PT, RZ, UR14, PT ;  /* 0x0000000eff007c0c */ /* 0x000fc8000bf85070 */
[----:B------:R-:W-:-:S13]  /*16b0*/  ISETP.NE.AND.EX P4, PT, RZ, UR15, PT, P4 ;  /* 0x0000000fff007c0c */ /* 0x000fda000bf85340 */
[----:B------:R-:W-:Y:S05]  /*16c0*/  @P4 BRA `(.L_x_21919) ;  /* 0x0000000000084947 */ /* 0x000fea0003800000 */
[----:B------:R-:W-:Y:S05]  /*16d0*/  @P0 BRA `(.L_x_21920) ;  /* 0x0000000000140947 */ /* 0x000fea0003800000 */
[----:B------:R-:W-:Y:S05]  /*16e0*/  BRA `(.L_x_21921) ;  /* 0x0000000000147947 */ /* 0x000fea0003800000 */
.L_x_21919:
[----:B-----5:R-:W-:Y:S01]  /*16f0*/  FADD.FTZ R50, R30, R50 ;  /* 0x000000321e327221 */ /* 0x020fe20000010000 */
[----:B------:R-:W-:Y:S06]  /*1700*/  BRA `(.L_x_21920) ;  /* 0x0000000000087947 */ /* 0x000fec0003800000 */
.L_x_21918:
[----:B-----5:R-:W-:-:S04]  /*1710*/  FADD.FTZ R50, R26, R50 ;  /* 0x000000321a327221 */ /* 0x020fc80000010000 */
[----:B------:R-:W-:-:S07]  /*1720*/  @P2 FADD.FTZ R50, R30, R50 ;  /* 0x000000321e322221 */ /* 0x000fce0000010000 */
.L_x_21920:
[----:B0-----:R-:W-:-:S07]  /*1730*/  MOV R34, R50 ;  /* 0x0000003200227202 */ /* 0x001fce0000000f00 */
.L_x_21921:
[----:B------:R-:W-:Y:S05]  /*1740*/  @P3 BRA `(.L_x_21922) ;  /* 0x00000000001c3947 */ /* 0x000fea0003800000 */
[----:B------:R-:W-:-:S04]  /*1750*/  ISETP.NE.U32.AND P4, PT, RZ, UR14, PT ;  /* 0x0000000eff007c0c */ /* 0x000fc8000bf85070 */
[----:B------:R-:W-:-:S13]  /*1760*/  ISETP.NE.AND.EX P4, PT, RZ, UR15, PT, P4 ;  /* 0x0000000fff007c0c */ /* 0x000fda000bf85340 */
[----:B------:R-:W-:Y:S05]  /*1770*/  @P4 BRA `(.L_x_21923) ;  /* 0x0000000000084947 */ /* 0x000fea0003800000 */
[----:B------:R-:W-:Y:S05]  /*1780*/  @P0 BRA `(.L_x_21924) ;  /* 0x0000000000140947 */ /* 0x000fea0003800000 */
[----:B------:R-:W-:Y:S05]  /*1790*/  BRA `(.L_x_21925) ;  /* 0x0000000000147947 */ /* 0x000fea0003800000 */
.L_x_21923:
[----:B-----5:R-:W-:Y:S01]  /*17a0*/  FADD.FTZ R51, R31, R51 ;  /* 0x000000331f337221 */ /* 0x020fe20000010000 */
[----:B------:R-:W-:Y:S06]  /*17b0*/  BRA `(.L_x_21924) ;  /* 0x0000000000087947 */ /* 0x000fec0003800000 */
.L_x_21922:
[----:B-----5:R-:W-:-:S04]  /*17c0*/  FADD.FTZ R51, R27, R51 ;  /* 0x000000331b337221 */ /* 0x020fc80000010000 */
[----:B------:R-:W-:-:S07]  /*17d0*/  @P2 FADD.FTZ R51, R31, R51 ;  /* 0x000000331f332221 */ /* 0x000fce0000010000 */
.L_x_21924:
[----:B0-----:R-:W-:-:S07]  /*17e0*/  MOV R35, R51 ;  /* 0x0000003300237202 */ /* 0x001fce0000000f00 */
.L_x_21925:
[----:B------:R-:W1:Y:S01]  /*17f0*/  @P0 LDC.64 R40, c[0x0][0x238] ;  /* 0x00008e00ff280b82 */ /* 0x000e620000000a00 */
[----:B------:R-:W-:-:S05]  /*1800*/  IADD3 R115, R121, 0x80, RZ ;  /* 0x0000008079737810 */ /* 0x000fca0007ffe0ff */
[----:B0-----:R-:W-:Y:S02]  /*1810*/  IMAD.WIDE.U32 R38, R115, 0x10, R36 ;  /* 0x0000001073267825 */ /* 0x001fe400078e0024 */
[----:B------:R-:W0:Y:S08]  /*1820*/  @P1 LDC.64 R22, c[0x0][0x228] ;  /* 0x00008a00ff161b82 */ /* 0x000e300000000a00 */
[----:B------:R-:W2:Y:S01]  /*1830*/  @P2 LDC.64 R20, c[0x0][0x230] ;  /* 0x00008c00ff142b82 */ /* 0x000ea20000000a00 */
[----:B-1----:R-:W-:-:S05]  /*1840*/  @P0 IMAD.WIDE.U32 R40, R116, 0x10, R40 ;  /* 0x0000001074280825 */ /* 0x002fca00078e0028 */
[----:B------:R1:W-:Y:S01]  /*1850*/  @P0 STG.E.128 desc[UR4][R40.64], R32 ;  /* 0x0000002028000986 */ /* 0x0003e2000c101d04 */
[----:B0-----:R-:W-:-:S05]  /*1860*/  @P1 IMAD.WIDE.U32 R22, R115, 0x10, R22 ;  /* 0x0000001073161825 */ /* 0x001fca00078e0016 */
[----:B-----5:R1:W5:Y:S01]  /*1870*/  @P1 LDG.E.128 R24, desc[UR4][R22.64] ;  /* 0x0000000416181981 */ /* 0x020362000c1e1d00 */
[----:B--2---:R-:W-:-:S05]  /*1880*/  @P2 IMAD.WIDE.U32 R20, R115, 0x10, R20 ;  /* 0x0000001073142825 */ /* 0x004fca00078e0014 */
[----:B------:R1:W5:Y:S04]  /*1890*/  @P2 LDG.E.128 R28, desc[UR4][R20.64] ;  /* 0x00000004141c2981 */ /* 0x000368000c1e1d00 */
[----:B------:R1:W5:Y:S01]  /*18a0*/  LDG.E.128 R20, desc[UR4][R38.64] ;  /* 0x0000000426147981 */ /* 0x000362000c1e1d00 */
[----:B------:R-:W-:Y:S05]  /*18b0*/  @P3 BRA `(.L_x_21926) ;  /* 0x00000000001c3947 */ /* 0x000fea0003800000 */
[----:B------:R-:W-:-:S04]  /*18c0*/  ISETP.NE.U32.AND P4, PT, RZ, UR14, PT ;  /* 0x0000000eff007c0c */ /* 0x000fc8000bf85070 */
[----:B------:R-:W-:-:S13]  /*18d0*/  ISETP.NE.AND.EX P4, PT, RZ, UR15, PT, P4 ;  /* 0x0000000fff007c0c */ /* 0x000fda000bf85340 */
[----:B------:R-:W-:Y:S05]  /*18e0*/  @P4 BRA `(.L_x_21927) ;  /* 0x0000000000084947 */ /* 0x000fea0003800000 */
[----:B------:R-:W-:Y:S05]  /*18f0*/  @P0 BRA `(.L_x_21928) ;  /* 0x0000000000140947 */ /* 0x000fea0003800000 */
[----:B------:R-:W-:Y:S05]  /*1900*/  BRA `(.L_x_21929) ;  /* 0x0000000000147947 */ /* 0x000fea0003800000 */
.L_x_21927:
[----:B-1---5:R-:W-:Y:S01]  /*1910*/  FADD.FTZ R20, R28, R20 ;  /* 0x000000141c147221 */ /* 0x022fe20000010000 */
[----:B------:R-:W-:Y:S06]  /*1920*/  BRA `(.L_x_21928) ;  /* 0x0000000000087947 */ /* 0x000fec0003800000 */
.L_x_21926:
[----:B-1---5:R-:W-:-:S04]  /*1930*/  FADD.FTZ R20, R24, R20 ;  /* 0x0000001418147221 */ /* 0x022fc80000010000 */
[----:B------:R-:W-:-:S07]  /*1940*/  @P2 FADD.FTZ R20, R28, R20 ;  /* 0x000000141c142221 */ /* 0x000fce0000010000 */
.L_x_21928:
[----:B-1---5:R-:W-:-:S07]  /*1950*/  MOV R32, R20 ;  /* 0x0000001400207202 */ /* 0x022fce0000000f00 */
.L_x_21929:
[----:B------:R-:W-:Y:S05]  /*1960*/  @P3 BRA `(.L_x_21930) ;  /* 0x00000000001c3947 */ /* 0x000fea0003800000 */
[----:B------:R-:W-:-:S04]  /*1970*/  ISETP.NE.U32.AND P4, PT, RZ, UR14, PT ;  /* 0x0000000eff007c0c */ /* 0x000fc8000bf85070 */
[----:B------:R-:W-:-:S13]  /*1980*/  ISETP.NE.AND.EX P4, PT, RZ, UR15, PT, P4 ;  /* 0x0000000fff007c0c */ /* 0x000fda000bf85340 */
[----:B------:R-:W-:Y:S05]  /*1990*/  @P4 BRA `(.L_x_21931) ;  /* 0x0000000000084947 */ /* 0x000fea0003800000 */
[----:B------:R-:W-:Y:S05]  /*19a0*/  @P0 BRA `(.L_x_21932) ;  /* 0x0000000000140947 */ /* 0x000fea0003800000 */
[----:B------:R-:W-:Y:S05]  /*19b0*/  BRA `(.L_x_21933) ;  /* 0x0000000000147947 */ /* 0x000fea0003800000 */
.L_x_21931:
[----:B-1---5:R-:W-:Y:S01]  /*19c0*/  FADD.FTZ R21, R29, R21 ;  /* 0x000000151d157221 */ /* 0x022fe20000010000 */
[----:B------:R-:W-:Y:S06]  /*19d0*/  BRA `(.L_x_21932) ;  /* 0x0000000000087947 */ /* 0x000fec0003800000 */
.L_x_21930:
[----:B-1---5:R-:W-:-:S04]  /*19e0*/  FADD.FTZ R21, R25, R21 ;  /* 0x0000001519157221 */ /* 0x022fc80000010000 */
[----:B------:R-:W-:-:S07]  /*19f0*/  @P2 FADD.FTZ R21, R29, R21 ;  /* 0x000000151d152221 */ /* 0x000fce0000010000 */
.L_x_21932:
[----:B-1---5:R-:W-:-:S07]  /*1a00*/  MOV R33, R21 ;  /* 0x0000001500217202 */ /* 0x022fce0000000f00 */
.L_x_21933:
[----:B------:R-:W-:Y:S05]  /*1a10*/  @P3 BRA `(.L_x_21934) ;  /* 0x00000000001c3947 */ /* 0x000fea0003800000 */
[----:B------:R-:W-:-:S04]  /*1a20*/  ISETP.NE.U32.AND P4, PT, RZ, UR14, PT ;  /* 0x0000000eff007c0c */ /* 0x000fc8000bf85070 */
[----:B------:R-:W-:-:S13]  /*1a30*/  ISETP.NE.AND.EX P4, PT, RZ, UR15, PT, P4 ;  /* 0x0000000fff007c0c */ /* 0x000fda000bf85340 */
[----:B------:R-:W-:Y:S05]  /*1a40*/  @P4 BRA `(.L_x_21935) ;  /* 0x0000000000084947 */ /* 0x000fea0003800000 */
[----:B------:R-:W-:Y:S05]  /*1a50*/  @P0 BRA `(.L_x_21936) ;  /* 0x0000000000140947 */ /* 0x000fea0003800000 */
[----:B------:R-:W-:Y:S05]  /*1a60*/  BRA `(.L_x_21937) ;  /* 0x0000000000147947 */ /* 0x000fea0003800000 */
.L_x_21935:
[----:B-1---5:R-:W-:Y:S01]  /*1a70*/  FADD.FTZ R22, R30, R22 ;  /* 0x000000161e167221 */ /* 0x022fe20000010000 */
[----:B------:R-:W-:Y:S06]  /*1a80*/  BRA `(.L_x_21936) ;  /* 0x0000000000087947 */ /* 0x000fec0003800000 */
.L_x_21934:
[----:B-1---5:R-:W-:-:S04]  /*1a90*/  FADD.FTZ R22, R26, R22 ;  /* 0x000000161a167221 */ /* 0x022fc80000010000 */
[----:B------:R-:W-:-:S07]  /*1aa0*/  @P2 FADD.FTZ R22, R30, R22 ;  /* 0x000000161e162221 */ /* 0x000fce0000010000 */
.L_x_21936:
[----:B-1---5:R-:W-:-:S07]  /*1ab0*/  MOV R34, R22 ;  /* 0x0000001600227202 */ /* 0x022fce0000000f00 */
.L_x_21937:
[----:B------:R-:W-:Y:S05]  /*1ac0*/  @P3 BRA `(.L_x_21938) ;  /* 0x00000000001c3947 */ /* 0x000fea0003800000 */
[----:B------:R-:W-:-:S04]  /*1ad0*/  ISETP.NE.U32.AND P4, PT, RZ, UR14, PT ;  /* 0x0000000eff007c0c */ /* 0x000fc8000bf85070 */
[----:B------:R-:W-:-:S13]  /*1ae0*/  ISETP.NE.AND.EX P4, PT, RZ, UR15, PT, P4 ;  /* 0x0000000fff007c0c */ /* 0x000fda000bf85340 */
[----:B------:R-:W-:Y:S05]  /*1af0*/  @P4 BRA `(.L_x_21939) ;  /* 0x0000000000084947 */ /* 0x000fea0003800000 */
[----:B------:R-:W-:Y:S05]  /*1b00*/  @P0 BRA `(.L_x_21940) ;  /* 0x0000000000140947 */ /* 0x000fea0003800000 */
[----:B------:R-:W-:Y:S05]  /*1b10*/  BRA `(.L_x_21941) ;  /* 0x0000000000147947 */ /* 0x000fea0003800000 */
.L_x_21939:
[----:B-1---5:R-:W-:Y:S01]  /*1b20*/  FADD.FTZ R23, R31, R23 ;  /* 0x000000171f177221 */ /* 0x022fe20000010000 */
[----:B------:R-:W-:Y:S06]  /*1b30*/  BRA `(.L_x_21940) ;  /* 0x0000000000087947 */ /* 0x000fec0003800000 */
.L_x_21938:
[----:B-1---5:R-:W-:-:S04]  /*1b40*/  FADD.FTZ R23, R27, R23 ;  /* 0x000000171b177221 */ /* 0x022fc80000010000 */
[----:B------:R-:W-:-:S07]  /*1b50*/  @P2 FADD.FTZ R23, R31, R23 ;  /* 0x000000171f172221 */ /* 0x000fce0000010000 */
.L_x_21940:
[----:B-1---5:R-:W-:-:S07]  /*1b60*/  MOV R35, R23 ;  /* 0x0000001700237202 */ /* 0x022fce0000000f00 */
.L_x_21941:
[----:B------:R-:W0:Y:S01]  /*1b70*/  @P0 LDC.64 R42, c[0x0][0x238] ;  /* 0x00008e00ff2a0b82 */ /* 0x000e220000000a00 */
[----:B------:R-:W-:-:S05]  /*1b80*/  IADD3 R114, R121, 0xa0, RZ ;  /* 0x000000a079727810 */ /* 0x000fca0007ffe0ff */
[----:B------:R-:W-:Y:S02]  /*1b90*/  IMAD.WIDE.U32 R44, R114, 0x10, R36 ;  /* 0x00000010722c7825 */ /* 0x000fe400078e0024 */
[----:B-1----:R-:W1:Y:S08]  /*1ba0*/  @P1 LDC.64 R40, c[0x0][0x228] ;  /* 0x00008a00ff281b82 */ /* 0x002e700000000a00 */
        /* <DEDUP_REMOVED lines=14> */
.L_x_21943:
[----:B-----5:R-:W-:Y:S01]  /*1c90*/  FADD.FTZ R44, R28, R44 ;  /* 0x0000002c1c2c7221 */ /* 0x020fe20000010000 */
[----:B------:R-:W-:Y:S06]  /*1ca0*/  BRA `(.L_x_21944) ;  /* 0x0000000000087947 */ /* 0x000fec0003800000 */
.L_x_21942:
[----:B-----5:R-:W-:-:S04]  /*1cb0*/  FADD.FTZ R44, R24, R44 ;  /* 0x0000002c182c7221 */ /* 0x020fc80000010000 */
[----:B------:R-:W-:-:S07]  /*1cc0*/  @P2 FADD.FTZ R44, R28, R44 ;  /* 0x0000002c1c2c2221 */ /* 0x000fce0000010000 */
.L_x_21944:
[----:B0-----:R-:W-:-:S07]  /*1cd0*/  MOV R32, R44 ;  /* 0x0000002c00207202 */ /* 0x001fce0000000f00 */
.L_x_21945:
[----:B------:R-:W-:Y:S05]  /*1ce0*/  @P3 BRA `(.L_x_21946) ;  /* 0x00000000001c3947 */ /* 0x000fea0003800000 */
[----:B------:R-:W-:-:S04]  /*1cf0*/  ISETP.NE.U32.AND P4, PT, RZ, UR14, PT ;  /* 0x0000000eff007c0c */ /* 0x000fc8000bf85070 */
[----:B------:R-:W-:-:S13]  /*1d00*/  ISETP.NE.AND.EX P4, PT, RZ, UR15, PT, P4 ;  /* 0x0000000fff007c0c */ /* 0x000fda000bf85340 */
[----:B------:R-:W-:Y:S05]  /*1d10*/  @P4 BRA `(.L_x_21947) ;  /* 0x0000000000084947 */ /* 0x000fea0003800000 */
[----:B------:R-:W-:Y:S05]  /*1d20*/  @P0 BRA `(.L_x_21948) ;  /* 0x0000000000140947 */ /* 0x000fea0003800000 */
[----:B------:R-:W-:Y:S05]  /*1d30*/  BRA `(.L_x_21949) ;  /* 0x0000000000147947 */ /* 0x000fea0003800000 */
.L_x_21947:
[----:B-----5:R-:W-:Y:S01]  /*1d40*/  FADD.FTZ R45, R29, R45 ;  /* 0x0000002d1d2d7221 */ /* 0x020fe20000010000 */
[----:B------:R-:W-:Y:S06]  /*1d50*/  BRA `(.L_x_21948) ;  /* 0x0000000000087947 */ /* 0x000fec0003800000 */
.L_x_21946:
[----:B-----5:R-:W-:-:S04]  /*1d60*/  FADD.FTZ R45, R25, R45 ;  /* 0x0000002d192d7221 */ /* 0x020fc80000010000 */
[----:B------:R-:W-:-:S07]  /*1d70*/  @P2 FADD.FTZ R45, R29, R45 ;  /* 0x0000002d1d2d2221 */ /* 0x000fce0000010000 */
.L_x_21948:
[----:B0-----:R-:W-:-:S07]  /*1d80*/  MOV R33, R45 ;  /* 0x0000002d00217202 */ /* 0x001fce0000000f00 */
.L_x_21949:
[----:B------:R-:W-:Y:S05]  /*1d90*/  @P3 BRA `(.L_x_21950) ;  /* 0x00000000001c3947 */ /* 0x000fea0003800000 */
[----:B------:R-:W-:-:S04]  /*1da0*/  ISETP.NE.U32.AND P4, PT, RZ, UR14, PT ;  /* 0x0000000eff007c0c */ /* 0x000fc8000bf85070 */
[----:B------:R-:W-:-:S13]  /*1db0*/  ISETP.NE.AND.EX P4, PT, RZ, UR15, PT, P4 ;  /* 0x0000000fff007c0c */ /* 0x000fda000bf85340 */
[----:B------:R-:W-:Y:S05]  /*1dc0*/  @P4 BRA `(.L_x_21951) ;  /* 0x0000000000084947 */ /* 0x000fea0003800000 */
[----:B------:R-:W-:Y:S05]  /*1dd0*/  @P0 BRA `(.L_x_21952) ;  /* 0x0000000000140947 */ /* 0x000fea0003800000 */
[----:B------:R-:W-:Y:S05]  /*1de0*/  BRA `(.L_x_21953) ;  /* 0x0000000000147947 */ /* 0x000fea0003800000 */
.L_x_21951:
[----:B-----5:R-:W-:Y:S01]  /*1df0*/  FADD.FTZ R46, R30, R46 ;  /* 0x0000002e1e2e7221 */ /* 0x020fe20000010000 */
[----:B------:R-:W-:Y:S06]  /*1e00*/  BRA `(.L_x_21952) ;  /* 0x0000000000087947 */ /* 0x000fec0003800000 */
.L_x_21950:
[----:B-----5:R-:W-:-:S04]  /*1e10*/  FADD.FTZ R46, R26, R46 ;  /* 0x0000002e1a2e7221 */ /* 0x020fc80000010000 */
[----:B------:R-:W-:-:S07]  /*1e20*/  @P2 FADD.FTZ R46, R30, R46 ;  /* 0x0000002e1e2e2221 */ /* 0x000fce0000010000 */
.L_x_21952:
[----:B0-----:R-:W-:-:S07]  /*1e30*/  MOV R34, R46 ;  /* 0x0000002e00227202 */ /* 0x001fce0000000f00 */
.L_x_21953:
[----:B------:R-:W-:Y:S05]  /*1e40*/  @P3 BRA `(.L_x_21954) ;  /* 0x00000000001c3947 */ /* 0x000fea0003800000 */
[----:B------:R-:W-:-:S04]  /*1e50*/  ISETP.NE.U32.AND P4, PT, RZ, UR14, PT ;  /* 0x0000000eff007c0c */ /* 0x000fc8000bf85070 */
[----:B------:R-:W-:-:S13]  /*1e60*/  ISETP.NE.AND.EX P4, PT, RZ, UR15, PT, P4 ;  /* 0x0000000fff007c0c */ /* 0x000fda000bf85340 */
[----:B------:R-:W-:Y:S05]  /*1e70*/  @P4 BRA `(.L_x_21955) ;  /* 0x0000000000084947 */ /* 0x000fea0003800000 */
[----:B------:R-:W-:Y:S05]  /*1e80*/  @P0 BRA `(.L_x_21956) ;  /* 0x0000000000140947 */ /* 0x000fea0003800000 */
[----:B------:R-:W-:Y:S05]  /*1e90*/  BRA `(.L_x_21957) ;  /* 0x0000000000147947 */ /* 0x000fea0003800000 */
.L_x_21955:
[----:B-----5:R-:W-:Y:S01]  /*1ea0*/  FADD.FTZ R47, R31, R47 ;  /* 0x0000002f1f2f7221 */ /* 0x020fe20000010000 */
[----:B------:R-:W-:Y:S06]  /*1eb0*/  BRA `(.L_x_21956) ;  /* 0x0000000000087947 */ /* 0x000fec0003800000 */
.L_x_21954:
[----:B-----5:R-:W-:-:S04]  /*1ec0*/  FADD.FTZ R47, R27, R47 ;  /* 0x0000002f1b2f7221 */ /* 0x020fc80000010000 */
[----:B------:R-:W-:-:S07]  /*1ed0*/  @P2 FADD.FTZ R47, R31, R47 ;  /* 0x0000002f1f2f2221 */ /* 0x000fce0000010000 */
.L_x_21956:
[----:B0-----:R-:W-:-:S07]  /*1ee0*/  MOV R35, R47 ;  /* 0x0000002f00237202 */ /* 0x001fce0000000f00 */
.L_x_21957:
[----:B0-----:R-:W0:Y:S01]  /*1ef0*/  @P0 LDC.64 R42, c[0x0][0x238] ;  /* 0x00008e00ff2a0b82 */ /* 0x001e220000000a00 */
[----:B------:R-:W-:-:S07]  /*1f00*/  IADD3 R111, R121, 0xc0, RZ ;  /* 0x000000c0796f7810 */ /* 0x000fce0007ffe0ff */
[----:B------:R-:W1:Y:S08]  /*1f10*/  @P1 LDC.64 R40, c[0x0][0x228] ;  /* 0x00008a00ff281b82 */ /* 0x000e700000000a00 */
[----:B------:R-:W2:Y:S01]  /*1f20*/  @P2 LDC.64 R38, c[0x0][0x230] ;  /* 0x00008c00ff262b82 */ /* 0x000ea20000000a00 */
[----:B0-----:R-:W-:-:S05]  /*1f30*/  @P0 IMAD.WIDE.U32 R42, R114, 0x10, R42 ;  /* 0x00000010722a0825 */ /* 0x001fca00078e002a */
[----:B------:R0:W-:Y:S01]  /*1f40*/  @P0 STG.E.128 desc[UR4][R42.64], R32 ;  /* 0x000000202a000986 */ /* 0x0001e2000c101d04 */
[----:B-1----:R-:W-:-:S05]  /*1f50*/  @P1 IMAD.WIDE.U32 R40, R111, 0x10, R40 ;  /* 0x000000106f281825 */ /* 0x002fca00078e0028 */
[----:B-----5:R1:W5:Y:S01]  /*1f60*/  @P1 LDG.E.128 R24, desc[UR4][R40.64] ;  /* 0x0000000428181981 */ /* 0x020362000c1e1d00 */
[----:B--2---:R-:W-:-:S05]  /*1f70*/  @P2 IMAD.WIDE.U32 R38, R111, 0x10, R38 ;  /* 0x000000106f262825 */ /* 0x004fca00078e0026 */
[----:B------:R2:W5:Y:S01]  /*1f80*/  @P2 LDG.E.128 R28, desc[UR4][R38.64] ;  /* 0x00000004261c2981 */ /* 0x000562000c1e1d00 */
[----:B-1----:R-:W-:-:S06]  /*1f90*/  IMAD.WIDE.U32 R40, R111, 0x10, R36 ;  /* 0x000000106f287825 */ /* 0x002fcc00078e0024 */
[----:B0-----:R-:W5:Y:S01]  /*1fa0*/  LDG.E.128 R40, desc[UR4][R40.64] ;  /* 0x0000000428287981 */ /* 0x001f62000c1e1d00 */
[----:B------:R-:W-:Y:S05]  /*1fb0*/  @P3 BRA `(.L_x_21958) ;  /* 0x00000000001c3947 */ /* 0x000fea0003800000 */
[----:B------:R-:W-:-:S04]  /*1fc0*/  ISETP.NE.U32.AND P4, PT, RZ, UR14, PT ;  /* 0x0000000eff007c0c */ /* 0x000fc8000bf85070 */
[----:B------:R-:W-:-:S13]  /*1fd0*/  ISETP.NE.AND.EX P4, PT, RZ, UR15, PT, P4 ;  /* 0x0000000fff007c0c */ /* 0x000fda000bf85340 */
[----:B------:R-:W-:Y:S05]  /*1fe0*/  @P4 BRA `(.L_x_21959) ;  /* 0x0000000000084947 */ /* 0x000fea0003800000 */
[----:B------:R-:W-:Y:S05]  /*1ff0*/  @P0 BRA `(.L_x_21960) ;  /* 0x0000000000140947 */ /* 0x000fea0003800000 */
[----:B------:R-:W-:Y:S05]  /*2000*/  BRA `(.L_x_21961) ;  /* 0x0000000000147947 */ /* 0x000fea0003800000 */
.L_x_21959:
[----:B-----5:R-:W-:Y:S01]  /*2010*/  FADD.FTZ R40, R28, R40 ;  /* 0x000000281c287221 */ /* 0x020fe20000010000 */
[----:B------:R-:W-:Y:S06]  /*2020*/  BRA `(.L_x_21960) ;  /* 0x0000000000087947 */ /* 0x000fec0003800000 */
.L_x_21958:
[----:B-----5:R-:W-:-:S04]  /*2030*/  FADD.FTZ R40, R24, R40 ;  /* 0x0000002818287221 */ /* 0x020fc80000010000 */
[----:B------:R-:W-:-:S07]  /*2040*/  @P2 FADD.FTZ R40, R28, R40 ;  /* 0x000000281c282221 */ /* 0x000fce0000010000 */
.L_x_21960:
[----:B-----5:R-:W-:-:S07]  /*2050*/  MOV R32, R40 ;  /* 0x0000002800207202 */ /* 0x020fce0000000f00 */
.L_x_21961:
[----:B------:R-:W-:Y:S05]  /*2060*/  @P3 BRA `(.L_x_21962) ;  /* 0x00000000001c3947 */ /* 0x000fea0003800000 */
[----:B------:R-:W-:-:S04]  /*2070*/  ISETP.NE.U32.AND P4, PT, RZ, UR14, PT ;  /* 0x0000000eff007c0c */ /* 0x000fc8000bf85070 */
[----:B------:R-:W-:-:S13]  /*2080*/  ISETP.NE.AND.EX P4, PT, RZ, UR15, PT, P4 ;  /* 0x0000000fff007c0c */ /* 0x000fda000bf85340 */
[----:B------:R-:W-:Y:S05]  /*2090*/  @P4 BRA `(.L_x_21963) ;  /* 0x0000000000084947 */ /* 0x000fea0003800000 */
[----:B------:R-:W-:Y:S05]  /*20a0*/  @P0 BRA `(.L_x_21964) ;  /* 0x0000000000140947 */ /* 0x000fea0003800000 */
[----:B------:R-:W-:Y:S05]  /*20b0*/  BRA `(.L_x_21965) ;  /* 0x0000000000147947 */ /* 0x000fea0003800000 */
.L_x_21963:
[----:B-----5:R-:W-:Y:S01]  /*20c0*/  FADD.FTZ R41, R29, R41 ;  /* 0x000000291d297221 */ /* 0x020fe20000010000 */
[----:B------:R-:W-:Y:S06]  /*20d0*/  BRA `(.L_x_21964) ;  /* 0x0000000000087947 */ /* 0x000fec0003800000 */
.L_x_21962:
[----:B-----5:R-:W-:-:S04]  /*20e0*/  FADD.FTZ R41, R25, R41 ;  /* 0x0000002919297221 */ /* 0x020fc80000010000 */
[----:B------:R-:W-:-:S07]  /*20f0*/  @P2 FADD.FTZ R41, R29, R41 ;  /* 0x000000291d292221 */ /* 0x000fce0000010000 */
.L_x_21964:
[----:B-----5:R-:W-:-:S07]  /*2100*/  MOV R33, R41 ;  /* 0x0000002900217202 */ /* 0x020fce0000000f00 */
.L_x_21965:
[----:B------:R-:W-:Y:S05]  /*2110*/  @P3 BRA `(.L_x_21966) ;  /* 0x00000000001c3947 */ /* 0x000fea0003800000 */
[----:B------:R-:W-:-:S04]  /*2120*/  ISETP.NE.U32.AND P4, PT, RZ, UR14, PT ;  /* 0x0000000eff007c0c */ /* 0x000fc8000bf85070 */
[----:B------:R-:W-:-:S13]  /*2130*/  ISETP.NE.AND.EX P4, PT, RZ, UR15, PT, P4 ;  /* 0x0000000fff007c0c */ /* 0x000fda000bf85340 */
[----:B------:R-:W-:Y:S05]  /*2140*/  @P4 BRA `(.L_x_21967) ;  /* 0x0000000000084947 */ /* 0x000fea0003800000 */
[----:B------:R-:W-:Y:S05]  /*2150*/  @P0 BRA `(.L_x_21968) ;  /* 0x0000000000140947 */ /* 0x000fea0003800000 */
[----:B------:R-:W-:Y:S05]  /*2160*/  BRA `(.L_x_21969) ;  /* 0x0000000000147947 */ /* 0x000fea0003800000 */
.L_x_21967:
[----:B-----5:R-:W-:Y:S01]  /*2170*/  FADD.FTZ R42, R30, R42 ;  /* 0x0000002a1e2a7221 */ /* 0x020fe20000010000 */
[----:B------:R-:W-:Y:S06]  /*2180*/  BRA `(.L_x_21968) ;  /* 0x0000000000087947 */ /* 0x000fec0003800000 */
.L_x_21966:
[----:B-----5:R-:W-:-:S04]  /*2190*/  FADD.FTZ R42, R26, R42 ;  /* 0x0000002a1a2a7221 */ /* 0x020fc80000010000 */
[----:B------:R-:W-:-:S07]  /*21a0*/  @P2 FADD.FTZ R42, R30, R42 ;  /* 0x0000002a1e2a2221 */ /* 0x000fce0000010000 */
.L_x_21968:
[----:B-----5:R-:W-:-:S07]  /*21b0*/  MOV R34, R42 ;  /* 0x0000002a00227202 */ /* 0x020fce0000000f00 */
.L_x_21969:
[----:B------:R-:W-:Y:S05]  /*21c0*/  @P3 BRA `(.L_x_21970) ;  /* 0x00000000001c3947 */ /* 0x000fea0003800000 */
[----:B------:R-:W-:-:S04]  /*21d0*/  ISETP.NE.U32.AND P4, PT, RZ, UR14, PT ;  /* 0x0000000eff007c0c */ /* 0x000fc8000bf85070 */
[----:B------:R-:W-:-:S13]  /*21e0*/  ISETP.NE.AND.EX P4, PT, RZ, UR15, PT, P4 ;  /* 0x0000000fff007c0c */ /* 0x000fda000bf85340 */
[----:B------:R-:W-:Y:S05]  /*21f0*/  @P4 BRA `(.L_x_21971) ;  /* 0x0000000000084947 */ /* 0x000fea0003800000 */
[----:B------:R-:W-:Y:S05]  /*2200*/  @P0 BRA `(.L_x_21972) ;  /* 0x0000000000140947 */ /* 0x000fea0003800000 */
[----:B------:R-:W-:Y:S05]  /*2210*/  BRA `(.L_x_21973) ;  /* 0x0000000000147947 */ /* 0x000fea0003800000 */
.L_x_21971:
[----:B-----5:R-:W-:Y:S01]  /*2220*/  FADD.FTZ R43, R31, R43 ;  /* 0x0000002b1f2b7221 */ /* 0x020fe20000010000 */
[----:B------:R-:W-:Y:S06]  /*2230*/  BRA `(.L_x_21972) ;  /* 0x0000000000087947 */ /* 0x000fec0003800000 */
.L_x_21970:
[----:B-----5:R-:W-:-:S04]  /*2240*/  FADD.FTZ R43, R27, R43 ;  /* 0x0000002b1b2b7221 */ /* 0x020fc80000010000 */
[----:B------:R-:W-:-:S07]  /*2250*/  @P2 FADD.FTZ R43, R31, R43 ;  /* 0x0000002b1f2b2221 */ /* 0x000fce0000010000 */
.L_x_21972:
[----:B-----5:R-:W-:-:S07]  /*2260*/  MOV R35, R43 ;  /* 0x0000002b00237202 */ /* 0x020fce0000000f00 */
.L_x_21973:
[----:B------:R-:W0:Y:S08]  /*2270*/  @P0 LDC.64 R112, c[0x0][0x238] ;  /* 0x00008e00ff700b82 */ /* 0x000e300000000a00 */
[----:B--2---:R-:W1:Y:S08]  /*2280*/  @P2 LDC.64 R38, c[0x0][0x230] ;  /* 0x00008c00ff262b82 */ /* 0x004e700000000a00 */
[----:B------:R-:W2:Y:S01]  /*2290*/  @P1 LDC.64 R122, c[0x0][0x228] ;  /* 0x00008a00ff7a1b82 */ /* 0x000ea20000000a00 */
[----:B0-----:R-:W-:-:S05]  /*22a0*/  @P0 IMAD.WIDE.U32 R112, R111, 0x10, R112 ;  /* 0x000000106f700825 */ /* 0x001fca00078e0070 */
[----:B------:R0:W-:Y:S02]  /*22b0*/  @P0 STG.E.128 desc[UR4][R112.64], R32 ;  /* 0x0000002070000986 */ /* 0x0001e4000c101d04 */
[----:B0-----:R-:W-:-:S05]  /*22c0*/  IADD3 R112, R121, 0xe0, RZ ;  /* 0x000000e079707810 */ /* 0x001fca0007ffe0ff */
[----:B-1----:R-:W-:-:S04]  /*22d0*/  @P2 IMAD.WIDE.U32 R38, R112, 0x10, R38 ;  /* 0x0000001070262825 */ /* 0x002fc800078e0026 */
[C---:B------:R-:W-:Y:S01]  /*22e0*/  IMAD.WIDE.U32 R36, R112.reuse, 0x10, R36 ;  /* 0x0000001070247825 */ /* 0x040fe200078e0024 */
[----:B-----5:R0:W5:Y:S03]  /*22f0*/  @P2 LDG.E.128 R28, desc[UR4][R38.64] ;  /* 0x00000004261c2981 */ /* 0x020166000c1e1d00 */
[----:B--2---:R-:W-:-:S05]  /*2300*/  @P1 IMAD.WIDE.U32 R122, R112, 0x10, R122 ;  /* 0x00000010707a1825 */ /* 0x004fca00078e007a */
[----:B------:R0:W5:Y:S04]  /*2310*/  @P1 LDG.E.128 R24, desc[UR4][R122.64] ;  /* 0x000000047a181981 */ /* 0x000168000c1e1d00 */
[----:B------:R-:W5:Y:S01]  /*2320*/  LDG.E.128 R36, desc[UR4][R36.64] ;  /* 0x0000000424247981 */ /* 0x000f62000c1e1d00 */
[----:B------:R-:W-:Y:S05]  /*2330*/  @P3 BRA `(.L_x_21974) ;  /* 0x00000000001c3947 */ /* 0x000fea0003800000 */
[----:B------:R-:W-:-:S04]  /*2340*/  ISETP.NE.U32.AND P4, PT, RZ, UR14, PT ;  /* 0x0000000eff007c0c */ /* 0x000fc8000bf85070 */
[----:B------:R-:W-:-:S13]  /*2350*/  ISETP.NE.AND.EX P4, PT, RZ, UR15, PT, P4 ;  /* 0x0000000fff007c0c */ /* 0x000fda000bf85340 */
[----:B------:R-:W-:Y:S05]  /*2360*/  @P4 BRA `(.L_x_21975) ;  /* 0x0000000000084947 */ /* 0x000fea0003800000 */
[----:B------:R-:W-:Y:S05]  /*2370*/  @P0 BRA `(.L_x_21976) ;  /* 0x0000000000140947 */ /* 0x000fea0003800000 */
[----:B------:R-:W-:Y:S05]  /*2380*/  BRA `(.L_x_21977) ;  /* 0x0000000000147947 */ /* 0x000fea0003800000 */
.L_x_21975:
[----:B-----5:R-:W-:Y:S01]  /*2390*/  FADD.FTZ R36, R28, R36 ;  /* 0x000000241c247221 */ /* 0x020fe20000010000 */
[----:B------:R-:W-:Y:S06]  /*23a0*/  BRA `(.L_x_21976) ;  /* 0x0000000000087947 */ /* 0x000fec0003800000 */
.L_x_21974:
[----:B-----5:R-:W-:-:S04]  /*23b0*/  FADD.FTZ R36, R24, R36 ;  /* 0x0000002418247221 */ /* 0x020fc80000010000 */
[----:B------:R-:W-:-:S07]  /*23c0*/  @P2 FADD.FTZ R36, R28, R36 ;  /* 0x000000241c242221 */ /* 0x000fce0000010000 */
.L_x_21976:
[----:B-----5:R-:W-:-:S07]  /*23d0*/  MOV R32, R36 ;  /* 0x0000002400207202 */ /* 0x020fce0000000f00 */
.L_x_21977:
[----:B------:R-:W-:Y:S05]  /*23e0*/  @P3 BRA `(.L_x_21978) ;  /* 0x00000000001c3947 */ /* 0x000fea0003800000 */
[----:B------:R-:W-:-:S04]  /*23f0*/  ISETP.NE.U32.AND P4, PT, RZ, UR14, PT ;  /* 0x0000000eff007c0c */ /* 0x000fc8000bf85070 */
[----:B------:R-:W-:-:S13]  /*2400*/  ISETP.NE.AND.EX P4, PT, RZ, UR15, PT, P4 ;  /* 0x0000000fff007c0c */ /* 0x000fda000bf85340 */
[----:B------:R-:W-:Y:S05]  /*2410*/  @P4 BRA `(.L_x_21979) ;  /* 0x0000000000084947 */ /* 0x000fea0003800000 */
[----:B------:R-:W-:Y:S05]  /*2420*/  @P0 BRA `(.L_x_21980) ;  /* 0x0000000000140947 */ /* 0x000fea0003800000 */
[----:B------:R-:W-:Y:S05]  /*2430*/  BRA `(.L_x_21981) ;  /* 0x0000000000147947 */ /* 0x000fea0003800000 */
.L_x_21979:
[----:B-----5:R-:W-:Y:S01]  /*2440*/  FADD.FTZ R37, R29, R37 ;  /* 0x000000251d257221 */ /* 0x020fe20000010000 */
[----:B------:R-:W-:Y:S06]  /*2450*/  BRA `(.L_x_21980) ;  /* 0x0000000000087947 */ /* 0x000fec0003800000 */
.L_x_21978:
[----:B-----5:R-:W-:-:S04]  /*2460*/  FADD.FTZ R37, R25, R37 ;  /* 0x0000002519257221 */ /* 0x020fc80000010000 */
[----:B------:R-:W-:-:S07]  /*2470*/  @P2 FADD.FTZ R37, R29, R37 ;  /* 0x000000251d252221 */ /* 0x000fce0000010000 */
.L_x_21980:
[----:B-----5:R-:W-:-:S07]  /*2480*/  MOV R33, R37 ;  /* 0x0000002500217202 */ /* 0x020fce0000000f00 */
.L_x_21981:
[----:B------:R-:W-:Y:S05]  /*2490*/  @P3 BRA `(.L_x_21982) ;  /* 0x00000000001c3947 */ /* 0x000fea0003800000 */
[----:B------:R-:W-:-:S04]  /*24a0*/  ISETP.NE.U32.AND P4, PT, RZ, UR14, PT ;  /* 0x0000000eff007c0c */ /* 0x000fc8000bf85070 */
[----:B------:R-:W-:-:S13]  /*24b0*/  ISETP.NE.AND.EX P4, PT, RZ, UR15, PT, P4 ;  /* 0x0000000fff007c0c */ /* 0x000fda000bf85340 */
[----:B------:R-:W-:Y:S05]  /*24c0*/  @P4 BRA `(.L_x_21983) ;  /* 0x0000000000084947 */ /* 0x000fea0003800000 */
[----:B------:R-:W-:Y:S05]  /*24d0*/  @P0 BRA `(.L_x_21984) ;  /* 0x0000000000140947 */ /* 0x000fea0003800000 */
[----:B------:R-:W-:Y:S05]  /*24e0*/  BRA `(.L_x_21985) ;  /* 0x0000000000147947 */ /* 0x000fea0003800000 */
.L_x_21983:
[----:B0----5:R-:W-:Y:S01]  /*24f0*/  FADD.FTZ R38, R30, R38 ;  /* 0x000000261e267221 */ /* 0x021fe20000010000 */
[----:B------:R-:W-:Y:S06]  /*2500*/  BRA `(.L_x_21984) ;  /* 0x0000000000087947 */ /* 0x000fec0003800000 */
.L_x_21982:
[----:B0----5:R-:W-:-:S04]  /*2510*/  FADD.FTZ R38, R26, R38 ;  /* 0x000000261a267221 */ /* 0x021fc80000010000 */
[----:B------:R-:W-:-:S07]  /*2520*/  @P2 FADD.FTZ R38, R30, R38 ;  /* 0x000000261e262221 */ /* 0x000fce0000010000 */
.L_x_21984:
[----:B-----5:R-:W-:-:S07]  /*2530*/  MOV R34, R38 ;  /* 0x0000002600227202 */ /* 0x020fce0000000f00 */
.L_x_21985:
[----:B------:R-:W-:Y:S05]  /*2540*/  @P3 BRA `(.L_x_21986) ;  /* 0x00000000001c3947 */ /* 0x000fea0003800000 */
[----:B------:R-:W-:-:S04]  /*2550*/  ISETP.NE.U32.AND P2, PT, RZ, UR14, PT ;  /* 0x0000000eff007c0c */ /* 0x000fc8000bf45070 */
[----:B------:R-:W-:-:S13]  /*2560*/  ISETP.NE.AND.EX P2, PT, RZ, UR15, PT, P2 ;  /* 0x0000000fff007c0c */ /* 0x000fda000bf45320 */
[----:B------:R-:W-:Y:S05]  /*2570*/  @P2 BRA `(.L_x_21987) ;  /* 0x0000000000082947 */ /* 0x000fea0003800000 */
[----:B------:R-:W-:Y:S05]  /*2580*/  @P0 BRA `(.L_x_21988) ;  /* 0x0000000000140947 */ /* 0x000fea0003800000 */
[----:B------:R-:W-:Y:S05]  /*2590*/  BRA `(.L_x_21989) ;  /* 0x0000000000147947 */ /* 0x000fea0003800000 */
.L_x_21987:
[----:B0----5:R-:W-:Y:S01]  /*25a0*/  FADD.FTZ R39, R31, R39 ;  /* 0x000000271f277221 */ /* 0x021fe20000010000 */
[----:B------:R-:W-:Y:S06]  /*25b0*/  BRA `(.L_x_21988) ;  /* 0x0000000000087947 */ /* 0x000fec0003800000 */
.L_x_21986:
[----:B0----5:R-:W-:-:S04]  /*25c0*/  FADD.FTZ R39, R27, R39 ;  /* 0x000000271b277221 */ /* 0x021fc80000010000 */
[----:B------:R-:W-:-:S07]  /*25d0*/  @P2 FADD.FTZ R39, R31, R39 ;  /* 0x000000271f272221 */ /* 0x000fce0000010000 */
.L_x_21988:
[----:B-----5:R-:W-:-:S07]  /*25e0*/  MOV R35, R39 ;  /* 0x0000002700237202 */ /* 0x020fce0000000f00 */
.L_x_21989:
[----:B------:R-:W-:Y:S01]  /*25f0*/  FADD.FTZ R120, RZ, R60 ;  /* 0x0000003cff787221 */ /* 0x000fe20000010000 */
[----:B0-----:R-:W0:Y:S01]  /*2600*/  @P0 LDC.64 R122, c[0x0][0x238] ;  /* 0x00008e00ff7a0b82 */ /* 0x001e220000000a00 */
[----:B------:R-:W-:Y:S01]  /*2610*/  UMOV UR6, 0xffffffff ;  /* 0xffffffff00067882 */ /* 0x000fe20000000000 */
[----:B------:R-:W-:Y:S01]  /*2620*/  ISETP.NE.AND P2, PT, R17, RZ, PT ;  /* 0x000000ff1100720c */ /* 0x000fe20003f45270 */
        /* <DEDUP_REMOVED lines=29> */
[----:B-----5:R-:W-:-:S04]  /*2800*/  FADD.FTZ R120, R113, R36 ;  /* 0x0000002471787221 */ /* 0x020fc80000010000 */
        /* <DEDUP_REMOVED lines=89> */
.L_x_22003:
[----:B------:R-:W2:Y:S01]  /*2da0*/  @!P2 LDC.64 R122, c[0x0][0x250] ;  /* 0x00009400ff7aab82 */ /* 0x000ea20000000a00 */
[----:B-1----:R-:W-:-:S04]  /*2db0*/  FADD.FTZ R113, R125, R113 ;  /* 0x000000717d717221 */ /* 0x002fc80000010000 */
[----:B------:R-:W-:Y:S01]  /*2dc0*/  FFMA.FTZ R120, R113, R120, UR8 ;  /* 0x0000000871787e23 */ /* 0x000fe20008010078 */
[----:B------:R-:W-:-:S05]  /*2dd0*/  FMUL.FTZ R113, R119, R119 ;  /* 0x0000007777717220 */ /* 0x000fca0000410000 */
[----:B------:R-:W-:-:S05]  /*2de0*/  FSEL R113, R113, RZ, P5 ;  /* 0x000000ff71717208 */ /* 0x000fca0002800000 */
[----:B------:R-:W-:-:S06]  /*2df0*/  FADD.FTZ R113, R120, R113 ;  /* 0x0000007178717221 */ /* 0x000fcc0000010000 */
[----:B------:R-:W1:Y:S01]  /*2e00*/  MUFU.RSQ R113, R113 ;  /* 0x0000007100717308 */ /* 0x000e620000001400 */
[----:B--2---:R-:W-:-:S05]  /*2e10*/  @!P2 IMAD.WIDE R122, R110, 0x4, R122 ;  /* 0x000000046e7aa825 */ /* 0x004fca00078e027a */
[----:B------:R2:W-:Y:S02]  /*2e20*/  @!P2 STG.E desc[UR4][R122.64], R119 ;  /* 0x000000777a00a986 */ /* 0x0005e4000c101904 */
[----:B--2---:R-:W2:Y:S01]  /*2e30*/  @!P2 LDC.64 R122, c[0x0][0x258] ;  /* 0x00009600ff7aab82 */ /* 0x004ea20000000a00 */
[----:B------:R-:W-:-:S05]  /*2e40*/  FSEL R119, R119, RZ, !P5 ;  /* 0x000000ff77777208 */ /* 0x000fca0006800000 */
        /* <DEDUP_REMOVED lines=14> */
[C---:B------:R-:W-:Y:S01]  /*2f30*/  FADD.FTZ R52, -R119.reuse, R52 ;  /* 0x0000003477347221 */ /* 0x040fe20000010100 */
[----:B------:R-:W-:Y:S01]  /*2f40*/  FADD.FTZ R53, -R119, R53 ;  /* 0x0000003577357221 */ /* 0x000fe20000010100 */
[C---:B------:R-:W-:Y:S01]  /*2f50*/  FMUL.FTZ R59, R113.reuse, R124 ;  /* 0x0000007c713b7220 */ /* 0x040fe20000410000 */
[----:B------:R-:W-:Y:S01]  /*2f60*/  FMUL.FTZ R56, R113, R56 ;  /* 0x0000003871387220 */ /* 0x000fe20000410000 */
[----:B--2---:R-:W-:-:S04]  /*2f70*/  @!P2 IMAD.WIDE R122, R110, 0x4, R122 ;  /* 0x000000046e7aa825 */ /* 0x004fc800078e027a */
[----:B------:R-:W-:Y:S01]  /*2f80*/  FADD.FTZ R55, -R119, R55 ;  /* 0x0000003777377221 */ /* 0x000fe20000010100 */
[----:B------:R-:W-:Y:S01]  /*2f90*/  FFMA.FTZ R59, R102, R59, R13 ;  /* 0x0000003b663b7223 */ /* 0x000fe2000001000d */
[----:B------:R-:W-:Y:S01]  /*2fa0*/  FFMA.FTZ R56, R105, R56, R82 ;  /* 0x0000003869387223 */ /* 0x000fe20000010052 */
[----:B------:R-:W-:Y:S01]  /*2fb0*/  FADD.FTZ R49, -R119, R49 ;  /* 0x0000003177317221 */ /* 0x000fe20000010100 */
[----:B------:R1:W-:Y:S01]  /*2fc0*/  @!P2 STG.E desc[UR4][R122.64], R113 ;  /* 0x000000717a00a986 */ /* 0x0003e2000c101904 */
[----:B------:R-:W-:Y:S01]  /*2fd0*/  LEA R120, P2, R121, UR10, 0x4 ;  /* 0x0000000a79787c11 */ /* 0x000fe2000f8420ff */
[C---:B------:R-:W-:Y:S01]  /*2fe0*/  FADD.FTZ R50, -R119.reuse, R50 ;  /* 0x0000003277327221 */ /* 0x040fe20000010100 */
[C---:B------:R-:W-:Y:S01]  /*2ff0*/  FADD.FTZ R20, -R119.reuse, R20 ;  /* 0x0000001477147221 */ /* 0x040fe20000010100 */
[----:B------:R-:W-:Y:S01]  /*3000*/  FADD.FTZ R21, -R119, R21 ;  /* 0x0000001577157221 */ /* 0x000fe20000010100 */
[----:B------:R-:W-:Y:S01]  /*3010*/  LEA.HI.X R121, R121, UR11, RZ, 0x4, P2 ;  /* 0x0000000b79797c11 */ /* 0x000fe200090f24ff */
[C---:B------:R-:W-:Y:S01]  /*3020*/  FMUL.FTZ R52, R113.reuse, R52 ;  /* 0x0000003471347220 */ /* 0x040fe20000410000 */
[----:B------:R-:W-:Y:S01]  /*3030*/  FMUL.FTZ R53, R113, R53 ;  /* 0x0000003571357220 */ /* 0x000fe20000410000 */
[C---:B------:R-:W-:Y:S01]  /*3040*/  FADD.FTZ R54, -R119.reuse, R54 ;  /* 0x0000003677367221 */ /* 0x040fe20000010100 */
[C---:B------:R-:W-:Y:S01]  /*3050*/  FADD.FTZ R22, -R119.reuse, R22 ;  /* 0x0000001677167221 */ /* 0x040fe20000010100 */
[----:B------:R2:W-:Y:S01]  /*3060*/  STG.E.128 desc[UR4][R120.64], R60 ;  /* 0x0000003c78007986 */ /* 0x0005e2000c101d04 */
[C---:B------:R-:W-:Y:S01]  /*3070*/  FADD.FTZ R23, -R119.reuse, R23 ;  /* 0x0000001777177221 */ /* 0x040fe20000010100 */
[C---:B-1----:R-:W-:Y:S01]  /*3080*/  FADD.FTZ R122, -R119.reuse, R58 ;  /* 0x0000003a777a7221 */ /* 0x042fe20000010100 */
[----:B------:R-:W-:Y:S01]  /*3090*/  FADD.FTZ R58, -R119, R57 ;  /* 0x00000039773a7221 */ /* 0x000fe20000010100 */
[----:B------:R-:W-:Y:S01]  /*30a0*/  FMUL.FTZ R54, R113, R54 ;  /* 0x0000003671367220 */ /* 0x000fe20000410000 */
[----:B------:R-:W-:Y:S01]  /*30b0*/  FADD.FTZ R48, -R119, R48 ;  /* 0x0000003077307221 */ /* 0x000fe20000010100 */
[C---:B------:R-:W-:Y:S01]  /*30c0*/  FMUL.FTZ R122, R113.reuse, R122 ;  /* 0x0000007a717a7220 */ /* 0x040fe20000410000 */
[----:B------:R-:W-:Y:S01]  /*30d0*/  FMUL.FTZ R57, R113, R58 ;  /* 0x0000003a71397220 */ /* 0x000fe20000410000 */
[C---:B------:R-:W-:Y:S01]  /*30e0*/  FADD.FTZ R51, -R119.reuse, R51 ;  /* 0x0000003377337221 */ /* 0x040fe20000010100 */
[----:B------:R-:W-:Y:S01]  /*30f0*/  FADD.FTZ R44, -R119, R44 ;  /* 0x0000002c772c7221 */ /* 0x000fe20000010100 */
        /* <DEDUP_REMOVED lines=8> */
[----:B--2---:R-:W1:Y:S01]  /*3180*/  LDC.64 R60, c[0x0][0x2b8] ;  /* 0x0000ae00ff3c7b82 */ /* 0x004e620000000a00 */
[C---:B------:R-:W-:Y:S01]  /*3190*/  FADD.FTZ R43, -R119.reuse, R43 ;  /* 0x0000002b772b7221 */ /* 0x040fe20000010100 */
[C---:B------:R-:W-:Y:S01]  /*31a0*/  FADD.FTZ R36, -R119.reuse, R36 ;  /* 0x0000002477247221 */ /* 0x040fe20000010100 */
[C---:B------:R-:W-:Y:S01]  /*31b0*/  FADD.FTZ R37, -R119.reuse, R37 ;  /* 0x0000002577257221 */ /* 0x040fe20000010100 */
[C---:B------:R-:W-:Y:S01]  /*31c0*/  FADD.FTZ R38, -R119.reuse, R38 ;  /* 0x0000002677267221 */ /* 0x040fe20000010100 */
[----:B------:R-:W-:Y:S01]  /*31d0*/  FADD.FTZ R119, -R119, R39 ;  /* 0x0000002777777221 */ /* 0x000fe20000010100 */
[C---:B------:R-:W-:Y:S01]  /*31e0*/  FMUL.FTZ R39, R113.reuse, R48 ;  /* 0x0000003071277220 */ /* 0x040fe20000410000 */
[C---:B------:R-:W-:Y:S01]  /*31f0*/  FMUL.FTZ R48, R113.reuse, R44 ;  /* 0x0000002c71307220 */ /* 0x040fe20000410000 */
[C---:B------:R-:W-:Y:S01]  /*3200*/  FMUL.FTZ R45, R113.reuse, R45 ;  /* 0x0000002d712d7220 */ /* 0x040fe20000410000 */
[C---:B------:R-:W-:Y:S01]  /*3210*/  FMUL.FTZ R44, R113.reuse, R40 ;  /* 0x00000028712c7220 */ /* 0x040fe20000410000 */
[----:B------:R-:W-:Y:S01]  /*3220*/  FMUL.FTZ R119, R113, R119 ;  /* 0x0000007771777220 */ /* 0x000fe20000410000 */
[----:B------:R-:W-:-:S02]  /*3230*/  FFMA.FTZ R40, R67, R48, R74 ;  /* 0x0000003043287223 */ /* 0x000fc4000001004a */
[----:B------:R-:W-:Y:S01]  /*3240*/  FFMA.FTZ R44, R65, R44, R72 ;  /* 0x0000002c412c7223 */ /* 0x000fe20000010048 */
[----:B-1----:R-:W-:-:S04]  /*3250*/  IMAD.WIDE.U32 R62, R117, 0x10, R60 ;  /* 0x00000010753e7825 */ /* 0x002fc800078e003c */
[C---:B------:R-:W-:Y:S01]  /*3260*/  FMUL.FTZ R117, R113.reuse, R23 ;  /* 0x0000001771757220 */ /* 0x040fe20000410000 */
[--C-:B------:R-:W-:Y:S01]  /*3270*/  IMAD.WIDE.U32 R120, R118, 0x10, R60.reuse ;  /* 0x0000001076787825 */ /* 0x100fe200078e003c */
[----:B------:R1:W-:Y:S03]  /*3280*/  STG.E.128 desc[UR4][R62.64], R56 ;  /* 0x000000383e007986 */ /* 0x0003e6000c101d04 */
[C---:B------:R-:W-:Y:S01]  /*3290*/  FMUL.FTZ R118, R113.reuse, R51 ;  /* 0x0000003371767220 */ /* 0x040fe20000410000 */
[----:B------:R-:W-:Y:S01]  /*32a0*/  FMUL.FTZ R51, R113, R41 ;  /* 0x0000002971337220 */ /* 0x000fe20000410000 */
[----:B------:R-:W-:-:S04]  /*32b0*/  IMAD.WIDE.U32 R122, R115, 0x10, R60 ;  /* 0x00000010737a7825 */ /* 0x000fc800078e003c */
[----:B------:R-:W-:Y:S01]  /*32c0*/  FFMA.FTZ R41, R86, R45, R6 ;  /* 0x0000002d56297223 */ /* 0x000fe20000010006 */
[----:B------:R-:W-:Y:S01]  /*32d0*/  FFMA.FTZ R45, R88, R51, R4 ;  /* 0x00000033582d7223 */ /* 0x000fe20000010004 */
[----:B------:R-:W-:-:S04]  /*32e0*/  IMAD.WIDE.U32 R114, R114, 0x10, R60 ;  /* 0x0000001072727825 */ /* 0x000fc800078e003c */
[----:B------:R-:W-:Y:S01]  /*32f0*/  FFMA.FTZ R51, R91, R119, R0 ;  /* 0x000000775b337223 */ /* 0x000fe20000010000 */
[----:B0-----:R-:W-:-:S04]  /*3300*/  IMAD.WIDE.U32 R124, R111, 0x10, R60 ;  /* 0x000000106f7c7825 */ /* 0x001fc800078e003c */
[C---:B-1----:R-:W-:Y:S01]  /*3310*/  FMUL.FTZ R56, R113.reuse, R55 ;  /* 0x0000003771387220 */ /* 0x042fe20000410000 */
[C---:B------:R-:W-:Y:S01]  /*3320*/  FMUL.FTZ R55, R113.reuse, R49 ;  /* 0x0000003171377220 */ /* 0x040fe20000410000 */
[C---:B------:R-:W-:Y:S01]  /*3330*/  FMUL.FTZ R57, R113.reuse, R50 ;  /* 0x0000003271397220 */ /* 0x040fe20000410000 */
[C---:B------:R-:W-:Y:S01]  /*3340*/  FMUL.FTZ R49, R113.reuse, R20 ;  /* 0x0000001471317220 */ /* 0x040fe20000410000 */
[----:B------:R-:W-:Y:S01]  /*3350*/  FMUL.FTZ R50, R113, R21 ;  /* 0x0000001571327220 */ /* 0x000fe20000410000 */
[----:B------:R-:W-:Y:S01]  /*3360*/  FFMA.FTZ R21, R100, R53, R12 ;  /* 0x0000003564157223 */ /* 0x000fe2000001000c */
[----:B------:R-:W-:Y:S01]  /*3370*/  FFMA.FTZ R20, R101, R52, R80 ;  /* 0x0000003465147223 */ /* 0x000fe20000010050 */
[----:B------:R-:W-:Y:S01]  /*3380*/  FMUL.FTZ R59, R113, R22 ;  /* 0x00000016713b7220 */ /* 0x000fe20000410000 */
[----:B------:R-:W0:Y:S01]  /*3390*/  LDC.64 R52, c[0x0][0x210] ;  /* 0x00008400ff347b82 */ /* 0x000e220000000a00 */
[----:B------:R-:W-:Y:S01]  /*33a0*/  FFMA.FTZ R23, R98, R56, R11 ;  /* 0x0000003862177223 */ /* 0x000fe2000001000b */
[----:B------:R-:W-:Y:S01]  /*33b0*/  FFMA.FTZ R22, R99, R54, R79 ;  /* 0x0000003663167223 */ /* 0x000fe2000001004f */
[C---:B------:R-:W-:Y:S01]  /*33c0*/  FMUL.FTZ R58, R113.reuse, R46 ;  /* 0x0000002e713a7220 */ /* 0x040fe20000410000 */
[C---:B------:R-:W-:Y:S01]  /*33d0*/  FMUL.FTZ R63, R113.reuse, R47 ;  /* 0x0000002f713f7220 */ /* 0x040fe20000410000 */
[C---:B------:R-:W-:Y:S01]  /*33e0*/  FMUL.FTZ R46, R113.reuse, R42 ;  /* 0x0000002a712e7220 */ /* 0x040fe20000410000 */
[C---:B------:R-:W-:Y:S01]  /*33f0*/  FMUL.FTZ R47, R113.reuse, R43 ;  /* 0x0000002b712f7220 */ /* 0x040fe20000410000 */
[----:B------:R1:W-:Y:S01]  /*3400*/  STG.E.128 desc[UR4][R120.64], R20 ;  /* 0x0000001478007986 */ /* 0x0003e2000c101d04 */
        /* <DEDUP_REMOVED lines=13> */
[----:B0-----:R-:W-:Y:S01]  /*34e0*/  LEA R110, R52, R110, 0x2 ;  /* 0x0000006e346e7211 */ /* 0x001fe200078e10ff */
[----:B-1----:R-:W-:-:S04]  /*34f0*/  IMAD.WIDE.U32 R120, R116, 0x10, R60 ;  /* 0x0000001074787825 */ /* 0x002fc800078e003c */
[----:B------:R-:W-:Y:S01]  /*3500*/  FFMA.FTZ R23, R94, R118, R9 ;  /* 0x000000765e177223 */ /* 0x000fe20000010009 */
[----:B------:R-:W-:Y:S01]  /*3510*/  FFMA.FTZ R22, R95, R57, R77 ;  /* 0x000000395f167223 */ /* 0x000fe2000001004d */
[----:B------:R-:W-:Y:S01]  /*3520*/  FFMA.FTZ R21, R96, R55, R10 ;  /* 0x0000003760157223 */ /* 0x000fe2000001000a */
[----:B------:R-:W-:Y:S01]  /*3530*/  FFMA.FTZ R20, R97, R39, R78 ;  /* 0x0000002761147223 */ /* 0x000fe2000001004e */
[----:B------:R-:W-:Y:S01]  /*3540*/  FFMA.FTZ R39, R85, R117, R7 ;  /* 0x0000007555277223 */ /* 0x000fe20000010007 */
[----:B------:R-:W-:Y:S01]  /*3550*/  IMAD.WIDE.U32 R60, R112, 0x10, R60 ;  /* 0x00000010703c7825 */ /* 0x000fe200078e003c */
[----:B------:R-:W-:Y:S02]  /*3560*/  ISETP.GE.AND P2, PT, R110, R53, PT ;  /* 0x000000356e00720c */ /* 0x000fe40003f46270 */
[----:B------:R0:W-:Y:S04]  /*3570*/  STG.E.128 desc[UR4][R120.64], R20 ;  /* 0x0000001478007986 */ /* 0x0001e8000c101d04 */
[----:B------:R0:W-:Y:S04]  /*3580*/  STG.E.128 desc[UR4][R122.64], R36 ;  /* 0x000000247a007986 */ /* 0x0001e8000c101d04 */
[----:B------:R0:W-:Y:S04]  /*3590*/  STG.E.128 desc[UR4][R114.64], R40 ;  /* 0x0000002872007986 */ /* 0x0001e8000c101d04 */
[----:B------:R0:W-:Y:S04]  /*35a0*/  STG.E.128 desc[UR4][R124.64], R44 ;  /* 0x0000002c7c007986 */ /* 0x0001e8000c101d04 */
[----:B------:R0:W-:Y:S01]  /*35b0*/  STG.E.128 desc[UR4][R60.64], R48 ;  /* 0x000000303c007986 */ /* 0x0001e2000c101d04 */
[----:B------:R-:W-:Y:S05]  /*35c0*/  @!P2 BRA `(.L_x_21991) ;  /* 0xffffffd000f0a947 */ /* 0x000fea000383ffff */
[----:B------:R-:W-:Y:S05]  /*35d0*/  EXIT ;  /* 0x000000000000794d */ /* 0x000fea0003800000 */
.L_x_21990:
        /* <DEDUP_REMOVED lines=8> */
.L_x_21993:
[----:B------:R-:W-:Y:S05]  /*3660*/  BSYNC B0 ;  /* 0x0000000000007941 */ /* 0x000fea0003800000 */
.L_x_21992:
[----:B------:R-:W-:Y:S01]  /*3670*/  HFMA2.MMA R124, -RZ, RZ, 0, 1.1920928955078125e-07 ;  /* 0x00000002ff7c7435 */ /* 0x000fe200000001ff */
[----:B------:R-:W-:Y:S01]  /*3680*/  FADD.FTZ R125, R119, R113 ;  /* 0x00000071777d7221 */ /* 0x000fe20000010000 */
[----:B------:R-:W-:Y:S02]  /*3690*/  MOV R123, 0x1f ;  /* 0x0000001f007b7802 */ /* 0x000fe40000000f00 */
[----:B------:R-:W-:-:S07]  /*36a0*/  MOV R122, 0xffffffff ;  /* 0xffffffff007a7802 */ /* 0x000fce0000000f00 */
[----:B------:R-:W-:Y:S05]  /*36b0*/  WARPSYNC.COLLECTIVE R122, `(.L_x_21994) ;  /* 0x000000007a087348 */ /* 0x000fea0003c00000 */
[----:B------:R0:W1:Y:S02]  /*36c0*/  SHFL.BFLY P3, R113, R125, R124, R123 ;  /* 0x0c00007c7d717389 */ /* 0x000064000006007b */
[----:B01----:R-:W-:Y:S01]  /*36d0*/  ENDCOLLECTIVE ;  /* 0x000000000000791b */ /* 0x003fe20003800000 */
.L_x_21994:
[----:B------:R-:W-:Y:S01]  /*36e0*/  HFMA2.MMA R124, -RZ, RZ, 0, 2.384185791015625e-07 ;  /* 0x00000004ff7c7435 */ /* 0x000fe200000001ff */
[----:B------:R-:W-:-:S10]  /*36f0*/  FADD.FTZ R125, R125, R113 ;  /* 0x000000717d7d7221 */ /* 0x000fd40000010000 */
[----:B------:R-:W-:Y:S05]  /*3700*/  WARPSYNC.COLLECTIVE R122, `(.L_x_21995) ;  /* 0x000000007a087348 */ /* 0x000fea0003c00000 */
[----:B------:R0:W1:Y:S02]  /*3710*/  SHFL.BFLY P3, R113, R125, R124, R123 ;  /* 0x0c00007c7d717389 */ /* 0x000064000006007b */
[----:B01----:R-:W-:Y:S01]  /*3720*/  ENDCOLLECTIVE ;  /* 0x000000000000791b */ /* 0x003fe20003800000 */
.L_x_21995:
[----:B------:R-:W-:Y:S01]  /*3730*/  HFMA2.MMA R124, -RZ, RZ, 0, 4.76837158203125e-07 ;  /* 0x00000008ff7c7435 */ /* 0x000fe200000001ff */
[----:B------:R-:W-:-:S05]  /*3740*/  FADD.FTZ R120, R125, R113 ;  /* 0x000000717d787221 */ /* 0x000fca0000010000 */
[----:B------:R-:W-:-:S07]  /*3750*/  MOV R125, R120 ;  /* 0x00000078007d7202 */ /* 0x000fce0000000f00 */
[----:B------:R-:W-:Y:S05]  /*3760*/  WARPSYNC.COLLECTIVE R122, `(.L_x_21996) ;  /* 0x000000007a087348 */ /* 0x000fea0003c00000 */
[----:B------:R0:W1:Y:S02]  /*3770*/  SHFL.BFLY P3, R113, R125, R124, R123 ;  /* 0x0c00007c7d717389 */ /* 0x000064000006007b */
[----:B01----:R-:W-:Y:S01]  /*3780*/  ENDCOLLECTIVE ;  /* 0x000000000000791b */ /* 0x003fe20003800000 */
.L_x_21996:
[----:B------:R-:W-:Y:S01]  /*3790*/  HFMA2.MMA R124, -RZ, RZ, 0, 9.5367431640625e-07 ;  /* 0x00000010ff7c7435 */ /* 0x000fe200000001ff */
[----:B------:R-:W-:Y:S02]  /*37a0*/  FADD.FTZ R119, R120, R113 ;  /* 0x0000007178777221 */ /* 0x000fe40000010000 */
[----:B------:R-:W0:Y:S03]  /*37b0*/  LDC R120, c[0x0][0x290] ;  /* 0x0000a400ff787b82 */ /* 0x000e260000000800 */
[----:B------:R-:W-:-:S07]  /*37c0*/  MOV R125, R119 ;  /* 0x00000077007d7202 */ /* 0x000fce0000000f00 */
[----:B0-----:R-:W-:Y:S05]  /*37d0*/  WARPSYNC.COLLECTIVE R122, `(.L_x_21997) ;  /* 0x000000007a087348 */ /* 0x001fea0003c00000 */
[----:B------:R1:W2:Y:S02]  /*37e0*/  SHFL.BFLY P3, R113, R125, R124, R123 ;  /* 0x0c00007c7d717389 */ /* 0x0002a4000006007b */
[----:B012---:R-:W-:Y:S01]  /*37f0*/  ENDCOLLECTIVE ;  /* 0x000000000000791b */ /* 0x007fe20003800000 */
.L_x_21997:
        /* <DEDUP_REMOVED lines=71> */
.L_x_21998:
[----:B------:R-:W-:Y:S01]  /*3c70*/  HFMA2.MMA R124, -RZ, RZ, 0, 1.1920928955078125e-07 ;  /* 0x00000002ff7c7435 */ /* 0x000fe200000001ff */
[----:B------:R-:W-:-:S10]  /*3c80*/  FADD.FTZ R125, R125, R113 ;  /* 0x000000717d7d7221 */ /* 0x000fd40000010000 */
[----:B------:R-:W-:Y:S05]  /*3c90*/  WARPSYNC.COLLECTIVE R122, `(.L_x_21999) ;  /* 0x000000007a087348 */ /* 0x000fea0003c00000 */
[----:B------:R0:W1:Y:S02]  /*3ca0*/  SHFL.BFLY P3, R113, R125, R124, R123 ;  /* 0x0c00007c7d717389 */ /* 0x000064000006007b */
[----:B01----:R-:W-:Y:S01]  /*3cb0*/  ENDCOLLECTIVE ;  /* 0x000000000000791b */ /* 0x003fe20003800000 */
.L_x_21999:
[----:B------:R-:W-:Y:S01]  /*3cc0*/  MOV R124, 0x4 ;  /* 0x00000004007c7802 */ /* 0x000fe20000000f00 */
[----:B------:R-:W-:-:S07]  /*3cd0*/  FADD.FTZ R125, R125, R113 ;  /* 0x000000717d7d7221 */ /* 0x000fce0000010000 */
[----:B------:R-:W-:Y:S05]  /*3ce0*/  WARPSYNC.COLLECTIVE R122, `(.L_x_22000) ;  /* 0x000000007a087348 */ /* 0x000fea0003c00000 */
[----:B------:R0:W1:Y:S02]  /*3cf0*/  SHFL.BFLY P3, R113, R125, R124, R123 ;  /* 0x0c00007c7d717389 */ /* 0x000064000006007b */
[----:B01----:R-:W-:Y:S01]  /*3d00*/  ENDCOLLECTIVE ;  /* 0x000000000000791b */ /* 0x003fe20003800000 */
.L_x_22000:
[----:B------:R-:W-:Y:S01]  /*3d10*/  HFMA2.MMA R124, -RZ, RZ, 0, 4.76837158203125e-07 ;  /* 0x00000008ff7c7435 */ /* 0x000fe200000001ff */
[----:B------:R-:W-:-:S10]  /*3d20*/  FADD.FTZ R125, R125, R113 ;  /* 0x000000717d7d7221 */ /* 0x000fd40000010000 */
[----:B------:R-:W-:Y:S05]  /*3d30*/  WARPSYNC.COLLECTIVE R122, `(.L_x_22001) ;  /* 0x000000007a087348 */ /* 0x000fea0003c00000 */
[----:B------:R0:W1:Y:S02]  /*3d40*/  SHFL.BFLY P3, R113, R125, R124, R123 ;  /* 0x0c00007c7d717389 */ /* 0x000064000006007b */
[----:B01----:R-:W-:Y:S01]  /*3d50*/  ENDCOLLECTIVE ;  /* 0x000000000000791b */ /* 0x003fe20003800000 */
.L_x_22001:
[----:B------:R-:W-:Y:S01]  /*3d60*/  MOV R124, 0x10 ;  /* 0x00000010007c7802 */ /* 0x000fe20000000f00 */
[----:B------:R-:W-:-:S07]  /*3d70*/  FADD.FTZ R125, R125, R113 ;  /* 0x000000717d7d7221 */ /* 0x000fce0000010000 */
[----:B------:R-:W-:Y:S05]  /*3d80*/  WARPSYNC.COLLECTIVE R122, `(.L_x_22002) ;  /* 0x000000007a087348 */ /* 0x000fea0003c00000 */
[----:B------:R0:W1:Y:S02]  /*3d90*/  SHFL.BFLY P3, R113, R125, R124, R123 ;  /* 0x0c00007c7d717389 */ /* 0x000064000006007b */
[----:B01----:R-:W-:Y:S01]  /*3da0*/  ENDCOLLECTIVE ;  /* 0x000000000000791b */ /* 0x003fe20003800000 */
.L_x_22002:
[----:B------:R-:W-:Y:S05]  /*3db0*/  BRA `(.L_x_22003) ;  /* 0xffffffec00f87947 */ /* 0x000fea000383ffff */
.L_x_22004:
        /* <DEDUP_REMOVED lines=12> */
.L_x_27217:


//--------------------- .text._ZN10layer_norm31ln_parallel_residual_fwd_kernelINS_13Kernel_traitsI6__halfffffjLj1024ELj1ELj4ELj1ELj16ENS_18Kernel_traits_baseILj1024ES2_ffffjLj128EEEEELb1ELb0ELb0EEEvNS_9FwdParamsE --------------------------
	.section	.text._ZN10layer_norm31ln_parallel_residual_fwd_kernelINS_13Kernel_traitsI6__halfffffjLj1024ELj1ELj4ELj1ELj16ENS_18Kernel_traits_baseILj1024ES2_ffffjLj128EEEEELb1ELb0ELb0EEEvNS_9FwdParamsE,"ax",@progbits
	.align	128
        .global         _ZN10layer_norm31ln_parallel_residual_fwd_kernelINS_13Kernel_traitsI6__halfffffjLj1024ELj1ELj4ELj1ELj16ENS_18Kernel_traits_baseILj1024ES2_ffffjLj128EEEEELb1ELb0ELb0EEEvNS_9FwdParamsE
        .type           _ZN10layer_norm31ln_parallel_residual_fwd_kernelINS_13Kernel_traitsI6__halfffffjLj1024ELj1ELj4ELj1ELj16ENS_18Kernel_traits_baseILj1024ES2_ffffjLj128EEEEELb1ELb0ELb0EEEvNS_9FwdParamsE,@function
        .size           _ZN10layer_norm31ln_parallel_residual_fwd_kernelINS_13Kernel_traitsI6__halfffffjLj1024ELj1ELj4ELj1ELj16ENS_18Kernel_traits_baseILj1024ES2_ffffjLj128EEEEELb1ELb0ELb0EEEvNS_9FwdParamsE,(.L_x_27218 - _ZN10layer_norm31ln_parallel_residual_fwd_kernelINS_13Kernel_traitsI6__halfffffjLj1024ELj1ELj4ELj1ELj16ENS_18Kernel_traits_baseILj1024ES2_ffffjLj128EEEEELb1ELb0ELb0EEEvNS_9FwdParamsE)
        .other          _ZN10layer_norm31ln_parallel_residual_fwd_kernelINS_13Kernel_traitsI6__halfffffjLj1024ELj1ELj4ELj1ELj16ENS_18Kernel_traits_baseILj1024ES2_ffffjLj128EEEEELb1ELb0ELb0EEEvNS_9FwdParamsE,@"STO_CUDA_ENTRY STV_DEFAULT"
_ZN10layer_norm31ln_parallel_residual_fwd_kernelINS_13Kernel_traitsI6__halfffffjLj1024ELj1ELj4ELj1ELj16ENS_18Kernel_traits_baseILj1024ES2_ffffjLj128EEEEELb1ELb0ELb0EEEvNS_9FwdParamsE:
.text._ZN10layer_norm31ln_parallel_residual_fwd_kernelINS_13Kernel_traitsI6__halfffffjLj1024ELj1ELj4ELj1ELj16ENS_18Kernel_traits_baseILj1024ES2_ffffjLj128EEEEELb1ELb0ELb0EEEvNS_9FwdParamsE:
[----:B------:R-:W-:Y:S08]  /*0000*/  LDC R1, c[0x0][0x28] ;  /* 0x00000a00ff017b82 */ /* 0x000ff00000000800 */
[----:B------:R-:W0:Y:S01]  /*0010*/  LDC R0, c[0x0][0x2e8] ;  /* 0x0000ba00ff007b82 */ /* 0x000e220000000800 */
[----:B------:R-:W-:Y:S02]  /*0020*/  ULDC.U8 UR4, c[0x0][0x2f4] ;  /* 0x0000bd0000047ab9 */ /* 0x000fe40000000000 */
[----:B------:R-:W-:Y:S01]  /*0030*/  ISETP.NE.AND P0, PT, RZ, UR4, PT ;  /* 0x00000004ff007c0c */ /* 0x000fe2000bf05270 */
[----:B------:R-:W-:-:S04]  /*0040*/  ULDC.64 UR4, c[0x0][0x208] ;  /* 0x0000820000047ab9 */ /* 0x000fc80000000a00 */
[----:B------:R-:W1:Y:S01]  /*0050*/  LDC R207, c[0x0][0x2ec] ;  /* 0x0000bb00ffcf7b82 */ /* 0x000e620000000800 */
[----:B------:R-:W-:Y:S01]  /*0060*/  ULDC.64 UR6, c[0x0][0x2e0] ;  /* 0x0000b80000067ab9 */ /* 0x000fe20000000a00 */
[----:B------:R-:W2:Y:S01]  /*0070*/  S2R R209, SR_TID.X ;  /* 0x0000000000d17919 */ /* 0x000ea20000002100 */
[----:B------:R-:W3:Y:S05]  /*0080*/  S2R R44, SR_CTAID.X ;  /* 0x00000000002c7919 */ /* 0x000eea0000002500 */
[----:B------:R-:W4:Y:S01]  /*0090*/  @P0 LDC R5, c[0x0][0x2f0] ;  /* 0x0000bc00ff050b82 */ /* 0x000f220000000800 */
[----:B0-----:R-:W-:-:S07]  /*00a0*/  @P0 IMAD.MOV.U32 R2, RZ, RZ, R0 ;  /* 0x000000ffff020224 */ /* 0x001fce00078e0000 */
[----:B------:R-:W0:Y:S01]  /*00b0*/  LDC R176, c[0x0][0x218] ;  /* 0x00008600ffb07b82 */ /* 0x000e220000000800 */
[----:B-1----:R-:W-:-:S06]  /*00c0*/  @P0 IMAD.MOV.U32 R3, RZ, RZ, R207 ;  /* 0x000000ffff030224 */ /* 0x002fcc00078e00cf */
[----:B------:R-:W4:Y:S01]  /*00d0*/  @P0 LDG.E.64 R2, desc[UR4][R2.64] ;  /* 0x0000000402020981 */ /* 0x000f22000c1e1b00 */
[----:B------:R-:W-:Y:S01]  /*00e0*/  MOV R216, UR6 ;  /* 0x0000000600d87c02 */ /* 0x000fe20008000f00 */
[----:B------:R-:W-:-:S06]  /*00f0*/  IMAD.U32 R217, RZ, RZ, UR7 ;  /* 0x00000007ffd97e24 */ /* 0x000fcc000f8e00ff */
[----:B------:R-:W5:Y:S01]  /*0100*/  @P0 LDG.E.64 R216, desc[UR4][R216.64] ;  /* 0x00000004d8d80981 */ /* 0x000f62000c1e1b00 */
[----:B------:R-:W-:Y:S01]  /*0110*/  ULDC UR6, c[0x0][0x0] ;  /* 0x0000000000067ab9 */ /* 0x000fe20000000800 */
[----:B--2---:R-:W-:Y:S01]  /*0120*/  LOP3.LUT R210, R209, 0x1f, RZ, 0xc0, !PT ;  /* 0x0000001fd1d27812 */ /* 0x004fe200078ec0ff */
[----:B---3--:R-:W-:Y:S01]  /*0130*/  IMAD R208, R44, UR6, R209 ;  /* 0x000000062cd07c24 */ /* 0x008fe2000f8e02d1 */
[----:B------:R-:W-:Y:S01]  /*0140*/  LOP3.LUT R211, R211, 0xfffffffb, RZ, 0xc0, !PT ;  /* 0xfffffffbd3d37812 */ /* 0x000fe200078ec0ff */
[----:B------:R-:W-:Y:S02]  /*0150*/  BSSY B0, `(.L_x_22005) ;  /* 0x000004e000007945 */ /* 0x000fe40003800000 */
[----:B------:R-:W-:Y:S01]  /*0160*/  IMAD.MOV.U32 R47, RZ, RZ, R210 ;  /* 0x000000ffff2f7224 */ /* 0x000fe200078e00d2 */
[----:B----4-:R-:W-:Y:S01]  /*0170*/  @P0 IADD3 R0, P1, R2, R5, RZ ;  /* 0x0000000502000210 */ /* 0x010fe20007f3e0ff */
[----:B------:R-:W-:-:S04]  /*0180*/  IMAD.WIDE.U32 R4, R208, -0x326172a9, RZ ;  /* 0xcd9e8d57d0047825 */ /* 0x000fc800078e00ff */
[----:B------:R-:W-:Y:S01]  /*0190*/  @P0 IMAD.X R207, RZ, RZ, R3, P1 ;  /* 0x000000ffffcf0224 */ /* 0x000fe200008e0603 */
[----:B-----5:R-:W-:Y:S01]  /*01a0*/  IADD3 R194, R217, -0x4498517b, RZ ;  /* 0xbb67ae85d9c27810 */ /* 0x020fe20007ffe0ff */
[----:B------:R-:W-:-:S03]  /*01b0*/  VIADD R195, R216, 0x9e3779b9 ;  /* 0x9e3779b9d8c37836 */ /* 0x000fc60000000000 */
[--C-:B------:R-:W-:Y:S01]  /*01c0*/  SHF.R.U32.HI R205, RZ, 0x2, R207.reuse ;  /* 0x00000002ffcd7819 */ /* 0x100fe200000116cf */
[----:B------:R-:W-:Y:S01]  /*01d0*/  VIADD R193, R216, 0x3c6ef372 ;  /* 0x3c6ef372d8c17836 */ /* 0x000fe20000000000 */
[----:B------:R-:W-:Y:S01]  /*01e0*/  SHF.R.U64 R207, R0, 0x2, R207 ;  /* 0x0000000200cf7819 */ /* 0x000fe200000012cf */
[----:B------:R-:W-:Y:S01]  /*01f0*/  VIADD R190, R217, 0x32370b8f ;  /* 0x32370b8fd9be7836 */ /* 0x000fe20000000000 */
[----:B------:R-:W-:Y:S01]  /*0200*/  LOP3.LUT R6, R5, R205, R216, 0x96, !PT ;  /* 0x000000cd05067212 */ /* 0x000fe200078e96d8 */
[C---:B------:R-:W-:Y:S01]  /*0210*/  VIADD R189, R216.reuse, 0x78dde6e4 ;  /* 0x78dde6e4d8bd7836 */ /* 0x040fe20000000000 */
[----:B------:R-:W-:Y:S01]  /*0220*/  IADD3 R192, R217, 0x76cf5d0a, RZ ;  /* 0x76cf5d0ad9c07810 */ /* 0x000fe20007ffe0ff */
[----:B------:R-:W-:Y:S01]  /*0230*/  IMAD.WIDE.U32 R2, R207, -0x2daee0ad, RZ ;  /* 0xd2511f53cf027825 */ /* 0x000fe200078e00ff */
[----:B------:R-:W-:Y:S02]  /*0240*/  IADD3 R191, R216, -0x255992d5, RZ ;  /* 0xdaa66d2bd8bf7810 */ /* 0x000fe40007ffe0ff */
[----:B------:R-:W-:Y:S01]  /*0250*/  IADD3 R186, R217, -0x56f99767, RZ ;  /* 0xa9066899d9ba7810 */ /* 0x000fe20007ffe0ff */
[----:B------:R-:W-:Y:S01]  /*0260*/  IMAD.WIDE.U32 R6, R6, -0x2daee0ad, RZ ;  /* 0xd2511f5306067825 */ /* 0x000fe200078e00ff */
[----:B------:R-:W-:-:S03]  /*0270*/  LOP3.LUT R3, R3, R217, RZ, 0x3c, !PT ;  /* 0x000000d903037212 */ /* 0x000fc600078e3cff */
[----:B------:R-:W-:Y:S01]  /*0280*/  VIADD R188, R217, 0xed9eba14 ;  /* 0xed9eba14d9bc7836 */ /* 0x000fe20000000000 */
[----:B------:R-:W-:Y:S01]  /*0290*/  LOP3.LUT R8, R7, R2, R194, 0x96, !PT ;  /* 0x0000000207087212 */ /* 0x000fe200078e96c2 */
[----:B------:R-:W-:Y:S01]  /*02a0*/  IMAD.WIDE.U32 R2, R3, -0x326172a9, RZ ;  /* 0xcd9e8d5703027825 */ /* 0x000fe200078e00ff */
[----:B0-----:R-:W-:-:S03]  /*02b0*/  SHF.R.S32.HI R7, RZ, 0x1f, R176 ;  /* 0x0000001fff077819 */ /* 0x001fc600000114b0 */
[----:B------:R-:W-:Y:S01]  /*02c0*/  IMAD.WIDE.U32 R8, R8, -0x326172a9, RZ ;  /* 0xcd9e8d5708087825 */ /* 0x000fe200078e00ff */
[----:B------:R-:W-:Y:S02]  /*02d0*/  LOP3.LUT R3, R3, R195, R4, 0x96, !PT ;  /* 0x000000c303037212 */ /* 0x000fe400078e9604 */
[----:B------:R-:W-:Y:S01]  /*02e0*/  LEA.HI R176, R7, R176, RZ, 0x2 ;  /* 0x000000b007b07211 */ /* 0x000fe200078f10ff */
[----:B------:R-:W-:Y:S01]  /*02f0*/  VIADD R187, R216, 0x1715609d ;  /* 0x1715609dd8bb7836 */ /* 0x000fe20000000000 */
[----:B------:R-:W-:Y:S01]  /*0300*/  LOP3.LUT R4, R9, R2, R193, 0x96, !PT ;  /* 0x0000000209047212 */ /* 0x000fe200078e96c1 */
[----:B------:R-:W-:-:S04]  /*0310*/  IMAD.WIDE.U32 R2, R3, -0x2daee0ad, RZ ;  /* 0xd2511f5303027825 */ /* 0x000fc800078e00ff */
[----:B------:R-:W-:Y:S01]  /*0320*/  IMAD.WIDE.U32 R4, R4, -0x2daee0ad, RZ ;  /* 0xd2511f5304047825 */ /* 0x000fe200078e00ff */
[----:B------:R-:W-:-:S04]  /*0330*/  LOP3.LUT R3, R3, R6, R192, 0x96, !PT ;  /* 0x0000000603037212 */ /* 0x000fc800078e96c0 */
[----:B------:R-:W-:Y:S01]  /*0340*/  LOP3.LUT R6, R5, R2, R190, 0x96, !PT ;  /* 0x0000000205067212 */ /* 0x000fe200078e96be */
[----:B------:R-:W-:Y:S01]  /*0350*/  IMAD.WIDE.U32 R2, R3, -0x326172a9, RZ ;  /* 0xcd9e8d5703027825 */ /* 0x000fe200078e00ff */
[----:B------:R-:W-:-:S03]  /*0360*/  LOP3.LUT R5, R47, 0x1f, RZ, 0x3c, !PT ;  /* 0x0000001f2f057812 */ /* 0x000fc600078e3cff */
[----:B------:R-:W-:Y:S01]  /*0370*/  IMAD.WIDE.U32 R6, R6, -0x326172a9, RZ ;  /* 0xcd9e8d5706067825 */ /* 0x000fe200078e00ff */
[----:B------:R-:W-:Y:S02]  /*0380*/  LEA.HI.SX32 R176, R176, R5, 0x1e ;  /* 0x00000005b0b07211 */ /* 0x000fe400078ff2ff */
[----:B------:R-:W-:Y:S02]  /*0390*/  LOP3.LUT R3, R3, R8, R191, 0x96, !PT ;  /* 0x0000000803037212 */ /* 0x000fe400078e96bf */
[C---:B------:R-:W-:Y:S02]  /*03a0*/  LOP3.LUT P2, RZ, R176.reuse, 0xffffffe0, RZ, 0xc0, !PT ;  /* 0xffffffe0b0ff7812 */ /* 0x040fe4000784c0ff */
[C---:B------:R-:W-:Y:S02]  /*03b0*/  ISETP.GE.U32.AND P5, PT, R176.reuse, 0x40, PT ;  /* 0x00000040b000780c */ /* 0x040fe40003fa6070 */
[C---:B------:R-:W-:Y:S02]  /*03c0*/  ISETP.GE.U32.AND P4, PT, R176.reuse, 0x60, PT ;  /* 0x00000060b000780c */ /* 0x040fe40003f86070 */
[----:B------:R-:W-:-:S02]  /*03d0*/  ISETP.GE.U32.AND P3, PT, R176, 0x80, PT ;  /* 0x00000080b000780c */ /* 0x000fc40003f66070 */
[----:B------:R-:W-:Y:S01]  /*03e0*/  LOP3.LUT R16, R7, R2, R189, 0x96, !PT ;  /* 0x0000000207107212 */ /* 0x000fe200078e96bd */
[----:B------:R-:W-:-:S04]  /*03f0*/  IMAD.WIDE.U32 R2, R3, -0x2daee0ad, RZ ;  /* 0xd2511f5303027825 */ /* 0x000fc800078e00ff */
[----:B------:R-:W-:Y:S01]  /*0400*/  @P2 LOP3.LUT R211, R211, 0x4, RZ, 0xfc, !PT ;  /* 0x00000004d3d32812 */ /* 0x000fe200078efcff */
[----:B------:R-:W-:Y:S01]  /*0410*/  IMAD.WIDE.U32 R16, R16, -0x2daee0ad, RZ ;  /* 0xd2511f5310107825 */ /* 0x000fe200078e00ff */
[----:B------:R-:W-:Y:S02]  /*0420*/  LOP3.LUT R22, R3, R4, R188, 0x96, !PT ;  /* 0x0000000403167212 */ /* 0x000fe400078e96bc */
[----:B------:R-:W-:Y:S02]  /*0430*/  LOP3.LUT R211, R211, 0xfffffbff, RZ, 0xc0, !PT ;  /* 0xfffffbffd3d37812 */ /* 0x000fe400078ec0ff */
[----:B------:R-:W-:Y:S02]  /*0440*/  LOP3.LUT R38, R17, R2, R186, 0x96, !PT ;  /* 0x0000000211267212 */ /* 0x000fe400078e96ba */
[----:B------:R-:W-:-:S04]  /*0450*/  @P5 LOP3.LUT R211, R211, 0x400, RZ, 0xfc, !PT ;  /* 0x00000400d3d35812 */ /* 0x000fc800078efcff */
[----:B------:R-:W-:-:S04]  /*0460*/  LOP3.LUT R211, R211, 0xfffffdff, RZ, 0xc0, !PT ;  /* 0xfffffdffd3d37812 */ /* 0x000fc800078ec0ff */
[----:B------:R-:W-:-:S04]  /*0470*/  @P4 LOP3.LUT R211, R211, 0x200, RZ, 0xfc, !PT ;  /* 0x00000200d3d34812 */ /* 0x000fc800078efcff */
[----:B------:R-:W-:-:S04]  /*0480*/  LOP3.LUT R211, R211, 0xfffffeff, RZ, 0xc0, !PT ;  /* 0xfffffeffd3d37812 */ /* 0x000fc800078ec0ff */
[----:B------:R-:W-:Y:S01]  /*0490*/  @P3 LOP3.LUT R211, R211, 0x100, RZ, 0xfc, !PT ;  /* 0x00000100d3d33812 */ /* 0x000fe200078efcff */
[----:B------:R-:W-:Y:S06]  /*04a0*/  @!P2 BRA `(.L_x_22006) ;  /* 0x000000000060a947 */ /* 0x000fec0003800000 */
        /* <DEDUP_REMOVED lines=17> */
[----:B------:R-:W5:Y:S03]  /*05c0*/  LDG.E.64 R36, desc[UR4][R36.64] ;  /* 0x0000000424247981 */ /* 0x000f66000c1e1b00 */
[----:B------:R-:W-:Y:S01]  /*05d0*/  IADD3.X R31, R8, UR7, RZ, P2, !PT ;  /* 0x00000007081f7c10 */ /* 0x000fe200097fe4ff */
[----:B------:R0:W5:Y:S05]  /*05e0*/  @P1 LDG.E.64 R172, desc[UR4][R4.64] ;  /* 0x0000000404ac1981 */ /* 0x00016a000c1e1b00 */
[----:B------:R-:W5:Y:S01]  /*05f0*/  LDG.E.64 R30, desc[UR4][R30.64] ;  /* 0x000000041e1e7981 */ /* 0x000f62000c1e1b00 */
[----:B------:R-:W-:-:S02]  /*0600*/  LOP3.LUT R47, R47, 0x20, RZ, 0xfc, !PT ;  /* 0x000000202f2f7812 */ /* 0x000fc400078efcff */
[----:B------:R-:W-:Y:S02]  /*0610*/  @!P0 CS2R R174, SRZ ;  /* 0x0000000000ae8805 */ /* 0x000fe4000001ff00 */
[----:B0-----:R-:W-:-:S07]  /*0620*/  @!P1 CS2R R172, SRZ ;  /* 0x0000000000ac9805 */ /* 0x001fce000001ff00 */
.L_x_22006:
[----:B------:R-:W-:Y:S05]  /*0630*/  BSYNC B0 ;  /* 0x0000000000007941 */ /* 0x000fea0003800000 */
.L_x_22005:
        /* <DEDUP_REMOVED lines=21> */
[----:B------:R0:W5:Y:S05]  /*0790*/  @P1 LDG.E.64 R156, desc[UR4][R4.64] ;  /* 0x00000004049c1981 */ /* 0x00016a000c1e1b00 */
[----:B------:R-:W5:Y:S01]  /*07a0*/  LDG.E.64 R26, desc[UR4][R26.64] ;  /* 0x000000041a1a7981 */ /* 0x000f62000c1e1b00 */
[----:B------:R-:W-:Y:S01]  /*07b0*/  VIADD R47, R47, 0x20 ;  /* 0x000000202f2f7836 */ /* 0x000fe20000000000 */
[----:B------:R-:W-:-:S02]  /*07c0*/  @!P0 CS2R R152, SRZ ;  /* 0x0000000000988805 */ /* 0x000fc4000001ff00 */
[----:B0-----:R-:W-:-:S07]  /*07d0*/  @!P1 CS2R R156, SRZ ;  /* 0x00000000009c9805 */ /* 0x001fce000001ff00 */
.L_x_22008:
[----:B------:R-:W-:Y:S05]  /*07e0*/  BSYNC B0 ;  /* 0x0000000000007941 */ /* 0x000fea0003800000 */
.L_x_22007:
        /* <DEDUP_REMOVED lines=23> */
[----:B------:R-:W-:-:S02]  /*0960*/  IADD3 R47, R47, 0x20, RZ ;  /* 0x000000202f2f7810 */ /* 0x000fc40007ffe0ff */
[----:B------:R-:W-:Y:S02]  /*0970*/  @!P0 CS2R R148, SRZ ;  /* 0x0000000000948805 */ /* 0x000fe4000001ff00 */
[----:B0-----:R-:W-:-:S07]  /*0980*/  @!P1 CS2R R10, SRZ ;  /* 0x00000000000a9805 */ /* 0x001fce000001ff00 */
.L_x_22010:
[----:B------:R-:W-:Y:S05]  /*0990*/  BSYNC B0 ;  /* 0x0000000000007941 */ /* 0x000fea0003800000 */
.L_x_22009:
        /* <DEDUP_REMOVED lines=14> */
[C---:B------:R-:W-:Y:S01]  /*0a80*/  @P1 IADD3 R4, P2, R12.reuse, UR8, RZ ;  /* 0x000000080c041c10 */ /* 0x040fe2000ff5e0ff */
[----:B0-----:R-:W-:Y:S02]  /*0a90*/  IMAD.WIDE.U32 R14, R47, 0x8, R14 ;  /* 0x000000082f0e7825 */ /* 0x001fe400078e000e */
[----:B------:R0:W5:Y:S01]  /*0aa0*/  @P0 LDG.E.64 R144, desc[UR4][R2.64] ;  /* 0x0000000402900981 */ /* 0x000162000c1e1b00 */
[C---:B------:R-:W-:Y:S02]  /*0ab0*/  @P1 IADD3.X R5, R13.reuse, UR9, RZ, P2, !PT ;  /* 0x000000090d051c10 */ /* 0x040fe400097fe4ff */
        /* <DEDUP_REMOVED lines=8> */
.L_x_22012:
[----:B------:R-:W-:Y:S05]  /*0b40*/  BSYNC B0 ;  /* 0x0000000000007941 */ /* 0x000fea0003800000 */
.L_x_22011:
[----:B------:R-:W-:Y:S01]  /*0b50*/  ISETP.GE.U32.AND P0, PT, R176, 0xa0, PT ;  /* 0x000000a0b000780c */ /* 0x000fe20003f06070 */
[----:B------:R-:W-:Y:S01]  /*0b60*/  IMAD.WIDE.U32 R2, R22, -0x326172a9, RZ ;  /* 0xcd9e8d5716027825 */ /* 0x000fe200078e00ff */
[----:B------:R-:W-:Y:S01]  /*0b70*/  IADD3 R185, R216, -0x4ab325aa, RZ ;  /* 0xb54cda56d8b97810 */ /* 0x000fe20007ffe0ff */
[----:B------:R-:W-:Y:S01]  /*0b80*/  BSSY B0, `(.L_x_22013) ;  /* 0x0000020000007945 */ /* 0x000fe20003800000 */
[----:B------:R-:W-:Y:S01]  /*0b90*/  LOP3.LUT R211, R211, 0xffffff7f, RZ, 0xc0, !PT ;  /* 0xffffff7fd3d37812 */ /* 0x000fe200078ec0ff */
[----:B------:R-:W-:Y:S01]  /*0ba0*/  IMAD.WIDE.U32 R38, R38, -0x326172a9, RZ ;  /* 0xcd9e8d5726267825 */ /* 0x000fe200078e00ff */
[----:B------:R-:W-:-:S03]  /*0bb0*/  LOP3.LUT R34, R3, R6, R187, 0x96, !PT ;  /* 0x0000000603227212 */ /* 0x000fc600078e96bb */
[----:B------:R-:W-:Y:S01]  /*0bc0*/  VIADD R184, R217, 0x646e171e ;  /* 0x646e171ed9b87836 */ /* 0x000fe20000000000 */
[----:B------:R-:W-:-:S03]  /*0bd0*/  LOP3.LUT R40, R39, R2, R185, 0x96, !PT ;  /* 0x0000000227287212 */ /* 0x000fc600078e96b9 */
[----:B------:R-:W-:Y:S01]  /*0be0*/  @P0 LOP3.LUT R211, R211, 0x80, RZ, 0xfc, !PT ;  /* 0x00000080d3d30812 */ /* 0x000fe200078efcff */
[----:B------:R-:W-:Y:S06]  /*0bf0*/  @!P0 BRA `(.L_x_22014) ;  /* 0x0000000000608947 */ /* 0x000fec0003800000 */
[----:B------:R-:W-:Y:S01]  /*0c00*/  ULDC.64 UR8, c[0x0][0x2d0] ;  /* 0x0000b40000087ab9 */ /* 0x000fe20000000a00 */
[C---:B------:R-:W-:Y:S01]  /*0c10*/  IMAD.SHL.U32 R4, R47.reuse, 0x8, RZ ;  /* 0x000000082f047824 */ /* 0x040fe200078e00ff */
[----:B------:R-:W-:Y:S01]  /*0c20*/  ISETP.NE.U32.AND P0, PT, RZ, UR8, PT ;  /* 0x00000008ff007c0c */ /* 0x000fe2000bf05070 */
[----:B------:R-:W-:Y:S01]  /*0c30*/  ULDC.64 UR6, c[0x0][0x268] ;  /* 0x00009a0000067ab9 */ /* 0x000fe20000000a00 */
[----:B------:R-:W-:Y:S01]  /*0c40*/  SHF.L.U64.HI R2, R47, 0x3, RZ ;  /* 0x000000032f027819 */ /* 0x000fe200000102ff */
[----:B------:R-:W0:Y:S01]  /*0c50*/  LDC.64 R22, c[0x0][0x260] ;  /* 0x00009800ff167b82 */ /* 0x000e220000000a00 */
[----:B------:R-:W-:Y:S02]  /*0c60*/  ISETP.NE.AND.EX P0, PT, RZ, UR9, PT, P0 ;  /* 0x00000009ff007c0c */ /* 0x000fe4000bf05300 */
[----:B------:R-:W-:-:S04]  /*0c70*/  IADD3 R14, P1, R4, UR6, RZ ;  /* 0x00000006040e7c10 */ /* 0x000fc8000ff3e0ff */
[----:B------:R-:W-:Y:S01]  /*0c80*/  IADD3.X R15, R2, UR7, RZ, P1, !PT ;  /* 0x00000007020f7c10 */ /* 0x000fe20008ffe4ff */
[----:B------:R-:W-:-:S05]  /*0c90*/  ULDC.64 UR6, c[0x0][0x2c8] ;  /* 0x0000b20000067ab9 */ /* 0x000fca0000000a00 */
[----:B------:R-:W5:Y:S01]  /*0ca0*/  LDG.E.64 R14, desc[UR4][R14.64] ;  /* 0x000000040e0e7981 */ /* 0x000f62000c1e1b00 */
[----:B------:R-:W-:-:S04]  /*0cb0*/  @P0 IADD3 R4, P1, R4, UR8, RZ ;  /* 0x0000000804040c10 */ /* 0x000fc8000ff3e0ff */
[----:B------:R-:W-:Y:S02]  /*0cc0*/  @P0 IADD3.X R5, R2, UR9, RZ, P1, !PT ;  /* 0x0000000902050c10 */ /* 0x000fe40008ffe4ff */
[----:B------:R-:W-:-:S03]  /*0cd0*/  ISETP.NE.U32.AND P1, PT, RZ, UR6, PT ;  /* 0x00000006ff007c0c */ /* 0x000fc6000bf25070 */
[----:B------:R1:W5:Y:S01]  /*0ce0*/  @P0 LDG.E.64 R6, desc[UR4][R4.64] ;  /* 0x0000000404060981 */ /* 0x000362000c1e1b00 */
[----:B------:R-:W-:Y:S01]  /*0cf0*/  ISETP.NE.AND.EX P1, PT, RZ, UR7, PT, P1 ;  /* 0x00000007ff007c0c */ /* 0x000fe2000bf25310 */
[----:B0-----:R-:W-:-:S05]  /*0d00*/  IMAD.WIDE.U32 R22, R47, 0x8, R22 ;  /* 0x000000082f167825 */ /* 0x001fca00078e0016 */
[----:B------:R1:W5:Y:S07]  /*0d10*/  LDG.E.64 R24, desc[UR4][R22.64] ;  /* 0x0000000416187981 */ /* 0x00036e000c1e1b00 */
[----:B------:R-:W-:-:S04]  /*0d20*/  @P1 LEA R2, P2, R47, UR6, 0x3 ;  /* 0x000000062f021c11 */ /* 0x000fc8000f8418ff */
[----:B------:R-:W-:-:S05]  /*0d30*/  @P1 LEA.HI.X R3, R47, UR7, RZ, 0x3, P2 ;  /* 0x000000072f031c11 */ /* 0x000fca00090f1cff */
[----:B------:R1:W5:Y:S01]  /*0d40*/  @P1 LDG.E.64 R140, desc[UR4][R2.64] ;  /* 0x00000004028c1981 */ /* 0x000362000c1e1b00 */
[----:B------:R-:W-:Y:S02]  /*0d50*/  IADD3 R47, R47, 0x20, RZ ;  /* 0x000000202f2f7810 */ /* 0x000fe40007ffe0ff */
[----:B------:R-:W-:Y:S02]  /*0d60*/  @!P0 CS2R R6, SRZ ;  /* 0x0000000000068805 */ /* 0x000fe4000001ff00 */
[----:B-1----:R-:W-:-:S07]  /*0d70*/  @!P1 CS2R R140, SRZ ;  /* 0x00000000008c9805 */ /* 0x002fce000001ff00 */
.L_x_22014:
[----:B------:R-:W-:Y:S05]  /*0d80*/  BSYNC B0 ;  /* 0x0000000000007941 */ /* 0x000fea0003800000 */
.L_x_22013:
[----:B------:R-:W-:Y:S01]  /*0d90*/  ISETP.GE.U32.AND P0, PT, R176, 0xc0, PT ;  /* 0x000000c0b000780c */ /* 0x000fe20003f06070 */
[----:B------:R-:W-:Y:S01]  /*0da0*/  IMAD.WIDE.U32 R2, R34, -0x2daee0ad, RZ ;  /* 0xd2511f5322027825 */ /* 0x000fe200078e00ff */
[----:B------:R-:W-:Y:S01]  /*0db0*/  LOP3.LUT R211, R211, 0xffffffbf, RZ, 0xc0, !PT ;  /* 0xffffffbfd3d37812 */ /* 0x000fe200078ec0ff */
[----:B------:R-:W-:Y:S01]  /*0dc0*/  BSSY B0, `(.L_x_22015) ;  /* 0x0000021000007945 */ /* 0x000fe20003800000 */
[----:B------:R-:W-:Y:S01]  /*0dd0*/  SHF.R.U32.HI R209, RZ, 0x5, R209 ;  /* 0x00000005ffd17819 */ /* 0x000fe200000116d1 */
[----:B------:R-:W-:Y:S01]  /*0de0*/  IMAD.WIDE.U32 R40, R40, -0x2daee0ad, RZ ;  /* 0xd2511f5328287825 */ /* 0x000fe200078e00ff */
[----:B------:R-:W-:-:S03]  /*0df0*/  LOP3.LUT R42, R3, R16, R184, 0x96, !PT ;  /* 0x00000010032a7212 */ /* 0x000fc600078e96b8 */
[----:B------:R-:W-:Y:S02]  /*0e00*/  VIADD R182, R217, 0x1fd5c5a3 ;  /* 0x1fd5c5a3d9b67836 */ /* 0x000fe40000000000 */
[----:B------:R-:W-:Y:S02]  /*0e10*/  VIADD R183, R216, 0x5384540f ;  /* 0x5384540fd8b77836 */ /* 0x000fe40000000000 */
[----:B------:R-:W-:Y:S02]  /*0e20*/  @P0 LOP3.LUT R211, R211, 0x40, RZ, 0xfc, !PT ;  /* 0x00000040d3d30812 */ /* 0x000fe400078efcff */
[----:B------:R-:W-:Y:S01]  /*0e30*/  LOP3.LUT R60, R41, R2, R182, 0x96, !PT ;  /* 0x00000002293c7212 */ /* 0x000fe200078e96b6 */
        /* <DEDUP_REMOVED lines=8> */
[----:B------:R-:W-:-:S04]  /*0ec0*/  ISETP.NE.U32.AND P0, PT, RZ, UR6, PT ;  /* 0x00000006ff007c0c */ /* 0x000fc8000bf05070 */
[----:B------:R-:W-:Y:S01]  /*0ed0*/  ISETP.NE.AND.EX P0, PT, RZ, UR7, PT, P0 ;  /* 0x00000007ff007c0c */ /* 0x000fe2000bf05300 */
[----:B------:R-:W5:-:S12]  /*0ee0*/  LDG.E.64 R22, desc[UR4][R22.64] ;  /* 0x0000000416167981 */ /* 0x000f58000c1e1b00 */
        /* <DEDUP_REMOVED lines=11> */
[----:B------:R-:W-:Y:S01]  /*0fa0*/  VIADD R47, R47, 0x20 ;  /* 0x000000202f2f7836 */ /* 0x000fe20000000000 */
[----:B------:R-:W-:Y:S02]  /*0fb0*/  @!P0 CS2R R136, SRZ ;  /* 0x0000000000888805 */ /* 0x000fe4000001ff00 */
[----:B0-----:R-:W-:-:S07]  /*0fc0*/  @!P1 CS2R R4, SRZ ;  /* 0x0000000000049805 */ /* 0x001fce000001ff00 */
.L_x_22016:
[----:B------:R-:W-:Y:S05]  /*0fd0*/  BSYNC B0 ;  /* 0x0000000000007941 */ /* 0x000fea0003800000 */
.L_x_22015:
[----:B------:R-:W-:Y:S01]  /*0fe0*/  ISETP.GE.U32.AND P0, PT, R176, 0xe0, PT ;  /* 0x000000e0b000780c */ /* 0x000fe20003f06070 */
[----:B------:R-:W-:Y:S01]  /*0ff0*/  IMAD.WIDE.U32 R2, R42, -0x326172a9, RZ ;  /* 0xcd9e8d572a027825 */ /* 0x000fe200078e00ff */
[----:B------:R-:W-:Y:S01]  /*1000*/  LOP3.LUT R211, R211, 0xffffffdf, RZ, 0xc0, !PT ;  /* 0xffffffdfd3d37812 */ /* 0x000fe200078ec0ff */
[----:B------:R-:W-:Y:S01]  /*1010*/  BSSY B0, `(.L_x_22017) ;  /* 0x0000021000007945 */ /* 0x000fe20003800000 */
[----:B------:R-:W-:Y:S01]  /*1020*/  LEA R209, R44, R209, 0x2 ;  /* 0x000000d12cd17211 */ /* 0x000fe200078e10ff */
[----:B------:R-:W-:Y:S01]  /*1030*/  IMAD.HI.U32 R204, R60, -0x326172a9, RZ ;  /* 0xcd9e8d573ccc7827 */ /* 0x000fe200078e00ff */
[----:B------:R-:W-:-:S03]  /*1040*/  LOP3.LUT R59, R3, R38, R183, 0x96, !PT ;  /* 0x00000026033b7212 */ /* 0x000fc600078e96b7 */
[----:B------:R-:W-:Y:S02]  /*1050*/  VIADD R181, R216, 0xf1bbcdc8 ;  /* 0xf1bbcdc8d8b57836 */ /* 0x000fe40000000000 */
[----:B------:R-:W-:Y:S02]  /*1060*/  VIADD R180, R217, 0xdb3d7428 ;  /* 0xdb3d7428d9b47836 */ /* 0x000fe40000000000 */
[----:B------:R-:W-:Y:S02]  /*1070*/  @P0 LOP3.LUT R211, R211, 0x20, RZ, 0xfc, !PT ;  /* 0x00000020d3d30812 */ /* 0x000fe400078efcff */
[----:B------:R-:W-:Y:S01]  /*1080*/  LOP3.LUT R204, R204, R2, R181, 0x96, !PT ;  /* 0x00000002cccc7212 */ /* 0x000fe200078e96b5 */
[----:B------:R-:W-:Y:S06]  /*1090*/  @!P0 BRA `(.L_x_22018) ;  /* 0x0000000000608947 */ /* 0x000fec0003800000 */
[C---:B------:R-:W-:Y:S01]  /*10a0*/  IMAD.SHL.U32 R38, R47.reuse, 0x8, RZ ;  /* 0x000000082f267824 */ /* 0x040fe200078e00ff */
[----:B------:R-:W-:Y:S01]  /*10b0*/  ULDC.64 UR6, c[0x0][0x268] ;  /* 0x00009a0000067ab9 */ /* 0x000fe20000000a00 */
[----:B------:R-:W-:Y:S01]  /*10c0*/  SHF.L.U64.HI R2, R47, 0x3, RZ ;  /* 0x000000032f027819 */ /* 0x000fe200000102ff */
[----:B------:R-:W0:Y:S02]  /*10d0*/  LDC.64 R42, c[0x0][0x260] ;  /* 0x00009800ff2a7b82 */ /* 0x000e240000000a00 */
        /* <DEDUP_REMOVED lines=19> */
[----:B0-----:R-:W-:-:S07]  /*1210*/  @!P1 CS2R R2, SRZ ;  /* 0x0000000000029805 */ /* 0x001fce000001ff00 */
.L_x_22018:
[----:B------:R-:W-:Y:S05]  /*1220*/  BSYNC B0 ;  /* 0x0000000000007941 */ /* 0x000fea0003800000 */
.L_x_22017:
[----:B------:R-:W-:Y:S01]  /*1230*/  ISETP.GE.U32.AND P0, PT, R176, 0x100, PT ;  /* 0x00000100b000780c */ /* 0x000fe20003f06070 */
[----:B------:R-:W-:Y:S01]  /*1240*/  BSSY B0, `(.L_x_22019) ;  /* 0x000001c000007945 */ /* 0x000fe20003800000 */
[----:B------:R-:W-:Y:S01]  /*1250*/  LOP3.LUT R211, R211, 0xffffffef, RZ, 0xc0, !PT ;  /* 0xffffffefd3d37812 */ /* 0x000fe200078ec0ff */
[----:B------:R-:W-:-:S10]  /*1260*/  IMAD.HI.U32 R49, R59, -0x2daee0ad, RZ ;  /* 0xd2511f533b317827 */ /* 0x000fd400078e00ff */
[----:B------:R-:W-:Y:S01]  /*1270*/  @P0 LOP3.LUT R211, R211, 0x10, RZ, 0xfc, !PT ;  /* 0x00000010d3d30812 */ /* 0x000fe200078efcff */
[----:B------:R-:W-:Y:S06]  /*1280*/  @!P0 BRA `(.L_x_22020) ;  /* 0x00000000005c8947 */ /* 0x000fec0003800000 */
[----:B------:R-:W-:Y:S01]  /*1290*/  IMAD.SHL.U32 R44, R47, 0x8, RZ ;  /* 0x000000082f2c7824 */ /* 0x000fe200078e00ff */
[----:B------:R-:W-:Y:S01]  /*12a0*/  ULDC.64 UR6, c[0x0][0x268] ;  /* 0x00009a0000067ab9 */ /* 0x000fe20000000a00 */
[----:B------:R-:W-:-:S03]  /*12b0*/  SHF.R.U32.HI R38, RZ, 0x1d, R47 ;  /* 0x0000001dff267819 */ /* 0x000fc6000001162f */
[----:B------:R-:W-:-:S04]  /*12c0*/  IADD3 R16, P0, R44, UR6, RZ ;  /* 0x000000062c107c10 */ /* 0x000fc8000ff1e0ff */
[----:B------:R-:W-:Y:S01]  /*12d0*/  IADD3.X R17, R38, UR7, RZ, P0, !PT ;  /* 0x0000000726117c10 */ /* 0x000fe200087fe4ff */
[----:B------:R-:W-:Y:S02]  /*12e0*/  ULDC.64 UR6, c[0x0][0x2c8] ;  /* 0x0000b20000067ab9 */ /* 0x000fe40000000a00 */
[----:B------:R-:W-:-:S03]  /*12f0*/  ISETP.NE.U32.AND P0, PT, RZ, UR6, PT ;  /* 0x00000006ff007c0c */ /* 0x000fc6000bf05070 */
[----:B------:R-:W5:Y:S01]  /*1300*/  LDG.E.64 R16, desc[UR4][R16.64] ;  /* 0x0000000410107981 */ /* 0x000f62000c1e1b00 */
[----:B------:R-:W-:-:S13]  /*1310*/  ISETP.NE.AND.EX P0, PT, RZ, UR7, PT, P0 ;  /* 0x00000007ff007c0c */ /* 0x000fda000bf05300 */
[----:B------:R-:W-:-:S04]  /*1320*/  @P0 LEA R42, P1, R47, UR6, 0x3 ;  /* 0x000000062f2a0c11 */ /* 0x000fc8000f8218ff */
[----:B------:R-:W-:Y:S01]  /*1330*/  @P0 LEA.HI.X R43, R47, UR7, RZ, 0x3, P1 ;  /* 0x000000072f2b0c11 */ /* 0x000fe200088f1cff */
[----:B------:R-:W-:Y:S02]  /*1340*/  ULDC.64 UR6, c[0x0][0x2d0] ;  /* 0x0000b40000067ab9 */ /* 0x000fe40000000a00 */
[----:B------:R-:W-:Y:S02]  /*1350*/  ISETP.NE.U32.AND P1, PT, RZ, UR6, PT ;  /* 0x00000006ff007c0c */ /* 0x000fe4000bf25070 */
[----:B------:R0:W5:Y:S02]  /*1360*/  @P0 LDG.E.64 R128, desc[UR4][R42.64] ;  /* 0x000000042a800981 */ /* 0x000164000c1e1b00 */
[----:B------:R-:W-:-:S13]  /*1370*/  ISETP.NE.AND.EX P1, PT, RZ, UR7, PT, P1 ;  /* 0x00000007ff007c0c */ /* 0x000fda000bf25310 */
[----:B------:R-:W-:-:S04]  /*1380*/  @P1 IADD3 R44, P2, R44, UR6, RZ ;  /* 0x000000062c2c1c10 */ /* 0x000fc8000ff5e0ff */
[----:B------:R-:W-:Y:S02]  /*1390*/  @P1 IADD3.X R45, R38, UR7, RZ, P2, !PT ;  /* 0x00000007262d1c10 */ /* 0x000fe400097fe4ff */
[----:B------:R-:W1:Y:S03]  /*13a0*/  LDC.64 R38, c[0x0][0x260] ;  /* 0x00009800ff267b82 */ /* 0x000e660000000a00 */
[----:B------:R0:W5:Y:S01]  /*13b0*/  @P1 LDG.E.64 R126, desc[UR4][R44.64] ;  /* 0x000000042c7e1981 */ /* 0x000162000c1e1b00 */
[----:B-1----:R-:W-:-:S05]  /*13c0*/  IMAD.WIDE.U32 R38, R47, 0x8, R38 ;  /* 0x000000082f267825 */ /* 0x002fca00078e0026 */
[----:B------:R0:W5:Y:S01]  /*13d0*/  LDG.E.64 R54, desc[UR4][R38.64] ;  /* 0x0000000426367981 */ /* 0x000162000c1e1b00 */
[----:B------:R-:W-:Y:S02]  /*13e0*/  @!P0 CS2R R128, SRZ ;  /* 0x0000000000808805 */ /* 0x000fe4000001ff00 */
[----:B0-----:R-:W-:-:S07]  /*13f0*/  @!P1 CS2R R126, SRZ ;  /* 0x00000000007e9805 */ /* 0x001fce000001ff00 */
.L_x_22020:
[----:B------:R-:W-:Y:S05]  /*1400*/  BSYNC B0 ;  /* 0x0000000000007941 */ /* 0x000fea0003800000 */
.L_x_22019:
[----:B------:R-:W-:Y:S01]  /*1410*/  ULDC UR6, c[0x0][0x214] ;  /* 0x0000850000067ab9 */ /* 0x000fe20000000800 */
[----:B------:R-:W-:Y:S02]  /*1420*/  LOP3.LUT R206, R49, R40, R180, 0x96, !PT ;  /* 0x0000002831ce7212 */ /* 0x000fe400078e96b4 */
[----:B------:R-:W-:-:S13]  /*1430*/  ISETP.GE.AND P0, PT, R209, UR6, PT ;  /* 0x00000006d1007c0c */ /* 0x000fda000bf06270 */
[----:B------:R-:W-:Y:S05]  /*1440*/  @P0 EXIT ;  /* 0x000000000000094d */ /* 0x000fea0003800000 */
[--C-:B-----5:R-:W-:Y:S01]  /*1450*/  SHF.R.U64 R113, R18, 0x10, R19.reuse ;  /* 0x0000001012717819 */ /* 0x120fe20000001213 */
[----:B------:R-:W-:Y:S01]  /*1460*/  IMAD.HI.U32 R202, R204, -0x2daee0ad, RZ ;  /* 0xd2511f53ccca7827 */ /* 0x000fe200078e00ff */
[----:B------:R-:W-:Y:S01]  /*1470*/  MOV R112, R19 ;  /* 0x0000001300707202 */ /* 0x000fe20000000f00 */
[----:B------:R-:W-:Y:S01]  /*1480*/  ULDC.U8 UR6, c[0x0][0x2a0] ;  /* 0x0000a80000067ab9 */ /* 0x000fe20000000000 */
[----:B------:R-:W-:Y:S01]  /*1490*/  SHF.R.U32.HI R111, RZ, 0x10, R19 ;  /* 0x00000010ff6f7819 */ /* 0x000fe20000011613 */
[----:B------:R-:W-:Y:S01]  /*14a0*/  IMAD R19, R59, -0x2daee0ad, RZ ;  /* 0xd2511f533b137824 */ /* 0x000fe200078e02ff */
[----:B------:R-:W-:Y:S01]  /*14b0*/  IADD3 R178, R217, -0x695add53, RZ ;  /* 0x96a522add9b27810 */ /* 0x000fe20007ffe0ff */
[--C-:B------:R-:W-:Y:S01]  /*14c0*/  IMAD.MOV.U32 R115, RZ, RZ, R21.reuse ;  /* 0x000000ffff737224 */ /* 0x100fe200078e0015 */
[----:B------:R-:W-:Y:S01]  /*14d0*/  MOV R117, R20 ;  /* 0x0000001400757202 */ /* 0x000fe20000000f00 */
[----:B------:R-:W-:Y:S01]  /*14e0*/  IMAD.MOV.U32 R101, RZ, RZ, R14 ;  /* 0x000000ffff657224 */ /* 0x000fe200078e000e */
[----:B------:R-:W-:Y:S01]  /*14f0*/  SHF.R.U64 R118, R20, 0x10, R21 ;  /* 0x0000001014767819 */ /* 0x000fe20000001215 */
[----:B------:R-:W-:Y:S01]  /*1500*/  IMAD.MOV.U32 R43, RZ, RZ, R23 ;  /* 0x000000ffff2b7224 */ /* 0x000fe200078e0017 */
[----:B------:R-:W-:Y:S01]  /*1510*/  ISETP.NE.AND P0, PT, RZ, UR6, PT ;  /* 0x00000006ff007c0c */ /* 0x000fe2000bf05270 */
[----:B------:R-:W-:Y:S01]  /*1520*/  HADD2.F32 R147, -RZ, R144.H0_H0 ;  /* 0x20000090ff937230 */ /* 0x000fe20000004100 */
[--C-:B------:R-:W-:Y:S01]  /*1530*/  SHF.R.U64 R58, R36, 0x10, R37.reuse ;  /* 0x00000010243a7819 */ /* 0x100fe20000001225 */
[----:B------:R-:W-:Y:S01]  /*1540*/  IMAD.MOV.U32 R40, RZ, RZ, R30 ;  /* 0x000000ffff287224 */ /* 0x000fe200078e001e */
[----:B------:R-:W-:Y:S01]  /*1550*/  MOV R169, R37 ;  /* 0x0000002500a97202 */ /* 0x000fe20000000f00 */
[----:B------:R-:W-:Y:S01]  /*1560*/  IMAD.MOV.U32 R122, RZ, RZ, R28 ;  /* 0x000000ffff7a7224 */ /* 0x000fe200078e001c */
[----:B------:R-:W-:Y:S01]  /*1570*/  SHF.R.U32.HI R165, RZ, 0x10, R37 ;  /* 0x00000010ffa57819 */ /* 0x000fe20000011625 */
[----:B------:R-:W-:Y:S01]  /*1580*/  IMAD.MOV.U32 R107, RZ, RZ, R13 ;  /* 0x000000ffff6b7224 */ /* 0x000fe200078e000d */
[----:B------:R-:W-:Y:S01]  /*1590*/  SHF.R.U64 R48, R32, 0x10, R33 ;  /* 0x0000001020307819 */ /* 0x000fe20000001221 */
[----:B------:R-:W-:Y:S01]  /*15a0*/  IMAD.MOV.U32 R37, RZ, RZ, R35 ;  /* 0x000000ffff257224 */ /* 0x000fe200078e0023 */
[----:B------:R-:W-:Y:S01]  /*15b0*/  SHF.R.U32.HI R116, RZ, 0x10, R21 ;  /* 0x00000010ff747819 */ /* 0x000fe20000011615 */
[----:B------:R-:W-:Y:S01]  /*15c0*/  VIADD R179, R216, 0x8ff34781 ;  /* 0x8ff34781d8b37836 */ /* 0x000fe20000000000 */
[----:B------:R-:W-:Y:S01]  /*15d0*/  SHF.R.U64 R102, R14, 0x10, R15 ;  /* 0x000000100e667819 */ /* 0x000fe2000000120f */
[----:B------:R-:W-:Y:S01]  /*15e0*/  IMAD R14, R60, -0x326172a9, RZ ;  /* 0xcd9e8d573c0e7824 */ /* 0x000fe200078e02ff */
[--C-:B------:R-:W-:Y:S01]  /*15f0*/  SHF.R.U64 R46, R22, 0x10, R23.reuse ;  /* 0x00000010162e7819 */ /* 0x100fe20000001217 */
[----:B------:R-:W-:Y:S01]  /*1600*/  IMAD.HI.U32 R201, R206, -0x326172a9, RZ ;  /* 0xcd9e8d57cec97827 */ /* 0x000fe200078e00ff */
[----:B------:R-:W-:Y:S01]  /*1610*/  SHF.R.U32.HI R44, RZ, 0x10, R23 ;  /* 0x00000010ff2c7819 */ /* 0x000fe20000011617 */
[----:B------:R-:W-:Y:S01]  /*1620*/  HFMA2.MMA R200, -RZ, RZ, 0, 0 ;  /* 0x00000000ffc87435 */ /* 0x000fe200000001ff */
[----:B------:R-:W-:Y:S01]  /*1630*/  LOP3.LUT R202, R202, R19, R178, 0x96, !PT ;  /* 0x00000013caca7212 */ /* 0x000fe200078e96b2 */
[----:B------:R-:W-:Y:S01]  /*1640*/  HADD2.F32 R146, -RZ, R11.H0_H0 ;  /* 0x2000000bff927230 */ /* 0x000fe20000004100 */
[----:B------:R-:W-:Y:S01]  /*1650*/  SHF.R.U64 R20, R144, 0x10, R145 ;  /* 0x0000001090147819 */ /* 0x000fe20000001291 */
[----:B------:R-:W-:Y:S01]  /*1660*/  HADD2.F32 R144, -RZ, R8.H0_H0 ;  /* 0x20000008ff907230 */ /* 0x000fe20000004100 */
[----:B------:R-:W-:Y:S01]  /*1670*/  SHF.R.U64 R171, R30, 0x10, R31 ;  /* 0x000000101eab7819 */ /* 0x000fe2000000121f */
[----:B------:R-:W-:Y:S01]  /*1680*/  IMAD.MOV.U32 R177, RZ, RZ, R36 ;  /* 0x000000ffffb17224 */ /* 0x000fe200078e0024 */
[----:B------:R-:W-:Y:S01]  /*1690*/  SHF.R.U64 R155, R26, 0x10, R27 ;  /* 0x000000101a9b7819 */ /* 0x000fe2000000121b */
[----:B------:R-:W-:Y:S01]  /*16a0*/  HADD2.F32 R138, -RZ, R7.H0_H0 ;  /* 0x20000007ff8a7230 */ /* 0x000fe20000004100 */
[----:B------:R-:W-:Y:S01]  /*16b0*/  MOV R123, R27 ;  /* 0x0000001b007b7202 */ /* 0x000fe20000000f00 */
[----:B------:R-:W-:Y:S01]  /*16c0*/  IMAD.MOV.U32 R45, RZ, RZ, R33 ;  /* 0x000000ffff2d7224 */ /* 0x000fe200078e0021 */
[----:B------:R-:W-:Y:S01]  /*16d0*/  SHF.R.U32.HI R124, RZ, 0x10, R27 ;  /* 0x00000010ff7c7819 */ /* 0x000fe2000001161b */
[--C-:B------:R-:W-:Y:S01]  /*16e0*/  IMAD.MOV.U32 R120, RZ, RZ, R29.reuse ;  /* 0x000000ffff787224 */ /* 0x100fe200078e001d */
[----:B------:R-:W-:Y:S01]  /*16f0*/  SHF.R.U64 R121, R28, 0x10, R29 ;  /* 0x000000101c797819 */ /* 0x000fe2000000121d */
[----:B------:R-:W-:Y:S01]  /*1700*/  IMAD.MOV.U32 R28, RZ, RZ, R52 ;  /* 0x000000ffff1c7224 */ /* 0x000fe200078e0034 */
[--C-:B------:R-:W-:Y:S01]  /*1710*/  SHF.R.U64 R110, R12, 0x10, R13.reuse ;  /* 0x000000100c6e7819 */ /* 0x100fe2000000120d */
[----:B------:R-:W-:Y:S01]  /*1720*/  IMAD.MOV.U32 R109, RZ, RZ, R12 ;  /* 0x000000ffff6d7224 */ /* 0x000fe200078e000c */
[----:B------:R-:W-:Y:S01]  /*1730*/  SHF.R.U32.HI R108, RZ, 0x10, R13 ;  /* 0x00000010ff6c7819 */ /* 0x000fe2000001160d */
[----:B------:R-:W-:Y:S01]  /*1740*/  IMAD.MOV.U32 R13, RZ, RZ, R17 ;  /* 0x000000ffff0d7224 */ /* 0x000fe200078e0011 */
[----:B------:R-:W-:Y:S01]  /*1750*/  SHF.R.U64 R23, R10, 0x10, R11 ;  /* 0x000000100a177819 */ /* 0x000fe2000000120b */
[----:B------:R-:W-:Y:S01]  /*1760*/  IMAD.MOV.U32 R104, RZ, RZ, R25 ;  /* 0x000000ffff687224 */ /* 0x000fe200078e0019 */
[----:B------:R-:W-:Y:S01]  /*1770*/  SHF.R.U32.HI R21, RZ, 0x10, R11 ;  /* 0x00000010ff157819 */ /* 0x000fe2000001160b */
[----:B------:R-:W-:Y:S01]  /*1780*/  IMAD.MOV.U32 R50, RZ, RZ, R34 ;  /* 0x000000ffff327224 */ /* 0x000fe200078e0022 */
[----:B------:R-:W-:Y:S01]  /*1790*/  SHF.R.U64 R19, R8, 0x10, R9 ;  /* 0x0000001008137819 */ /* 0x000fe20000001209 */
[----:B------:R-:W-:Y:S01]  /*17a0*/  HADD2.F32 R158, -RZ, R152.H0_H0 ;  /* 0x20000098ff9e7230 */ /* 0x000fe20000004100 */
[--C-:B------:R-:W-:Y:S01]  /*17b0*/  SHF.R.U64 R49, R34, 0x10, R35.reuse ;  /* 0x0000001022317819 */ /* 0x100fe20000001223 */
[----:B------:R-:W-:Y:S01]  /*17c0*/  HADD2.F32 R142, -RZ, R9.H0_H0 ;  /* 0x20000009ff8e7230 */ /* 0x000fe20000004100 */
[----:B------:R-:W-:Y:S01]  /*17d0*/  SHF.R.U32.HI R47, RZ, 0x10, R35 ;  /* 0x00000010ff2f7819 */ /* 0x000fe20000011623 */
[----:B------:R-:W-:Y:S01]  /*17e0*/  IMAD.MOV.U32 R35, RZ, RZ, R53 ;  /* 0x000000ffff237224 */ /* 0x000fe200078e0035 */
[--C-:B------:R-:W-:Y:S01]  /*17f0*/  SHF.R.U64 R30, R16, 0x10, R17.reuse ;  /* 0x00000010101e7819 */ /* 0x100fe20000001211 */
[----:B------:R-:W-:Y:S01]  /*1800*/  HADD2.F32 R139, -RZ, R136.H0_H0 ;  /* 0x20000088ff8b7230 */ /* 0x000fe20000004100 */
[----:B------:R-:W-:Y:S01]  /*1810*/  SHF.R.U32.HI R27, RZ, 0x10, R17 ;  /* 0x00000010ff1b7819 */ /* 0x000fe20000011611 */
[----:B------:R-:W-:Y:S01]  /*1820*/  IMAD.MOV.U32 R12, RZ, RZ, R16 ;  /* 0x000000ffff0c7224 */ /* 0x000fe200078e0010 */
[--C-:B------:R-:W-:Y:S01]  /*1830*/  SHF.R.U64 R11, R6, 0x10, R7.reuse ;  /* 0x00000010060b7819 */ /* 0x100fe20000001207 */
[----:B------:R-:W-:Y:S01]  /*1840*/  HADD2.F32 R150, -RZ, R157.H0_H0 ;  /* 0x2000009dff967230 */ /* 0x000fe20000004100 */
[----:B------:R-:W-:Y:S01]  /*1850*/  SHF.R.U32.HI R8, RZ, 0x10, R7 ;  /* 0x00000010ff087819 */ /* 0x000fe20000011607 */
[----:B------:R-:W-:Y:S01]  /*1860*/  HADD2.F32 R134, -RZ, R5.H0_H0 ;  /* 0x20000005ff867230 */ /* 0x000fe20000004100 */
[----:B------:R-:W-:Y:S01]  /*1870*/  MOV R161, R32 ;  /* 0x0000002000a17202 */ /* 0x000fe20000000f00 */
[----:B------:R-:W-:Y:S01]  /*1880*/  IMAD.MOV.U32 R167, RZ, RZ, R31 ;  /* 0x000000ffffa77224 */ /* 0x000fe200078e001f */
        /* <DEDUP_REMOVED lines=9> */
[----:B------:R-:W-:Y:S01]  /*1920*/  IMAD.MOV.U32 R159, RZ, RZ, R26 ;  /* 0x000000ffff9f7224 */ /* 0x000fe200078e001a */
[----:B------:R-:W-:Y:S01]  /*1930*/  SHF.R.U32.HI R36, RZ, 0x10, R53 ;  /* 0x00000010ff247819 */ /* 0x000fe20000011635 */
[----:B------:R-:W-:Y:S01]  /*1940*/  IMAD.MOV.U32 R114, RZ, RZ, R18 ;  /* 0x000000ffff727224 */ /* 0x000fe200078e0012 */
[----:B------:R-:W-:Y:S01]  /*1950*/  SHF.R.U64 R154, R152, 0x10, R153 ;  /* 0x00000010989a7819 */ /* 0x000fe20000001299 */
[----:B------:R-:W-:Y:S01]  /*1960*/  HADD2.F32 R131, -RZ, R128.H0_H0 ;  /* 0x20000080ff837230 */ /* 0x000fe20000004100 */
[----:B------:R-:W-:Y:S01]  /*1970*/  SHF.R.U32.HI R17, RZ, 0x10, R9 ;  /* 0x00000010ff117819 */ /* 0x000fe20000011609 */
[----:B------:R-:W-:Y:S01]  /*1980*/  IMAD.MOV.U32 R42, RZ, RZ, R56 ;  /* 0x000000ffff2a7224 */ /* 0x000fe200078e0038 */
[----:B------:R-:W-:Y:S01]  /*1990*/  SHF.R.U64 R7, R136, 0x10, R137 ;  /* 0x0000001088077819 */ /* 0x000fe20000001289 */
[----:B------:R-:W-:Y:S01]  /*19a0*/  HADD2.F32 R136, -RZ, R4.H0_H0 ;  /* 0x20000004ff887230 */ /* 0x000fe20000004100 */
[----:B------:R-:W-:Y:S01]  /*19b0*/  MOV R106, R24 ;  /* 0x00000018006a7202 */ /* 0x000fe20000000f00 */
[----:B------:R-:W-:Y:S01]  /*19c0*/  HADD2.F32 R166, -RZ, R175.H0_H0 ;  /* 0x200000afffa67230 */ /* 0x000fe20000004100 */
[----:B------:R-:W-:Y:S01]  /*19d0*/  MOV R51, R15 ;  /* 0x0000000f00337202 */ /* 0x000fe20000000f00 */
[----:B------:R-:W-:Y:S01]  /*19e0*/  BSSY B0, `(.L_x_22021) ;  /* 0x0001929000007945 */ /* 0x000fe20003800000 */
[----:B------:R-:W-:Y:S01]  /*19f0*/  SHF.R.U32.HI R100, RZ, 0x10, R15 ;  /* 0x00000010ff647819 */ /* 0x000fe2000001160f */
[--C-:B------:R-:W-:Y:S01]  /*1a00*/  IMAD.MOV.U32 R15, RZ, RZ, R55.reuse ;  /* 0x000000ffff0f7224 */ /* 0x100fe200078e0037 */
[----:B------:R-:W-:Y:S01]  /*1a10*/  MOV R32, R22 ;  /* 0x0000001600207202 */ /* 0x000fe20000000f00 */
[----:B------:R-:W-:Y:S01]  /*1a20*/  HADD2.F32 R164, -RZ, R173.H0_H0 ;  /* 0x200000adffa47230 */ /* 0x000fe20000004100 */
[----:B------:R-:W-:Y:S01]  /*1a30*/  MOV R29, R57 ;  /* 0x00000039001d7202 */ /* 0x000fe20000000f00 */
[----:B------:R-:W-:Y:S01]  /*1a40*/  IMAD R206, R206, -0x326172a9, RZ ;  /* 0xcd9e8d57cece7824 */ /* 0x000fe200078e02ff */
[----:B------:R-:W-:Y:S01]  /*1a50*/  MOV R34, R54 ;  /* 0x0000003600227202 */ /* 0x000fe20000000f00 */
[----:B------:R-:W-:Y:S01]  /*1a60*/  IMAD R204, R204, -0x2daee0ad, RZ ;  /* 0xd2511f53cccc7824 */ /* 0x000fe200078e02ff */
        /* <DEDUP_REMOVED lines=12> */
[----:B------:R-:W-:Y:S01]  /*1b30*/  SHF.R.U64 R24, R148, 0x10, R149 ;  /* 0x0000001094187819 */ /* 0x000fe20000001295 */
[----:B------:R-:W-:Y:S01]  /*1b40*/  HADD2.F32 R148, -RZ, R10.H0_H0 ;  /* 0x2000000aff947230 */ /* 0x000fe20000004100 */
[----:B------:R-:W-:Y:S01]  /*1b50*/  SHF.R.U64 R16, R140, 0x10, R141 ;  /* 0x000000108c107819 */ /* 0x000fe2000000128d */
[----:B------:R-:W-:Y:S01]  /*1b60*/  HADD2.F32 R140, -RZ, R6.H0_H0 ;  /* 0x20000006ff8c7230 */ /* 0x000fe20000004100 */
[----:B------:R-:W-:Y:S01]  /*1b70*/  SHF.R.U64 R4, R132, 0x10, R133 ;  /* 0x0000001084047819 */ /* 0x000fe20000001285 */
[----:B------:R-:W-:Y:S01]  /*1b80*/  HADD2.F32 R132, -RZ, R2.H0_H0 ;  /* 0x20000002ff847230 */ /* 0x000fe20000004100 */
[--C-:B------:R-:W-:Y:S01]  /*1b90*/  SHF.R.U64 R54, R2, 0x10, R3.reuse ;  /* 0x0000001002367819 */ /* 0x100fe20000001203 */
[----:B------:R-:W-:Y:S01]  /*1ba0*/  HADD2.F32 R13, -RZ, R8.H0_H0 ;  /* 0x20000008ff0d7230 */ /* 0x000fe20000004100 */
[----:B------:R-:W-:Y:S01]  /*1bb0*/  SHF.R.U32.HI R5, RZ, 0x10, R3 ;  /* 0x00000010ff057819 */ /* 0x000fe20000011603 */
[----:B------:R-:W-:Y:S01]  /*1bc0*/  HADD2.F32 R8, -RZ, R4.H0_H0 ;  /* 0x20000004ff087230 */ /* 0x000fe20000004100 */
[----:B------:R-:W-:Y:S01]  /*1bd0*/  SHF.R.U32.HI R31, RZ, 0x10, R55 ;  /* 0x00000010ff1f7819 */ /* 0x000fe20000011637 */
[----:B------:R-:W-:Y:S01]  /*1be0*/  HADD2.F32 R169, -RZ, R169.H0_H0 ;  /* 0x200000a9ffa97230 */ /* 0x000fe20000004100 */
[----:B------:R-:W-:Y:S01]  /*1bf0*/  LOP3.LUT R201, R201, R14, R179, 0x96, !PT ;  /* 0x0000000ec9c97212 */ /* 0x000fe200078e96b3 */
        /* <DEDUP_REMOVED lines=35> */
[----:B------:R-:W-:Y:S01]  /*1e30*/  LOP3.LUT R203, R0, 0x3, RZ, 0xc0, !PT ;  /* 0x0000000300cb7812 */ /* 0x000fe200078ec0ff */
[----:B------:R-:W-:Y:S01]  /*1e40*/  HADD2.F32 R15, -RZ, R11.H0_H0 ;  /* 0x2000000bff0f7230 */ /* 0x000fe20000004100 */
[----:B------:R-:W-:Y:S01]  /*1e50*/  @P0 LOP3.LUT R211, R211, 0x8, RZ, 0xfc, !PT ;  /* 0x00000008d3d30812 */ /* 0x000fe200078efcff */
        /* <DEDUP_REMOVED lines=85> */
[----:B------:R-:W-:-:S07]  /*23b0*/  HADD2.F32 R0, -RZ, R52.H0_H0 ;  /* 0x20000034ff007230 */ /* 0x000fce0000004100 */
.L_x_22574:
        /* <DEDUP_REMOVED lines=11> */
[----:B------:R-:W1:Y:S10]  /*2470*/  LDC.64 R60, c[0x0][0x220] ;  /* 0x00008800ff3c7b82 */ /* 0x000e740000000a00 */
[----:B------:R-:W-:-:S04]  /*2480*/  @P0 LEA R94, P1, R212, UR8, 0x4 ;  /* 0x00000008d45e0c11 */ /* 0x000fc8000f8220ff */
[----:B------:R-:W-:Y:S02]  /*2490*/  @P0 LEA.HI.X R95, R212, UR9, RZ, 0x4, P1 ;  /* 0x00000009d45f0c11 */ /* 0x000fe400088f24ff */
[----:B0-----:R-:W-:-:S03]  /*24a0*/  ISETP.NE.U32.AND P1, PT, R92, RZ, PT ;  /* 0x000000ff5c00720c */ /* 0x001fc60003f25070 */
[----:B------:R0:W5:Y:S01]  /*24b0*/  @P0 LDG.E.128 R52, desc[UR4][R94.64] ;  /* 0x000000045e340981 */ /* 0x000162000c1e1d00 */
[----:B------:R-:W-:Y:S01]  /*24c0*/  ISETP.NE.AND.EX P1, PT, R93, RZ, PT, P1 ;  /* 0x000000ff5d00720c */ /* 0x000fe20003f25310 */
[----:B-1----:R-:W-:-:S06]  /*24d0*/  IMAD.WIDE.U32 R60, R212, 0x10, R60 ;  /* 0x00000010d43c7825 */ /* 0x002fcc00078e003c */
[----:B------:R-:W5:Y:S06]  /*24e0*/  LDG.E.128 R60, desc[UR4][R60.64] ;  /* 0x000000043c3c7981 */ /* 0x000f6c000c1e1d00 */
[----:B------:R-:W-:-:S04]  /*24f0*/  @P1 LEA R96, P2, R212, R92, 0x4 ;  /* 0x0000005cd4601211 */ /* 0x000fc800078420ff */
[----:B------:R-:W-:-:S05]  /*2500*/  @P1 LEA.HI.X R97, R212, R93, RZ, 0x4, P2 ;  /* 0x0000005dd4611211 */ /* 0x000fca00010f24ff */
        /* <DEDUP_REMOVED lines=13> */
.L_x_22025:
[----:B------:R-:W-:-:S07]  /*25e0*/  MOV R215, R206 ;  /* 0x000000ce00d77202 */ /* 0x000fce0000000f00 */
.L_x_22026:
[----:B------:R-:W-:Y:S05]  /*25f0*/  BSYNC B2 ;  /* 0x0000000000027941 */ /* 0x000fea0003800000 */
.L_x_22024:
        /* <DEDUP_REMOVED lines=16> */
.L_x_22030:
[----:B------:R-:W-:Y:S05]  /*2700*/  BSYNC B3 ;  /* 0x0000000000037941 */ /* 0x000fea0003800000 */
.L_x_22029:
        /* <DEDUP_REMOVED lines=44> */
.L_x_22028:
[----:B------:R-:W-:Y:S05]  /*29d0*/  BSYNC B2 ;  /* 0x0000000000027941 */ /* 0x000fea0003800000 */
.L_x_22027:
[----:B------:R-:W0:Y:S01]  /*29e0*/  LDC R214, c[0x0][0x294] ;  /* 0x0000a500ffd67b82 */ /* 0x000e220000000800 */
[----:B------:R-:W-:Y:S01]  /*29f0*/  I2FP.F32.U32 R94, R215 ;  /* 0x000000d7005e7245 */ /* 0x000fe20000201000 */
[----:B------:R-:W-:Y:S01]  /*2a00*/  IMAD.MOV.U32 R215, RZ, RZ, 0x2f800000 ;  /* 0x2f800000ffd77424 */ /* 0x000fe200078e00ff */
[----:B------:R-:W-:Y:S02]  /*2a10*/  ISETP.NE.U32.AND P2, PT, R92, RZ, PT ;  /* 0x000000ff5c00720c */ /* 0x000fe40003f45070 */
[----:B------:R-:W-:Y:S01]  /*2a20*/  LOP3.LUT R211, R211, 0xfffffffe, RZ, 0xc0, !PT ;  /* 0xfffffffed3d37812 */ /* 0x000fe200078ec0ff */
[----:B------:R-:W-:Y:S01]  /*2a30*/  FFMA.FTZ R95, R94, R215, 1.1641532182693481445e-10 ;  /* 0x2f0000005e5f7423 */ /* 0x000fe200000100d7 */
[----:B------:R-:W-:Y:S01]  /*2a40*/  ISETP.NE.AND.EX P2, PT, R93, RZ, PT, P2 ;  /* 0x000000ff5d00720c */ /* 0x000fe20003f45320 */
[----:B------:R-:W1:Y:S03]  /*2a50*/  LDC R213, c[0x0][0x298] ;  /* 0x0000a600ffd57b82 */ /* 0x000e660000000800 */
[----:B0-----:R-:W-:Y:S01]  /*2a60*/  FSETP.GTU.FTZ.AND P3, PT, R95, R214, PT ;  /* 0x000000d65f00720b */ /* 0x001fe20003f7c000 */
[----:B-1---5:R-:W-:-:S12]  /*2a70*/  FMUL.FTZ R60, R60, R213 ;  /* 0x000000d53c3c7220 */ /* 0x022fd80000410000 */
        /* <DEDUP_REMOVED lines=8> */
.L_x_22031:
        /* <DEDUP_REMOVED lines=12> */
.L_x_22034:
[----:B------:R-:W-:-:S07]  /*2bc0*/  MOV R199, R206 ;  /* 0x000000ce00c77202 */ /* 0x000fce0000000f00 */
.L_x_22035:
[----:B------:R-:W-:Y:S05]  /*2bd0*/  BSYNC B2 ;  /* 0x0000000000027941 */ /* 0x000fea0003800000 */
.L_x_22033:
        /* <DEDUP_REMOVED lines=16> */
.L_x_22039:
[----:B------:R-:W-:Y:S05]  /*2ce0*/  BSYNC B3 ;  /* 0x0000000000037941 */ /* 0x000fea0003800000 */
.L_x_22038:
        /* <DEDUP_REMOVED lines=44> */
.L_x_22037:
[----:B------:R-:W-:Y:S05]  /*2fb0*/  BSYNC B2 ;  /* 0x0000000000027941 */ /* 0x000fea0003800000 */
.L_x_22036:
[----:B------:R-:W-:-:S05]  /*2fc0*/  I2FP.F32.U32 R94, R199 ;  /* 0x000000c7005e7245 */ /* 0x000fca0000201000 */
[----:B------:R-:W-:Y:S01]  /*2fd0*/  FFMA.FTZ R93, R94, R215, 1.1641532182693481445e-10 ;  /* 0x2f0000005e5d7423 */ /* 0x000fe200000100d7 */
[----:B------:R-:W-:-:S04]  /*2fe0*/  FMUL.FTZ R94, R56, R213 ;  /* 0x000000d5385e7220 */ /* 0x000fc80000410000 */
[----:B------:R-:W-:-:S04]  /*2ff0*/  FSETP.GTU.FTZ.AND P3, PT, R93, R214, PT ;  /* 0x000000d65d00720b */ /* 0x000fc80003f7c000 */
[----:B------:R-:W-:Y:S02]  /*3000*/  FSEL R93, R94, RZ, !P3 ;  /* 0x000000ff5e5d7208 */ /* 0x000fe40005800000 */
[----:B------:R-:W-:-:S03]  /*3010*/  SEL R199, RZ, 0x1, P3 ;  /* 0x00000001ffc77807 */ /* 0x000fc60001800000 */
[----:B------:R-:W-:-:S04]  /*3020*/  FADD.FTZ R60, R93, R60 ;  /* 0x0000003c5d3c7221 */ /* 0x000fc80000010000 */
[----:B------:R-:W-:-:S07]  /*3030*/  @P0 FADD.FTZ R60, R52, R60 ;  /* 0x0000003c343c0221 */ /* 0x000fce0000010000 */
.L_x_22032:
        /* <DEDUP_REMOVED lines=12> */
.L_x_22041:
[----:B------:R-:W-:-:S07]  /*3100*/  MOV R218, R206 ;  /* 0x000000ce00da7202 */ /* 0x000fce0000000f00 */
.L_x_22042:
[----:B------:R-:W-:Y:S05]  /*3110*/  BSYNC B2 ;  /* 0x0000000000027941 */ /* 0x000fea0003800000 */
.L_x_22040:
        /* <DEDUP_REMOVED lines=16> */
.L_x_22046:
[----:B------:R-:W-:Y:S05]  /*3220*/  BSYNC B3 ;  /* 0x0000000000037941 */ /* 0x000fea0003800000 */
.L_x_22045:
        /* <DEDUP_REMOVED lines=44> */
.L_x_22044:
[----:B------:R-:W-:Y:S05]  /*34f0*/  BSYNC B2 ;  /* 0x0000000000027941 */ /* 0x000fea0003800000 */
.L_x_22043:
[----:B------:R-:W-:Y:S01]  /*3500*/  I2FP.F32.U32 R92, R218 ;  /* 0x000000da005c7245 */ /* 0x000fe20000201000 */
[----:B------:R-:W-:-:S04]  /*3510*/  FMUL.FTZ R61, R61, R213 ;  /* 0x000000d53d3d7220 */ /* 0x000fc80000410000 */
[----:B------:R-:W-:-:S05]  /*3520*/  FFMA.FTZ R95, R92, R215, 1.1641532182693481445e-10 ;  /* 0x2f0000005c5f7423 */ /* 0x000fca00000100d7 */
        /* <DEDUP_REMOVED lines=8> */
.L_x_22047:
        /* <DEDUP_REMOVED lines=12> */
.L_x_22050:
[----:B------:R-:W-:-:S07]  /*3670*/  IMAD.MOV.U32 R198, RZ, RZ, R206 ;  /* 0x000000ffffc67224 */ /* 0x000fce00078e00ce */
.L_x_22051:
[----:B------:R-:W-:Y:S05]  /*3680*/  BSYNC B2 ;  /* 0x0000000000027941 */ /* 0x000fea0003800000 */
.L_x_22049:
        /* <DEDUP_REMOVED lines=16> */
.L_x_22055:
[----:B------:R-:W-:Y:S05]  /*3790*/  BSYNC B3 ;  /* 0x0000000000037941 */ /* 0x000fea0003800000 */
.L_x_22054:
        /* <DEDUP_REMOVED lines=44> */
.L_x_22053:
[----:B------:R-:W-:Y:S05]  /*3a60*/  BSYNC B2 ;  /* 0x0000000000027941 */ /* 0x000fea0003800000 */
.L_x_22052:
        /* <DEDUP_REMOVED lines=8> */
.L_x_22048:
        /* <DEDUP_REMOVED lines=12> */
.L_x_22057:
[----:B------:R-:W-:-:S07]  /*3bb0*/  IMAD.MOV.U32 R218, RZ, RZ, R206 ;  /* 0x000000ffffda7224 */ /* 0x000fce00078e00ce */
.L_x_22058:
[----:B------:R-:W-:Y:S05]  /*3bc0*/  BSYNC B2 ;  /* 0x0000000000027941 */ /* 0x000fea0003800000 */
.L_x_22056:
        /* <DEDUP_REMOVED lines=16> */
.L_x_22062:
[----:B------:R-:W-:Y:S05]  /*3cd0*/  BSYNC B3 ;  /* 0x0000000000037941 */ /* 0x000fea0003800000 */
.L_x_22061:
        /* <DEDUP_REMOVED lines=44> */
.L_x_22060:
[----:B------:R-:W-:Y:S05]  /*3fa0*/  BSYNC B2 ;  /* 0x0000000000027941 */ /* 0x000fea0003800000 */
.L_x_22059:
        /* <DEDUP_REMOVED lines=11> */
.L_x_22063:
        /* <DEDUP_REMOVED lines=12> */
.L_x_22066:
[----:B------:R-:W-:-:S07]  /*4120*/  IMAD.MOV.U32 R197, RZ, RZ, R206 ;  /* 0x000000ffffc57224 */ /* 0x000fce00078e00ce */
.L_x_22067:
[----:B------:R-:W-:Y:S05]  /*4130*/  BSYNC B2 ;  /* 0x0000000000027941 */ /* 0x000fea0003800000 */
.L_x_22065:
        /* <DEDUP_REMOVED lines=16> */
.L_x_22071:
[----:B------:R-:W-:Y:S05]  /*4240*/  BSYNC B3 ;  /* 0x0000000000037941 */ /* 0x000fea0003800000 */
.L_x_22070:
        /* <DEDUP_REMOVED lines=44> */
.L_x_22069:
[----:B------:R-:W-:Y:S05]  /*4510*/  BSYNC B2 ;  /* 0x0000000000027941 */ /* 0x000fea0003800000 */
.L_x_22068:
        /* <DEDUP_REMOVED lines=8> */
.L_x_22064:
        /* <DEDUP_REMOVED lines=12> */
.L_x_22073:
[----:B------:R-:W-:-:S07]  /*4660*/  IMAD.MOV.U32 R218, RZ, RZ, R206 ;  /* 0x000000ffffda7224 */ /* 0x000fce00078e00ce */
.L_x_22074:
[----:B------:R-:W-:Y:S05]  /*4670*/  BSYNC B2 ;  /* 0x0000000000027941 */ /* 0x000fea0003800000 */
.L_x_22072:
        /* <DEDUP_REMOVED lines=16> */
.L_x_22078:
[----:B------:R-:W-:Y:S05]  /*4780*/  BSYNC B3 ;  /* 0x0000000000037941 */ /* 0x000fea0003800000 */
.L_x_22077:
        /* <DEDUP_REMOVED lines=44> */
.L_x_22076:
[----:B------:R-:W-:Y:S05]  /*4a50*/  BSYNC B2 ;  /* 0x0000000000027941 */ /* 0x000fea0003800000 */
.L_x_22075:
[----:B------:R-:W-:Y:S01]  /*4a60*/  I2FP.F32.U32 R92, R218 ;  /* 0x000000da005c7245 */ /* 0x000fe20000201000 */
[----:B------:R-:W-:-:S04]  /*4a70*/  FMUL.FTZ R63, R63, R213 ;  /* 0x000000d53f3f7220 */ /* 0x000fc80000410000 */
[----:B------:R-:W-:-:S05]  /*4a80*/  FFMA.FTZ R95, R92, R215, 1.1641532182693481445e-10 ;  /* 0x2f0000005c5f7423 */ /* 0x000fca00000100d7 */
        /* <DEDUP_REMOVED lines=8> */
.L_x_22079:
        /* <DEDUP_REMOVED lines=12> */
.L_x_22082:
[----:B------:R-:W-:-:S07]  /*4bd0*/  MOV R196, R206 ;  /* 0x000000ce00c47202 */ /* 0x000fce0000000f00 */
.L_x_22083:
[----:B------:R-:W-:Y:S05]  /*4be0*/  BSYNC B2 ;  /* 0x0000000000027941 */ /* 0x000fea0003800000 */
.L_x_22081:
        /* <DEDUP_REMOVED lines=16> */
.L_x_22087:
[----:B------:R-:W-:Y:S05]  /*4cf0*/  BSYNC B3 ;  /* 0x0000000000037941 */ /* 0x000fea0003800000 */
.L_x_22086:
        /* <DEDUP_REMOVED lines=44> */
.L_x_22085:
[----:B------:R-:W-:Y:S05]  /*4fc0*/  BSYNC B2 ;  /* 0x0000000000027941 */ /* 0x000fea0003800000 */
.L_x_22084:
[----:B------:R-:W-:Y:S01]  /*4fd0*/  I2FP.F32.U32 R92, R196 ;  /* 0x000000c4005c7245 */ /* 0x000fe20000201000 */
[----:B------:R-:W-:-:S04]  /*4fe0*/  FMUL.FTZ R213, R59, R213 ;  /* 0x000000d53bd57220 */ /* 0x000fc80000410000 */
[----:B------:R-:W-:-:S05]  /*4ff0*/  FFMA.FTZ R215, R92, R215, 1.1641532182693481445e-10 ;  /* 0x2f0000005cd77423 */ /* 0x000fca00000100d7 */
[----:B------:R-:W-:-:S04]  /*5000*/  FSETP.GTU.FTZ.AND P2, PT, R215, R214, PT ;  /* 0x000000d6d700720b */ /* 0x000fc80003f5c000 */
[----:B------:R-:W-:Y:S02]  /*5010*/  FSEL R92, R213, RZ, !P2 ;  /* 0x000000ffd55c7208 */ /* 0x000fe40005000000 */
[----:B------:R-:W-:-:S03]  /*5020*/  SEL R196, RZ, 0x1, P2 ;  /* 0x00000001ffc47807 */ /* 0x000fc60001000000 */
[----:B------:R-:W-:-:S04]  /*5030*/  FADD.FTZ R63, R92, R63 ;  /* 0x0000003f5c3f7221 */ /* 0x000fc80000010000 */
[----:B------:R-:W-:-:S07]  /*5040*/  @P0 FADD.FTZ R63, R55, R63 ;  /* 0x0000003f373f0221 */ /* 0x000fce0000010000 */
.L_x_22080:
[----:B------:R-:W-:Y:S01]  /*5050*/  LOP3.LUT P0, RZ, R211, 0x1, RZ, 0xc0, !PT ;  /* 0x00000001d3ff7812 */ /* 0x000fe2000780c0ff */
[C---:B------:R-:W-:Y:S01]  /*5060*/  IMAD.SHL.U32 R213, R212.reuse, 0x4, RZ ;  /* 0x00000004d4d57824 */ /* 0x040fe200078e00ff */
[----:B------:R-:W-:Y:S02]  /*5070*/  SEL R96, RZ, 0x1000000, P5 ;  /* 0x01000000ff607807 */ /* 0x000fe40002800000 */
[----:B------:R-:W-:Y:S02]  /*5080*/  SEL R99, RZ, 0x1, P0 ;  /* 0x00000001ff637807 */ /* 0x000fe40000000000 */
[----:B------:R-:W-:Y:S02]  /*5090*/  LEA R94, P0, R212, UR10, 0x4 ;  /* 0x0000000ad45e7c11 */ /* 0x000fe4000f8020ff */
[----:B------:R-:W-:Y:S02]  /*50a0*/  SEL R97, RZ, 0x10000, P4 ;  /* 0x00010000ff617807 */ /* 0x000fe40002000000 */
[----:B------:R-:W-:-:S02]  /*50b0*/  SEL R98, RZ, 0x100, P3 ;  /* 0x00000100ff627807 */ /* 0x000fc40001800000 */
[C---:B------:R-:W-:Y:S02]  /*50c0*/  LEA.HI.X R95, R212.reuse, UR11, RZ, 0x4, P0 ;  /* 0x0000000bd45f7c11 */ /* 0x040fe400080f24ff */
[----:B------:R-:W-:Y:S02]  /*50d0*/  SHF.L.U64.HI R214, R212, 0x2, RZ ;  /* 0x00000002d4d67819 */ /* 0x000fe400000102ff */
[----:B------:R-:W-:Y:S01]  /*50e0*/  IADD3 R92, P0, R213, UR12, RZ ;  /* 0x0000000cd55c7c10 */ /* 0x000fe2000ff1e0ff */
[----:B------:R0:W-:Y:S01]  /*50f0*/  STG.E.128 desc[UR4][R94.64], R60 ;  /* 0x0000003c5e007986 */ /* 0x0001e2000c101d04 */
[----:B------:R-:W-:Y:S02]  /*5100*/  IADD3 R96, R98, R96, R97 ;  /* 0x0000006062607210 */ /* 0x000fe40007ffe061 */
[----:B------:R-:W-:Y:S02]  /*5110*/  IADD3.X R93, R214, UR13, RZ, P0, !PT ;  /* 0x0000000dd65d7c10 */ /* 0x000fe400087fe4ff */
[----:B------:R-:W-:-:S05]  /*5120*/  IADD3 R99, R96, R99, RZ ;  /* 0x0000006360637210 */ /* 0x000fca0007ffe0ff */
[----:B------:R0:W-:Y:S01]  /*5130*/  STG.E desc[UR4][R92.64], R99 ;  /* 0x000000635c007986 */ /* 0x0001e2000c101904 */
[----:B------:R-:W-:Y:S05]  /*5140*/  @!P1 BRA `(.L_x_22088) ;  /* 0x00000000002c9947 */ /* 0x000fea0003800000 */
[----:B0-----:R-:W-:Y:S01]  /*5150*/  IMAD.U32 R95, R197, 0x10000, RZ ;  /* 0x00010000c55f7824 */ /* 0x001fe200078e00ff */
[----:B------:R-:W-:Y:S02]  /*5160*/  LOP3.LUT R94, R196, 0xffff, RZ, 0xc0, !PT ;  /* 0x0000ffffc45e7812 */ /* 0x000fe400078ec0ff */
[----:B------:R-:W-:Y:S02]  /*5170*/  LOP3.LUT R97, R198, 0xff, RZ, 0xc0, !PT ;  /* 0x000000ffc6617812 */ /* 0x000fe400078ec0ff */
[----:B------:R-:W-:Y:S02]  /*5180*/  LOP3.LUT R95, R95, 0xff0000, RZ, 0xc0, !PT ;  /* 0x00ff00005f5f7812 */ /* 0x000fe400078ec0ff */
[----:B------:R-:W-:-:S03]  /*5190*/  IADD3 R92, P0, R213, UR14, RZ ;  /* 0x0000000ed55c7c10 */ /* 0x000fc6000ff1e0ff */
[----:B------:R-:W-:Y:S01]  /*51a0*/  IMAD R94, R94, 0x1000000, R95 ;  /* 0x010000005e5e7824 */ /* 0x000fe200078e025f */
[----:B------:R-:W-:Y:S02]  /*51b0*/  LOP3.LUT R95, R199, 0xff, RZ, 0xc0, !PT ;  /* 0x000000ffc75f7812 */ /* 0x000fe400078ec0ff */
[----:B------:R-:W-:Y:S02]  /*51c0*/  IADD3.X R93, R214, UR15, RZ, P0, !PT ;  /* 0x0000000fd65d7c10 */ /* 0x000fe400087fe4ff */
[----:B------:R-:W-:-:S05]  /*51d0*/  LEA R94, R97, R94, 0x8 ;  /* 0x0000005e615e7211 */ /* 0x000fca00078e40ff */
[----:B------:R-:W-:-:S05]  /*51e0*/  IMAD.IADD R95, R94, 0x1, R95 ;  /* 0x000000015e5f7824 */ /* 0x000fca00078e025f */
[----:B------:R1:W-:Y:S02]  /*51f0*/  STG.E desc[UR4][R92.64], R95 ;  /* 0x0000005f5c007986 */ /* 0x0003e4000c101904 */
.L_x_22088:
[----:B0-----:R-:W-:-:S07]  /*5200*/  VIADD R94, R212, 0x20 ;  /* 0x00000020d45e7836 */ /* 0x001fce0000000000 */
.L_x_22023:
[----:B------:R-:W-:Y:S05]  /*5210*/  BSYNC B1 ;  /* 0x0000000000017941 */ /* 0x000fea0003800000 */
.L_x_22022:
[----:B------:R-:W-:Y:S01]  /*5220*/  LOP3.LUT P0, RZ, R211, 0x400, RZ, 0xc0, !PT ;  /* 0x00000400d3ff7812 */ /* 0x000fe2000780c0ff */
[----:B------:R-:W-:-:S12]  /*5230*/  BSSY B1, `(.L_x_22089) ;  /* 0x00002df000017945 */ /* 0x000fd80003800000 */
[----:B------:R-:W-:Y:S05]  /*5240*/  @!P0 BRA `(.L_x_22090) ;  /* 0x0000002c00748947 */ /* 0x000fea0003800000 */
[----:B-1----:R-:W0:Y:S01]  /*5250*/  LDC.64 R92, c[0x0][0x228] ;  /* 0x00008a00ff5c7b82 */ /* 0x002e220000000a00 */
        /* <DEDUP_REMOVED lines=25> */
.L_x_22092:
[----:B------:R-:W-:-:S07]  /*53f0*/  IMAD.MOV.U32 R218, RZ, RZ, R206 ;  /* 0x000000ffffda7224 */ /* 0x000fce00078e00ce */
.L_x_22093:
[----:B------:R-:W-:Y:S05]  /*5400*/  BSYNC B2 ;  /* 0x0000000000027941 */ /* 0x000fea0003800000 */
.L_x_22091:
        /* <DEDUP_REMOVED lines=16> */
.L_x_22097:
[----:B------:R-:W-:Y:S05]  /*5510*/  BSYNC B3 ;  /* 0x0000000000037941 */ /* 0x000fea0003800000 */
.L_x_22096:
        /* <DEDUP_REMOVED lines=44> */
.L_x_22095:
[----:B------:R-:W-:Y:S05]  /*57e0*/  BSYNC B2 ;  /* 0x0000000000027941 */ /* 0x000fea0003800000 */
.L_x_22094:
[----:B------:R-:W0:Y:S01]  /*57f0*/  LDC R213, c[0x0][0x294] ;  /* 0x0000a500ffd57b82 */ /* 0x000e220000000800 */
[----:B------:R-:W-:Y:S01]  /*5800*/  HFMA2.MMA R214, -RZ, RZ, 0.1171875, 0 ;  /* 0x2f800000ffd67435 */ /* 0x000fe200000001ff */
[----:B------:R-:W-:Y:S02]  /*5810*/  I2FP.F32.U32 R97, R218 ;  /* 0x000000da00617245 */ /* 0x000fe40000201000 */
[----:B------:R-:W-:Y:S02]  /*5820*/  ISETP.NE.U32.AND P2, PT, R92, RZ, PT ;  /* 0x000000ff5c00720c */ /* 0x000fe40003f45070 */
[----:B------:R-:W-:Y:S02]  /*5830*/  LOP3.LUT R211, R211, 0xfffffffe, RZ, 0xc0, !PT ;  /* 0xfffffffed3d37812 */ /* 0x000fe400078ec0ff */
[----:B------:R-:W1:Y:S01]  /*5840*/  LDC R95, c[0x0][0x298] ;  /* 0x0000a600ff5f7b82 */ /* 0x000e620000000800 */
[----:B------:R-:W-:Y:S02]  /*5850*/  ISETP.NE.AND.EX P2, PT, R93, RZ, PT, P2 ;  /* 0x000000ff5d00720c */ /* 0x000fe40003f45320 */
[----:B------:R-:W-:-:S05]  /*5860*/  FFMA.FTZ R96, R97, R214, 1.1641532182693481445e-10 ;  /* 0x2f00000061607423 */ /* 0x000fca00000100d6 */
[----:B0-----:R-:W-:Y:S01]  /*5870*/  FSETP.GTU.FTZ.AND P3, PT, R96, R213, PT ;  /* 0x000000d56000720b */ /* 0x001fe20003f7c000 */
[----:B-1---5:R-:W-:-:S12]  /*5880*/  FMUL.FTZ R64, R64, R95 ;  /* 0x0000005f40407220 */ /* 0x022fd80000410000 */
        /* <DEDUP_REMOVED lines=8> */
.L_x_22098:
        /* <DEDUP_REMOVED lines=12> */
.L_x_22101:
[----:B------:R-:W-:-:S07]  /*59d0*/  IMAD.MOV.U32 R199, RZ, RZ, R206 ;  /* 0x000000ffffc77224 */ /* 0x000fce00078e00ce */
.L_x_22102:
[----:B------:R-:W-:Y:S05]  /*59e0*/  BSYNC B2 ;  /* 0x0000000000027941 */ /* 0x000fea0003800000 */
.L_x_22100:
        /* <DEDUP_REMOVED lines=16> */
.L_x_22106:
[----:B------:R-:W-:Y:S05]  /*5af0*/  BSYNC B3 ;  /* 0x0000000000037941 */ /* 0x000fea0003800000 */
.L_x_22105:
        /* <DEDUP_REMOVED lines=44> */
.L_x_22104:
[----:B------:R-:W-:Y:S05]  /*5dc0*/  BSYNC B2 ;  /* 0x0000000000027941 */ /* 0x000fea0003800000 */
.L_x_22103:
        /* <DEDUP_REMOVED lines=8> */
.L_x_22099:
        /* <DEDUP_REMOVED lines=12> */
.L_x_22108:
[----:B------:R-:W-:-:S07]  /*5f10*/  IMAD.MOV.U32 R215, RZ, RZ, R206 ;  /* 0x000000ffffd77224 */ /* 0x000fce00078e00ce */
.L_x_22109:
[----:B------:R-:W-:Y:S05]  /*5f20*/  BSYNC B2 ;  /* 0x0000000000027941 */ /* 0x000fea0003800000 */
.L_x_22107:
        /* <DEDUP_REMOVED lines=16> */
.L_x_22113:
[----:B------:R-:W-:Y:S05]  /*6030*/  BSYNC B3 ;  /* 0x0000000000037941 */ /* 0x000fea0003800000 */
.L_x_22112:
        /* <DEDUP_REMOVED lines=44> */
.L_x_22111:
[----:B------:R-:W-:Y:S05]  /*6300*/  BSYNC B2 ;  /* 0x0000000000027941 */ /* 0x000fea0003800000 */
.L_x_22110:
        /* <DEDUP_REMOVED lines=11> */
.L_x_22114:
        /* <DEDUP_REMOVED lines=12> */
.L_x_22117:
[----:B------:R-:W-:-:S07]  /*6480*/  MOV R198, R206 ;  /* 0x000000ce00c67202 */ /* 0x000fce0000000f00 */
.L_x_22118:
[----:B------:R-:W-:Y:S05]  /*6490*/  BSYNC B2 ;  /* 0x0000000000027941 */ /* 0x000fea0003800000 */
.L_x_22116:
        /* <DEDUP_REMOVED lines=16> */
.L_x_22122:
[----:B------:R-:W-:Y:S05]  /*65a0*/  BSYNC B3 ;  /* 0x0000000000037941 */ /* 0x000fea0003800000 */
.L_x_22121:
        /* <DEDUP_REMOVED lines=44> */
.L_x_22120:
[----:B------:R-:W-:Y:S05]  /*6870*/  BSYNC B2 ;  /* 0x0000000000027941 */ /* 0x000fea0003800000 */
.L_x_22119:
        /* <DEDUP_REMOVED lines=8> */
.L_x_22115:
        /* <DEDUP_REMOVED lines=12> */
.L_x_22124:
[----:B------:R-:W-:-:S07]  /*69c0*/  MOV R215, R206 ;  /* 0x000000ce00d77202 */ /* 0x000fce0000000f00 */
.L_x_22125:
[----:B------:R-:W-:Y:S05]  /*69d0*/  BSYNC B2 ;  /* 0x0000000000027941 */ /* 0x000fea0003800000 */
.L_x_22123:
        /* <DEDUP_REMOVED lines=16> */
.L_x_22129:
[----:B------:R-:W-:Y:S05]  /*6ae0*/  BSYNC B3 ;  /* 0x0000000000037941 */ /* 0x000fea0003800000 */
.L_x_22128:
        /* <DEDUP_REMOVED lines=44> */
.L_x_22127:
[----:B------:R-:W-:Y:S05]  /*6db0*/  BSYNC B2 ;  /* 0x0000000000027941 */ /* 0x000fea0003800000 */
.L_x_22126:
        /* <DEDUP_REMOVED lines=11> */
.L_x_22130:
        /* <DEDUP_REMOVED lines=12> */
.L_x_22133:
[----:B------:R-:W-:-:S07]  /*6f30*/  IMAD.MOV.U32 R197, RZ, RZ, R206 ;  /* 0x000000ffffc57224 */ /* 0x000fce00078e00ce */
.L_x_22134:
[----:B------:R-:W-:Y:S05]  /*6f40*/  BSYNC B2 ;  /* 0x0000000000027941 */ /* 0x000fea0003800000 */
.L_x_22132:
        /* <DEDUP_REMOVED lines=16> */
.L_x_22138:
[----:B------:R-:W-:Y:S05]  /*7050*/  BSYNC B3 ;  /* 0x0000000000037941 */ /* 0x000fea0003800000 */
.L_x_22137:
        /* <DEDUP_REMOVED lines=44> */
.L_x_22136:
[----:B------:R-:W-:Y:S05]  /*7320*/  BSYNC B2 ;  /* 0x0000000000027941 */ /* 0x000fea0003800000 */
.L_x_22135:
        /* <DEDUP_REMOVED lines=8> */
.L_x_22131:
        /* <DEDUP_REMOVED lines=12> */
.L_x_22140:
[----:B------:R-:W-:-:S07]  /*7470*/  IMAD.MOV.U32 R215, RZ, RZ, R206 ;  /* 0x000000ffffd77224 */ /* 0x000fce00078e00ce */
.L_x_22141:
[----:B------:R-:W-:Y:S05]  /*7480*/  BSYNC B2 ;  /* 0x0000000000027941 */ /* 0x000fea0003800000 */
.L_x_22139:
        /* <DEDUP_REMOVED lines=16> */
.L_x_22145:
[----:B------:R-:W-:Y:S05]  /*7590*/  BSYNC B3 ;  /* 0x0000000000037941 */ /* 0x000fea0003800000 */
.L_x_22144:
        /* <DEDUP_REMOVED lines=44> */
.L_x_22143:
[----:B------:R-:W-:Y:S05]  /*7860*/  BSYNC B2 ;  /* 0x0000000000027941 */ /* 0x000fea0003800000 */
.L_x_22142:
        /* <DEDUP_REMOVED lines=11> */
.L_x_22146:
        /* <DEDUP_REMOVED lines=12> */
.L_x_22149:
[----:B------:R-:W-:-:S07]  /*79e0*/  IMAD.MOV.U32 R196, RZ, RZ, R206 ;  /* 0x000000ffffc47224 */ /* 0x000fce00078e00ce */
.L_x_22150:
[----:B------:R-:W-:Y:S05]  /*79f0*/  BSYNC B2 ;  /* 0x0000000000027941 */ /* 0x000fea0003800000 */
.L_x_22148:
        /* <DEDUP_REMOVED lines=16> */
.L_x_22154:
[----:B------:R-:W-:Y:S05]  /*7b00*/  BSYNC B3 ;  /* 0x0000000000037941 */ /* 0x000fea0003800000 */
.L_x_22153:
        /* <DEDUP_REMOVED lines=44> */
.L_x_22152:
[----:B------:R-:W-:Y:S05]  /*7dd0*/  BSYNC B2 ;  /* 0x0000000000027941 */ /* 0x000fea0003800000 */
.L_x_22151:
        /* <DEDUP_REMOVED lines=8> */
.L_x_22147:
[----:B------:R-:W-:Y:S02]  /*7e60*/  LOP3.LUT P0, RZ, R211, 0x1, RZ, 0xc0, !PT ;  /* 0x00000001d3ff7812 */ /* 0x000fe4000780c0ff */
[----:B------:R-:W-:Y:S02]  /*7e70*/  SEL R95, RZ, 0x1000000, P5 ;  /* 0x01000000ff5f7807 */ /* 0x000fe40002800000 */
[----:B------:R-:W-:Y:S02]  /*7e80*/  SEL R214, RZ, 0x1, P0 ;  /* 0x00000001ffd67807 */ /* 0x000fe40000000000 */
[----:B------:R-:W-:Y:S02]  /*7e90*/  SEL R98, RZ, 0x10000, P4 ;  /* 0x00010000ff627807 */ /* 0x000fe40002000000 */
[----:B------:R-:W-:Y:S02]  /*7ea0*/  SEL R99, RZ, 0x100, P3 ;  /* 0x00000100ff637807 */ /* 0x000fe40001800000 */
[----:B------:R-:W-:-:S02]  /*7eb0*/  LEA R96, P0, R94, UR10, 0x4 ;  /* 0x0000000a5e607c11 */ /* 0x000fc4000f8020ff */
[C---:B------:R-:W-:Y:S02]  /*7ec0*/  SHF.L.U32 R213, R94.reuse, 0x2, RZ ;  /* 0x000000025ed57819 */ /* 0x040fe400000006ff */
[C---:B------:R-:W-:Y:S02]  /*7ed0*/  LEA.HI.X R97, R94.reuse, UR11, RZ, 0x4, P0 ;  /* 0x0000000b5e617c11 */ /* 0x040fe400080f24ff */
[----:B------:R-:W-:Y:S02]  /*7ee0*/  IADD3 R95, R99, R95, R98 ;  /* 0x0000005f635f7210 */ /* 0x000fe40007ffe062 */
[----:B------:R-:W-:Y:S01]  /*7ef0*/  SHF.L.U64.HI R215, R94, 0x2, RZ ;  /* 0x000000025ed77819 */ /* 0x000fe200000102ff */
[----:B------:R0:W-:Y:S01]  /*7f00*/  STG.E.128 desc[UR4][R96.64], R64 ;  /* 0x0000004060007986 */ /* 0x0001e2000c101d04 */
[----:B------:R-:W-:Y:S01]  /*7f10*/  IADD3 R92, P0, R213, UR12, RZ ;  /* 0x0000000cd55c7c10 */ /* 0x000fe2000ff1e0ff */
[----:B------:R-:W-:-:S03]  /*7f20*/  IMAD.IADD R95, R95, 0x1, R214 ;  /* 0x000000015f5f7824 */ /* 0x000fc600078e02d6 */
[----:B------:R-:W-:-:S05]  /*7f30*/  IADD3.X R93, R215, UR13, RZ, P0, !PT ;  /* 0x0000000dd75d7c10 */ /* 0x000fca00087fe4ff */
[----:B------:R0:W-:Y:S01]  /*7f40*/  STG.E desc[UR4][R92.64], R95 ;  /* 0x0000005f5c007986 */ /* 0x0001e2000c101904 */
[----:B------:R-:W-:Y:S05]  /*7f50*/  @!P1 BRA `(.L_x_22155) ;  /* 0x00000000002c9947 */ /* 0x000fea0003800000 */
[----:B0-----:R-:W-:Y:S01]  /*7f60*/  IMAD.U32 R96, R197, 0x10000, RZ ;  /* 0x00010000c5607824 */ /* 0x001fe200078e00ff */
[----:B------:R-:W-:Y:S02]  /*7f70*/  LOP3.LUT R95, R196, 0xffff, RZ, 0xc0, !PT ;  /* 0x0000ffffc45f7812 */ /* 0x000fe400078ec0ff */
[----:B------:R-:W-:Y:S02]  /*7f80*/  LOP3.LUT R98, R198, 0xff, RZ, 0xc0, !PT ;  /* 0x000000ffc6627812 */ /* 0x000fe400078ec0ff */
[----:B------:R-:W-:Y:S02]  /*7f90*/  LOP3.LUT R96, R96, 0xff0000, RZ, 0xc0, !PT ;  /* 0x00ff000060607812 */ /* 0x000fe400078ec0ff */
[----:B------:R-:W-:Y:S02]  /*7fa0*/  IADD3 R92, P0, R213, UR14, RZ ;  /* 0x0000000ed55c7c10 */ /* 0x000fe4000ff1e0ff */
[----:B------:R-:W-:Y:S02]  /*7fb0*/  LEA R95, R95, R96, 0x18 ;  /* 0x000000605f5f7211 */ /* 0x000fe400078ec0ff */
[----:B------:R-:W-:-:S02]  /*7fc0*/  LOP3.LUT R96, R199, 0xff, RZ, 0xc0, !PT ;  /* 0x000000ffc7607812 */ /* 0x000fc400078ec0ff */
[----:B------:R-:W-:Y:S01]  /*7fd0*/  IADD3.X R93, R215, UR15, RZ, P0, !PT ;  /* 0x0000000fd75d7c10 */ /* 0x000fe200087fe4ff */
[----:B------:R-:W-:-:S04]  /*7fe0*/  IMAD R95, R98, 0x100, R95 ;  /* 0x00000100625f7824 */ /* 0x000fc800078e025f */
[----:B------:R-:W-:-:S05]  /*7ff0*/  IMAD.IADD R95, R95, 0x1, R96 ;  /* 0x000000015f5f7824 */ /* 0x000fca00078e0260 */
[----:B------:R1:W-:Y:S02]  /*8000*/  STG.E desc[UR4][R92.64], R95 ;  /* 0x0000005f5c007986 */ /* 0x0003e4000c101904 */
.L_x_22155:
[----:B------:R-:W-:-:S07]  /*8010*/  IADD3 R94, R94, 0x20, RZ ;  /* 0x000000205e5e7810 */ /* 0x000fce0007ffe0ff */
.L_x_22090:
[----:B------:R-:W-:Y:S05]  /*8020*/  BSYNC B1 ;  /* 0x0000000000017941 */ /* 0x000fea0003800000 */
.L_x_22089:
[----:B------:R-:W-:Y:S01]  /*8030*/  LOP3.LUT P0, RZ, R211, 0x200, RZ, 0xc0, !PT ;  /* 0x00000200d3ff7812 */ /* 0x000fe2000780c0ff */
[----:B------:R-:W-:-:S12]  /*8040*/  BSSY B1, `(.L_x_22156) ;  /* 0x00002df000017945 */ /* 0x000fd80003800000 */
[----:B------:R-:W-:Y:S05]  /*8050*/  @!P0 BRA `(.L_x_22157) ;  /* 0x0000002c00748947 */ /* 0x000fea0003800000 */
[----:B01----:R-:W0:Y:S01]  /*8060*/  LDC.64 R92, c[0x0][0x228] ;  /* 0x00008a00ff5c7b82 */ /* 0x003e220000000a00 */
        /* <DEDUP_REMOVED lines=25> */
.L_x_22159:
[----:B------:R-:W-:-:S07]  /*8200*/  IMAD.MOV.U32 R218, RZ, RZ, R206 ;  /* 0x000000ffffda7224 */ /* 0x000fce00078e00ce */
.L_x_22160:
[----:B------:R-:W-:Y:S05]  /*8210*/  BSYNC B2 ;  /* 0x0000000000027941 */ /* 0x000fea0003800000 */
.L_x_22158:
        /* <DEDUP_REMOVED lines=16> */
.L_x_22164:
[----:B------:R-:W-:Y:S05]  /*8320*/  BSYNC B3 ;  /* 0x0000000000037941 */ /* 0x000fea0003800000 */
.L_x_22163:
        /* <DEDUP_REMOVED lines=42> */
[----:B------:R-:W-:Y:S01]  /*85d0*/  LOP3.LUT R202, R97, R202, R178, 0x96, !PT ;  /* 0x000000ca61ca7212 */ /* 0x000fe200078e96b2 */
[----:B------:R-:W-:-:S07]  /*85e0*/  IMAD.MOV.U32 R204, RZ, RZ, R96 ;  /* 0x000000ffffcc7224 */ /* 0x000fce00078e0060 */
.L_x_22162:
[----:B------:R-:W-:Y:S05]  /*85f0*/  BSYNC B2 ;  /* 0x0000000000027941 */ /* 0x000fea0003800000 */
.L_x_22161:
        /* <DEDUP_REMOVED lines=18> */
.L_x_22165:
        /* <DEDUP_REMOVED lines=12> */
.L_x_22168:
[----:B------:R-:W-:-:S07]  /*87e0*/  IMAD.MOV.U32 R199, RZ, RZ, R206 ;  /* 0x000000ffffc77224 */ /* 0x000fce00078e00ce */
.L_x_22169:
[----:B------:R-:W-:Y:S05]  /*87f0*/  BSYNC B2 ;  /* 0x0000000000027941 */ /* 0x000fea0003800000 */
.L_x_22167:
        /* <DEDUP_REMOVED lines=16> */
.L_x_22173:
[----:B------:R-:W-:Y:S05]  /*8900*/  BSYNC B3 ;  /* 0x0000000000037941 */ /* 0x000fea0003800000 */
.L_x_22172:
        /* <DEDUP_REMOVED lines=44> */
.L_x_22171:
[----:B------:R-:W-:Y:S05]  /*8bd0*/  BSYNC B2 ;  /* 0x0000000000027941 */ /* 0x000fea0003800000 */
.L_x_22170:
        /* <DEDUP_REMOVED lines=8> */
.L_x_22166:
        /* <DEDUP_REMOVED lines=12> */
.L_x_22175:
[----:B------:R-:W-:-:S07]  /*8d20*/  IMAD.MOV.U32 R215, RZ, RZ, R206 ;  /* 0x000000ffffd77224 */ /* 0x000fce00078e00ce */
.L_x_22176:
[----:B------:R-:W-:Y:S05]  /*8d30*/  BSYNC B2 ;  /* 0x0000000000027941 */ /* 0x000fea0003800000 */
.L_x_22174:
        /* <DEDUP_REMOVED lines=16> */
.L_x_22180:
[----:B------:R-:W-:Y:S05]  /*8e40*/  BSYNC B3 ;  /* 0x0000000000037941 */ /* 0x000fea0003800000 */
.L_x_22179:
        /* <DEDUP_REMOVED lines=44> */
.L_x_22178:
[----:B------:R-:W-:Y:S05]  /*9110*/  BSYNC B2 ;  /* 0x0000000000027941 */ /* 0x000fea0003800000 */
.L_x_22177:
        /* <DEDUP_REMOVED lines=11> */
.L_x_22181:
        /* <DEDUP_REMOVED lines=12> */
.L_x_22184:
[----:B------:R-:W-:-:S07]  /*9290*/  IMAD.MOV.U32 R198, RZ, RZ, R206 ;  /* 0x000000ffffc67224 */ /* 0x000fce00078e00ce */
.L_x_22185:
[----:B------:R-:W-:Y:S05]  /*92a0*/  BSYNC B2 ;  /* 0x0000000000027941 */ /* 0x000fea0003800000 */
.L_x_22183:
        /* <DEDUP_REMOVED lines=16> */
.L_x_22189:
[----:B------:R-:W-:Y:S05]  /*93b0*/  BSYNC B3 ;  /* 0x0000000000037941 */ /* 0x000fea0003800000 */
.L_x_22188:
        /* <DEDUP_REMOVED lines=44> */
.L_x_22187:
[----:B------:R-:W-:Y:S05]  /*9680*/  BSYNC B2 ;  /* 0x0000000000027941 */ /* 0x000fea0003800000 */
.L_x_22186:
        /* <DEDUP_REMOVED lines=8> */
.L_x_22182:
        /* <DEDUP_REMOVED lines=12> */
.L_x_22191:
[----:B------:R-:W-:-:S07]  /*97d0*/  IMAD.MOV.U32 R215, RZ, RZ, R206 ;  /* 0x000000ffffd77224 */ /* 0x000fce00078e00ce */
.L_x_22192:
[----:B------:R-:W-:Y:S05]  /*97e0*/  BSYNC B2 ;  /* 0x0000000000027941 */ /* 0x000fea0003800000 */
.L_x_22190:
        /* <DEDUP_REMOVED lines=16> */
.L_x_22196:
[----:B------:R-:W-:Y:S05]  /*98f0*/  BSYNC B3 ;  /* 0x0000000000037941 */ /* 0x000fea0003800000 */
.L_x_22195:
        /* <DEDUP_REMOVED lines=44> */
.L_x_22194:
[----:B------:R-:W-:Y:S05]  /*9bc0*/  BSYNC B2 ;  /* 0x0000000000027941 */ /* 0x000fea0003800000 */
.L_x_22193:
        /* <DEDUP_REMOVED lines=11> */
.L_x_22197:
        /* <DEDUP_REMOVED lines=12> */
.L_x_22200:
[----:B------:R-:W-:-:S07]  /*9d40*/  MOV R197, R206 ;  /* 0x000000ce00c57202 */ /* 0x000fce0000000f00 */
.L_x_22201:
[----:B------:R-:W-:Y:S05]  /*9d50*/  BSYNC B2 ;  /* 0x0000000000027941 */ /* 0x000fea0003800000 */
.L_x_22199:
        /* <DEDUP_REMOVED lines=16> */
.L_x_22205:
[----:B------:R-:W-:Y:S05]  /*9e60*/  BSYNC B3 ;  /* 0x0000000000037941 */ /* 0x000fea0003800000 */
.L_x_22204:
        /* <DEDUP_REMOVED lines=44> */
.L_x_22203:
[----:B------:R-:W-:Y:S05]  /*a130*/  BSYNC B2 ;  /* 0x0000000000027941 */ /* 0x000fea0003800000 */
.L_x_22202:
        /* <DEDUP_REMOVED lines=8> */
.L_x_22198:
        /* <DEDUP_REMOVED lines=12> */
.L_x_22207:
[----:B------:R-:W-:-:S07]  /*a280*/  MOV R215, R206 ;  /* 0x000000ce00d77202 */ /* 0x000fce0000000f00 */
.L_x_22208:
[----:B------:R-:W-:Y:S05]  /*a290*/  BSYNC B2 ;  /* 0x0000000000027941 */ /* 0x000fea0003800000 */
.L_x_22206:
        /* <DEDUP_REMOVED lines=16> */
.L_x_22212:
[----:B------:R-:W-:Y:S05]  /*a3a0*/  BSYNC B3 ;  /* 0x0000000000037941 */ /* 0x000fea0003800000 */
.L_x_22211:
        /* <DEDUP_REMOVED lines=44> */
.L_x_22210:
[----:B------:R-:W-:Y:S05]  /*a670*/  BSYNC B2 ;  /* 0x0000000000027941 */ /* 0x000fea0003800000 */
.L_x_22209:
        /* <DEDUP_REMOVED lines=11> */
.L_x_22213:
        /* <DEDUP_REMOVED lines=12> */
.L_x_22216:
[----:B------:R-:W-:-:S07]  /*a7f0*/  IMAD.MOV.U32 R196, RZ, RZ, R206 ;  /* 0x000000ffffc47224 */ /* 0x000fce00078e00ce */
.L_x_22217:
[----:B------:R-:W-:Y:S05]  /*a800*/  BSYNC B2 ;  /* 0x0000000000027941 */ /* 0x000fea0003800000 */
.L_x_22215:
        /* <DEDUP_REMOVED lines=16> */
.L_x_22221:
[----:B------:R-:W-:Y:S05]  /*a910*/  BSYNC B3 ;  /* 0x0000000000037941 */ /* 0x000fea0003800000 */
.L_x_22220:
        /* <DEDUP_REMOVED lines=42> */
[----:B------:R-:W-:Y:S01]  /*abc0*/  LOP3.LUT R202, R93, R202, R178, 0x96, !PT ;  /* 0x000000ca5dca7212 */ /* 0x000fe200078e96b2 */
[----:B------:R-:W-:-:S07]  /*abd0*/  IMAD.MOV.U32 R204, RZ, RZ, R92 ;  /* 0x000000ffffcc7224 */ /* 0x000fce00078e005c */
.L_x_22219:
[----:B------:R-:W-:Y:S05]  /*abe0*/  BSYNC B2 ;  /* 0x0000000000027941 */ /* 0x000fea0003800000 */
.L_x_22218:
        /* <DEDUP_REMOVED lines=8> */
.L_x_22214:
[----:B------:R-:W-:Y:S01]  /*ac70*/  LOP3.LUT P0, RZ, R211, 0x1, RZ, 0xc0, !PT ;  /* 0x00000001d3ff7812 */ /* 0x000fe2000780c0ff */
[C---:B------:R-:W-:Y:S01]  /*ac80*/  IMAD.SHL.U32 R213, R94.reuse, 0x4, RZ ;  /* 0x000000045ed57824 */ /* 0x040fe200078e00ff */
[----:B------:R-:W-:Y:S02]  /*ac90*/  SEL R95, RZ, 0x1000000, P5 ;  /* 0x01000000ff5f7807 */ /* 0x000fe40002800000 */
[----:B------:R-:W-:Y:S02]  /*aca0*/  SEL R214, RZ, 0x1, P0 ;  /* 0x00000001ffd67807 */ /* 0x000fe40000000000 */
[----:B------:R-:W-:Y:S02]  /*acb0*/  SEL R98, RZ, 0x10000, P4 ;  /* 0x00010000ff627807 */ /* 0x000fe40002000000 */
[----:B------:R-:W-:Y:S02]  /*acc0*/  SEL R99, RZ, 0x100, P3 ;  /* 0x00000100ff637807 */ /* 0x000fe40001800000 */
[----:B------:R-:W-:-:S02]  /*acd0*/  LEA R96, P0, R94, UR10, 0x4 ;  /* 0x0000000a5e607c11 */ /* 0x000fc4000f8020ff */
[----:B------:R-:W-:Y:S02]  /*ace0*/  IADD3 R95, R99, R95, R98 ;  /* 0x0000005f635f7210 */ /* 0x000fe40007ffe062 */
[C---:B------:R-:W-:Y:S02]  /*acf0*/  LEA.HI.X R97, R94.reuse, UR11, RZ, 0x4, P0 ;  /* 0x0000000b5e617c11 */ /* 0x040fe400080f24ff */
[----:B------:R-:W-:Y:S01]  /*ad00*/  SHF.L.U64.HI R215, R94, 0x2, RZ ;  /* 0x000000025ed77819 */ /* 0x000fe200000102ff */
[----:B------:R-:W-:Y:S01]  /*ad10*/  IMAD.IADD R95, R95, 0x1, R214 ;  /* 0x000000015f5f7824 */ /* 0x000fe200078e02d6 */
[----:B------:R-:W-:Y:S01]  /*ad20*/  IADD3 R92, P0, R213, UR12, RZ ;  /* 0x0000000cd55c7c10 */ /* 0x000fe2000ff1e0ff */
[----:B------:R0:W-:Y:S03]  /*ad30*/  STG.E.128 desc[UR4][R96.64], R68 ;  /* 0x0000004460007986 */ /* 0x0001e6000c101d04 */
[----:B------:R-:W-:-:S05]  /*ad40*/  IADD3.X R93, R215, UR13, RZ, P0, !PT ;  /* 0x0000000dd75d7c10 */ /* 0x000fca00087fe4ff */
[----:B------:R0:W-:Y:S01]  /*ad50*/  STG.E desc[UR4][R92.64], R95 ;  /* 0x0000005f5c007986 */ /* 0x0001e2000c101904 */
[----:B------:R-:W-:Y:S05]  /*ad60*/  @!P1 BRA `(.L_x_22222) ;  /* 0x00000000002c9947 */ /* 0x000fea0003800000 */
[----:B0-----:R-:W-:Y:S02]  /*ad70*/  SHF.L.U32 R96, R197, 0x10, RZ ;  /* 0x00000010c5607819 */ /* 0x001fe400000006ff */
[----:B------:R-:W-:Y:S02]  /*ad80*/  LOP3.LUT R95, R196, 0xffff, RZ, 0xc0, !PT ;  /* 0x0000ffffc45f7812 */ /* 0x000fe400078ec0ff */
[----:B------:R-:W-:Y:S02]  /*ad90*/  LOP3.LUT R96, R96, 0xff0000, RZ, 0xc0, !PT ;  /* 0x00ff000060607812 */ /* 0x000fe400078ec0ff */
[----:B------:R-:W-:Y:S02]  /*ada0*/  LOP3.LUT R98, R198, 0xff, RZ, 0xc0, !PT ;  /* 0x000000ffc6627812 */ /* 0x000fe400078ec0ff */
[----:B------:R-:W-:Y:S01]  /*adb0*/  IADD3 R92, P0, R213, UR14, RZ ;  /* 0x0000000ed55c7c10 */ /* 0x000fe2000ff1e0ff */
[----:B------:R-:W-:Y:S01]  /*adc0*/  IMAD R95, R95, 0x1000000, R96 ;  /* 0x010000005f5f7824 */ /* 0x000fe200078e0260 */
[----:B------:R-:W-:-:S02]  /*add0*/  LOP3.LUT R96, R199, 0xff, RZ, 0xc0, !PT ;  /* 0x000000ffc7607812 */ /* 0x000fc400078ec0ff */
[----:B------:R-:W-:Y:S01]  /*ade0*/  IADD3.X R93, R215, UR15, RZ, P0, !PT ;  /* 0x0000000fd75d7c10 */ /* 0x000fe200087fe4ff */
[----:B------:R-:W-:-:S05]  /*adf0*/  IMAD R95, R98, 0x100, R95 ;  /* 0x00000100625f7824 */ /* 0x000fca00078e025f */
[----:B------:R-:W-:-:S05]  /*ae00*/  IADD3 R95, R95, R96, RZ ;  /* 0x000000605f5f7210 */ /* 0x000fca0007ffe0ff */
[----:B------:R1:W-:Y:S02]  /*ae10*/  STG.E desc[UR4][R92.64], R95 ;  /* 0x0000005f5c007986 */ /* 0x0003e4000c101904 */
.L_x_22222:
[----:B------:R-:W-:-:S07]  /*ae20*/  VIADD R94, R94, 0x20 ;  /* 0x000000205e5e7836 */ /* 0x000fce0000000000 */
.L_x_22157:
[----:B------:R-:W-:Y:S05]  /*ae30*/  BSYNC B1 ;  /* 0x0000000000017941 */ /* 0x000fea0003800000 */
.L_x_22156:
        /* <DEDUP_REMOVED lines=29> */
.L_x_22226:
[----:B------:R-:W-:-:S07]  /*b010*/  MOV R218, R206 ;  /* 0x000000ce00da7202 */ /* 0x000fce0000000f00 */
.L_x_22227:
[----:B------:R-:W-:Y:S05]  /*b020*/  BSYNC B2 ;  /* 0x0000000000027941 */ /* 0x000fea0003800000 */
.L_x_22225:
        /* <DEDUP_REMOVED lines=16> */
.L_x_22231:
[----:B------:R-:W-:Y:S05]  /*b130*/  BSYNC B3 ;  /* 0x0000000000037941 */ /* 0x000fea0003800000 */
.L_x_22230:
        /* <DEDUP_REMOVED lines=44> */
.L_x_22229:
[----:B------:R-:W-:Y:S05]  /*b400*/  BSYNC B2 ;  /* 0x0000000000027941 */ /* 0x000fea0003800000 */
.L_x_22228:
        /* <DEDUP_REMOVED lines=18> */
.L_x_22232:
        /* <DEDUP_REMOVED lines=12> */
.L_x_22235:
[----:B------:R-:W-:-:S07]  /*b5f0*/  MOV R199, R206 ;  /* 0x000000ce00c77202 */ /* 0x000fce0000000f00 */
.L_x_22236:
[----:B------:R-:W-:Y:S05]  /*b600*/  BSYNC B2 ;  /* 0x0000000000027941 */ /* 0x000fea0003800000 */
.L_x_22234:
        /* <DEDUP_REMOVED lines=16> */
.L_x_22240:
[----:B------:R-:W-:Y:S05]  /*b710*/  BSYNC B3 ;  /* 0x0000000000037941 */ /* 0x000fea0003800000 */
.L_x_22239:
        /* <DEDUP_REMOVED lines=44> */
.L_x_22238:
[----:B------:R-:W-:Y:S05]  /*b9e0*/  BSYNC B2 ;  /* 0x0000000000027941 */ /* 0x000fea0003800000 */
.L_x_22237:
        /* <DEDUP_REMOVED lines=8> */
.L_x_22233:
        /* <DEDUP_REMOVED lines=12> */
.L_x_22242:
[----:B------:R-:W-:-:S07]  /*bb30*/  MOV R215, R206 ;  /* 0x000000ce00d77202 */ /* 0x000fce0000000f00 */
.L_x_22243:
[----:B------:R-:W-:Y:S05]  /*bb40*/  BSYNC B2 ;  /* 0x0000000000027941 */ /* 0x000fea0003800000 */
.L_x_22241:
        /* <DEDUP_REMOVED lines=16> */
.L_x_22247:
[----:B------:R-:W-:Y:S05]  /*bc50*/  BSYNC B3 ;  /* 0x0000000000037941 */ /* 0x000fea0003800000 */
.L_x_22246:
        /* <DEDUP_REMOVED lines=44> */
.L_x_22245:
[----:B------:R-:W-:Y:S05]  /*bf20*/  BSYNC B2 ;  /* 0x0000000000027941 */ /* 0x000fea0003800000 */
.L_x_22244:
        /* <DEDUP_REMOVED lines=11> */
.L_x_22248:
        /* <DEDUP_REMOVED lines=12> */
.L_x_22251:
[----:B------:R-:W-:-:S07]  /*c0a0*/  IMAD.MOV.U32 R198, RZ, RZ, R206 ;  /* 0x000000ffffc67224 */ /* 0x000fce00078e00ce */
.L_x_22252:
[----:B------:R-:W-:Y:S05]  /*c0b0*/  BSYNC B2 ;  /* 0x0000000000027941 */ /* 0x000fea0003800000 */
.L_x_22250:
        /* <DEDUP_REMOVED lines=16> */
.L_x_22256:
[----:B------:R-:W-:Y:S05]  /*c1c0*/  BSYNC B3 ;  /* 0x0000000000037941 */ /* 0x000fea0003800000 */
.L_x_22255:
        /* <DEDUP_REMOVED lines=44> */
.L_x_22254:
[----:B------:R-:W-:Y:S05]  /*c490*/  BSYNC B2 ;  /* 0x0000000000027941 */ /* 0x000fea0003800000 */
.L_x_22253:
        /* <DEDUP_REMOVED lines=8> */
.L_x_22249:
        /* <DEDUP_REMOVED lines=12> */
.L_x_22258:
[----:B------:R-:W-:-:S07]  /*c5e0*/  IMAD.MOV.U32 R215, RZ, RZ, R206 ;  /* 0x000000ffffd77224 */ /* 0x000fce00078e00ce */
.L_x_22259:
[----:B------:R-:W-:Y:S05]  /*c5f0*/  BSYNC B2 ;  /* 0x0000000000027941 */ /* 0x000fea0003800000 */
.L_x_22257:
        /* <DEDUP_REMOVED lines=16> */
.L_x_22263:
[----:B------:R-:W-:Y:S05]  /*c700*/  BSYNC B3 ;  /* 0x0000000000037941 */ /* 0x000fea0003800000 */
.L_x_22262:
        /* <DEDUP_REMOVED lines=44> */
.L_x_22261:
[----:B------:R-:W-:Y:S05]  /*c9d0*/  BSYNC B2 ;  /* 0x0000000000027941 */ /* 0x000fea0003800000 */
.L_x_22260:
        /* <DEDUP_REMOVED lines=11> */
.L_x_22264:
        /* <DEDUP_REMOVED lines=12> */
.L_x_22267:
[----:B------:R-:W-:-:S07]  /*cb50*/  IMAD.MOV.U32 R197, RZ, RZ, R206 ;  /* 0x000000ffffc57224 */ /* 0x000fce00078e00ce */
.L_x_22268:
[----:B------:R-:W-:Y:S05]  /*cb60*/  BSYNC B2 ;  /* 0x0000000000027941 */ /* 0x000fea0003800000 */
.L_x_22266:
        /* <DEDUP_REMOVED lines=16> */
.L_x_22272:
[----:B------:R-:W-:Y:S05]  /*cc70*/  BSYNC B3 ;  /* 0x0000000000037941 */ /* 0x000fea0003800000 */
.L_x_22271:
        /* <DEDUP_REMOVED lines=44> */
.L_x_22270:
[----:B------:R-:W-:Y:S05]  /*cf40*/  BSYNC B2 ;  /* 0x0000000000027941 */ /* 0x000fea0003800000 */
.L_x_22269:
        /* <DEDUP_REMOVED lines=8> */
.L_x_22265:
        /* <DEDUP_REMOVED lines=12> */
.L_x_22274:
[----:B------:R-:W-:-:S07]  /*d090*/  IMAD.MOV.U32 R215, RZ, RZ, R206 ;  /* 0x000000ffffd77224 */ /* 0x000fce00078e00ce */
.L_x_22275:
[----:B------:R-:W-:Y:S05]  /*d0a0*/  BSYNC B2 ;  /* 0x0000000000027941 */ /* 0x000fea0003800000 */
.L_x_22273:
        /* <DEDUP_REMOVED lines=16> */
.L_x_22279:
[----:B------:R-:W-:Y:S05]  /*d1b0*/  BSYNC B3 ;  /* 0x0000000000037941 */ /* 0x000fea0003800000 */
.L_x_22278:
        /* <DEDUP_REMOVED lines=44> */
.L_x_22277:
[----:B------:R-:W-:Y:S05]  /*d480*/  BSYNC B2 ;  /* 0x0000000000027941 */ /* 0x000fea0003800000 */
.L_x_22276:
        /* <DEDUP_REMOVED lines=11> */
.L_x_22280:
        /* <DEDUP_REMOVED lines=12> */
.L_x_22283:
[----:B------:R-:W-:-:S07]  /*d600*/  MOV R196, R206 ;  /* 0x000000ce00c47202 */ /* 0x000fce0000000f00 */
.L_x_22284:
[----:B------:R-:W-:Y:S05]  /*d610*/  BSYNC B2 ;  /* 0x0000000000027941 */ /* 0x000fea0003800000 */
.L_x_22282:
        /* <DEDUP_REMOVED lines=16> */
.L_x_22288:
[----:B------:R-:W-:Y:S05]  /*d720*/  BSYNC B3 ;  /* 0x0000000000037941 */ /* 0x000fea0003800000 */
.L_x_22287:
        /* <DEDUP_REMOVED lines=44> */
.L_x_22286:
[----:B------:R-:W-:Y:S05]  /*d9f0*/  BSYNC B2 ;  /* 0x0000000000027941 */ /* 0x000fea0003800000 */
.L_x_22285:
        /* <DEDUP_REMOVED lines=8> */
.L_x_22281:
        /* <DEDUP_REMOVED lines=27> */
.L_x_22289:
[----:B------:R-:W-:-:S07]  /*dc30*/  VIADD R94, R94, 0x20 ;  /* 0x000000205e5e7836 */ /* 0x000fce0000000000 */
.L_x_22224:
[----:B------:R-:W-:Y:S05]  /*dc40*/  BSYNC B1 ;  /* 0x0000000000017941 */ /* 0x000fea0003800000 */
.L_x_22223:
        /* <DEDUP_REMOVED lines=29> */
.L_x_22293:
[----:B------:R-:W-:-:S07]  /*de20*/  IMAD.MOV.U32 R218, RZ, RZ, R206 ;  /* 0x000000ffffda7224 */ /* 0x000fce00078e00ce */
.L_x_22294:
[----:B------:R-:W-:Y:S05]  /*de30*/  BSYNC B2 ;  /* 0x0000000000027941 */ /* 0x000fea0003800000 */
.L_x_22292:
        /* <DEDUP_REMOVED lines=16> */
.L_x_22298:
[----:B------:R-:W-:Y:S05]  /*df40*/  BSYNC B3 ;  /* 0x0000000000037941 */ /* 0x000fea0003800000 */
.L_x_22297:
        /* <DEDUP_REMOVED lines=44> */
.L_x_22296:
[----:B------:R-:W-:Y:S05]  /*e210*/  BSYNC B2 ;  /* 0x0000000000027941 */ /* 0x000fea0003800000 */
.L_x_22295:
        /* <DEDUP_REMOVED lines=18> */
.L_x_22299:
        /* <DEDUP_REMOVED lines=12> */
.L_x_22302:
[----:B------:R-:W-:-:S07]  /*e400*/  IMAD.MOV.U32 R199, RZ, RZ, R206 ;  /* 0x000000ffffc77224 */ /* 0x000fce00078e00ce */
.L_x_22303:
[----:B------:R-:W-:Y:S05]  /*e410*/  BSYNC B2 ;  /* 0x0000000000027941 */ /* 0x000fea0003800000 */
.L_x_22301:
        /* <DEDUP_REMOVED lines=16> */
.L_x_22307:
[----:B------:R-:W-:Y:S05]  /*e520*/  BSYNC B3 ;  /* 0x0000000000037941 */ /* 0x000fea0003800000 */
.L_x_22306:
        /* <DEDUP_REMOVED lines=44> */
.L_x_22305:
[----:B------:R-:W-:Y:S05]  /*e7f0*/  BSYNC B2 ;  /* 0x0000000000027941 */ /* 0x000fea0003800000 */
.L_x_22304:
        /* <DEDUP_REMOVED lines=8> */
.L_x_22300:
        /* <DEDUP_REMOVED lines=12> */
.L_x_22309:
[----:B------:R-:W-:-:S07]  /*e940*/  IMAD.MOV.U32 R215, RZ, RZ, R206 ;  /* 0x000000ffffd77224 */ /* 0x000fce00078e00ce */
.L_x_22310:
[----:B------:R-:W-:Y:S05]  /*e950*/  BSYNC B2 ;  /* 0x0000000000027941 */ /* 0x000fea0003800000 */
.L_x_22308:
        /* <DEDUP_REMOVED lines=16> */
.L_x_22314:
[----:B------:R-:W-:Y:S05]  /*ea60*/  BSYNC B3 ;  /* 0x0000000000037941 */ /* 0x000fea0003800000 */
.L_x_22313:
        /* <DEDUP_REMOVED lines=44> */
.L_x_22312:
[----:B------:R-:W-:Y:S05]  /*ed30*/  BSYNC B2 ;  /* 0x0000000000027941 */ /* 0x000fea0003800000 */
.L_x_22311:
        /* <DEDUP_REMOVED lines=11> */
.L_x_22315:
        /* <DEDUP_REMOVED lines=12> */
.L_x_22318:
[----:B------:R-:W-:-:S07]  /*eeb0*/  MOV R198, R206 ;  /* 0x000000ce00c67202 */ /* 0x000fce0000000f00 */
.L_x_22319:
[----:B------:R-:W-:Y:S05]  /*eec0*/  BSYNC B2 ;  /* 0x0000000000027941 */ /* 0x000fea0003800000 */
.L_x_22317:
        /* <DEDUP_REMOVED lines=16> */
.L_x_22323:
[----:B------:R-:W-:Y:S05]  /*efd0*/  BSYNC B3 ;  /* 0x0000000000037941 */ /* 0x000fea0003800000 */
.L_x_22322:
        /* <DEDUP_REMOVED lines=44> */
.L_x_22321:
[----:B------:R-:W-:Y:S05]  /*f2a0*/  BSYNC B2 ;  /* 0x0000000000027941 */ /* 0x000fea0003800000 */
.L_x_22320:
        /* <DEDUP_REMOVED lines=8> */
.L_x_22316:
        /* <DEDUP_REMOVED lines=12> */
.L_x_22325:
[----:B------:R-:W-:-:S07]  /*f3f0*/  MOV R215, R206 ;  /* 0x000000ce00d77202 */ /* 0x000fce0000000f00 */
.L_x_22326:
[----:B------:R-:W-:Y:S05]  /*f400*/  BSYNC B2 ;  /* 0x0000000000027941 */ /* 0x000fea0003800000 */
.L_x_22324:
        /* <DEDUP_REMOVED lines=16> */
.L_x_22330:
[----:B------:R-:W-:Y:S05]  /*f510*/  BSYNC B3 ;  /* 0x0000000000037941 */ /* 0x000fea0003800000 */
.L_x_22329:
        /* <DEDUP_REMOVED lines=44> */
.L_x_22328:
[----:B------:R-:W-:Y:S05]  /*f7e0*/  BSYNC B2 ;  /* 0x0000000000027941 */ /* 0x000fea0003800000 */
.L_x_22327:
        /* <DEDUP_REMOVED lines=11> */
.L_x_22331:
        /* <DEDUP_REMOVED lines=12> */
.L_x_22334:
[----:B------:R-:W-:-:S07]  /*f960*/  IMAD.MOV.U32 R197, RZ, RZ, R206 ;  /* 0x000000ffffc57224 */ /* 0x000fce00078e00ce */
.L_x_22335:
[----:B------:R-:W-:Y:S05]  /*f970*/  BSYNC B2 ;  /* 0x0000000000027941 */ /* 0x000fea0003800000 */
.L_x_22333:
        /* <DEDUP_REMOVED lines=16> */
.L_x_22339:
[----:B------:R-:W-:Y:S05]  /*fa80*/  BSYNC B3 ;  /* 0x0000000000037941 */ /* 0x000fea0003800000 */
.L_x_22338:
        /* <DEDUP_REMOVED lines=44> */
.L_x_22337:
[----:B------:R-:W-:Y:S05]  /*fd50*/  BSYNC B2 ;  /* 0x0000000000027941 */ /* 0x000fea0003800000 */
.L_x_22336:
        /* <DEDUP_REMOVED lines=8> */
.L_x_22332:
        /* <DEDUP_REMOVED lines=12> */
.L_x_22341:
[----:B------:R-:W-:-:S07]  /*fea0*/  IMAD.MOV.U32 R215, RZ, RZ, R206 ;  /* 0x000000ffffd77224 */ /* 0x000fce00078e00ce */
.L_x_22342:
[----:B------:R-:W-:Y:S05]  /*feb0*/  BSYNC B2 ;  /* 0x0000000000027941 */ /* 0x000fea0003800000 */
.L_x_22340:
        /* <DEDUP_REMOVED lines=16> */
.L_x_22346:
[----:B------:R-:W-:Y:S05]  /*ffc0*/  BSYNC B3 ;  /* 0x0000000000037941 */ /* 0x000fea0003800000 */
.L_x_22345:
        /* <DEDUP_REMOVED lines=44> */
.L_x_22344:
[----:B------:R-:W-:Y:S05]  /*10290*/  BSYNC B2 ;  /* 0x0000000000027941 */ /* 0x000fea0003800000 */
.L_x_22343:
        /* <DEDUP_REMOVED lines=11> */
.L_x_22347:
        /* <DEDUP_REMOVED lines=12> */
.L_x_22350:
[----:B------:R-:W-:-:S07]  /*10410*/  IMAD.MOV.U32 R196, RZ, RZ, R206 ;  /* 0x000000ffffc47224 */ /* 0x000fce00078e00ce */
.L_x_22351:
[----:B------:R-:W-:Y:S05]  /*10420*/  BSYNC B2 ;  /* 0x0000000000027941 */ /* 0x000fea0003800000 */
.L_x_22349:
        /* <DEDUP_REMOVED lines=16> */
.L_x_22355:
[----:B------:R-:W-:Y:S05]  /*10530*/  BSYNC B3 ;  /* 0x0000000000037941 */ /* 0x000fea0003800000 */
.L_x_22354:
        /* <DEDUP_REMOVED lines=44> */
.L_x_22353:
[----:B------:R-:W-:Y:S05]  /*10800*/  BSYNC B2 ;  /* 0x0000000000027941 */ /* 0x000fea0003800000 */
.L_x_22352:
        /* <DEDUP_REMOVED lines=8> */
.L_x_22348:
        /* <DEDUP_REMOVED lines=27> */
.L_x_22356:
[----:B------:R-:W-:-:S07]  /*10a40*/  IADD3 R94, R94, 0x20, RZ ;  /* 0x000000205e5e7810 */ /* 0x000fce0007ffe0ff */
.L_x_22291:
[----:B------:R-:W-:Y:S05]  /*10a50*/  BSYNC B1 ;  /* 0x0000000000017941 */ /* 0x000fea0003800000 */
.L_x_22290:
        /* <DEDUP_REMOVED lines=29> */
.L_x_22360:
[----:B------:R-:W-:-:S07]  /*10c30*/  IMAD.MOV.U32 R218, RZ, RZ, R206 ;  /* 0x000000ffffda7224 */ /* 0x000fce00078e00ce */
.L_x_22361:
[----:B------:R-:W-:Y:S05]  /*10c40*/  BSYNC B2 ;  /* 0x0000000000027941 */ /* 0x000fea0003800000 */
.L_x_22359:
        /* <DEDUP_REMOVED lines=16> */
.L_x_22365:
[----:B------:R-:W-:Y:S05]  /*10d50*/  BSYNC B3 ;  /* 0x0000000000037941 */ /* 0x000fea0003800000 */
.L_x_22364:
        /* <DEDUP_REMOVED lines=44> */
.L_x_22363:
[----:B------:R-:W-:Y:S05]  /*11020*/  BSYNC B2 ;  /* 0x0000000000027941 */ /* 0x000fea0003800000 */
.L_x_22362:
        /* <DEDUP_REMOVED lines=18> */
.L_x_22366:
        /* <DEDUP_REMOVED lines=12> */
.L_x_22369:
[----:B------:R-:W-:-:S07]  /*11210*/  IMAD.MOV.U32 R199, RZ, RZ, R206 ;  /* 0x000000ffffc77224 */ /* 0x000fce00078e00ce */
.L_x_22370:
[----:B------:R-:W-:Y:S05]  /*11220*/  BSYNC B2 ;  /* 0x0000000000027941 */ /* 0x000fea0003800000 */
.L_x_22368:
        /* <DEDUP_REMOVED lines=16> */
.L_x_22374:
[----:B------:R-:W-:Y:S05]  /*11330*/  BSYNC B3 ;  /* 0x0000000000037941 */ /* 0x000fea0003800000 */
.L_x_22373:
        /* <DEDUP_REMOVED lines=44> */
.L_x_22372:
[----:B------:R-:W-:Y:S05]  /*11600*/  BSYNC B2 ;  /* 0x0000000000027941 */ /* 0x000fea0003800000 */
.L_x_22371:
        /* <DEDUP_REMOVED lines=8> */
.L_x_22367:
        /* <DEDUP_REMOVED lines=12> */
.L_x_22376:
[----:B------:R-:W-:-:S07]  /*11750*/  IMAD.MOV.U32 R215, RZ, RZ, R206 ;  /* 0x000000ffffd77224 */ /* 0x000fce00078e00ce */
.L_x_22377:
[----:B------:R-:W-:Y:S05]  /*11760*/  BSYNC B2 ;  /* 0x0000000000027941 */ /* 0x000fea0003800000 */
.L_x_22375:
        /* <DEDUP_REMOVED lines=16> */
.L_x_22381:
[----:B------:R-:W-:Y:S05]  /*11870*/  BSYNC B3 ;  /* 0x0000000000037941 */ /* 0x000fea0003800000 */
.L_x_22380:
        /* <DEDUP_REMOVED lines=44> */
.L_x_22379:
[----:B------:R-:W-:Y:S05]  /*11b40*/  BSYNC B2 ;  /* 0x0000000000027941 */ /* 0x000fea0003800000 */
.L_x_22378:
        /* <DEDUP_REMOVED lines=11> */
.L_x_22382:
        /* <DEDUP_REMOVED lines=12> */
.L_x_22385:
[----:B------:R-:W-:-:S07]  /*11cc0*/  IMAD.MOV.U32 R198, RZ, RZ, R206 ;  /* 0x000000ffffc67224 */ /* 0x000fce00078e00ce */
.L_x_22386:
[----:B------:R-:W-:Y:S05]  /*11cd0*/  BSYNC B2 ;  /* 0x0000000000027941 */ /* 0x000fea0003800000 */
.L_x_22384:
        /* <DEDUP_REMOVED lines=16> */
.L_x_22390:
[----:B------:R-:W-:Y:S05]  /*11de0*/  BSYNC B3 ;  /* 0x0000000000037941 */ /* 0x000fea0003800000 */
.L_x_22389:
        /* <DEDUP_REMOVED lines=44> */
.L_x_22388:
[----:B------:R-:W-:Y:S05]  /*120b0*/  BSYNC B2 ;  /* 0x0000000000027941 */ /* 0x000fea0003800000 */
.L_x_22387:
        /* <DEDUP_REMOVED lines=8> */
.L_x_22383:
        /* <DEDUP_REMOVED lines=12> */
.L_x_22392:
[----:B------:R-:W-:-:S07]  /*12200*/  IMAD.MOV.U32 R215, RZ, RZ, R206 ;  /* 0x000000ffffd77224 */ /* 0x000fce00078e00ce */
.L_x_22393:
[----:B------:R-:W-:Y:S05]  /*12210*/  BSYNC B2 ;  /* 0x0000000000027941 */ /* 0x000fea0003800000 */
.L_x_22391:
        /* <DEDUP_REMOVED lines=16> */
.L_x_22397:
[----:B------:R-:W-:Y:S05]  /*12320*/  BSYNC B3 ;  /* 0x0000000000037941 */ /* 0x000fea0003800000 */
.L_x_22396:
        /* <DEDUP_REMOVED lines=44> */
.L_x_22395:
[----:B------:R-:W-:Y:S05]  /*125f0*/  BSYNC B2 ;  /* 0x0000000000027941 */ /* 0x000fea0003800000 */
.L_x_22394:
        /* <DEDUP_REMOVED lines=11> */
.L_x_22398:
        /* <DEDUP_REMOVED lines=12> */
.L_x_22401:
[----:B------:R-:W-:-:S07]  /*12770*/  MOV R197, R206 ;  /* 0x000000ce00c57202 */ /* 0x000fce0000000f00 */
.L_x_22402:
[----:B------:R-:W-:Y:S05]  /*12780*/  BSYNC B2 ;  /* 0x0000000000027941 */ /* 0x000fea0003800000 */
.L_x_22400:
        /* <DEDUP_REMOVED lines=16> */
.L_x_22406:
[----:B------:R-:W-:Y:S05]  /*12890*/  BSYNC B3 ;  /* 0x0000000000037941 */ /* 0x000fea0003800000 */
.L_x_22405:
        /* <DEDUP_REMOVED lines=44> */
.L_x_22404:
[----:B------:R-:W-:Y:S05]  /*12b60*/  BSYNC B2 ;  /* 0x0000000000027941 */ /* 0x000fea0003800000 */
.L_x_22403:
        /* <DEDUP_REMOVED lines=8> */
.L_x_22399:
        /* <DEDUP_REMOVED lines=12> */
.L_x_22408:
[----:B------:R-:W-:-:S07]  /*12cb0*/  MOV R215, R206 ;  /* 0x000000ce00d77202 */ /* 0x000fce0000000f00 */
.L_x_22409:
[----:B------:R-:W-:Y:S05]  /*12cc0*/  BSYNC B2 ;  /* 0x0000000000027941 */ /* 0x000fea0003800000 */
.L_x_22407:
        /* <DEDUP_REMOVED lines=16> */
.L_x_22413:
[----:B------:R-:W-:Y:S05]  /*12dd0*/  BSYNC B3 ;  /* 0x0000000000037941 */ /* 0x000fea0003800000 */
.L_x_22412:
        /* <DEDUP_REMOVED lines=44> */
.L_x_22411:
[----:B------:R-:W-:Y:S05]  /*130a0*/  BSYNC B2 ;  /* 0x0000000000027941 */ /* 0x000fea0003800000 */
.L_x_22410:
        /* <DEDUP_REMOVED lines=11> */
.L_x_22414:
        /* <DEDUP_REMOVED lines=12> */
.L_x_22417:
[----:B------:R-:W-:-:S07]  /*13220*/  IMAD.MOV.U32 R196, RZ, RZ, R206 ;  /* 0x000000ffffc47224 */ /* 0x000fce00078e00ce */
.L_x_22418:
[----:B------:R-:W-:Y:S05]  /*13230*/  BSYNC B2 ;  /* 0x0000000000027941 */ /* 0x000fea0003800000 */
.L_x_22416:
        /* <DEDUP_REMOVED lines=16> */
.L_x_22422:
[----:B------:R-:W-:Y:S05]  /*13340*/  BSYNC B3 ;  /* 0x0000000000037941 */ /* 0x000fea0003800000 */
.L_x_22421:
        /* <DEDUP_REMOVED lines=44> */
.L_x_22420:
[----:B------:R-:W-:Y:S05]  /*13610*/  BSYNC B2 ;  /* 0x0000000000027941 */ /* 0x000fea0003800000 */
.L_x_22419:
        /* <DEDUP_REMOVED lines=8> */
.L_x_22415:
        /* <DEDUP_REMOVED lines=27> */
.L_x_22423:
[----:B------:R-:W-:-:S07]  /*13850*/  VIADD R94, R94, 0x20 ;  /* 0x000000205e5e7836 */ /* 0x000fce0000000000 */
.L_x_22358:
[----:B------:R-:W-:Y:S05]  /*13860*/  BSYNC B1 ;  /* 0x0000000000017941 */ /* 0x000fea0003800000 */
.L_x_22357:
        /* <DEDUP_REMOVED lines=29> */
.L_x_22427:
[----:B------:R-:W-:-:S07]  /*13a40*/  MOV R218, R206 ;  /* 0x000000ce00da7202 */ /* 0x000fce0000000f00 */
.L_x_22428:
[----:B------:R-:W-:Y:S05]  /*13a50*/  BSYNC B2 ;  /* 0x0000000000027941 */ /* 0x000fea0003800000 */
.L_x_22426:
        /* <DEDUP_REMOVED lines=16> */
.L_x_22432:
[----:B------:R-:W-:Y:S05]  /*13b60*/  BSYNC B3 ;  /* 0x0000000000037941 */ /* 0x000fea0003800000 */
.L_x_22431:
        /* <DEDUP_REMOVED lines=44> */
.L_x_22430:
[----:B------:R-:W-:Y:S05]  /*13e30*/  BSYNC B2 ;  /* 0x0000000000027941 */ /* 0x000fea0003800000 */
.L_x_22429:
        /* <DEDUP_REMOVED lines=18> */
.L_x_22433:
        /* <DEDUP_REMOVED lines=12> */
.L_x_22436:
[----:B------:R-:W-:-:S07]  /*14020*/  MOV R199, R206 ;  /* 0x000000ce00c77202 */ /* 0x000fce0000000f00 */
.L_x_22437:
[----:B------:R-:W-:Y:S05]  /*14030*/  BSYNC B2 ;  /* 0x0000000000027941 */ /* 0x000fea0003800000 */
.L_x_22435:
        /* <DEDUP_REMOVED lines=16> */
.L_x_22441:
[----:B------:R-:W-:Y:S05]  /*14140*/  BSYNC B3 ;  /* 0x0000000000037941 */ /* 0x000fea0003800000 */
.L_x_22440:
        /* <DEDUP_REMOVED lines=44> */
.L_x_22439:
[----:B------:R-:W-:Y:S05]  /*14410*/  BSYNC B2 ;  /* 0x0000000000027941 */ /* 0x000fea0003800000 */
.L_x_22438:
        /* <DEDUP_REMOVED lines=8> */
.L_x_22434:
        /* <DEDUP_REMOVED lines=12> */
.L_x_22443:
[----:B------:R-:W-:-:S07]  /*14560*/  MOV R215, R206 ;  /* 0x000000ce00d77202 */ /* 0x000fce0000000f00 */
.L_x_22444:
[----:B------:R-:W-:Y:S05]  /*14570*/  BSYNC B2 ;  /* 0x0000000000027941 */ /* 0x000fea0003800000 */
.L_x_22442:
        /* <DEDUP_REMOVED lines=16> */
.L_x_22448:
[----:B------:R-:W-:Y:S05]  /*14680*/  BSYNC B3 ;  /* 0x0000000000037941 */ /* 0x000fea0003800000 */
.L_x_22447:
        /* <DEDUP_REMOVED lines=44> */
.L_x_22446:
[----:B------:R-:W-:Y:S05]  /*14950*/  BSYNC B2 ;  /* 0x0000000000027941 */ /* 0x000fea0003800000 */
.L_x_22445:
        /* <DEDUP_REMOVED lines=11> */
.L_x_22449:
        /* <DEDUP_REMOVED lines=12> */
.L_x_22452:
[----:B------:R-:W-:-:S07]  /*14ad0*/  IMAD.MOV.U32 R198, RZ, RZ, R206 ;  /* 0x000000ffffc67224 */ /* 0x000fce00078e00ce */
.L_x_22453:
[----:B------:R-:W-:Y:S05]  /*14ae0*/  BSYNC B2 ;  /* 0x0000000000027941 */ /* 0x000fea0003800000 */
.L_x_22451:
        /* <DEDUP_REMOVED lines=16> */
.L_x_22457:
[----:B------:R-:W-:Y:S05]  /*14bf0*/  BSYNC B3 ;  /* 0x0000000000037941 */ /* 0x000fea0003800000 */
.L_x_22456:
        /* <DEDUP_REMOVED lines=44> */
.L_x_22455:
[----:B------:R-:W-:Y:S05]  /*14ec0*/  BSYNC B2 ;  /* 0x0000000000027941 */ /* 0x000fea0003800000 */
.L_x_22454:
        /* <DEDUP_REMOVED lines=8> */
.L_x_22450:
        /* <DEDUP_REMOVED lines=12> */
.L_x_22459:
[----:B------:R-:W-:-:S07]  /*15010*/  IMAD.MOV.U32 R215, RZ, RZ, R206 ;  /* 0x000000ffffd77224 */ /* 0x000fce00078e00ce */
.L_x_22460:
[----:B------:R-:W-:Y:S05]  /*15020*/  BSYNC B2 ;  /* 0x0000000000027941 */ /* 0x000fea0003800000 */
.L_x_22458:
        /* <DEDUP_REMOVED lines=16> */
.L_x_22464:
[----:B------:R-:W-:Y:S05]  /*15130*/  BSYNC B3 ;  /* 0x0000000000037941 */ /* 0x000fea0003800000 */
.L_x_22463:
        /* <DEDUP_REMOVED lines=44> */
.L_x_22462:
[----:B------:R-:W-:Y:S05]  /*15400*/  BSYNC B2 ;  /* 0x0000000000027941 */ /* 0x000fea0003800000 */
.L_x_22461:
        /* <DEDUP_REMOVED lines=11> */
.L_x_22465:
        /* <DEDUP_REMOVED lines=12> */
.L_x_22468:
[----:B------:R-:W-:-:S07]  /*15580*/  IMAD.MOV.U32 R197, RZ, RZ, R206 ;  /* 0x000000ffffc57224 */ /* 0x000fce00078e00ce */
.L_x_22469:
[----:B------:R-:W-:Y:S05]  /*15590*/  BSYNC B2 ;  /* 0x0000000000027941 */ /* 0x000fea0003800000 */
.L_x_22467:
        /* <DEDUP_REMOVED lines=16> */
.L_x_22473:
[----:B------:R-:W-:Y:S05]  /*156a0*/  BSYNC B3 ;  /* 0x0000000000037941 */ /* 0x000fea0003800000 */
.L_x_22472:
        /* <DEDUP_REMOVED lines=44> */
.L_x_22471:
[----:B------:R-:W-:Y:S05]  /*15970*/  BSYNC B2 ;  /* 0x0000000000027941 */ /* 0x000fea0003800000 */
.L_x_22470:
        /* <DEDUP_REMOVED lines=8> */
.L_x_22466:
        /* <DEDUP_REMOVED lines=12> */
.L_x_22475:
[----:B------:R-:W-:-:S07]  /*15ac0*/  IMAD.MOV.U32 R215, RZ, RZ, R206 ;  /* 0x000000ffffd77224 */ /* 0x000fce00078e00ce */
.L_x_22476:
[----:B------:R-:W-:Y:S05]  /*15ad0*/  BSYNC B2 ;  /* 0x0000000000027941 */ /* 0x000fea0003800000 */
.L_x_22474:
        /* <DEDUP_REMOVED lines=16> */
.L_x_22480:
[----:B------:R-:W-:Y:S05]  /*15be0*/  BSYNC B3 ;  /* 0x0000000000037941 */ /* 0x000fea0003800000 */
.L_x_22479:
        /* <DEDUP_REMOVED lines=44> */
.L_x_22478:
[----:B------:R-:W-:Y:S05]  /*15eb0*/  BSYNC B2 ;  /* 0x0000000000027941 */ /* 0x000fea0003800000 */
.L_x_22477:
        /* <DEDUP_REMOVED lines=11> */
.L_x_22481:
        /* <DEDUP_REMOVED lines=12> */
.L_x_22484:
[----:B------:R-:W-:-:S07]  /*16030*/  MOV R196, R206 ;  /* 0x000000ce00c47202 */ /* 0x000fce0000000f00 */
.L_x_22485:
[----:B------:R-:W-:Y:S05]  /*16040*/  BSYNC B2 ;  /* 0x0000000000027941 */ /* 0x000fea0003800000 */
.L_x_22483:
        /* <DEDUP_REMOVED lines=16> */
.L_x_22489:
[----:B------:R-:W-:Y:S05]  /*16150*/  BSYNC B3 ;  /* 0x0000000000037941 */ /* 0x000fea0003800000 */
.L_x_22488:
        /* <DEDUP_REMOVED lines=44> */
.L_x_22487:
[----:B------:R-:W-:Y:S05]  /*16420*/  BSYNC B2 ;  /* 0x0000000000027941 */ /* 0x000fea0003800000 */
.L_x_22486:
        /* <DEDUP_REMOVED lines=8> */
.L_x_22482:
        /* <DEDUP_REMOVED lines=23> */
[----:B------:R-:W-:Y:S02]  /*16620*/  IADD3.X R93, R215, UR15, RZ, P0, !PT ;  /* 0x0000000fd75d7c10 */ /* 0x000fe400087fe4ff */
[----:B------:R-:W-:-:S05]  /*16630*/  LEA R95, R98, R95, 0x8 ;  /* 0x0000005f625f7211 */ /* 0x000fca00078e40ff */
[----:B------:R-:W-:-:S05]  /*16640*/  IMAD.IADD R95, R95, 0x1, R96 ;  /* 0x000000015f5f7824 */ /* 0x000fca00078e0260 */
[----:B------:R1:W-:Y:S02]  /*16650*/  STG.E desc[UR4][R92.64], R95 ;  /* 0x0000005f5c007986 */ /* 0x0003e4000c101904 */
.L_x_22490:
[----:B------:R-:W-:-:S07]  /*16660*/  IADD3 R94, R94, 0x20, RZ ;  /* 0x000000205e5e7810 */ /* 0x000fce0007ffe0ff */
.L_x_22425:
[----:B------:R-:W-:Y:S05]  /*16670*/  BSYNC B1 ;  /* 0x0000000000017941 */ /* 0x000fea0003800000 */
.L_x_22424:
        /* <DEDUP_REMOVED lines=29> */
.L_x_22494:
[----:B------:R-:W-:-:S07]  /*16850*/  IMAD.MOV.U32 R218, RZ, RZ, R206 ;  /* 0x000000ffffda7224 */ /* 0x000fce00078e00ce */
.L_x_22495:
[----:B------:R-:W-:Y:S05]  /*16860*/  BSYNC B2 ;  /* 0x0000000000027941 */ /* 0x000fea0003800000 */
.L_x_22493:
        /* <DEDUP_REMOVED lines=16> */
.L_x_22499:
[----:B------:R-:W-:Y:S05]  /*16970*/  BSYNC B3 ;  /* 0x0000000000037941 */ /* 0x000fea0003800000 */
.L_x_22498:
        /* <DEDUP_REMOVED lines=44> */
.L_x_22497:
[----:B------:R-:W-:Y:S05]  /*16c40*/  BSYNC B2 ;  /* 0x0000000000027941 */ /* 0x000fea0003800000 */
.L_x_22496:
        /* <DEDUP_REMOVED lines=18> */
.L_x_22500:
        /* <DEDUP_REMOVED lines=12> */
.L_x_22503:
[----:B------:R-:W-:-:S07]  /*16e30*/  IMAD.MOV.U32 R199, RZ, RZ, R206 ;  /* 0x000000ffffc77224 */ /* 0x000fce00078e00ce */
.L_x_22504:
[----:B------:R-:W-:Y:S05]  /*16e40*/  BSYNC B2 ;  /* 0x0000000000027941 */ /* 0x000fea0003800000 */
.L_x_22502:
        /* <DEDUP_REMOVED lines=16> */
.L_x_22508:
[----:B------:R-:W-:Y:S05]  /*16f50*/  BSYNC B3 ;  /* 0x0000000000037941 */ /* 0x000fea0003800000 */
.L_x_22507:
        /* <DEDUP_REMOVED lines=44> */
.L_x_22506:
[----:B------:R-:W-:Y:S05]  /*17220*/  BSYNC B2 ;  /* 0x0000000000027941 */ /* 0x000fea0003800000 */
.L_x_22505:
        /* <DEDUP_REMOVED lines=8> */
.L_x_22501:
        /* <DEDUP_REMOVED lines=12> */
.L_x_22510:
[----:B------:R-:W-:-:S07]  /*17370*/  MOV R215, R206 ;  /* 0x000000ce00d77202 */ /* 0x000fce0000000f00 */
.L_x_22511:
[----:B------:R-:W-:Y:S05]  /*17380*/  BSYNC B2 ;  /* 0x0000000000027941 */ /* 0x000fea0003800000 */
.L_x_22509:
        /* <DEDUP_REMOVED lines=16> */
.L_x_22515:
[----:B------:R-:W-:Y:S05]  /*17490*/  BSYNC B3 ;  /* 0x0000000000037941 */ /* 0x000fea0003800000 */
.L_x_22514:
        /* <DEDUP_REMOVED lines=44> */
.L_x_22513:
[----:B------:R-:W-:Y:S05]  /*17760*/  BSYNC B2 ;  /* 0x0000000000027941 */ /* 0x000fea0003800000 */
.L_x_22512:
        /* <DEDUP_REMOVED lines=11> */
.L_x_22516:
        /* <DEDUP_REMOVED lines=12> */
.L_x_22519:
[----:B------:R-:W-:-:S07]  /*178e0*/  IMAD.MOV.U32 R198, RZ, RZ, R206 ;  /* 0x000000ffffc67224 */ /* 0x000fce00078e00ce */
.L_x_22520:
[----:B------:R-:W-:Y:S05]  /*178f0*/  BSYNC B2 ;  /* 0x0000000000027941 */ /* 0x000fea0003800000 */
.L_x_22518:
        /* <DEDUP_REMOVED lines=16> */
.L_x_22524:
[----:B------:R-:W-:Y:S05]  /*17a00*/  BSYNC B3 ;  /* 0x0000000000037941 */ /* 0x000fea0003800000 */
.L_x_22523:
        /* <DEDUP_REMOVED lines=44> */
.L_x_22522:
[----:B------:R-:W-:Y:S05]  /*17cd0*/  BSYNC B2 ;  /* 0x0000000000027941 */ /* 0x000fea0003800000 */
.L_x_22521:
        /* <DEDUP_REMOVED lines=8> */
.L_x_22517:
        /* <DEDUP_REMOVED lines=12> */
.L_x_22526:
[----:B------:R-:W-:-:S07]  /*17e20*/  MOV R215, R206 ;  /* 0x000000ce00d77202 */ /* 0x000fce0000000f00 */
.L_x_22527:
[----:B------:R-:W-:Y:S05]  /*17e30*/  BSYNC B2 ;  /* 0x0000000000027941 */ /* 0x000fea0003800000 */
.L_x_22525:
        /* <DEDUP_REMOVED lines=16> */
.L_x_22531:
[----:B------:R-:W-:Y:S05]  /*17f40*/  BSYNC B3 ;  /* 0x0000000000037941 */ /* 0x000fea0003800000 */
.L_x_22530:
        /* <DEDUP_REMOVED lines=44> */
.L_x_22529:
[----:B------:R-:W-:Y:S05]  /*18210*/  BSYNC B2 ;  /* 0x0000000000027941 */ /* 0x000fea0003800000 */
.L_x_22528:
        /* <DEDUP_REMOVED lines=11> */
.L_x_22532:
        /* <DEDUP_REMOVED lines=12> */
.L_x_22535:
[----:B------:R-:W-:-:S07]  /*18390*/  IMAD.MOV.U32 R197, RZ, RZ, R206 ;  /* 0x000000ffffc57224 */ /* 0x000fce00078e00ce */
.L_x_22536:
[----:B------:R-:W-:Y:S05]  /*183a0*/  BSYNC B2 ;  /* 0x0000000000027941 */ /* 0x000fea0003800000 */
.L_x_22534:
        /* <DEDUP_REMOVED lines=16> */
.L_x_22540:
[----:B------:R-:W-:Y:S05]  /*184b0*/  BSYNC B3 ;  /* 0x0000000000037941 */ /* 0x000fea0003800000 */
.L_x_22539:
        /* <DEDUP_REMOVED lines=44> */
.L_x_22538:
[----:B------:R-:W-:Y:S05]  /*18780*/  BSYNC B2 ;  /* 0x0000000000027941 */ /* 0x000fea0003800000 */
.L_x_22537:
        /* <DEDUP_REMOVED lines=8> */
.L_x_22533:
        /* <DEDUP_REMOVED lines=12> */
.L_x_22542:
[----:B------:R-:W-:-:S07]  /*188d0*/  MOV R215, R206 ;  /* 0x000000ce00d77202 */ /* 0x000fce0000000f00 */
.L_x_22543:
[----:B------:R-:W-:Y:S05]  /*188e0*/  BSYNC B2 ;  /* 0x0000000000027941 */ /* 0x000fea0003800000 */
.L_x_22541:
        /* <DEDUP_REMOVED lines=16> */
.L_x_22547:
[----:B------:R-:W-:Y:S05]  /*189f0*/  BSYNC B3 ;  /* 0x0000000000037941 */ /* 0x000fea0003800000 */
.L_x_22546:
        /* <DEDUP_REMOVED lines=44> */
.L_x_22545:
[----:B------:R-:W-:Y:S05]  /*18cc0*/  BSYNC B2 ;  /* 0x0000000000027941 */ /* 0x000fea0003800000 */
.L_x_22544:
        /* <DEDUP_REMOVED lines=11> */
.L_x_22548:
        /* <DEDUP_REMOVED lines=12> */
.L_x_22551:
[----:B------:R-:W-:-:S07]  /*18e40*/  IMAD.MOV.U32 R196, RZ, RZ, R206 ;  /* 0x000000ffffc47224 */ /* 0x000fce00078e00ce */
.L_x_22552:
[----:B------:R-:W-:Y:S05]  /*18e50*/  BSYNC B2 ;  /* 0x0000000000027941 */ /* 0x000fea0003800000 */
.L_x_22550:
        /* <DEDUP_REMOVED lines=16> */
.L_x_22556:
[----:B------:R-:W-:Y:S05]  /*18f60*/  BSYNC B3 ;  /* 0x0000000000037941 */ /* 0x000fea0003800000 */
.L_x_22555:
        /* <DEDUP_REMOVED lines=44> */
.L_x_22554:
[----:B------:R-:W-:Y:S05]  /*19230*/  BSYNC B2 ;  /* 0x0000000000027941 */ /* 0x000fea0003800000 */
.L_x_22553:
        /* <DEDUP_REMOVED lines=8> */
.L_x_22549:
[----:B------:R-:W-:Y:S02]  /*192c0*/  LOP3.LUT P0, RZ, R211, 0x1, RZ, 0xc0, !PT ;  /* 0x00000001d3ff7812 */ /* 0x000fe4000780c0ff */
[----:B------:R-:W-:Y:S02]  /*192d0*/  SEL R96, RZ, 0x1000000, P5 ;  /* 0x01000000ff607807 */ /* 0x000fe40002800000 */
[----:B------:R-:W-:Y:S02]  /*192e0*/  SEL R99, RZ, 0x1, P0 ;  /* 0x00000001ff637807 */ /* 0x000fe40000000000 */
[----:B------:R-:W-:Y:S02]  /*192f0*/  SEL R97, RZ, 0x10000, P4 ;  /* 0x00010000ff617807 */ /* 0x000fe40002000000 */
[----:B------:R-:W-:Y:S02]  /*19300*/  SEL R98, RZ, 0x100, P3 ;  /* 0x00000100ff627807 */ /* 0x000fe40001800000 */
[----:B------:R-:W-:-:S02]  /*19310*/  LEA R92, P0, R94, UR10, 0x4 ;  /* 0x0000000a5e5c7c11 */ /* 0x000fc4000f8020ff */
[C---:B------:R-:W-:Y:S02]  /*19320*/  SHF.L.U32 R213, R94.reuse, 0x2, RZ ;  /* 0x000000025ed57819 */ /* 0x040fe400000006ff */
[----:B------:R-:W-:Y:S02]  /*19330*/  LEA.HI.X R93, R94, UR11, RZ, 0x4, P0 ;  /* 0x0000000b5e5d7c11 */ /* 0x000fe400080f24ff */
[----:B------:R-:W-:Y:S02]  /*19340*/  SHF.R.U32.HI R214, RZ, 0x1e, R94 ;  /* 0x0000001effd67819 */ /* 0x000fe4000001165e */
[----:B------:R-:W-:Y:S01]  /*19350*/  IADD3 R96, R98, R96, R97 ;  /* 0x0000006062607210 */ /* 0x000fe20007ffe061 */
[----:B------:R2:W-:Y:S01]  /*19360*/  STG.E.128 desc[UR4][R92.64], R88 ;  /* 0x000000585c007986 */ /* 0x0005e2000c101d04 */
[----:B------:R-:W-:-:S03]  /*19370*/  IADD3 R94, P0, R213, UR12, RZ ;  /* 0x0000000cd55e7c10 */ /* 0x000fc6000ff1e0ff */
[----:B------:R-:W-:Y:S01]  /*19380*/  IMAD.IADD R99, R96, 0x1, R99 ;  /* 0x0000000160637824 */ /* 0x000fe200078e0263 */
[----:B------:R-:W-:-:S05]  /*19390*/  IADD3.X R95, R214, UR13, RZ, P0, !PT ;  /* 0x0000000dd65f7c10 */ /* 0x000fca00087fe4ff */
[----:B------:R2:W-:Y:S01]  /*193a0*/  STG.E desc[UR4][R94.64], R99 ;  /* 0x000000635e007986 */ /* 0x0005e2000c101904 */
[----:B------:R-:W-:Y:S05]  /*193b0*/  @!P1 BRA `(.L_x_22492) ;  /* 0x00000000002c9947 */ /* 0x000fea0003800000 */
[----:B--2---:R-:W-:Y:S02]  /*193c0*/  SHF.L.U32 R95, R197, 0x10, RZ ;  /* 0x00000010c55f7819 */ /* 0x004fe400000006ff */
        /* <DEDUP_REMOVED lines=10> */
.L_x_22492:
[----:B------:R-:W-:Y:S05]  /*19470*/  BSYNC B1 ;  /* 0x0000000000017941 */ /* 0x000fea0003800000 */
.L_x_22491:
[----:B0123--:R-:W-:Y:S01]  /*19480*/  FADD.FTZ R92, RZ, R60 ;  /* 0x0000003cff5c7221 */ /* 0x00ffe20000010000 */
[C---:B------:R-:W-:Y:S01]  /*19490*/  LOP3.LUT P0, RZ, R211.reuse, 0x4, RZ, 0xc0, !PT ;  /* 0x00000004d3ff7812 */ /* 0x040fe2000780c0ff */
[----:B------:R-:W-:Y:S01]  /*194a0*/  UMOV UR6, 0xffffffff ;  /* 0xffffffff00067882 */ /* 0x000fe20000000000 */
[----:B------:R-:W-:Y:S01]  /*194b0*/  LOP3.LUT R211, R211, 0xfffffffd, RZ, 0xc0, !PT ;  /* 0xfffffffdd3d37812 */ /* 0x000fe200078ec0ff */
[----:B------:R-:W-:Y:S01]  /*194c0*/  FADD.FTZ R93, R61, R92 ;  /* 0x0000005c3d5d7221 */ /* 0x000fe20000010000 */
[C---:B------:R-:W-:Y:S02]  /*194d0*/  ISETP.GT.U32.AND P1, PT, R176.reuse, 0x9f, PT ;  /* 0x0000009fb000780c */ /* 0x040fe40003f24070 */
[----:B------:R-:W-:Y:S01]  /*194e0*/  ISETP.GT.U32.AND P2, PT, R176, 0xbf, PT ;  /* 0x000000bfb000780c */ /* 0x000fe20003f44070 */
[----:B------:R-:W-:Y:S01]  /*194f0*/  FADD.FTZ R92, R62, R93 ;  /* 0x0000005d3e5c7221 */ /* 0x000fe20000010000 */
[C---:B------:R-:W-:Y:S02]  /*19500*/  ISETP.GT.U32.AND P3, PT, R176.reuse, 0xdf, PT ;  /* 0x000000dfb000780c */ /* 0x040fe40003f64070 */
[----:B------:R-:W-:Y:S01]  /*19510*/  ISETP.GT.U32.AND P4, PT, R176, 0xff, PT ;  /* 0x000000ffb000780c */ /* 0x000fe20003f84070 */
[----:B------:R-:W-:Y:S01]  /*19520*/  FADD.FTZ R92, R63, R92 ;  /* 0x0000005c3f5c7221 */ /* 0x000fe20000010000 */
[----:B------:R-:W-:-:S04]  /*19530*/  ISETP.NE.AND P5, PT, R210, RZ, PT ;  /* 0x000000ffd200720c */ /* 0x000fc80003fa5270 */
[----:B------:R-:W-:Y:S02]  /*19540*/  FSEL R93, R92, RZ, P0 ;  /* 0x000000ff5c5d7208 */ /* 0x000fe40000000000 */
        /* <DEDUP_REMOVED lines=37> */
[----:B------:R-:W-:Y:S02]  /*197a0*/  P2R R213, PR, RZ, 0x10 ;  /* 0x00000010ffd57803 */ /* 0x000fe40000000000 */
[C---:B------:R-:W-:Y:S02]  /*197b0*/  LOP3.LUT P4, RZ, R211.reuse, 0x4, RZ, 0xc0, !PT ;  /* 0x00000004d3ff7812 */ /* 0x040fe4000788c0ff */
[----:B------:R-:W-:Y:S02]  /*197c0*/  P2R R215, PR, RZ, 0x20 ;  /* 0x00000020ffd77803 */ /* 0x000fe40000000000 */
[C---:B------:R-:W-:Y:S02]  /*197d0*/  LOP3.LUT P5, RZ, R211.reuse, 0x2, RZ, 0xc0, !PT ;  /* 0x00000002d3ff7812 */ /* 0x040fe400078ac0ff */
[----:B------:R-:W-:Y:S01]  /*197e0*/  LOP3.LUT P6, RZ, R211, 0x1, RZ, 0xc0, !PT ;  /* 0x00000001d3ff7812 */ /* 0x000fe200078cc0ff */
        /* <DEDUP_REMOVED lines=21> */
[----:B------:R-:W-:Y:S02]  /*19940*/  FSEL R92, R92, RZ, P4 ;  /* 0x000000ff5c5c7208 */ /* 0x000fe40002000000 */
[----:B------:R-:W-:-:S03]  /*19950*/  ISETP.NE.AND P4, PT, R213, RZ, PT ;  /* 0x000000ffd500720c */ /* 0x000fc60003f85270 */
[----:B------:R-:W-:-:S04]  /*19960*/  FFMA.FTZ R93, R93, R93, R92 ;  /* 0x0000005d5d5d7223 */ /* 0x000fc8000001005c */
[----:B------:R-:W-:Y:S01]  /*19970*/  FFMA.FTZ R93, R94, R94, R93 ;  /* 0x0000005e5e5d7223 */ /* 0x000fe2000001005d */
[----:B------:R-:W-:-:S03]  /*19980*/  FADD.FTZ R94, R67, -R214 ;  /* 0x800000d6435e7221 */ /* 0x000fc60000010000 */
[----:B------:R-:W-:Y:S01]  /*19990*/  FFMA.FTZ R93, R98, R98, R93 ;  /* 0x00000062625d7223 */ /* 0x000fe2000001005d */
[----:B------:R-:W-:-:S03]  /*199a0*/  FADD.FTZ R98, R70, -R214 ;  /* 0x800000d646627221 */ /* 0x000fc60000010000 */
[----:B------:R-:W-:Y:S01]  /*199b0*/  @P5 FFMA.FTZ R92, R94, R94, R93 ;  /* 0x0000005e5e5c5223 */ /* 0x000fe2000001005d */
[--C-:B------:R-:W-:Y:S01]  /*199c0*/  FADD.FTZ R93, R68, -R214.reuse ;  /* 0x800000d6445d7221 */ /* 0x100fe20000010000 */
[----:B------:R-:W-:Y:S01]  /*199d0*/  FADD.FTZ R94, R69, -R214 ;  /* 0x800000d6455e7221 */ /* 0x000fe20000010000 */
[----:B------:R-:W-:Y:S02]  /*199e0*/  ISETP.NE.AND P5, PT, R215, RZ, PT ;  /* 0x000000ffd700720c */ /* 0x000fe40003fa5270 */
        /* <DEDUP_REMOVED lines=54> */
.L_x_22586:
[----:B-1----:R-:W-:Y:S01]  /*19d50*/  FADD.FTZ R99, R98, R97 ;  /* 0x0000006162637221 */ /* 0x002fe20000010000 */
[----:B------:R-:W-:Y:S01]  /*19d60*/  FMUL.FTZ R97, R214, R214 ;  /* 0x000000d6d6617220 */ /* 0x000fe20000410000 */
[----:B------:R-:W-:Y:S01]  /*19d70*/  LOP3.LUT P0, RZ, R211, 0x8, RZ, 0xc0, !PT ;  /* 0x00000008d3ff7812 */ /* 0x000fe2000780c0ff */
[----:B------:R-:W1:Y:S01]  /*19d80*/  @!P5 LDC.64 R94, c[0x0][0x250] ;  /* 0x00009400ff5edb82 */ /* 0x000e620000000a00 */
[----:B------:R-:W-:Y:S01]  /*19d90*/  FFMA.FTZ R96, R99, R96, UR7 ;  /* 0x0000000763607e23 */ /* 0x000fe20008010060 */
[----:B------:R-:W-:Y:S01]  /*19da0*/  LOP3.LUT P1, RZ, R211, 0x4, RZ, 0xc0, !PT ;  /* 0x00000004d3ff7812 */ /* 0x000fe2000782c0ff */
[----:B------:R-:W-:Y:S01]  /*19db0*/  BSSY B1, `(.L_x_22558) ;  /* 0x0000022000017945 */ /* 0x000fe20003800000 */
[----:B------:R-:W-:-:S04]  /*19dc0*/  FSEL R97, R97, RZ, P0 ;  /* 0x000000ff61617208 */ /* 0x000fc80000000000 */
        /* <DEDUP_REMOVED lines=11> */
[--C-:B0-----:R-:W-:Y:S01]  /*19e80*/  FADD.FTZ R98, R61, -R92.reuse ;  /* 0x8000005c3d627221 */ /* 0x101fe20000010000 */
[----:B------:R-:W0:Y:S01]  /*19e90*/  LDC.64 R218, c[0x0][0x2c0] ;  /* 0x0000b000ffda7b82 */ /* 0x000e220000000a00 */
[--C-:B------:R-:W-:Y:S01]  /*19ea0*/  FADD.FTZ R96, R63, -R92.reuse ;  /* 0x8000005c3f607221 */ /* 0x100fe20000010000 */
[----:B------:R-:W-:Y:S01]  /*19eb0*/  FADD.FTZ R92, R62, -R92 ;  /* 0x8000005c3e5c7221 */ /* 0x000fe20000010000 */
[C---:B------:R-:W-:Y:S02]  /*19ec0*/  FMUL.FTZ R97, R213.reuse, R98 ;  /* 0x00000062d5617220 */ /* 0x040fe40000410000 */
[C---:B------:R-:W-:Y:S01]  /*19ed0*/  FMUL.FTZ R99, R213.reuse, R96 ;  /* 0x00000060d5637220 */ /* 0x040fe20000410000 */
[C---:B------:R-:W-:Y:S01]  /*19ee0*/  FMUL.FTZ R92, R213.reuse, R92 ;  /* 0x0000005cd55c7220 */ /* 0x040fe20000410000 */
[----:B------:R-:W-:Y:S01]  /*19ef0*/  FMUL.FTZ R96, R213, R94 ;  /* 0x0000005ed5607220 */ /* 0x000fe20000410000 */
[----:B------:R-:W-:Y:S01]  /*19f00*/  FFMA.FTZ R93, R173, R97, R170 ;  /* 0x00000061ad5d7223 */ /* 0x000fe200000100aa */
[-C--:B------:R-:W-:Y:S01]  /*19f10*/  FFMA.FTZ R95, R165, R99.reuse, R162 ;  /* 0x00000063a55f7223 */ /* 0x080fe200000100a2 */
[-C--:B------:R-:W-:Y:S01]  /*19f20*/  FFMA.FTZ R94, R169, R92.reuse, R166 ;  /* 0x0000005ca95e7223 */ /* 0x080fe200000100a6 */
[----:B------:R-:W-:Y:S01]  /*19f30*/  FFMA.FTZ R98, R167, R92, R164 ;  /* 0x0000005ca7627223 */ /* 0x000fe200000100a4 */
[-C--:B------:R-:W-:Y:S01]  /*19f40*/  FFMA.FTZ R92, R177, R96.reuse, R174 ;  /* 0x00000060b15c7223 */ /* 0x080fe200000100ae */
[----:B------:R-:W-:Y:S01]  /*19f50*/  FFMA.FTZ R99, R163, R99, R160 ;  /* 0x00000063a3637223 */ /* 0x000fe200000100a0 */
[----:B------:R-:W-:Y:S01]  /*19f60*/  FFMA.FTZ R97, R171, R97, R168 ;  /* 0x00000061ab617223 */ /* 0x000fe200000100a8 */
[----:B------:R-:W-:Y:S01]  /*19f70*/  FFMA.FTZ R96, R175, R96, R172 ;  /* 0x00000060af607223 */ /* 0x000fe200000100ac */
[----:B--2---:R-:W-:-:S05]  /*19f80*/  IMAD.WIDE.U32 R220, R212, 0x10, R220 ;  /* 0x00000010d4dc7825 */ /* 0x004fca00078e00dc */
[----:B------:R2:W-:Y:S01]  /*19f90*/  STG.E.128 desc[UR4][R220.64], R92 ;  /* 0x0000005cdc007986 */ /* 0x0005e2000c101d04 */
[C---:B0-----:R-:W-:Y:S01]  /*19fa0*/  IMAD.WIDE.U32 R218, R212.reuse, 0x10, R218 ;  /* 0x00000010d4da7825 */ /* 0x041fe200078e00da */
[----:B------:R-:W-:-:S04]  /*19fb0*/  IADD3 R212, R212, 0x20, RZ ;  /* 0x00000020d4d47810 */ /* 0x000fc80007ffe0ff */
[----:B------:R2:W-:Y:S03]  /*19fc0*/  STG.E.128 desc[UR4][R218.64], R96 ;  /* 0x00000060da007986 */ /* 0x0005e6000c101d04 */
.L_x_22559:
[----:B------:R-:W-:Y:S05]  /*19fd0*/  BSYNC B1 ;  /* 0x0000000000017941 */ /* 0x000fea0003800000 */
.L_x_22558:
[----:B------:R-:W-:Y:S01]  /*19fe0*/  LOP3.LUT P1, RZ, R211, 0x400, RZ, 0xc0, !PT ;  /* 0x00000400d3ff7812 */ /* 0x000fe2000782c0ff */
[----:B------:R-:W-:-:S12]  /*19ff0*/  BSSY B1, `(.L_x_22560) ;  /* 0x000001a000017945 */ /* 0x000fd80003800000 */
[----:B------:R-:W-:Y:S05]  /*1a000*/  @!P1 BRA `(.L_x_22561) ;  /* 0x0000000000609947 */ /* 0x000fea0003800000 */
[----:B--2---:R-:W2:Y:S01]  /*1a010*/  LDC.64 R220, c[0x0][0x2b8] ;  /* 0x0000ae00ffdc7b82 */ /* 0x004ea20000000a00 */
[----:B0-----:R-:W-:-:S05]  /*1a020*/  FSEL R98, R214, RZ, !P0 ;  /* 0x000000ffd6627208 */ /* 0x001fca0004000000 */
[--C-:B-1----:R-:W-:Y:S01]  /*1a030*/  FADD.FTZ R92, R64, -R98.reuse ;  /* 0x80000062405c7221 */ /* 0x102fe20000010000 */
[--C-:B------:R-:W-:Y:S01]  /*1a040*/  FADD.FTZ R94, R65, -R98.reuse ;  /* 0x80000062415e7221 */ /* 0x100fe20000010000 */
        /* <DEDUP_REMOVED lines=17> */
[----:B0-----:R-:W-:-:S04]  /*1a160*/  IMAD.WIDE.U32 R218, R212, 0x10, R218 ;  /* 0x00000010d4da7825 */ /* 0x001fc800078e00da */
[----:B------:R-:W-:Y:S01]  /*1a170*/  VIADD R212, R212, 0x20 ;  /* 0x00000020d4d47836 */ /* 0x000fe20000000000 */
[----:B------:R3:W-:Y:S06]  /*1a180*/  STG.E.128 desc[UR4][R218.64], R96 ;  /* 0x00000060da007986 */ /* 0x0007ec000c101d04 */
.L_x_22561:
[----:B------:R-:W-:Y:S05]  /*1a190*/  BSYNC B1 ;  /* 0x0000000000017941 */ /* 0x000fea0003800000 */
.L_x_22560:
[----:B------:R-:W-:Y:S01]  /*1a1a0*/  LOP3.LUT P1, RZ, R211, 0x200, RZ, 0xc0, !PT ;  /* 0x00000200d3ff7812 */ /* 0x000fe2000782c0ff */
[----:B------:R-:W-:-:S12]  /*1a1b0*/  BSSY B1, `(.L_x_22562) ;  /* 0x000001a000017945 */ /* 0x000fd80003800000 */
[----:B------:R-:W-:Y:S05]  /*1a1c0*/  @!P1 BRA `(.L_x_22563) ;  /* 0x0000000000609947 */ /* 0x000fea0003800000 */
[----:B--23--:R-:W2:Y:S01]  /*1a1d0*/  LDC.64 R220, c[0x0][0x2b8] ;  /* 0x0000ae00ffdc7b82 */ /* 0x00cea20000000a00 */
        /* <DEDUP_REMOVED lines=23> */
.L_x_22563:
[----:B------:R-:W-:Y:S05]  /*1a350*/  BSYNC B1 ;  /* 0x0000000000017941 */ /* 0x000fea0003800000 */
.L_x_22562:
[----:B------:R-:W-:Y:S01]  /*1a360*/  LOP3.LUT P1, RZ, R211, 0x100, RZ, 0xc0, !PT ;  /* 0x00000100d3ff7812 */ /* 0x000fe2000782c0ff */
[----:B------:R-:W-:-:S12]  /*1a370*/  BSSY B1, `(.L_x_22564) ;  /* 0x000001a000017945 */ /* 0x000fd80003800000 */
[----:B------:R-:W-:Y:S05]  /*1a380*/  @!P1 BRA `(.L_x_22565) ;  /* 0x0000000000609947 */ /* 0x000fea0003800000 */
[----:B--234-:R-:W2:Y:S01]  /*1a390*/  LDC.64 R220, c[0x0][0x2b8] ;  /* 0x0000ae00ffdc7b82 */ /* 0x01cea20000000a00 */
        /* <DEDUP_REMOVED lines=23> */
.L_x_22565:
[----:B------:R-:W-:Y:S05]  /*1a510*/  BSYNC B1 ;  /* 0x0000000000017941 */ /* 0x000fea0003800000 */
.L_x_22564:
[----:B------:R-:W-:Y:S01]  /*1a520*/  LOP3.LUT P1, RZ, R211, 0x80, RZ, 0xc0, !PT ;  /* 0x00000080d3ff7812 */ /* 0x000fe2000782c0ff */
[----:B------:R-:W-:-:S12]  /*1a530*/  BSSY B1, `(.L_x_22566) ;  /* 0x000001a000017945 */ /* 0x000fd80003800000 */
[----:B------:R-:W-:Y:S05]  /*1a540*/  @!P1 BRA `(.L_x_22567) ;  /* 0x0000000000609947 */ /* 0x000fea0003800000 */
[----:B-1234-:R-:W1:Y:S01]  /*1a550*/  LDC.64 R220, c[0x0][0x2b8] ;  /* 0x0000ae00ffdc7b82 */ /* 0x01ee620000000a00 */
[----:B0-----:R-:W-:-:S05]  /*1a560*/  FSEL R98, R214, RZ, !P0 ;  /* 0x000000ffd6627208 */ /* 0x001fca0004000000 */
[--C-:B------:R-:W-:Y:S01]  /*1a570*/  FADD.FTZ R92, R76, -R98.reuse ;  /* 0x800000624c5c7221 */ /* 0x100fe20000010000 */
        /* <DEDUP_REMOVED lines=16> */
[----:B-1----:R-:W-:-:S05]  /*1a680*/  IMAD.WIDE.U32 R220, R212, 0x10, R220 ;  /* 0x00000010d4dc7825 */ /* 0x002fca00078e00dc */
[----:B------:R1:W-:Y:S01]  /*1a690*/  STG.E.128 desc[UR4][R220.64], R92 ;  /* 0x0000005cdc007986 */ /* 0x0003e2000c101d04 */
[C---:B0-----:R-:W-:Y:S01]  /*1a6a0*/  IMAD.WIDE.U32 R218, R212.reuse, 0x10, R218 ;  /* 0x00000010d4da7825 */ /* 0x041fe200078e00da */
[----:B------:R-:W-:-:S04]  /*1a6b0*/  IADD3 R212, R212, 0x20, RZ ;  /* 0x00000020d4d47810 */ /* 0x000fc80007ffe0ff */
[----:B------:R1:W-:Y:S03]  /*1a6c0*/  STG.E.128 desc[UR4][R218.64], R96 ;  /* 0x00000060da007986 */ /* 0x0003e6000c101d04 */
.L_x_22567:
[----:B------:R-:W-:Y:S05]  /*1a6d0*/  BSYNC B1 ;  /* 0x0000000000017941 */ /* 0x000fea0003800000 */
.L_x_22566:
        /* <DEDUP_REMOVED lines=24> */
[----:B0-----:R-:W-:-:S04]  /*1a860*/  IMAD.WIDE.U32 R218, R212, 0x10, R218 ;  /* 0x00000010d4da7825 */ /* 0x001fc800078e00da */
[----:B------:R-:W-:Y:S01]  /*1a870*/  VIADD R212, R212, 0x20 ;  /* 0x00000020d4d47836 */ /* 0x000fe20000000000 */
[----:B------:R1:W-:Y:S06]  /*1a880*/  STG.E.128 desc[UR4][R218.64], R96 ;  /* 0x00000060da007986 */ /* 0x0003ec000c101d04 */
.L_x_22569:
[----:B------:R-:W-:Y:S05]  /*1a890*/  BSYNC B1 ;  /* 0x0000000000017941 */ /* 0x000fea0003800000 */
.L_x_22568:
[----:B------:R-:W-:Y:S01]  /*1a8a0*/  LOP3.LUT P0, RZ, R211, 0x20, RZ, 0xc0, !PT ;  /* 0x00000020d3ff7812 */ /* 0x000fe2000780c0ff */
[----:B------:R-:W-:-:S12]  /*1a8b0*/  BSSY B1, `(.L_x_22570) ;  /* 0x000001b000017945 */ /* 0x000fd80003800000 */
[----:B------:R-:W-:Y:S05]  /*1a8c0*/  @!P0 BRA `(.L_x_22571) ;  /* 0x0000000000648947 */ /* 0x000fea0003800000 */
[----:B-1234-:R-:W1:Y:S01]  /*1a8d0*/  LDC.64 R220, c[0x0][0x2b8] ;  /* 0x0000ae00ffdc7b82 */ /* 0x01ee620000000a00 */
[----:B------:R-:W-:-:S04]  /*1a8e0*/  LOP3.LUT P0, RZ, R211, 0x8, RZ, 0xc0, !PT ;  /* 0x00000008d3ff7812 */ /* 0x000fc8000780c0ff */
[----:B0-----:R-:W-:-:S03]  /*1a8f0*/  FSEL R98, R214, RZ, !P0 ;  /* 0x000000ffd6627208 */ /* 0x001fc60004000000 */
[----:B------:R-:W0:Y:S02]  /*1a900*/  LDC.64 R218, c[0x0][0x2c0] ;  /* 0x0000b000ffda7b82 */ /* 0x000e240000000a00 */
[--C-:B------:R-:W-:Y:S01]  /*1a910*/  FADD.FTZ R92, R84, -R98.reuse ;  /* 0x80000062545c7221 */ /* 0x100fe20000010000 */
[--C-:B------:R-:W-:Y:S01]  /*1a920*/  FADD.FTZ R94, R85, -R98.reuse ;  /* 0x80000062555e7221 */ /* 0x100fe20000010000 */
[--C-:B------:R-:W-:Y:S01]  /*1a930*/  FADD.FTZ R96, R87, -R98.reuse ;  /* 0x8000006257607221 */ /* 0x100fe20000010000 */
[----:B------:R-:W-:Y:S02]  /*1a940*/  FADD.FTZ R98, R86, -R98 ;  /* 0x8000006256627221 */ /* 0x000fe40000010000 */
[C---:B------:R-:W-:Y:S01]  /*1a950*/  FMUL.FTZ R97, R213.reuse, R94 ;  /* 0x0000005ed5617220 */ /* 0x040fe20000410000 */
[C---:B------:R-:W-:Y:S01]  /*1a960*/  FMUL.FTZ R99, R213.reuse, R96 ;  /* 0x00000060d5637220 */ /* 0x040fe20000410000 */
[C---:B------:R-:W-:Y:S01]  /*1a970*/  FMUL.FTZ R96, R213.reuse, R92 ;  /* 0x0000005cd5607220 */ /* 0x040fe20000410000 */
[----:B------:R-:W-:Y:S01]  /*1a980*/  FMUL.FTZ R98, R213, R98 ;  /* 0x00000062d5627220 */ /* 0x000fe20000410000 */
[----:B------:R-:W-:Y:S01]  /*1a990*/  FFMA.FTZ R93, R41, R97, R8 ;  /* 0x00000061295d7223 */ /* 0x000fe20000010008 */
[-C--:B------:R-:W-:Y:S01]  /*1a9a0*/  FFMA.FTZ R95, R39, R99.reuse, R6 ;  /* 0x00000063275f7223 */ /* 0x080fe20000010006 */
[----:B------:R-:W-:Y:S01]  /*1a9b0*/  FFMA.FTZ R92, R42, R96, R135 ;  /* 0x000000602a5c7223 */ /* 0x000fe20000010087 */
[----:B------:R-:W-:Y:S01]  /*1a9c0*/  FFMA.FTZ R94, R40, R98, R133 ;  /* 0x00000062285e7223 */ /* 0x000fe20000010085 */
[----:B------:R-:W-:Y:S01]  /*1a9d0*/  FFMA.FTZ R99, R36, R99, R5 ;  /* 0x0000006324637223 */ /* 0x000fe20000010005 */
[----:B-1----:R-:W-:-:S04]  /*1a9e0*/  IMAD.WIDE.U32 R220, R212, 0x10, R220 ;  /* 0x00000010d4dc7825 */ /* 0x002fc800078e00dc */
[----:B------:R-:W-:Y:S01]  /*1a9f0*/  FFMA.FTZ R98, R35, R98, R130 ;  /* 0x0000006223627223 */ /* 0x000fe20000010082 */
[----:B------:R-:W-:Y:S01]  /*1aa00*/  FFMA.FTZ R97, R38, R97, R7 ;  /* 0x0000006126617223 */ /* 0x000fe20000010007 */
[----:B------:R-:W-:Y:S01]  /*1aa10*/  FFMA.FTZ R96, R37, R96, R132 ;  /* 0x0000006025607223 */ /* 0x000fe20000010084 */
[----:B------:R1:W-:Y:S01]  /*1aa20*/  STG.E.128 desc[UR4][R220.64], R92 ;  /* 0x0000005cdc007986 */ /* 0x0003e2000c101d04 */
[C---:B0-----:R-:W-:Y:S01]  /*1aa30*/  IMAD.WIDE.U32 R218, R212.reuse, 0x10, R218 ;  /* 0x00000010d4da7825 */ /* 0x041fe200078e00da */
[----:B------:R-:W-:-:S04]  /*1aa40*/  IADD3 R212, R212, 0x20, RZ ;  /* 0x00000020d4d47810 */ /* 0x000fc80007ffe0ff */
[----:B------:R1:W-:Y:S03]  /*1aa50*/  STG.E.128 desc[UR4][R218.64], R96 ;  /* 0x00000060da007986 */ /* 0x0003e6000c101d04 */
.L_x_22571:
[----:B------:R-:W-:Y:S05]  /*1aa60*/  BSYNC B1 ;  /* 0x0000000000017941 */ /* 0x000fea0003800000 */
.L_x_22570:
[----:B------:R-:W-:Y:S01]  /*1aa70*/  LOP3.LUT P0, RZ, R211, 0x10, RZ, 0xc0, !PT ;  /* 0x00000010d3ff7812 */ /* 0x000fe2000780c0ff */
[----:B------:R-:W-:-:S12]  /*1aa80*/  BSSY B1, `(.L_x_22572) ;  /* 0x000001a000017945 */ /* 0x000fd80003800000 */
[----:B------:R-:W-:Y:S05]  /*1aa90*/  @!P0 BRA `(.L_x_22573) ;  /* 0x0000000000608947 */ /* 0x000fea0003800000 */
[----:B-1234-:R-:W1:Y:S01]  /*1aaa0*/  LDC.64 R94, c[0x0][0x2b8] ;  /* 0x0000ae00ff5e7b82 */ /* 0x01ee620000000a00 */
[----:B------:R-:W-:-:S04]  /*1aab0*/  LOP3.LUT P0, RZ, R211, 0x8, RZ, 0xc0, !PT ;  /* 0x00000008d3ff7812 */ /* 0x000fc8000780c0ff */
[----:B------:R-:W-:-:S03]  /*1aac0*/  FSEL R214, R214, RZ, !P0 ;  /* 0x000000ffd6d67208 */ /* 0x000fc60004000000 */
[----:B------:R-:W2:Y:S02]  /*1aad0*/  LDC.64 R92, c[0x0][0x2c0] ;  /* 0x0000b000ff5c7b82 */ /* 0x000ea40000000a00 */
[--C-:B------:R-:W-:Y:S01]  /*1aae0*/  FADD.FTZ R96, R88, -R214.reuse ;  /* 0x800000d658607221 */ /* 0x100fe20000010000 */
[--C-:B0-----:R-:W-:Y:S01]  /*1aaf0*/  FADD.FTZ R98, R89, -R214.reuse ;  /* 0x800000d659627221 */ /* 0x101fe20000010000 */
        /* <DEDUP_REMOVED lines=9> */
[-C--:B------:R-:W-:Y:S01]  /*1ab90*/  FFMA.FTZ R94, R32, R98.reuse, R129 ;  /* 0x00000062205e7223 */ /* 0x080fe20000010081 */
[----:B------:R-:W-:Y:S01]  /*1aba0*/  FFMA.FTZ R98, R28, R98, R127 ;  /* 0x000000621c627223 */ /* 0x000fe2000001007f */
[----:B--2---:R-:W-:-:S04]  /*1abb0*/  IMAD.WIDE.U32 R212, R212, 0x10, R92 ;  /* 0x00000010d4d47825 */ /* 0x004fc800078e005c */
[-C--:B------:R-:W-:Y:S01]  /*1abc0*/  FFMA.FTZ R93, R33, R97.reuse, R4 ;  /* 0x00000061215d7223 */ /* 0x080fe20000010004 */
[-C--:B------:R-:W-:Y:S01]  /*1abd0*/  FFMA.FTZ R92, R34, R96.reuse, R131 ;  /* 0x00000060225c7223 */ /* 0x080fe20000010083 */
[----:B------:R-:W-:Y:S01]  /*1abe0*/  FFMA.FTZ R97, R30, R97, R3 ;  /* 0x000000611e617223 */ /* 0x000fe20000010003 */
[----:B------:R-:W-:-:S03]  /*1abf0*/  FFMA.FTZ R96, R29, R96, R128 ;  /* 0x000000601d607223 */ /* 0x000fc60000010080 */
[----:B------:R0:W-:Y:S04]  /*1ac00*/  STG.E.128 desc[UR4][R214.64], R92 ;  /* 0x0000005cd6007986 */ /* 0x0001e8000c101d04 */
[----:B------:R0:W-:Y:S02]  /*1ac10*/  STG.E.128 desc[UR4][R212.64], R96 ;  /* 0x00000060d4007986 */ /* 0x0001e4000c101d04 */
.L_x_22573:
[----:B------:R-:W-:Y:S05]  /*1ac20*/  BSYNC B1 ;  /* 0x0000000000017941 */ /* 0x000fea0003800000 */
.L_x_22572:
[----:B01234-:R-:W0:Y:S02]  /*1ac30*/  LDC.64 R92, c[0x0][0x210] ;  /* 0x00008400ff5c7b82 */ /* 0x01fe240000000a00 */
[----:B0-----:R-:W-:-:S05]  /*1ac40*/  IMAD R209, R92, 0x4, R209 ;  /* 0x000000045cd17824 */ /* 0x001fca00078e02d1 */
[----:B------:R-:W-:-:S13]  /*1ac50*/  ISETP.GE.AND P0, PT, R209, R93, PT ;  /* 0x0000005dd100720c */ /* 0x000fda0003f06270 */
[----:B------:R-:W-:Y:S05]  /*1ac60*/  @!P0 BRA `(.L_x_22574) ;  /* 0xfffffe7400d48947 */ /* 0x000fea000383ffff */
[----:B------:R-:W-:Y:S05]  /*1ac70*/  BSYNC B0 ;  /* 0x0000000000007941 */ /* 0x000fea0003800000 */
.L_x_22021:
[----:B------:R-:W-:Y:S05]  /*1ac80*/  EXIT ;  /* 0x000000000000794d */ /* 0x000fea0003800000 */
.L_x_22557:
        /* <DEDUP_REMOVED lines=8> */
.L_x_22576:
[----:B------:R-:W-:Y:S05]  /*1ad10*/  BSYNC B1 ;  /* 0x0000000000017941 */ /* 0x000fea0003800000 */
.L_x_22575:
[----:B------:R-:W-:Y:S01]  /*1ad20*/  MOV R92, R99 ;  /* 0x00000063005c7202 */ /* 0x000fe20000000f00 */
[----:B------:R-:W-:Y:S01]  /*1ad30*/  HFMA2.MMA R215, -RZ, RZ, 0, 1.1920928955078125e-07 ;  /* 0x00000002ffd77435 */ /* 0x000fe200000001ff */
[----:B------:R-:W-:Y:S01]  /*1ad40*/  IMAD.MOV.U32 R220, RZ, RZ, 0x1f ;  /* 0x0000001fffdc7424 */ /* 0x000fe200078e00ff */
[----:B------:R-:W-:Y:S01]  /*1ad50*/  MOV R213, 0xffffffff ;  /* 0xffffffff00d57802 */ /* 0x000fe20000000f00 */
[----:B------:R-:W0:Y:S01]  /*1ad60*/  LDC R96, c[0x0][0x290] ;  /* 0x0000a400ff607b82 */ /* 0x000e220000000800 */
[----:B------:R-:W-:Y:S01]  /*1ad70*/  FADD.FTZ R94, R93, R92 ;  /* 0x0000005c5d5e7221 */ /* 0x000fe20000010000 */
[----:B------:R-:W-:Y:S02]  /*1ad80*/  P2R R219, PR, RZ, 0x10 ;  /* 0x00000010ffdb7803 */ /* 0x000fe40000000000 */
[----:B------:R-:W-:Y:S01]  /*1ad90*/  LOP3.LUT P4, RZ, R211, 0x4, RZ, 0xc0, !PT ;  /* 0x00000004d3ff7812 */ /* 0x000fe2000788c0ff */
[----:B------:R-:W-:Y:S01]  /*1ada0*/  IMAD.MOV.U32 R218, RZ, RZ, R94 ;  /* 0x000000ffffda7224 */ /* 0x000fe200078e005e */
[----:B------:R-:W-:-:S02]  /*1adb0*/  P2R R221, PR, RZ, 0x20 ;  /* 0x00000020ffdd7803 */ /* 0x000fc40000000000 */
[----:B------:R-:W-:-:S13]  /*1adc0*/  LOP3.LUT P5, RZ, R211, 0x2, RZ, 0xc0, !PT ;  /* 0x00000002d3ff7812 */ /* 0x000fda00078ac0ff */
[----:B0-----:R-:W-:Y:S05]  /*1add0*/  WARPSYNC.COLLECTIVE R213, `(.L_x_22577) ;  /* 0x00000000d5087348 */ /* 0x001fea0003c00000 */
[----:B------:R1:W2:Y:S02]  /*1ade0*/  SHFL.BFLY P6, R99, R218, R215, R220 ;  /* 0x0c0000d7da637389 */ /* 0x0002a400000c00dc */
[----:B012---:R-:W-:Y:S01]  /*1adf0*/  ENDCOLLECTIVE ;  /* 0x000000000000791b */ /* 0x007fe20003800000 */
.L_x_22577:
[----:B------:R-:W-:Y:S02]  /*1ae00*/  IMAD.MOV.U32 R215, RZ, RZ, 0x4 ;  /* 0x00000004ffd77424 */ /* 0x000fe400078e00ff */
[----:B------:R-:W-:-:S04]  /*1ae10*/  IMAD.MOV.U32 R95, RZ, RZ, R99 ;  /* 0x000000ffff5f7224 */ /* 0x000fc800078e0063 */
[----:B------:R-:W-:-:S05]  /*1ae20*/  FADD.FTZ R95, R94, R95 ;  /* 0x0000005f5e5f7221 */ /* 0x000fca0000010000 */
[----:B------:R-:W-:-:S07]  /*1ae30*/  MOV R218, R95 ;  /* 0x0000005f00da7202 */ /* 0x000fce0000000f00 */
[----:B------:R-:W-:Y:S05]  /*1ae40*/  WARPSYNC.COLLECTIVE R213, `(.L_x_22578) ;  /* 0x00000000d5087348 */ /* 0x000fea0003c00000 */
[----:B------:R0:W1:Y:S02]  /*1ae50*/  SHFL.BFLY P6, R99, R218, R215, R220 ;  /* 0x0c0000d7da637389 */ /* 0x00006400000c00dc */
[----:B01----:R-:W-:Y:S01]  /*1ae60*/  ENDCOLLECTIVE ;  /* 0x000000000000791b */ /* 0x003fe20003800000 */
.L_x_22578:
[----:B------:R-:W-:Y:S01]  /*1ae70*/  HFMA2.MMA R215, -RZ, RZ, 0, 4.76837158203125e-07 ;  /* 0x00000008ffd77435 */ /* 0x000fe200000001ff */
[----:B------:R-:W-:-:S05]  /*1ae80*/  MOV R92, R99 ;  /* 0x00000063005c7202 */ /* 0x000fca0000000f00 */
[----:B------:R-:W-:-:S04]  /*1ae90*/  FADD.FTZ R97, R95, R92 ;  /* 0x0000005c5f617221 */ /* 0x000fc80000010000 */
[----:B------:R-:W-:-:S07]  /*1aea0*/  IMAD.MOV.U32 R218, RZ, RZ, R97 ;  /* 0x000000ffffda7224 */ /* 0x000fce00078e0061 */
[----:B------:R-:W-:Y:S05]  /*1aeb0*/  WARPSYNC.COLLECTIVE R213, `(.L_x_22579) ;  /* 0x00000000d5087348 */ /* 0x000fea0003c00000 */
[----:B------:R0:W1:Y:S02]  /*1aec0*/  SHFL.BFLY P6, R99, R218, R215, R220 ;  /* 0x0c0000d7da637389 */ /* 0x00006400000c00dc */
[----:B01----:R-:W-:Y:S01]  /*1aed0*/  ENDCOLLECTIVE ;  /* 0x000000000000791b */ /* 0x003fe20003800000 */
.L_x_22579:
[----:B------:R-:W-:Y:S02]  /*1aee0*/  IMAD.MOV.U32 R215, RZ, RZ, 0x10 ;  /* 0x00000010ffd77424 */ /* 0x000fe400078e00ff */
[----:B------:R-:W-:-:S04]  /*1aef0*/  IMAD.MOV.U32 R92, RZ, RZ, R99 ;  /* 0x000000ffff5c7224 */ /* 0x000fc800078e0063 */
[----:B------:R-:W-:-:S05]  /*1af00*/  FADD.FTZ R98, R97, R92 ;  /* 0x0000005c61627221 */ /* 0x000fca0000010000 */
[----:B------:R-:W-:-:S07]  /*1af10*/  MOV R218, R98 ;  /* 0x0000006200da7202 */ /* 0x000fce0000000f00 */
[----:B------:R-:W-:Y:S05]  /*1af20*/  WARPSYNC.COLLECTIVE R213, `(.L_x_22580) ;  /* 0x00000000d5087348 */ /* 0x000fea0003c00000 */
[----:B------:R0:W1:Y:S02]  /*1af30*/  SHFL.BFLY P6, R99, R218, R215, R220 ;  /* 0x0c0000d7da637389 */ /* 0x00006400000c00dc */
[----:B01----:R-:W-:Y:S01]  /*1af40*/  ENDCOLLECTIVE ;  /* 0x000000000000791b */ /* 0x003fe20003800000 */
.L_x_22580:
[----:B------:R-:W-:Y:S02]  /*1af50*/  IMAD.MOV.U32 R215, RZ, RZ, 0x1 ;  /* 0x00000001ffd77424 */ /* 0x000fe400078e00ff */
[----:B------:R-:W-:Y:S01]  /*1af60*/  FADD.FTZ R99, R98, R99 ;  /* 0x0000006362637221 */ /* 0x000fe20000010000 */
[----:B------:R-:W-:-:S03]  /*1af70*/  LOP3.LUT P6, RZ, R211, 0x1, RZ, 0xc0, !PT ;  /* 0x00000001d3ff7812 */ /* 0x000fc600078cc0ff */
        /* <DEDUP_REMOVED lines=11> */
[----:B------:R-:W-:Y:S02]  /*1b030*/  FSEL R92, R92, RZ, P4 ;  /* 0x000000ff5c5c7208 */ /* 0x000fe40002000000 */
[----:B------:R-:W-:-:S03]  /*1b040*/  ISETP.NE.AND P4, PT, R219, RZ, PT ;  /* 0x000000ffdb00720c */ /* 0x000fc60003f85270 */
        /* <DEDUP_REMOVED lines=8> */
[----:B------:R-:W-:Y:S02]  /*1b0d0*/  ISETP.NE.AND P5, PT, R221, RZ, PT ;  /* 0x000000ffdd00720c */ /* 0x000fe40003fa5270 */
        /* <DEDUP_REMOVED lines=50> */
.L_x_22581:
[----:B------:R-:W-:Y:S01]  /*1b400*/  HFMA2.MMA R215, -RZ, RZ, 0, 1.1920928955078125e-07 ;  /* 0x00000002ffd77435 */ /* 0x000fe200000001ff */
[----:B------:R-:W-:-:S05]  /*1b410*/  MOV R93, R99 ;  /* 0x00000063005d7202 */ /* 0x000fca0000000f00 */
[----:B------:R-:W-:-:S04]  /*1b420*/  FADD.FTZ R93, R92, R93 ;  /* 0x0000005d5c5d7221 */ /* 0x000fc80000010000 */
[----:B------:R-:W-:-:S07]  /*1b430*/  IMAD.MOV.U32 R218, RZ, RZ, R93 ;  /* 0x000000ffffda7224 */ /* 0x000fce00078e005d */
[----:B------:R-:W-:Y:S05]  /*1b440*/  WARPSYNC.COLLECTIVE R213, `(.L_x_22582) ;  /* 0x00000000d5087348 */ /* 0x000fea0003c00000 */
[----:B------:R0:W1:Y:S02]  /*1b450*/  SHFL.BFLY P6, R99, R218, R215, R220 ;  /* 0x0c0000d7da637389 */ /* 0x00006400000c00dc */
[----:B01----:R-:W-:Y:S01]  /*1b460*/  ENDCOLLECTIVE ;  /* 0x000000000000791b */ /* 0x003fe20003800000 */
.L_x_22582:
[----:B------:R-:W-:Y:S02]  /*1b470*/  IMAD.MOV.U32 R215, RZ, RZ, 0x4 ;  /* 0x00000004ffd77424 */ /* 0x000fe400078e00ff */
[----:B------:R-:W-:-:S04]  /*1b480*/  IMAD.MOV.U32 R94, RZ, RZ, R99 ;  /* 0x000000ffff5e7224 */ /* 0x000fc800078e0063 */
[----:B------:R-:W-:-:S05]  /*1b490*/  FADD.FTZ R94, R93, R94 ;  /* 0x0000005e5d5e7221 */ /* 0x000fca0000010000 */
[----:B------:R-:W-:-:S07]  /*1b4a0*/  MOV R218, R94 ;  /* 0x0000005e00da7202 */ /* 0x000fce0000000f00 */
[----:B------:R-:W-:Y:S05]  /*1b4b0*/  WARPSYNC.COLLECTIVE R213, `(.L_x_22583) ;  /* 0x00000000d5087348 */ /* 0x000fea0003c00000 */
[----:B------:R0:W1:Y:S02]  /*1b4c0*/  SHFL.BFLY P6, R99, R218, R215, R220 ;  /* 0x0c0000d7da637389 */ /* 0x00006400000c00dc */
[----:B01----:R-:W-:Y:S01]  /*1b4d0*/  ENDCOLLECTIVE ;  /* 0x000000000000791b */ /* 0x003fe20003800000 */
.L_x_22583:
[----:B------:R-:W-:Y:S01]  /*1b4e0*/  HFMA2.MMA R215, -RZ, RZ, 0, 4.76837158203125e-07 ;  /* 0x00000008ffd77435 */ /* 0x000fe200000001ff */
[----:B------:R-:W-:-:S05]  /*1b4f0*/  MOV R95, R99 ;  /* 0x00000063005f7202 */ /* 0x000fca0000000f00 */
[----:B------:R-:W-:-:S04]  /*1b500*/  FADD.FTZ R95, R94, R95 ;  /* 0x0000005f5e5f7221 */ /* 0x000fc80000010000 */
[----:B------:R-:W-:-:S07]  /*1b510*/  IMAD.MOV.U32 R218, RZ, RZ, R95 ;  /* 0x000000ffffda7224 */ /* 0x000fce00078e005f */
[----:B------:R-:W-:Y:S05]  /*1b520*/  WARPSYNC.COLLECTIVE R213, `(.L_x_22584) ;  /* 0x00000000d5087348 */ /* 0x000fea0003c00000 */
[----:B------:R0:W1:Y:S02]  /*1b530*/  SHFL.BFLY P6, R99, R218, R215, R220 ;  /* 0x0c0000d7da637389 */ /* 0x00006400000c00dc */
[----:B01----:R-:W-:Y:S01]  /*1b540*/  ENDCOLLECTIVE ;  /* 0x000000000000791b */ /* 0x003fe20003800000 */
.L_x_22584:
[----:B------:R-:W-:Y:S02]  /*1b550*/  IMAD.MOV.U32 R215, RZ, RZ, 0x10 ;  /* 0x00000010ffd77424 */ /* 0x000fe400078e00ff */
[----:B------:R-:W-:-:S04]  /*1b560*/  IMAD.MOV.U32 R98, RZ, RZ, R99 ;  /* 0x000000ffff627224 */ /* 0x000fc800078e0063 */
[----:B------:R-:W-:-:S05]  /*1b570*/  FADD.FTZ R98, R95, R98 ;  /* 0x000000625f627221 */ /* 0x000fca0000010000 */
[----:B------:R-:W-:-:S07]  /*1b580*/  MOV R218, R98 ;  /* 0x0000006200da7202 */ /* 0x000fce0000000f00 */
[----:B------:R-:W-:Y:S05]  /*1b590*/  WARPSYNC.COLLECTIVE R213, `(.L_x_22585) ;  /* 0x00000000d5087348 */ /* 0x000fea0003c00000 */
[----:B------:R0:W1:Y:S02]  /*1b5a0*/  SHFL.BFLY P6, R99, R218, R215, R220 ;  /* 0x0c0000d7da637389 */ /* 0x00006400000c00dc */
[----:B01----:R-:W-:Y:S01]  /*1b5b0*/  ENDCOLLECTIVE ;  /* 0x000000000000791b */ /* 0x003fe20003800000 */
.L_x_22585:
[----:B------:R-:W-:Y:S01]  /*1b5c0*/  MOV R97, R99 ;  /* 0x0000006300617202 */ /* 0x000fe20000000f00 */
[----:B------:R-:W-:Y:S06]  /*1b5d0*/  BRA `(.L_x_22586) ;  /* 0xffffffe400dc7947 */ /* 0x000fec000383ffff */
.L_x_22587:
        /* <DEDUP_REMOVED lines=10> */
.L_x_27218:


//--------------------- .text._ZN10layer_norm31ln_parallel_residual_fwd_kernelINS_13Kernel_traitsI6__halfffffjLj1024ELj1ELj4ELj1ELj16ENS_18Kernel_traits_baseILj1024ES2_ffffjLj128EEEEELb1ELb0ELb1EEEvNS_9FwdParamsE --------------------------
	.section	.text._ZN10layer_norm31ln_parallel_residual_fwd_kernelINS_13Kernel_traitsI6__halfffffjLj1024ELj1ELj4ELj1ELj16ENS_18Kernel_traits_baseILj1024ES2_ffffjLj128EEEEELb1ELb0ELb1EEEvNS_9FwdParamsE,"ax",@progbits
	.align	128
        .global         _ZN10layer_norm31ln_parallel_residual_fwd_kernelINS_13Kernel_traitsI6__halfffffjLj1024ELj1ELj4ELj1ELj16ENS_18Kernel_traits_baseILj1024ES2_ffffjLj128EEEEELb1ELb0ELb1EEEvNS_9FwdParamsE
        .type           _ZN10layer_norm31ln_parallel_residual_fwd_kernelINS_13Kernel_traitsI6__halfffffjLj1024ELj1ELj4ELj1ELj16ENS_18Kernel_traits_baseILj1024ES2_ffffjLj128EEEEELb1ELb0ELb1EEEvNS_9FwdParamsE,@function
        .size           _ZN10layer_norm31ln_parallel_residual_fwd_kernelINS_13Kernel_traitsI6__halfffffjLj1024ELj1ELj4ELj1ELj16ENS_18Kernel_traits_baseILj1024ES2_ffffjLj128EEEEELb1ELb0ELb1EEEvNS_9FwdParamsE,(.L_x_27219 - _ZN10layer_norm31ln_parallel_residual_fwd_kernelINS_13Kernel_traitsI6__halfffffjLj1024ELj1ELj4ELj1ELj16ENS_18Kernel_traits_baseILj1024ES2_ffffjLj128EEEEELb1ELb0ELb1EEEvNS_9FwdParamsE)
        .other          _ZN10layer_norm31ln_parallel_residual_fwd_kernelINS_13Kernel_traitsI6__halfffffjLj1024ELj1ELj4ELj1ELj16ENS_18Kernel_traits_baseILj1024ES2_ffffjLj128EEEEELb1ELb0ELb1EEEvNS_9FwdParamsE,@"STO_CUDA_ENTRY STV_DEFAULT"
_ZN10layer_norm31ln_parallel_residual_fwd_kernelINS_13Kernel_traitsI6__halfffffjLj1024ELj1ELj4ELj1ELj16ENS_18Kernel_traits_baseILj1024ES2_ffffjLj128EEEEELb1ELb0ELb1EEEvNS_9FwdParamsE:
.text._ZN10layer_norm31ln_parallel_residual_fwd_kernelINS_13Kernel_traitsI6__halfffffjLj1024ELj1ELj4ELj1ELj16ENS_18Kernel_traits_baseILj1024ES2_ffffjLj128EEEEELb1ELb0ELb1EEEvNS_9FwdParamsE:
[----:B------:R-:W-:Y:S01]  /*0000*/  LDC R1, c[0x0][0x28] ;  /* 0x00000a00ff017b82 */ /* 0x000fe20000000800 */
[----:B------:R-:W0:Y:S01]  /*0010*/  S2R R198, SR_TID.X ;  /* 0x0000000000c67919 */ /* 0x000e220000002100 */
[----:B------:R-:W-:Y:S01]  /*0020*/  ULDC.64 UR6, c[0x0][0x2e0] ;  /* 0x0000b80000067ab9 */ /* 0x000fe20000000a00 */
[----:B------:R-:W-:Y:S01]  /*0030*/  ULDC.64 UR8, c[0x0][0x2d0] ;  /* 0x0000b40000087ab9 */ /* 0x000fe20000000a00 */
[----:B------:R-:W-:-:S04]  /*0040*/  IMAD.U32 R204, RZ, RZ, UR6 ;  /* 0x00000006ffcc7e24 */ /* 0x000fc8000f8e00ff */
[----:B------:R-:W1:Y:S01]  /*0050*/  LDC R202, c[0x0][0x2e8] ;  /* 0x0000ba00ffca7b82 */ /* 0x000e620000000800 */
[----:B------:R-:W-:Y:S01]  /*0060*/  IMAD.U32 R205, RZ, RZ, UR7 ;  /* 0x00000007ffcd7e24 */ /* 0x000fe2000f8e00ff */
[----:B------:R-:W-:Y:S01]  /*0070*/  ULDC.64 UR6, c[0x0][0x2c8] ;  /* 0x0000b20000067ab9 */ /* 0x000fe20000000a00 */
[----:B------:R-:W-:Y:S01]  /*0080*/  ULDC.U8 UR4, c[0x0][0x2f4] ;  /* 0x0000bd0000047ab9 */ /* 0x000fe20000000000 */
[----:B------:R-:W-:Y:S02]  /*0090*/  ISETP.NE.U32.AND P0, PT, RZ, UR6, PT ;  /* 0x00000006ff007c0c */ /* 0x000fe4000bf05070 */
[----:B------:R-:W-:Y:S02]  /*00a0*/  ISETP.NE.U32.AND P1, PT, RZ, UR8, PT ;  /* 0x00000008ff007c0c */ /* 0x000fe4000bf25070 */
[----:B------:R-:W-:Y:S01]  /*00b0*/  ISETP.NE.AND.EX P0, PT, RZ, UR7, PT, P0 ;  /* 0x00000007ff007c0c */ /* 0x000fe2000bf05300 */
[----:B------:R-:W1:Y:S01]  /*00c0*/  LDC R203, c[0x0][0x2ec] ;  /* 0x0000bb00ffcb7b82 */ /* 0x000e620000000800 */
[----:B------:R-:W-:-:S02]  /*00d0*/  ISETP.NE.AND.EX P1, PT, RZ, UR9, PT, P1 ;  /* 0x00000009ff007c0c */ /* 0x000fc4000bf25310 */
[----:B------:R-:W-:Y:S01]  /*00e0*/  ISETP.NE.AND P2, PT, RZ, UR4, PT ;  /* 0x00000004ff007c0c */ /* 0x000fe2000bf45270 */
[----:B------:R-:W-:Y:S01]  /*00f0*/  ULDC.64 UR4, c[0x0][0x208] ;  /* 0x0000820000047ab9 */ /* 0x000fe20000000a00 */
[----:B------:R-:W2:Y:S03]  /*0100*/  S2R R0, SR_CTAID.X ;  /* 0x0000000000007919 */ /* 0x000ea60000002500 */
[----:B------:R-:W3:Y:S08]  /*0110*/  LDC.64 R58, c[0x0][0x260] ;  /* 0x00009800ff3a7b82 */ /* 0x000ef00000000a00 */
[----:B------:R-:W5:Y:S01]  /*0120*/  @P2 LDG.E.64 R204, desc[UR4][R204.64] ;  /* 0x00000004cccc2981 */ /* 0x000f62000c1e1b00 */
[----:B0-----:R-:W-:-:S04]  /*0130*/  LOP3.LUT R200, R198, 0x1f, RZ, 0xc0, !PT ;  /* 0x0000001fc6c87812 */ /* 0x001fc800078ec0ff */
[C---:B------:R-:W-:Y:S01]  /*0140*/  @P0 LEA R30, P3, R200.reuse, UR6, 0x3 ;  /* 0x00000006c81e0c11 */ /* 0x040fe2000f8618ff */
[----:B-1----:R0:W5:Y:S01]  /*0150*/  @P2 LDG.E.64 R32, desc[UR4][R202.64] ;  /* 0x00000004ca202981 */ /* 0x002162000c1e1b00 */
[C---:B------:R-:W-:Y:S02]  /*0160*/  LOP3.LUT R81, R200.reuse, 0x20, RZ, 0xfc, !PT ;  /* 0x00000020c8517812 */ /* 0x040fe400078efcff */
[C---:B------:R-:W-:Y:S02]  /*0170*/  SHF.L.U32 R82, R200.reuse, 0x3, RZ ;  /* 0x00000003c8527819 */ /* 0x040fe400000006ff */
[----:B------:R-:W-:Y:S01]  /*0180*/  LOP3.LUT R77, R200, 0x40, RZ, 0xfc, !PT ;  /* 0x00000040c84d7812 */ /* 0x000fe200078efcff */
[----:B------:R-:W-:Y:S01]  /*0190*/  @P0 IMAD.X R31, RZ, RZ, UR7, P3 ;  /* 0x00000007ff1f0e24 */ /* 0x000fe200098e06ff */
[----:B------:R-:W-:Y:S02]  /*01a0*/  @P1 IADD3 R28, P4, R82, UR8, RZ ;  /* 0x00000008521c1c10 */ /* 0x000fe4000ff9e0ff */
[----:B------:R-:W-:-:S02]  /*01b0*/  @P0 LEA R26, P3, R81, UR6, 0x3 ;  /* 0x00000006511a0c11 */ /* 0x000fc4000f8618ff */
[----:B------:R-:W-:Y:S02]  /*01c0*/  @P0 LEA R22, P6, R77, UR6, 0x3 ;  /* 0x000000064d160c11 */ /* 0x000fe4000f8c18ff */
[C---:B------:R-:W-:Y:S02]  /*01d0*/  LOP3.LUT R73, R200.reuse, 0x60, RZ, 0xfc, !PT ;  /* 0x00000060c8497812 */ /* 0x040fe400078efcff */
[----:B------:R-:W-:Y:S02]  /*01e0*/  LOP3.LUT R69, R200, 0x80, RZ, 0xfc, !PT ;  /* 0x00000080c8457812 */ /* 0x000fe400078efcff */
[----:B------:R-:W-:Y:S02]  /*01f0*/  SHF.L.U32 R78, R81, 0x3, RZ ;  /* 0x00000003514e7819 */ /* 0x000fe400000006ff */
[----:B------:R-:W-:Y:S01]  /*0200*/  SHF.L.U32 R74, R77, 0x3, RZ ;  /* 0x000000034d4a7819 */ /* 0x000fe200000006ff */
[----:B------:R-:W-:Y:S01]  /*0210*/  @P1 IMAD.X R29, RZ, RZ, UR9, P4 ;  /* 0x00000009ff1d1e24 */ /* 0x000fe2000a0e06ff */
[----:B------:R-:W-:Y:S01]  /*0220*/  @P0 LEA R14, P4, R69, UR6, 0x3 ;  /* 0x00000006450e0c11 */ /* 0x000fe2000f8818ff */
[----:B------:R-:W-:Y:S01]  /*0230*/  @P0 IMAD.X R27, RZ, RZ, UR7, P3 ;  /* 0x00000007ff1b0e24 */ /* 0x000fe200098e06ff */
[----:B------:R-:W-:Y:S01]  /*0240*/  @P1 IADD3 R24, P3, R78, UR8, RZ ;  /* 0x000000084e181c10 */ /* 0x000fe2000ff7e0ff */
[----:B------:R-:W-:Y:S01]  /*0250*/  @P0 IMAD.X R23, RZ, RZ, UR7, P6 ;  /* 0x00000007ff170e24 */ /* 0x000fe2000b0e06ff */
[----:B------:R-:W-:Y:S01]  /*0260*/  @P1 IADD3 R20, P6, R74, UR8, RZ ;  /* 0x000000084a141c10 */ /* 0x000fe2000ffde0ff */
[----:B------:R-:W-:Y:S01]  /*0270*/  IMAD.SHL.U32 R70, R73, 0x8, RZ ;  /* 0x0000000849467824 */ /* 0x000fe200078e00ff */
[C---:B------:R-:W-:Y:S01]  /*0280*/  LOP3.LUT R55, R200.reuse, 0xa0, RZ, 0xfc, !PT ;  /* 0x000000a0c8377812 */ /* 0x040fe200078efcff */
[----:B------:R-:W5:Y:S01]  /*0290*/  @P0 LDG.E.64 R30, desc[UR4][R30.64] ;  /* 0x000000041e1e0981 */ /* 0x000f62000c1e1b00 */
[----:B------:R-:W-:-:S02]  /*02a0*/  LOP3.LUT R35, R200, 0xe0, RZ, 0xfc, !PT ;  /* 0x000000e0c8237812 */ /* 0x000fc400078efcff */
[----:B------:R-:W-:Y:S01]  /*02b0*/  @P0 LEA R18, P5, R73, UR6, 0x3 ;  /* 0x0000000649120c11 */ /* 0x000fe2000f8a18ff */
[----:B------:R-:W-:Y:S01]  /*02c0*/  @P1 IMAD.X R25, RZ, RZ, UR9, P3 ;  /* 0x00000009ff191e24 */ /* 0x000fe200098e06ff */
[----:B------:R-:W-:Y:S01]  /*02d0*/  LOP3.LUT R63, R200, 0xc0, RZ, 0xfc, !PT ;  /* 0x000000c0c83f7812 */ /* 0x000fe200078efcff */
[----:B------:R-:W-:Y:S01]  /*02e0*/  @P0 IMAD.X R15, RZ, RZ, UR7, P4 ;  /* 0x00000007ff0f0e24 */ /* 0x000fe2000a0e06ff */
[----:B------:R-:W-:Y:S01]  /*02f0*/  @P1 IADD3.X R21, RZ, UR9, RZ, P6, !PT ;  /* 0x00000009ff151c10 */ /* 0x000fe2000b7fe4ff */
[----:B------:R-:W-:Y:S01]  /*0300*/  @P0 IMAD.X R19, RZ, RZ, UR7, P5 ;  /* 0x00000007ff130e24 */ /* 0x000fe2000a8e06ff */
[----:B------:R-:W-:Y:S01]  /*0310*/  @P0 LEA R10, P3, R55, UR6, 0x3 ;  /* 0x00000006370a0c11 */ /* 0x000fe2000f8618ff */
[C---:B------:R-:W-:Y:S01]  /*0320*/  IMAD.SHL.U32 R56, R35.reuse, 0x8, RZ ;  /* 0x0000000823387824 */ /* 0x040fe200078e00ff */
[----:B------:R-:W-:Y:S01]  /*0330*/  @P0 LEA R2, P4, R35, UR6, 0x3 ;  /* 0x0000000623020c11 */ /* 0x000fe2000f8818ff */
[----:B------:R-:W-:Y:S01]  /*0340*/  IMAD.SHL.U32 R64, R55, 0x8, RZ ;  /* 0x0000000837407824 */ /* 0x000fe200078e00ff */
[----:B------:R-:W-:Y:S01]  /*0350*/  @P1 IADD3 R16, P6, R70, UR8, RZ ;  /* 0x0000000846101c10 */ /* 0x000fe2000ffde0ff */
[----:B------:R-:W5:Y:S01]  /*0360*/  @P1 LDG.E.64 R28, desc[UR4][R28.64] ;  /* 0x000000041c1c1981 */ /* 0x000f62000c1e1b00 */
[----:B------:R-:W-:-:S02]  /*0370*/  @P0 LEA R6, P5, R63, UR6, 0x3 ;  /* 0x000000063f060c11 */ /* 0x000fc4000f8a18ff */
[----:B------:R-:W-:Y:S01]  /*0380*/  SHF.L.U32 R66, R69, 0x3, RZ ;  /* 0x0000000345427819 */ /* 0x000fe200000006ff */
[----:B------:R-:W5:Y:S01]  /*0390*/  @P0 LDG.E.64 R26, desc[UR4][R26.64] ;  /* 0x000000041a1a0981 */ /* 0x000f62000c1e1b00 */
[----:B------:R-:W-:Y:S01]  /*03a0*/  SHF.L.U32 R60, R63, 0x3, RZ ;  /* 0x000000033f3c7819 */ /* 0x000fe200000006ff */
[----:B------:R-:W-:Y:S01]  /*03b0*/  @P1 IMAD.X R17, RZ, RZ, UR9, P6 ;  /* 0x00000009ff111e24 */ /* 0x000fe2000b0e06ff */
[----:B------:R-:W-:Y:S01]  /*03c0*/  @P0 IADD3.X R7, RZ, UR7, RZ, P5, !PT ;  /* 0x00000007ff070c10 */ /* 0x000fe2000affe4ff */
[----:B------:R-:W-:Y:S01]  /*03d0*/  @P0 IMAD.X R11, RZ, RZ, UR7, P3 ;  /* 0x00000007ff0b0e24 */ /* 0x000fe200098e06ff */
[----:B------:R-:W-:Y:S01]  /*03e0*/  @P1 IADD3 R12, P6, R66, UR8, RZ ;  /* 0x00000008420c1c10 */ /* 0x000fe2000ffde0ff */
[----:B------:R-:W-:Y:S01]  /*03f0*/  @P0 IMAD.X R3, RZ, RZ, UR7, P4 ;  /* 0x00000007ff030e24 */ /* 0x000fe2000a0e06ff */
[----:B------:R-:W-:Y:S01]  /*0400*/  @P1 IADD3 R4, P3, R60, UR8, RZ ;  /* 0x000000083c041c10 */ /* 0x000fe2000ff7e0ff */
[----:B------:R-:W5:Y:S01]  /*0410*/  @P1 LDG.E.64 R24, desc[UR4][R24.64] ;  /* 0x0000000418181981 */ /* 0x000f62000c1e1b00 */
[----:B------:R-:W-:-:S02]  /*0420*/  @P1 IADD3 R86, P4, R56, UR8, RZ ;  /* 0x0000000838561c10 */ /* 0x000fc4000ff9e0ff */
[----:B------:R-:W-:Y:S01]  /*0430*/  @P1 IADD3 R8, P5, R64, UR8, RZ ;  /* 0x0000000840081c10 */ /* 0x000fe2000ffbe0ff */
[----:B------:R-:W-:Y:S01]  /*0440*/  @P1 IMAD.X R13, RZ, RZ, UR9, P6 ;  /* 0x00000009ff0d1e24 */ /* 0x000fe2000b0e06ff */
[----:B------:R-:W5:Y:S01]  /*0450*/  @P0 LDG.E.64 R22, desc[UR4][R22.64] ;  /* 0x0000000416160981 */ /* 0x000f62000c1e1b00 */
[----:B------:R-:W-:Y:S01]  /*0460*/  @P1 IMAD.X R5, RZ, RZ, UR9, P3 ;  /* 0x00000009ff051e24 */ /* 0x000fe200098e06ff */
[----:B------:R-:W-:Y:S01]  /*0470*/  @P1 IADD3.X R9, RZ, UR9, RZ, P5, !PT ;  /* 0x00000009ff091c10 */ /* 0x000fe2000affe4ff */
[----:B------:R-:W-:Y:S01]  /*0480*/  @P1 IMAD.X R87, RZ, RZ, UR9, P4 ;  /* 0x00000009ff571e24 */ /* 0x000fe2000a0e06ff */
[----:B------:R-:W5:Y:S01]  /*0490*/  @P1 LDG.E.64 R20, desc[UR4][R20.64] ;  /* 0x0000000414141981 */ /* 0x000f62000c1e1b00 */
[----:B------:R-:W-:Y:S01]  /*04a0*/  ULDC.64 UR8, c[0x0][0x268] ;  /* 0x00009a0000087ab9 */ /* 0x000fe20000000a00 */
[----:B------:R-:W-:Y:S01]  /*04b0*/  SHF.R.U32.HI R199, RZ, 0x5, R198 ;  /* 0x00000005ffc77819 */ /* 0x000fe200000116c6 */
[----:B------:R-:W-:Y:S01]  /*04c0*/  ULDC UR7, c[0x0][0x214] ;  /* 0x0000850000077ab9 */ /* 0x000fe20000000800 */
[----:B------:R-:W5:Y:S04]  /*04d0*/  @P0 LDG.E.64 R18, desc[UR4][R18.64] ;  /* 0x0000000412120981 */ /* 0x000f68000c1e1b00 */
        /* <DEDUP_REMOVED lines=8> */
[----:B------:R-:W5:Y:S01]  /*0560*/  @P1 LDG.E.64 R86, desc[UR4][R86.64] ;  /* 0x0000000456561981 */ /* 0x000f62000c1e1b00 */
[----:B------:R-:W-:-:S02]  /*0570*/  IADD3 R82, P4, R82, UR8, RZ ;  /* 0x0000000852527c10 */ /* 0x000fc4000ff9e0ff */
[----:B------:R-:W-:Y:S02]  /*0580*/  IADD3 R78, P5, R78, UR8, RZ ;  /* 0x000000084e4e7c10 */ /* 0x000fe4000ffbe0ff */
[----:B--2---:R-:W-:Y:S01]  /*0590*/  LEA R199, R0, R199, 0x2 ;  /* 0x000000c700c77211 */ /* 0x004fe200078e10ff */
[----:B------:R-:W-:Y:S01]  /*05a0*/  IMAD.X R83, RZ, RZ, UR9, P4 ;  /* 0x00000009ff537e24 */ /* 0x000fe2000a0e06ff */
[----:B------:R-:W-:Y:S01]  /*05b0*/  IADD3 R74, P4, R74, UR8, RZ ;  /* 0x000000084a4a7c10 */ /* 0x000fe2000ff9e0ff */
[----:B------:R-:W-:Y:S01]  /*05c0*/  IMAD.X R79, RZ, RZ, UR9, P5 ;  /* 0x00000009ff4f7e24 */ /* 0x000fe2000a8e06ff */
[----:B------:R-:W-:Y:S02]  /*05d0*/  IADD3 R70, P5, R70, UR8, RZ ;  /* 0x0000000846467c10 */ /* 0x000fe4000ffbe0ff */
[----:B------:R-:W-:Y:S02]  /*05e0*/  ISETP.GE.AND P3, PT, R199, UR7, PT ;  /* 0x00000007c7007c0c */ /* 0x000fe4000bf66270 */
[----:B------:R-:W-:Y:S01]  /*05f0*/  IADD3.X R75, RZ, UR9, RZ, P4, !PT ;  /* 0x00000009ff4b7c10 */ /* 0x000fe2000a7fe4ff */
[----:B------:R-:W-:Y:S01]  /*0600*/  IMAD.X R71, RZ, RZ, UR9, P5 ;  /* 0x00000009ff477e24 */ /* 0x000fe2000a8e06ff */
[----:B------:R-:W-:-:S02]  /*0610*/  IADD3 R66, P4, R66, UR8, RZ ;  /* 0x0000000842427c10 */ /* 0x000fc4000ff9e0ff */
[----:B------:R-:W-:-:S03]  /*0620*/  IADD3 R64, P5, R64, UR8, RZ ;  /* 0x0000000840407c10 */ /* 0x000fc6000ffbe0ff */
[----:B------:R-:W-:Y:S01]  /*0630*/  IMAD.X R67, RZ, RZ, UR9, P4 ;  /* 0x00000009ff437e24 */ /* 0x000fe2000a0e06ff */
[----:B------:R-:W-:Y:S02]  /*0640*/  IADD3.X R65, RZ, UR9, RZ, P5, !PT ;  /* 0x00000009ff417c10 */ /* 0x000fe4000affe4ff */
[----:B------:R-:W-:Y:S02]  /*0650*/  IADD3 R60, P4, R60, UR8, RZ ;  /* 0x000000083c3c7c10 */ /* 0x000fe4000ff9e0ff */
[----:B------:R-:W-:Y:S01]  /*0660*/  IADD3 R56, P5, R56, UR8, RZ ;  /* 0x0000000838387c10 */ /* 0x000fe2000ffbe0ff */
[----:B------:R-:W-:Y:S02]  /*0670*/  ULDC UR6, c[0x0][0x0] ;  /* 0x0000000000067ab9 */ /* 0x000fe40000000800 */
[----:B------:R-:W-:Y:S02]  /*0680*/  IMAD R198, R0, UR6, R198 ;  /* 0x0000000600c67c24 */ /* 0x000fe4000f8e02c6 */
[----:B------:R-:W-:-:S02]  /*0690*/  IMAD.X R61, RZ, RZ, UR9, P4 ;  /* 0x00000009ff3d7e24 */ /* 0x000fc4000a0e06ff */
[----:B------:R-:W-:Y:S01]  /*06a0*/  IMAD.X R57, RZ, RZ, UR9, P5 ;  /* 0x00000009ff397e24 */ /* 0x000fe2000a8e06ff */
[----:B0--3--:R-:W-:Y:S06]  /*06b0*/  @P3 EXIT ;  /* 0x000000000000394d */ /* 0x009fec0003800000 */
[--C-:B------:R-:W-:Y:S01]  /*06c0*/  IMAD.WIDE.U32 R84, R200, 0x8, R58.reuse ;  /* 0x00000008c8547825 */ /* 0x100fe200078e003a */
[----:B------:R-:W2:Y:S03]  /*06d0*/  LDG.E.64 R82, desc[UR4][R82.64] ;  /* 0x0000000452527981 */ /* 0x000ea6000c1e1b00 */
[--C-:B------:R-:W-:Y:S01]  /*06e0*/  IMAD.WIDE.U32 R80, R81, 0x8, R58.reuse ;  /* 0x0000000851507825 */ /* 0x100fe200078e003a */
[----:B------:R-:W3:Y:S03]  /*06f0*/  LDG.E.64 R78, desc[UR4][R78.64] ;  /* 0x000000044e4e7981 */ /* 0x000ee6000c1e1b00 */
[--C-:B------:R-:W-:Y:S01]  /*0700*/  IMAD.WIDE.U32 R76, R77, 0x8, R58.reuse ;  /* 0x000000084d4c7825 */ /* 0x100fe200078e003a */
[----:B------:R-:W4:Y:S03]  /*0710*/  LDG.E.64 R84, desc[UR4][R84.64] ;  /* 0x0000000454547981 */ /* 0x000f26000c1e1b00 */
        /* <DEDUP_REMOVED lines=10> */
[----:B------:R-:W4:Y:S01]  /*07c0*/  LDG.E.64 R66, desc[UR4][R66.64] ;  /* 0x0000000442427981 */ /* 0x000f22000c1e1b00 */
[----:B------:R-:W0:Y:S03]  /*07d0*/  @P2 LDC R35, c[0x0][0x2f0] ;  /* 0x0000bc00ff232b82 */ /* 0x000e260000000800 */
[----:B------:R-:W4:Y:S04]  /*07e0*/  LDG.E.64 R64, desc[UR4][R64.64] ;  /* 0x0000000440407981 */ /* 0x000f28000c1e1b00 */
[----:B------:R-:W4:Y:S04]  /*07f0*/  LDG.E.64 R60, desc[UR4][R60.64] ;  /* 0x000000043c3c7981 */ /* 0x000f28000c1e1b00 */
[----:B------:R-:W4:Y:S01]  /*0800*/  LDG.E.64 R56, desc[UR4][R56.64] ;  /* 0x0000000438387981 */ /* 0x000f22000c1e1b00 */
[----:B-----5:R-:W-:-:S02]  /*0810*/  VIADD R52, R205, 0xbb67ae85 ;  /* 0xbb67ae85cd347836 */ /* 0x020fc40000000000 */
[C---:B------:R-:W-:Y:S01]  /*0820*/  VIADD R51, R204.reuse, 0x9e3779b9 ;  /* 0x9e3779b9cc337836 */ /* 0x040fe20000000000 */
[----:B------:R-:W4:Y:S01]  /*0830*/  LDG.E.64 R68, desc[UR4][R68.64] ;  /* 0x0000000444447981 */ /* 0x000f22000c1e1b00 */
[C---:B------:R-:W-:Y:S01]  /*0840*/  IADD3 R50, R204.reuse, 0x3c6ef372, RZ ;  /* 0x3c6ef372cc327810 */ /* 0x040fe20007ffe0ff */
[C---:B------:R-:W-:Y:S02]  /*0850*/  VIADD R49, R205.reuse, 0x76cf5d0a ;  /* 0x76cf5d0acd317836 */ /* 0x040fe40000000000 */
[C---:B------:R-:W-:Y:S01]  /*0860*/  VIADD R48, R205.reuse, 0x32370b8f ;  /* 0x32370b8fcd307836 */ /* 0x040fe20000000000 */
[----:B------:R-:W4:Y:S01]  /*0870*/  LDG.E.64 R54, desc[UR4][R54.64] ;  /* 0x0000000436367981 */ /* 0x000f22000c1e1b00 */
[C---:B------:R-:W-:Y:S01]  /*0880*/  IADD3 R47, R204.reuse, -0x255992d5, RZ ;  /* 0xdaa66d2bcc2f7810 */ /* 0x040fe20007ffe0ff */
[C---:B------:R-:W-:Y:S02]  /*0890*/  VIADD R46, R204.reuse, 0x78dde6e4 ;  /* 0x78dde6e4cc2e7836 */ /* 0x040fe40000000000 */
[C---:B------:R-:W-:Y:S01]  /*08a0*/  VIADD R45, R205.reuse, 0xed9eba14 ;  /* 0xed9eba14cd2d7836 */ /* 0x040fe20000000000 */
[----:B------:R-:W4:Y:S01]  /*08b0*/  LDG.E.64 R62, desc[UR4][R62.64] ;  /* 0x000000043e3e7981 */ /* 0x000f22000c1e1b00 */
[----:B------:R-:W-:Y:S01]  /*08c0*/  IADD3 R44, R205, -0x56f99767, RZ ;  /* 0xa9066899cd2c7810 */ /* 0x000fe20007ffe0ff */
[----:B------:R-:W-:-:S02]  /*08d0*/  VIADD R43, R204, 0x1715609d ;  /* 0x1715609dcc2b7836 */ /* 0x000fc40000000000 */
[----:B------:R-:W-:Y:S01]  /*08e0*/  VIADD R42, R204, 0xb54cda56 ;  /* 0xb54cda56cc2a7836 */ /* 0x000fe20000000000 */
[----:B------:R-:W4:Y:S01]  /*08f0*/  LDG.E.64 R58, desc[UR4][R58.64] ;  /* 0x000000043a3a7981 */ /* 0x000f22000c1e1b00 */
[----:B0-----:R-:W-:Y:S02]  /*0900*/  @P2 IADD3 R202, P3, R32, R35, RZ ;  /* 0x0000002320ca2210 */ /* 0x001fe40007f7e0ff */
[C---:B------:R-:W-:Y:S01]  /*0910*/  IADD3 R41, R205.reuse, 0x646e171e, RZ ;  /* 0x646e171ecd297810 */ /* 0x040fe20007ffe0ff */
[----:B------:R-:W-:Y:S01]  /*0920*/  VIADD R40, R205, 0x1fd5c5a3 ;  /* 0x1fd5c5a3cd287836 */ /* 0x000fe20000000000 */
[----:B------:R-:W-:Y:S02]  /*0930*/  @P2 IADD3.X R203, RZ, R33, RZ, P3, !PT ;  /* 0x00000021ffcb2210 */ /* 0x000fe40001ffe4ff */
[----:B------:R-:W-:Y:S02]  /*0940*/  @!P0 CS2R R30, SRZ ;  /* 0x00000000001e8805 */ /* 0x000fe4000001ff00 */
[----:B------:R-:W-:-:S02]  /*0950*/  @!P1 CS2R R28, SRZ ;  /* 0x00000000001c9805 */ /* 0x000fc4000001ff00 */
[----:B------:R-:W-:Y:S02]  /*0960*/  @!P0 CS2R R26, SRZ ;  /* 0x00000000001a8805 */ /* 0x000fe4000001ff00 */
[--C-:B------:R-:W-:Y:S01]  /*0970*/  SHF.R.U64 R197, R202, 0x2, R203.reuse ;  /* 0x00000002cac57819 */ /* 0x100fe200000012cb */
[----:B------:R-:W-:Y:S01]  /*0980*/  IMAD.WIDE.U32 R34, R198, -0x326172a9, RZ ;  /* 0xcd9e8d57c6227825 */ /* 0x000fe200078e00ff */
[----:B------:R-:W-:Y:S02]  /*0990*/  SHF.R.U32.HI R196, RZ, 0x2, R203 ;  /* 0x00000002ffc47819 */ /* 0x000fe400000116cb */
[----:B------:R-:W-:Y:S01]  /*09a0*/  @!P1 CS2R R24, SRZ ;  /* 0x0000000000189805 */ /* 0x000fe2000001ff00 */
[----:B------:R-:W-:Y:S01]  /*09b0*/  ULDC.64 UR6, c[0x0][0x228] ;  /* 0x00008a0000067ab9 */ /* 0x000fe20000000a00 */
[----:B------:R-:W-:Y:S01]  /*09c0*/  IMAD.WIDE.U32 R32, R197, -0x2daee0ad, RZ ;  /* 0xd2511f53c5207825 */ /* 0x000fe200078e00ff */
[----:B------:R-:W-:Y:S02]  /*09d0*/  LOP3.LUT R36, R35, R196, R204, 0x96, !PT ;  /* 0x000000c423247212 */ /* 0x000fe400078e96cc */
[----:B------:R-:W-:-:S02]  /*09e0*/  @!P0 CS2R R22, SRZ ;  /* 0x0000000000168805 */ /* 0x000fc4000001ff00 */
[----:B------:R-:W-:Y:S02]  /*09f0*/  @!P0 CS2R R18, SRZ ;  /* 0x0000000000128805 */ /* 0x000fe4000001ff00 */
[----:B------:R-:W-:Y:S02]  /*0a00*/  @!P0 CS2R R14, SRZ ;  /* 0x00000000000e8805 */ /* 0x000fe4000001ff00 */
[----:B------:R-:W-:Y:S01]  /*0a10*/  LOP3.LUT R38, R33, R205, RZ, 0x3c, !PT ;  /* 0x000000cd21267212 */ /* 0x000fe200078e3cff */
[----:B------:R-:W-:Y:S01]  /*0a20*/  IMAD.WIDE.U32 R36, R36, -0x2daee0ad, RZ ;  /* 0xd2511f5324247825 */ /* 0x000fe200078e00ff */
[----:B------:R-:W-:Y:S02]  /*0a30*/  @!P0 CS2R R10, SRZ ;  /* 0x00000000000a8805 */ /* 0x000fe4000001ff00 */
[----:B------:R-:W-:Y:S02]  /*0a40*/  @!P0 CS2R R6, SRZ ;  /* 0x0000000000068805 */ /* 0x000fe4000001ff00 */
[----:B------:R-:W-:Y:S01]  /*0a50*/  @!P0 CS2R R2, SRZ ;  /* 0x0000000000028805 */ /* 0x000fe2000001ff00 */
[----:B------:R-:W-:Y:S01]  /*0a60*/  IMAD.WIDE.U32 R38, R38, -0x326172a9, RZ ;  /* 0xcd9e8d5726267825 */ /* 0x000fe200078e00ff */
[----:B------:R-:W-:-:S02]  /*0a70*/  LOP3.LUT R35, R37, R32, R52, 0x96, !PT ;  /* 0x0000002025237212 */ /* 0x000fc400078e9634 */
[----:B------:R-:W-:Y:S02]  /*0a80*/  @!P1 CS2R R20, SRZ ;  /* 0x0000000000149805 */ /* 0x000fe4000001ff00 */
[----:B------:R-:W-:Y:S02]  /*0a90*/  @!P1 CS2R R16, SRZ ;  /* 0x0000000000109805 */ /* 0x000fe4000001ff00 */
[----:B------:R-:W-:Y:S02]  /*0aa0*/  @!P1 CS2R R12, SRZ ;  /* 0x00000000000c9805 */ /* 0x000fe4000001ff00 */
[----:B------:R-:W-:Y:S01]  /*0ab0*/  LOP3.LUT R32, R39, R51, R34, 0x96, !PT ;  /* 0x0000003327207212 */ /* 0x000fe200078e9622 */
[----:B------:R-:W-:Y:S01]  /*0ac0*/  IMAD.WIDE.U32 R34, R35, -0x326172a9, RZ ;  /* 0xcd9e8d5723227825 */ /* 0x000fe200078e00ff */
[----:B------:R-:W-:Y:S02]  /*0ad0*/  @!P1 CS2R R8, SRZ ;  /* 0x0000000000089805 */ /* 0x000fe4000001ff00 */
[----:B------:R-:W-:-:S02]  /*0ae0*/  @!P1 CS2R R4, SRZ ;  /* 0x0000000000049805 */ /* 0x000fc4000001ff00 */
[----:B------:R-:W-:Y:S01]  /*0af0*/  @!P1 CS2R R86, SRZ ;  /* 0x0000000000569805 */ /* 0x000fe2000001ff00 */
[----:B------:R-:W-:Y:S01]  /*0b00*/  IMAD.WIDE.U32 R32, R32, -0x2daee0ad, RZ ;  /* 0xd2511f5320207825 */ /* 0x000fe200078e00ff */
[----:B------:R-:W-:Y:S01]  /*0b10*/  LOP3.LUT R37, R35, R38, R50, 0x96, !PT ;  /* 0x0000002623257212 */ /* 0x000fe200078e9632 */
[----:B------:R-:W-:Y:S01]  /*0b20*/  ULDC UR16, c[0x0][0x2d8] ;  /* 0x0000b60000107ab9 */ /* 0x000fe20000000800 */
[----:B------:R-:W-:Y:S01]  /*0b30*/  LOP3.LUT R201, R201, 0xfffffffb, RZ, 0xc0, !PT ;  /* 0xfffffffbc9c97812 */ /* 0x000fe200078ec0ff */
[----:B------:R-:W-:Y:S01]  /*0b40*/  IMAD.MOV.U32 R104, RZ, RZ, RZ ;  /* 0x000000ffff687224 */ /* 0x000fe200078e00ff */
[----:B------:R-:W-:Y:S01]  /*0b50*/  LOP3.LUT R38, R33, R36, R49, 0x96, !PT ;  /* 0x0000002421267212 */ /* 0x000fe200078e9631 */
[----:B------:R-:W-:Y:S01]  /*0b60*/  IMAD.WIDE.U32 R36, R37, -0x2daee0ad, RZ ;  /* 0xd2511f5325247825 */ /* 0x000fe200078e00ff */
[----:B------:R-:W-:Y:S01]  /*0b70*/  ULDC.64 UR22, c[0x0][0x228] ;  /* 0x00008a0000167ab9 */ /* 0x000fe20000000a00 */
[----:B------:R-:W-:Y:S01]  /*0b80*/  ULDC.64 UR8, c[0x0][0x230] ;  /* 0x00008c0000087ab9 */ /* 0x000fe20000000a00 */
[----:B------:R-:W-:Y:S01]  /*0b90*/  ULDC.64 UR10, c[0x0][0x238] ;  /* 0x00008e00000a7ab9 */ /* 0x000fe20000000a00 */
[----:B------:R-:W-:Y:S01]  /*0ba0*/  IMAD.WIDE.U32 R38, R38, -0x326172a9, RZ ;  /* 0xcd9e8d5726267825 */ /* 0x000fe200078e00ff */
[----:B------:R-:W-:Y:S01]  /*0bb0*/  LOP3.LUT R35, R37, R32, R48, 0x96, !PT ;  /* 0x0000002025237212 */ /* 0x000fe200078e9630 */
[----:B------:R-:W-:Y:S01]  /*0bc0*/  ULDC.64 UR12, c[0x0][0x240] ;  /* 0x00009000000c7ab9 */ /* 0x000fe20000000a00 */
[----:B------:R-:W-:Y:S01]  /*0bd0*/  ULDC.64 UR14, c[0x0][0x248] ;  /* 0x00009200000e7ab9 */ /* 0x000fe20000000a00 */
[----:B------:R-:W-:Y:S01]  /*0be0*/  ULDC.64 UR18, c[0x0][0x2b8] ;  /* 0x0000ae0000127ab9 */ /* 0x000fe20000000a00 */
        /* <DEDUP_REMOVED lines=15> */
[----:B------:R-:W-:-:S04]  /*0ce0*/  IMAD.WIDE.U32 R150, R150, -0x326172a9, RZ ;  /* 0xcd9e8d5796967825 */ /* 0x000fc800078e00ff */
[----:B------:R-:W-:Y:S01]  /*0cf0*/  VIADD R39, R204, 0x5384540f ;  /* 0x5384540fcc277836 */ /* 0x000fe20000000000 */
[----:B------:R-:W-:-:S04]  /*0d00*/  LOP3.LUT R32, R153, R32, R40, 0x96, !PT ;  /* 0x0000002099207212 */ /* 0x000fc800078e9628 */
[----:B------:R-:W-:Y:S01]  /*0d10*/  LOP3.LUT R34, R151, R34, R39, 0x96, !PT ;  /* 0x0000002297227212 */ /* 0x000fe200078e9627 */
[----:B------:R-:W-:Y:S01]  /*0d20*/  IMAD.HI.U32 R33, R32, -0x326172a9, RZ ;  /* 0xcd9e8d5720217827 */ /* 0x000fe200078e00ff */
[----:B------:R-:W-:-:S03]  /*0d30*/  IADD3 R38, R204, -0xe443238, RZ ;  /* 0xf1bbcdc8cc267810 */ /* 0x000fc60007ffe0ff */
[----:B------:R-:W-:-:S04]  /*0d40*/  IMAD.HI.U32 R0, R34, -0x2daee0ad, RZ ;  /* 0xd2511f5322007827 */ /* 0x000fc800078e00ff */
[----:B------:R-:W-:Y:S01]  /*0d50*/  VIADD R37, R205, 0xdb3d7428 ;  /* 0xdb3d7428cd257836 */ /* 0x000fe20000000000 */
[----:B------:R-:W-:Y:S01]  /*0d60*/  LOP3.LUT R150, R33, R150, R38, 0x96, !PT ;  /* 0x0000009621967212 */ /* 0x000fe200078e9626 */
[----:B------:R-:W-:-:S03]  /*0d70*/  IMAD R33, R34, -0x2daee0ad, RZ ;  /* 0xd2511f5322217824 */ /* 0x000fc600078e02ff */
[----:B------:R-:W-:Y:S01]  /*0d80*/  LOP3.LUT R152, R0, R152, R37, 0x96, !PT ;  /* 0x0000009800987212 */ /* 0x000fe200078e9625 */
[----:B------:R-:W-:Y:S01]  /*0d90*/  IMAD.HI.U32 R34, R150, -0x2daee0ad, RZ ;  /* 0xd2511f5396227827 */ /* 0x000fe200078e00ff */
[----:B------:R-:W-:-:S03]  /*0da0*/  IADD3 R35, R204, -0x700cb87f, RZ ;  /* 0x8ff34781cc237810 */ /* 0x000fc60007ffe0ff */
[----:B------:R-:W-:Y:S02]  /*0db0*/  VIADD R36, R205, 0x96a522ad ;  /* 0x96a522adcd247836 */ /* 0x000fe40000000000 */
[----:B------:R-:W-:Y:S02]  /*0dc0*/  IMAD R0, R32, -0x326172a9, RZ ;  /* 0xcd9e8d5720007824 */ /* 0x000fe400078e02ff */
[----:B------:R-:W-:Y:S01]  /*0dd0*/  IMAD.HI.U32 R32, R152, -0x326172a9, RZ ;  /* 0xcd9e8d5798207827 */ /* 0x000fe200078e00ff */
[----:B------:R-:W-:Y:S02]  /*0de0*/  LOP3.LUT R34, R34, R33, R36, 0x96, !PT ;  /* 0x0000002122227212 */ /* 0x000fe400078e9624 */
[----:B------:R-:W-:Y:S01]  /*0df0*/  ISETP.NE.U32.AND P0, PT, RZ, UR6, PT ;  /* 0x00000006ff007c0c */ /* 0x000fe2000bf05070 */
[----:B------:R-:W-:Y:S01]  /*0e00*/  ULDC.U8 UR6, c[0x0][0x2a0] ;  /* 0x0000a80000067ab9 */ /* 0x000fe20000000000 */
[----:B------:R-:W-:Y:S01]  /*0e10*/  LOP3.LUT R33, R32, R0, R35, 0x96, !PT ;  /* 0x0000000020217212 */ /* 0x000fe200078e9623 */
[----:B------:R-:W-:Y:S01]  /*0e20*/  HADD2.F32 R32, -RZ, R30.H0_H0 ;  /* 0x2000001eff207230 */ /* 0x000fe20000004100 */
[----:B------:R-:W-:Y:S01]  /*0e30*/  SHF.R.U64 R105, R30, 0x10, R31 ;  /* 0x000000101e697819 */ /* 0x000fe2000000121f */
[----:B------:R-:W-:Y:S01]  /*0e40*/  HADD2.F32 R30, -RZ, R28.H0_H0 ;  /* 0x2000001cff1e7230 */ /* 0x000fe20000004100 */
[----:B------:R-:W-:Y:S01]  /*0e50*/  SHF.R.U64 R106, R28, 0x10, R29 ;  /* 0x000000101c6a7819 */ /* 0x000fe2000000121d */
[----:B------:R-:W-:Y:S01]  /*0e60*/  HADD2.F32 R28, -RZ, R26.H0_H0 ;  /* 0x2000001aff1c7230 */ /* 0x000fe20000004100 */
[----:B------:R-:W-:Y:S01]  /*0e70*/  SHF.R.U64 R109, R26, 0x10, R27 ;  /* 0x000000101a6d7819 */ /* 0x000fe2000000121b */
[----:B------:R-:W-:Y:S01]  /*0e80*/  HADD2.F32 R26, -RZ, R24.H0_H0 ;  /* 0x20000018ff1a7230 */ /* 0x000fe20000004100 */
[----:B------:R-:W-:-:S02]  /*0e90*/  ISETP.NE.AND P1, PT, RZ, UR6, PT ;  /* 0x00000006ff007c0c */ /* 0x000fc4000bf25270 */
[----:B------:R-:W-:Y:S01]  /*0ea0*/  SHF.R.U64 R110, R24, 0x10, R25 ;  /* 0x00000010186e7819 */ /* 0x000fe20000001219 */
[----:B------:R-:W-:Y:S01]  /*0eb0*/  HADD2.F32 R24, -RZ, R22.H0_H0 ;  /* 0x20000016ff187230 */ /* 0x000fe20000004100 */
        /* <DEDUP_REMOVED lines=12> */
[----:B------:R-:W-:-:S02]  /*0f80*/  SHF.R.U32.HI R107, RZ, 0x10, R31 ;  /* 0x00000010ff6b7819 */ /* 0x000fc4000001161f */
[----:B------:R-:W-:Y:S02]  /*0f90*/  SHF.R.U32.HI R108, RZ, 0x10, R29 ;  /* 0x00000010ff6c7819 */ /* 0x000fe4000001161d */
[----:B------:R-:W-:Y:S02]  /*0fa0*/  SHF.R.U32.HI R111, RZ, 0x10, R27 ;  /* 0x00000010ff6f7819 */ /* 0x000fe4000001161b */
[----:B------:R-:W-:Y:S02]  /*0fb0*/  SHF.R.U32.HI R112, RZ, 0x10, R25 ;  /* 0x00000010ff707819 */ /* 0x000fe40000011619 */
[----:B------:R-:W-:Y:S02]  /*0fc0*/  SHF.R.U32.HI R115, RZ, 0x10, R23 ;  /* 0x00000010ff737819 */ /* 0x000fe40000011617 */
[----:B------:R-:W-:Y:S02]  /*0fd0*/  SHF.R.U32.HI R116, RZ, 0x10, R21 ;  /* 0x00000010ff747819 */ /* 0x000fe40000011615 */
[----:B------:R-:W-:-:S02]  /*0fe0*/  SHF.R.U32.HI R119, RZ, 0x10, R19 ;  /* 0x00000010ff777819 */ /* 0x000fc40000011613 */
[----:B------:R-:W-:Y:S02]  /*0ff0*/  SHF.R.U32.HI R120, RZ, 0x10, R17 ;  /* 0x00000010ff787819 */ /* 0x000fe40000011611 */
[----:B------:R-:W-:Y:S02]  /*1000*/  SHF.R.U32.HI R123, RZ, 0x10, R15 ;  /* 0x00000010ff7b7819 */ /* 0x000fe4000001160f */
[----:B------:R-:W-:Y:S02]  /*1010*/  SHF.R.U32.HI R124, RZ, 0x10, R13 ;  /* 0x00000010ff7c7819 */ /* 0x000fe4000001160d */
[--C-:B------:R-:W-:Y:S01]  /*1020*/  SHF.R.U64 R125, R10, 0x10, R11.reuse ;  /* 0x000000100a7d7819 */ /* 0x100fe2000000120b */
[----:B------:R-:W-:Y:S01]  /*1030*/  HADD2.F32 R10, -RZ, R8.H0_H0 ;  /* 0x20000008ff0a7230 */ /* 0x000fe20000004100 */
        /* <DEDUP_REMOVED lines=11> */
[----:B------:R-:W-:Y:S01]  /*10f0*/  HADD2.F32 R8, -RZ, R6.H0_H0 ;  /* 0x20000006ff087230 */ /* 0x000fe20000004100 */
[----:B------:R-:W-:Y:S01]  /*1100*/  BSSY B0, `(.L_x_22588) ;  /* 0x0001849000007945 */ /* 0x000fe20003800000 */
[----:B------:R-:W-:Y:S01]  /*1110*/  HADD2.F32 R6, -RZ, R4.H0_H0 ;  /* 0x20000004ff067230 */ /* 0x000fe20000004100 */
[----:B------:R-:W-:Y:S01]  /*1120*/  LOP3.LUT R202, R202, 0x3, RZ, 0xc0, !PT ;  /* 0x00000003caca7812 */ /* 0x000fe200078ec0ff */
[----:B------:R-:W-:Y:S01]  /*1130*/  HADD2.F32 R4, -RZ, R2.H0_H0 ;  /* 0x20000002ff047230 */ /* 0x000fe20000004100 */
[----:B------:R-:W-:Y:S01]  /*1140*/  @P1 LOP3.LUT R201, R201, 0x4, RZ, 0xfc, !PT ;  /* 0x00000004c9c91812 */ /* 0x000fe200078efcff */
        /* <DEDUP_REMOVED lines=19> */
[----:B------:R-:W-:Y:S01]  /*1280*/  HADD2.F32 R107, -RZ, R107.H0_H0 ;  /* 0x2000006bff6b7230 */ /* 0x000fe20000004100 */
[--C-:B--2---:R-:W-:Y:S02]  /*1290*/  SHF.R.U64 R191, R82, 0x10, R83.reuse ;  /* 0x0000001052bf7819 */ /* 0x104fe40000001253 */
[----:B------:R-:W-:Y:S02]  /*12a0*/  SHF.R.U32.HI R189, RZ, 0x10, R83 ;  /* 0x00000010ffbd7819 */ /* 0x000fe40000011653 */
[--C-:B---3--:R-:W-:Y:S02]  /*12b0*/  SHF.R.U64 R183, R78, 0x10, R79.reuse ;  /* 0x000000104eb77819 */ /* 0x108fe4000000124f */
[----:B------:R-:W-:Y:S02]  /*12c0*/  SHF.R.U32.HI R181, RZ, 0x10, R79 ;  /* 0x00000010ffb57819 */ /* 0x000fe4000001164f */
[--C-:B----4-:R-:W-:Y:S02]  /*12d0*/  SHF.R.U64 R194, R84, 0x10, R85.reuse ;  /* 0x0000001054c27819 */ /* 0x110fe40000001255 */
        /* <DEDUP_REMOVED lines=26> */
[----:B------:R-:W-:Y:S01]  /*1480*/  SHF.R.U32.HI R148, RZ, 0x10, R59 ;  /* 0x00000010ff947819 */ /* 0x000fe2000001163b */
        /* <DEDUP_REMOVED lines=93> */
[----:B------:R-:W-:Y:S02]  /*1a60*/  IMAD R150, R150, -0x2daee0ad, RZ ;  /* 0xd2511f5396967824 */ /* 0x000fe400078e02ff */
[----:B------:R-:W-:Y:S01]  /*1a70*/  IMAD R152, R152, -0x326172a9, RZ ;  /* 0xcd9e8d5798987824 */ /* 0x000fe200078e02ff */
[----:B------:R-:W-:Y:S01]  /*1a80*/  ISETP.NE.AND.EX P0, PT, RZ, UR7, PT, P0 ;  /* 0x00000007ff007c0c */ /* 0x000fe2000bf05300 */
[----:B------:R-:W-:-:S12]  /*1a90*/  ULDC UR7, c[0x0][0x218] ;  /* 0x0000860000077ab9 */ /* 0x000fd80000000800 */
.L_x_23110:
[----:B---3--:R-:W0:Y:S01]  /*1aa0*/  @P0 LDC.64 R56, c[0x0][0x228] ;  /* 0x00008a00ff380b82 */ /* 0x008e220000000a00 */
[----:B------:R-:W-:Y:S01]  /*1ab0*/  ISETP.NE.U32.AND P1, PT, RZ, UR8, PT ;  /* 0x00000008ff007c0c */ /* 0x000fe2000bf25070 */
[----:B------:R-:W-:-:S03]  /*1ac0*/  IMAD R58, R199, UR7, RZ ;  /* 0x00000007c73a7c24 */ /* 0x000fc6000f8e02ff */
[----:B------:R-:W-:Y:S02]  /*1ad0*/  ISETP.NE.AND.EX P1, PT, RZ, UR9, PT, P1 ;  /* 0x00000009ff007c0c */ /* 0x000fe4000bf25310 */
[----:B------:R-:W-:Y:S01]  /*1ae0*/  SHF.R.S32.HI R59, RZ, 0x1f, R58 ;  /* 0x0000001fff3b7819 */ /* 0x000fe2000001143a */
[----:B------:R-:W1:Y:S03]  /*1af0*/  LDC.64 R92, c[0x0][0x220] ;  /* 0x00008800ff5c7b82 */ /* 0x000e660000000a00 */
[----:B------:R-:W-:-:S04]  /*1b00*/  LEA.HI R59, R59, R58, RZ, 0x2 ;  /* 0x0000003a3b3b7211 */ /* 0x000fc800078f10ff */
[----:B------:R-:W-:-:S04]  /*1b10*/  LEA.HI.SX32 R206, R59, R200, 0x1e ;  /* 0x000000c83bce7211 */ /* 0x000fc800078ff2ff */
[----:B------:R-:W-:-:S04]  /*1b20*/  @P1 LEA R60, P3, R206, UR8, 0x4 ;  /* 0x00000008ce3c1c11 */ /* 0x000fc8000f8620ff */
[C---:B------:R-:W-:Y:S02]  /*1b30*/  @P1 LEA.HI.X R61, R206.reuse, UR9, RZ, 0x4, P3 ;  /* 0x00000009ce3d1c11 */ /* 0x040fe400098f24ff */
[----:B0-----:R-:W-:-:S03]  /*1b40*/  @P0 LEA R62, P2, R206, R56, 0x4 ;  /* 0x00000038ce3e0211 */ /* 0x001fc600078420ff */
[----:B------:R0:W5:Y:S01]  /*1b50*/  @P1 LDG.E.128 R88, desc[UR4][R60.64] ;  /* 0x000000043c581981 */ /* 0x000162000c1e1d00 */
[C---:B------:R-:W-:Y:S01]  /*1b60*/  @P0 LEA.HI.X R63, R206.reuse, R57, RZ, 0x4, P2 ;  /* 0x00000039ce3f0211 */ /* 0x040fe200010f24ff */
[----:B-1----:R-:W-:-:S04]  /*1b70*/  IMAD.WIDE.U32 R58, R206, 0x10, R92 ;  /* 0x00000010ce3a7825 */ /* 0x002fc800078e005c */
[----:B------:R0:W5:Y:S04]  /*1b80*/  @P0 LDG.E.128 R84, desc[UR4][R62.64] ;  /* 0x000000043e540981 */ /* 0x000168000c1e1d00 */
[----:B------:R-:W5:Y:S01]  /*1b90*/  LDG.E.128 R56, desc[UR4][R58.64] ;  /* 0x000000043a387981 */ /* 0x000f62000c1e1d00 */
        /* <DEDUP_REMOVED lines=12> */
.L_x_22590:
[----:B------:R-:W-:-:S07]  /*1c60*/  MOV R68, R152 ;  /* 0x0000009800447202 */ /* 0x000fce0000000f00 */
.L_x_22591:
[----:B------:R-:W-:Y:S05]  /*1c70*/  BSYNC B1 ;  /* 0x0000000000017941 */ /* 0x000fea0003800000 */
.L_x_22589:
        /* <DEDUP_REMOVED lines=16> */
.L_x_22595:
[----:B------:R-:W-:Y:S05]  /*1d80*/  BSYNC B2 ;  /* 0x0000000000027941 */ /* 0x000fea0003800000 */
.L_x_22594:
        /* <DEDUP_REMOVED lines=44> */
.L_x_22593:
[----:B------:R-:W-:Y:S05]  /*2050*/  BSYNC B1 ;  /* 0x0000000000017941 */ /* 0x000fea0003800000 */
.L_x_22592:
[----:B------:R-:W0:Y:S01]  /*2060*/  LDC R214, c[0x0][0x298] ;  /* 0x0000a600ffd67b82 */ /* 0x000e220000000800 */
[----:B------:R-:W-:Y:S01]  /*2070*/  ISETP.NE.U32.AND P2, PT, RZ, UR22, PT ;  /* 0x00000016ff007c0c */ /* 0x000fe2000bf45070 */
[----:B------:R-:W-:Y:S01]  /*2080*/  IMAD.MOV.U32 R207, RZ, RZ, 0x2f800000 ;  /* 0x2f800000ffcf7424 */ /* 0x000fe200078e00ff */
[----:B------:R-:W-:Y:S02]  /*2090*/  I2FP.F32.U32 R60, R68 ;  /* 0x00000044003c7245 */ /* 0x000fe40000201000 */
[----:B------:R-:W-:-:S03]  /*20a0*/  ISETP.NE.AND.EX P2, PT, RZ, UR23, PT, P2 ;  /* 0x00000017ff007c0c */ /* 0x000fc6000bf45320 */
[----:B------:R-:W1:Y:S01]  /*20b0*/  LDC R215, c[0x0][0x294] ;  /* 0x0000a500ffd77b82 */ /* 0x000e620000000800 */
[----:B------:R-:W-:Y:S01]  /*20c0*/  FFMA.FTZ R60, R60, R207, 1.1641532182693481445e-10 ;  /* 0x2f0000003c3c7423 */ /* 0x000fe200000100cf */
[----:B0----5:R-:W-:-:S04]  /*20d0*/  FMUL.FTZ R56, R56, R214 ;  /* 0x000000d638387220 */ /* 0x021fc80000410000 */
        /* <DEDUP_REMOVED lines=9> */
.L_x_22596:
        /* <DEDUP_REMOVED lines=12> */
.L_x_22599:
[----:B------:R-:W-:-:S07]  /*2230*/  MOV R69, R152 ;  /* 0x0000009800457202 */ /* 0x000fce0000000f00 */
.L_x_22600:
[----:B------:R-:W-:Y:S05]  /*2240*/  BSYNC B1 ;  /* 0x0000000000017941 */ /* 0x000fea0003800000 */
.L_x_22598:
        /* <DEDUP_REMOVED lines=16> */
.L_x_22604:
[----:B------:R-:W-:Y:S05]  /*2350*/  BSYNC B2 ;  /* 0x0000000000027941 */ /* 0x000fea0003800000 */
.L_x_22603:
        /* <DEDUP_REMOVED lines=44> */
.L_x_22602:
[----:B------:R-:W-:Y:S05]  /*2620*/  BSYNC B1 ;  /* 0x0000000000017941 */ /* 0x000fea0003800000 */
.L_x_22601:
        /* <DEDUP_REMOVED lines=8> */
.L_x_22597:
        /* <DEDUP_REMOVED lines=12> */
.L_x_22606:
[----:B------:R-:W-:-:S07]  /*2770*/  MOV R69, R152 ;  /* 0x0000009800457202 */ /* 0x000fce0000000f00 */
.L_x_22607:
[----:B------:R-:W-:Y:S05]  /*2780*/  BSYNC B1 ;  /* 0x0000000000017941 */ /* 0x000fea0003800000 */
.L_x_22605:
        /* <DEDUP_REMOVED lines=16> */
.L_x_22611:
[----:B------:R-:W-:Y:S05]  /*2890*/  BSYNC B2 ;  /* 0x0000000000027941 */ /* 0x000fea0003800000 */
.L_x_22610:
        /* <DEDUP_REMOVED lines=44> */
.L_x_22609:
[----:B------:R-:W-:Y:S05]  /*2b60*/  BSYNC B1 ;  /* 0x0000000000017941 */ /* 0x000fea0003800000 */
.L_x_22608:
        /* <DEDUP_REMOVED lines=11> */
.L_x_22612:
        /* <DEDUP_REMOVED lines=12> */
.L_x_22615:
[----:B------:R-:W-:-:S07]  /*2ce0*/  IMAD.MOV.U32 R66, RZ, RZ, R152 ;  /* 0x000000ffff427224 */ /* 0x000fce00078e0098 */
.L_x_22616:
[----:B------:R-:W-:Y:S05]  /*2cf0*/  BSYNC B1 ;  /* 0x0000000000017941 */ /* 0x000fea0003800000 */
.L_x_22614:
        /* <DEDUP_REMOVED lines=16> */
.L_x_22620:
[----:B------:R-:W-:Y:S05]  /*2e00*/  BSYNC B2 ;  /* 0x0000000000027941 */ /* 0x000fea0003800000 */
.L_x_22619:
        /* <DEDUP_REMOVED lines=43> */
.L_x_22618:
[----:B------:R-:W-:Y:S05]  /*30c0*/  BSYNC B1 ;  /* 0x0000000000017941 */ /* 0x000fea0003800000 */
.L_x_22617:
        /* <DEDUP_REMOVED lines=8> */
.L_x_22613:
        /* <DEDUP_REMOVED lines=12> */
.L_x_22622:
[----:B------:R-:W-:-:S07]  /*3210*/  IMAD.MOV.U32 R66, RZ, RZ, R152 ;  /* 0x000000ffff427224 */ /* 0x000fce00078e0098 */
.L_x_22623:
[----:B------:R-:W-:Y:S05]  /*3220*/  BSYNC B1 ;  /* 0x0000000000017941 */ /* 0x000fea0003800000 */
.L_x_22621:
        /* <DEDUP_REMOVED lines=16> */
.L_x_22627:
[----:B------:R-:W-:Y:S05]  /*3330*/  BSYNC B2 ;  /* 0x0000000000027941 */ /* 0x000fea0003800000 */
.L_x_22626:
        /* <DEDUP_REMOVED lines=44> */
.L_x_22625:
[----:B------:R-:W-:Y:S05]  /*3600*/  BSYNC B1 ;  /* 0x0000000000017941 */ /* 0x000fea0003800000 */
.L_x_22624:
        /* <DEDUP_REMOVED lines=11> */
.L_x_22628:
        /* <DEDUP_REMOVED lines=12> */
.L_x_22631:
[----:B------:R-:W-:-:S07]  /*3780*/  MOV R58, R152 ;  /* 0x00000098003a7202 */ /* 0x000fce0000000f00 */
.L_x_22632:
[----:B------:R-:W-:Y:S05]  /*3790*/  BSYNC B1 ;  /* 0x0000000000017941 */ /* 0x000fea0003800000 */
.L_x_22630:
        /* <DEDUP_REMOVED lines=16> */
.L_x_22636:
[----:B------:R-:W-:Y:S05]  /*38a0*/  BSYNC B2 ;  /* 0x0000000000027941 */ /* 0x000fea0003800000 */
.L_x_22635:
        /* <DEDUP_REMOVED lines=43> */
.L_x_22634:
[----:B------:R-:W-:Y:S05]  /*3b60*/  BSYNC B1 ;  /* 0x0000000000017941 */ /* 0x000fea0003800000 */
.L_x_22633:
        /* <DEDUP_REMOVED lines=8> */
.L_x_22629:
        /* <DEDUP_REMOVED lines=12> */
.L_x_22638:
[----:B------:R-:W-:-:S07]  /*3cb0*/  IMAD.MOV.U32 R58, RZ, RZ, R152 ;  /* 0x000000ffff3a7224 */ /* 0x000fce00078e0098 */
.L_x_22639:
[----:B------:R-:W-:Y:S05]  /*3cc0*/  BSYNC B1 ;  /* 0x0000000000017941 */ /* 0x000fea0003800000 */
.L_x_22637:
        /* <DEDUP_REMOVED lines=16> */
.L_x_22643:
[----:B------:R-:W-:Y:S05]  /*3dd0*/  BSYNC B2 ;  /* 0x0000000000027941 */ /* 0x000fea0003800000 */
.L_x_22642:
        /* <DEDUP_REMOVED lines=44> */
.L_x_22641:
[----:B------:R-:W-:Y:S05]  /*40a0*/  BSYNC B1 ;  /* 0x0000000000017941 */ /* 0x000fea0003800000 */
.L_x_22640:
        /* <DEDUP_REMOVED lines=11> */
.L_x_22644:
        /* <DEDUP_REMOVED lines=12> */
.L_x_22647:
[----:B------:R-:W-:-:S07]  /*4220*/  IMAD.MOV.U32 R64, RZ, RZ, R152 ;  /* 0x000000ffff407224 */ /* 0x000fce00078e0098 */
.L_x_22648:
[----:B------:R-:W-:Y:S05]  /*4230*/  BSYNC B1 ;  /* 0x0000000000017941 */ /* 0x000fea0003800000 */
.L_x_22646:
        /* <DEDUP_REMOVED lines=18> */
.L_x_22652:
[----:B------:R-:W-:Y:S05]  /*4360*/  BSYNC B2 ;  /* 0x0000000000027941 */ /* 0x000fea0003800000 */
.L_x_22651:
        /* <DEDUP_REMOVED lines=44> */
.L_x_22650:
[----:B------:R-:W-:Y:S05]  /*4630*/  BSYNC B1 ;  /* 0x0000000000017941 */ /* 0x000fea0003800000 */
.L_x_22649:
        /* <DEDUP_REMOVED lines=8> */
.L_x_22645:
[----:B------:R-:W-:Y:S01]  /*46c0*/  SEL R60, RZ, 0x1000000, P5 ;  /* 0x01000000ff3c7807 */ /* 0x000fe20002800000 */
[----:B------:R-:W0:Y:S01]  /*46d0*/  @P0 LDC.64 R58, c[0x0][0x228] ;  /* 0x00008a00ff3a0b82 */ /* 0x000e220000000a00 */
[----:B------:R-:W-:Y:S01]  /*46e0*/  SEL R61, RZ, 0x10000, P4 ;  /* 0x00010000ff3d7807 */ /* 0x000fe20002000000 */
[----:B------:R-:W-:Y:S01]  /*46f0*/  VIADD R203, R206, 0x20 ;  /* 0x00000020cecb7836 */ /* 0x000fe20000000000 */
[----:B------:R-:W-:Y:S02]  /*4700*/  SEL R62, RZ, 0x100, P3 ;  /* 0x00000100ff3e7807 */ /* 0x000fe40001800000 */
[----:B------:R-:W-:Y:S02]  /*4710*/  ISETP.NE.AND P6, PT, R68, RZ, PT ;  /* 0x000000ff4400720c */ /* 0x000fe40003fc5270 */
[C---:B------:R-:W-:Y:S01]  /*4720*/  LEA R68, P3, R206.reuse, UR10, 0x4 ;  /* 0x0000000ace447c11 */ /* 0x040fe2000f8620ff */
[----:B------:R-:W1:Y:S01]  /*4730*/  @P1 LDC.64 R56, c[0x0][0x230] ;  /* 0x00008c00ff381b82 */ /* 0x000e620000000a00 */
[----:B------:R-:W-:-:S02]  /*4740*/  SHF.L.U32 R72, R206, 0x2, RZ ;  /* 0x00000002ce487819 */ /* 0x000fc400000006ff */
[----:B------:R-:W-:Y:S02]  /*4750*/  IADD3 R61, R62, R60, R61 ;  /* 0x0000003c3e3d7210 */ /* 0x000fe40007ffe03d */
[----:B------:R-:W-:Y:S02]  /*4760*/  SEL R62, RZ, 0x1, P6 ;  /* 0x00000001ff3e7807 */ /* 0x000fe40003000000 */
[----:B------:R-:W-:Y:S02]  /*4770*/  LEA.HI.X R69, R206, UR11, RZ, 0x4, P3 ;  /* 0x0000000bce457c11 */ /* 0x000fe400098f24ff */
[----:B------:R-:W-:Y:S01]  /*4780*/  SHF.R.U32.HI R73, RZ, 0x1e, R206 ;  /* 0x0000001eff497819 */ /* 0x000fe200000116ce */
[----:B------:R-:W-:Y:S01]  /*4790*/  IMAD.IADD R71, R61, 0x1, R62 ;  /* 0x000000013d477824 */ /* 0x000fe200078e023e */
[----:B------:R-:W-:Y:S01]  /*47a0*/  IADD3 R60, P3, R72, UR12, RZ ;  /* 0x0000000c483c7c10 */ /* 0x000fe2000ff7e0ff */
[----:B------:R2:W-:Y:S01]  /*47b0*/  STG.E.128 desc[UR4][R68.64], R80 ;  /* 0x0000005044007986 */ /* 0x0005e2000c101d04 */
[----:B------:R-:W-:-:S02]  /*47c0*/  IMAD.WIDE.U32 R62, R203, 0x10, R92 ;  /* 0x00000010cb3e7825 */ /* 0x000fc400078e005c */
[----:B------:R-:W-:Y:S02]  /*47d0*/  IADD3.X R61, R73, UR13, RZ, P3, !PT ;  /* 0x0000000d493d7c10 */ /* 0x000fe40009ffe4ff */
[----:B0-----:R-:W-:-:S03]  /*47e0*/  @P0 IMAD.WIDE.U32 R64, R203, 0x10, R58 ;  /* 0x00000010cb400825 */ /* 0x001fc600078e003a */
[----:B------:R2:W-:Y:S01]  /*47f0*/  STG.E desc[UR4][R60.64], R71 ;  /* 0x000000473c007986 */ /* 0x0005e2000c101904 */
[----:B-1----:R-:W-:Y:S01]  /*4800*/  @P1 IMAD.WIDE.U32 R66, R203, 0x10, R56 ;  /* 0x00000010cb421825 */ /* 0x002fe200078e0038 */
[----:B------:R-:W-:Y:S06]  /*4810*/  @!P0 BRA `(.L_x_22653) ;  /* 0x00000000002c8947 */ /* 0x000fec0003800000 */
[----:B------:R-:W-:Y:S02]  /*4820*/  SHF.L.U32 R57, R153, 0x10, RZ ;  /* 0x0000001099397819 */ /* 0x000fe400000006ff */
[----:B------:R-:W-:Y:S02]  /*4830*/  LOP3.LUT R56, R154, 0xffff, RZ, 0xc0, !PT ;  /* 0x0000ffff9a387812 */ /* 0x000fe400078ec0ff */
[----:B------:R-:W-:Y:S02]  /*4840*/  LOP3.LUT R57, R57, 0xff0000, RZ, 0xc0, !PT ;  /* 0x00ff000039397812 */ /* 0x000fe400078ec0ff */
[----:B------:R-:W-:Y:S02]  /*4850*/  LOP3.LUT R58, R151, 0xff, RZ, 0xc0, !PT ;  /* 0x000000ff973a7812 */ /* 0x000fe400078ec0ff */
[----:B------:R-:W-:Y:S01]  /*4860*/  LOP3.LUT R59, R149, 0xff, RZ, 0xc0, !PT ;  /* 0x000000ff953b7812 */ /* 0x000fe200078ec0ff */
[----:B------:R-:W-:Y:S01]  /*4870*/  IMAD R57, R56, 0x1000000, R57 ;  /* 0x0100000038397824 */ /* 0x000fe200078e0239 */
[----:B------:R-:W-:-:S03]  /*4880*/  IADD3 R56, P3, R72, UR14, RZ ;  /* 0x0000000e48387c10 */ /* 0x000fc6000ff7e0ff */
[----:B------:R-:W-:Y:S01]  /*4890*/  IMAD R58, R58, 0x100, R57 ;  /* 0x000001003a3a7824 */ /* 0x000fe200078e0239 */
[----:B------:R-:W-:-:S04]  /*48a0*/  IADD3.X R57, R73, UR15, RZ, P3, !PT ;  /* 0x0000000f49397c10 */ /* 0x000fc80009ffe4ff */
[----:B------:R-:W-:-:S05]  /*48b0*/  IADD3 R59, R58, R59, RZ ;  /* 0x0000003b3a3b7210 */ /* 0x000fca0007ffe0ff */
[----:B------:R0:W-:Y:S02]  /*48c0*/  STG.E desc[UR4][R56.64], R59 ;  /* 0x0000003b38007986 */ /* 0x0001e4000c101904 */
.L_x_22653:
[----:B------:R1:W5:Y:S04]  /*48d0*/  @P0 LDG.E.128 R84, desc[UR4][R64.64] ;  /* 0x0000000440540981 */ /* 0x000368000c1e1d00 */
[----:B------:R1:W5:Y:S04]  /*48e0*/  @P1 LDG.E.128 R88, desc[UR4][R66.64] ;  /* 0x0000000442581981 */ /* 0x000368000c1e1d00 */
[----:B0-----:R1:W5:Y:S01]  /*48f0*/  LDG.E.128 R56, desc[UR4][R62.64] ;  /* 0x000000043e387981 */ /* 0x001362000c1e1d00 */
[C---:B------:R-:W-:Y:S01]  /*4900*/  ISETP.NE.AND P3, PT, R70.reuse, 0x1, PT ;  /* 0x000000014600780c */ /* 0x040fe20003f65270 */
[----:B------:R-:W-:Y:S01]  /*4910*/  BSSY B1, `(.L_x_22654) ;  /* 0x000000c000017945 */ /* 0x000fe20003800000 */
[----:B--2---:R-:W-:-:S11]  /*4920*/  VIADD R60, R70, 0x1 ;  /* 0x00000001463c7836 */ /* 0x004fd60000000000 */
        /* <DEDUP_REMOVED lines=9> */
.L_x_22655:
[----:B------:R-:W-:-:S07]  /*49c0*/  IMAD.MOV.U32 R68, RZ, RZ, R152 ;  /* 0x000000ffff447224 */ /* 0x000fce00078e0098 */
.L_x_22656:
[----:B------:R-:W-:Y:S05]  /*49d0*/  BSYNC B1 ;  /* 0x0000000000017941 */ /* 0x000fea0003800000 */
.L_x_22654:
        /* <DEDUP_REMOVED lines=16> */
.L_x_22660:
[----:B------:R-:W-:Y:S05]  /*4ae0*/  BSYNC B2 ;  /* 0x0000000000027941 */ /* 0x000fea0003800000 */
.L_x_22659:
        /* <DEDUP_REMOVED lines=44> */
.L_x_22658:
[----:B------:R-:W-:Y:S05]  /*4db0*/  BSYNC B1 ;  /* 0x0000000000017941 */ /* 0x000fea0003800000 */
.L_x_22657:
[----:B------:R-:W-:Y:S01]  /*4dc0*/  I2FP.F32.U32 R62, R68 ;  /* 0x00000044003e7245 */ /* 0x000fe20000201000 */
[----:B-----5:R-:W-:Y:S01]  /*4dd0*/  FMUL.FTZ R56, R56, R214 ;  /* 0x000000d638387220 */ /* 0x020fe20000410000 */
[----:B------:R-:W-:-:S03]  /*4de0*/  LOP3.LUT R201, R201, 0xfffffffd, RZ, 0xc0, !PT ;  /* 0xfffffffdc9c97812 */ /* 0x000fc600078ec0ff */
[----:B------:R-:W-:-:S05]  /*4df0*/  FFMA.FTZ R62, R62, R207, 1.1641532182693481445e-10 ;  /* 0x2f0000003e3e7423 */ /* 0x000fca00000100cf */
        /* <DEDUP_REMOVED lines=9> */
.L_x_22661:
        /* <DEDUP_REMOVED lines=12> */
.L_x_22664:
[----:B------:R-:W-:-:S07]  /*4f50*/  MOV R68, R152 ;  /* 0x0000009800447202 */ /* 0x000fce0000000f00 */
.L_x_22665:
[----:B------:R-:W-:Y:S05]  /*4f60*/  BSYNC B1 ;  /* 0x0000000000017941 */ /* 0x000fea0003800000 */
.L_x_22663:
        /* <DEDUP_REMOVED lines=16> */
.L_x_22669:
[----:B------:R-:W-:Y:S05]  /*5070*/  BSYNC B2 ;  /* 0x0000000000027941 */ /* 0x000fea0003800000 */
.L_x_22668:
        /* <DEDUP_REMOVED lines=44> */
.L_x_22667:
[----:B------:R-:W-:Y:S05]  /*5340*/  BSYNC B1 ;  /* 0x0000000000017941 */ /* 0x000fea0003800000 */
.L_x_22666:
        /* <DEDUP_REMOVED lines=8> */
.L_x_22662:
        /* <DEDUP_REMOVED lines=12> */
.L_x_22671:
[----:B------:R-:W-:-:S07]  /*5490*/  IMAD.MOV.U32 R68, RZ, RZ, R152 ;  /* 0x000000ffff447224 */ /* 0x000fce00078e0098 */
.L_x_22672:
[----:B------:R-:W-:Y:S05]  /*54a0*/  BSYNC B1 ;  /* 0x0000000000017941 */ /* 0x000fea0003800000 */
.L_x_22670:
        /* <DEDUP_REMOVED lines=16> */
.L_x_22676:
[----:B------:R-:W-:Y:S05]  /*55b0*/  BSYNC B2 ;  /* 0x0000000000027941 */ /* 0x000fea0003800000 */
.L_x_22675:
        /* <DEDUP_REMOVED lines=44> */
.L_x_22674:
[----:B------:R-:W-:Y:S05]  /*5880*/  BSYNC B1 ;  /* 0x0000000000017941 */ /* 0x000fea0003800000 */
.L_x_22673:
        /* <DEDUP_REMOVED lines=11> */
.L_x_22677:
        /* <DEDUP_REMOVED lines=12> */
.L_x_22680:
[----:B------:R-:W-:-:S07]  /*5a00*/  MOV R66, R152 ;  /* 0x0000009800427202 */ /* 0x000fce0000000f00 */
.L_x_22681:
[----:B------:R-:W-:Y:S05]  /*5a10*/  BSYNC B1 ;  /* 0x0000000000017941 */ /* 0x000fea0003800000 */
.L_x_22679:
        /* <DEDUP_REMOVED lines=16> */
.L_x_22685:
[----:B------:R-:W-:Y:S05]  /*5b20*/  BSYNC B2 ;  /* 0x0000000000027941 */ /* 0x000fea0003800000 */
.L_x_22684:
        /* <DEDUP_REMOVED lines=43> */
.L_x_22683:
[----:B------:R-:W-:Y:S05]  /*5de0*/  BSYNC B1 ;  /* 0x0000000000017941 */ /* 0x000fea0003800000 */
.L_x_22682:
        /* <DEDUP_REMOVED lines=8> */
.L_x_22678:
        /* <DEDUP_REMOVED lines=12> */
.L_x_22687:
[----:B------:R-:W-:-:S07]  /*5f30*/  MOV R66, R152 ;  /* 0x0000009800427202 */ /* 0x000fce0000000f00 */
.L_x_22688:
[----:B------:R-:W-:Y:S05]  /*5f40*/  BSYNC B1 ;  /* 0x0000000000017941 */ /* 0x000fea0003800000 */
.L_x_22686:
        /* <DEDUP_REMOVED lines=16> */
.L_x_22692:
[----:B------:R-:W-:Y:S05]  /*6050*/  BSYNC B2 ;  /* 0x0000000000027941 */ /* 0x000fea0003800000 */
.L_x_22691:
        /* <DEDUP_REMOVED lines=44> */
.L_x_22690:
[----:B------:R-:W-:Y:S05]  /*6320*/  BSYNC B1 ;  /* 0x0000000000017941 */ /* 0x000fea0003800000 */
.L_x_22689:
        /* <DEDUP_REMOVED lines=11> */
.L_x_22693:
        /* <DEDUP_REMOVED lines=12> */
.L_x_22696:
[----:B------:R-:W-:-:S07]  /*64a0*/  IMAD.MOV.U32 R58, RZ, RZ, R152 ;  /* 0x000000ffff3a7224 */ /* 0x000fce00078e0098 */
.L_x_22697:
[----:B------:R-:W-:Y:S05]  /*64b0*/  BSYNC B1 ;  /* 0x0000000000017941 */ /* 0x000fea0003800000 */
.L_x_22695:
        /* <DEDUP_REMOVED lines=16> */
.L_x_22701:
[----:B------:R-:W-:Y:S05]  /*65c0*/  BSYNC B2 ;  /* 0x0000000000027941 */ /* 0x000fea0003800000 */
.L_x_22700:
        /* <DEDUP_REMOVED lines=43> */
.L_x_22699:
[----:B------:R-:W-:Y:S05]  /*6880*/  BSYNC B1 ;  /* 0x0000000000017941 */ /* 0x000fea0003800000 */
.L_x_22698:
        /* <DEDUP_REMOVED lines=8> */
.L_x_22694:
        /* <DEDUP_REMOVED lines=12> */
.L_x_22703:
[----:B------:R-:W-:-:S07]  /*69d0*/  IMAD.MOV.U32 R58, RZ, RZ, R152 ;  /* 0x000000ffff3a7224 */ /* 0x000fce00078e0098 */
.L_x_22704:
[----:B------:R-:W-:Y:S05]  /*69e0*/  BSYNC B1 ;  /* 0x0000000000017941 */ /* 0x000fea0003800000 */
.L_x_22702:
        /* <DEDUP_REMOVED lines=16> */
.L_x_22708:
[----:B------:R-:W-:Y:S05]  /*6af0*/  BSYNC B2 ;  /* 0x0000000000027941 */ /* 0x000fea0003800000 */
.L_x_22707:
        /* <DEDUP_REMOVED lines=44> */
.L_x_22706:
[----:B------:R-:W-:Y:S05]  /*6dc0*/  BSYNC B1 ;  /* 0x0000000000017941 */ /* 0x000fea0003800000 */
.L_x_22705:
        /* <DEDUP_REMOVED lines=11> */
.L_x_22709:
        /* <DEDUP_REMOVED lines=12> */
.L_x_22712:
[----:B------:R-:W-:-:S07]  /*6f40*/  MOV R64, R152 ;  /* 0x0000009800407202 */ /* 0x000fce0000000f00 */
.L_x_22713:
[----:B------:R-:W-:Y:S05]  /*6f50*/  BSYNC B1 ;  /* 0x0000000000017941 */ /* 0x000fea0003800000 */
.L_x_22711:
        /* <DEDUP_REMOVED lines=18> */
.L_x_22717:
[----:B------:R-:W-:Y:S05]  /*7080*/  BSYNC B2 ;  /* 0x0000000000027941 */ /* 0x000fea0003800000 */
.L_x_22716:
        /* <DEDUP_REMOVED lines=44> */
.L_x_22715:
[----:B------:R-:W-:Y:S05]  /*7350*/  BSYNC B1 ;  /* 0x0000000000017941 */ /* 0x000fea0003800000 */
.L_x_22714:
        /* <DEDUP_REMOVED lines=8> */
.L_x_22710:
[----:B------:R-:W0:Y:S01]  /*73e0*/  LDC.64 R216, c[0x0][0x238] ;  /* 0x00008e00ffd87b82 */ /* 0x000e220000000a00 */
[----:B------:R-:W-:Y:S01]  /*73f0*/  SEL R60, RZ, 0x1000000, P5 ;  /* 0x01000000ff3c7807 */ /* 0x000fe20002800000 */
[----:B------:R-:W-:Y:S01]  /*7400*/  VIADD R208, R206, 0x40 ;  /* 0x00000040ced07836 */ /* 0x000fe20000000000 */
[----:B------:R-:W-:Y:S02]  /*7410*/  SEL R61, RZ, 0x10000, P4 ;  /* 0x00010000ff3d7807 */ /* 0x000fe40002000000 */
[----:B------:R-:W-:Y:S02]  /*7420*/  SEL R62, RZ, 0x100, P3 ;  /* 0x00000100ff3e7807 */ /* 0x000fe40001800000 */
[----:B------:R-:W-:Y:S01]  /*7430*/  LOP3.LUT P6, RZ, R201, 0x2, RZ, 0xc0, !PT ;  /* 0x00000002c9ff7812 */ /* 0x000fe200078cc0ff */
[----:B------:R-:W1:Y:S01]  /*7440*/  LDC.64 R210, c[0x0][0x240] ;  /* 0x00009000ffd27b82 */ /* 0x000e620000000a00 */
[----:B------:R-:W-:Y:S02]  /*7450*/  IADD3 R60, R62, R60, R61 ;  /* 0x0000003c3e3c7210 */ /* 0x000fe40007ffe03d */
[----:B------:R-:W-:-:S04]  /*7460*/  SEL R61, RZ, 0x1, P6 ;  /* 0x00000001ff3d7807 */ /* 0x000fc80003000000 */
[----:B------:R-:W-:Y:S01]  /*7470*/  IADD3 R71, R60, R61, RZ ;  /* 0x0000003d3c477210 */ /* 0x000fe20007ffe0ff */
[----:B------:R-:W2:Y:S01]  /*7480*/  @P0 LDC.64 R58, c[0x0][0x228] ;  /* 0x00008a00ff3a0b82 */ /* 0x000ea20000000a00 */
[----:B------:R-:W-:-:S04]  /*7490*/  IMAD.WIDE.U32 R60, R208, 0x10, R92 ;  /* 0x00000010d03c7825 */ /* 0x000fc800078e005c */
[----:B0-----:R-:W-:-:S03]  /*74a0*/  IMAD.WIDE.U32 R68, R203, 0x10, R216 ;  /* 0x00000010cb447825 */ /* 0x001fc600078e00d8 */
[----:B------:R-:W0:Y:S02]  /*74b0*/  @P1 LDC.64 R56, c[0x0][0x230] ;  /* 0x00008c00ff381b82 */ /* 0x000e240000000a00 */
[----:B------:R3:W-:Y:S01]  /*74c0*/  STG.E.128 desc[UR4][R68.64], R76 ;  /* 0x0000004c44007986 */ /* 0x0007e2000c101d04 */
[----:B-1----:R-:W-:-:S05]  /*74d0*/  IMAD.WIDE.U32 R62, R203, 0x4, R210 ;  /* 0x00000004cb3e7825 */ /* 0x002fca00078e00d2 */
[----:B------:R3:W-:Y:S01]  /*74e0*/  STG.E desc[UR4][R62.64], R71 ;  /* 0x000000473e007986 */ /* 0x0007e2000c101904 */
[----:B--2---:R-:W-:-:S04]  /*74f0*/  @P0 IMAD.WIDE.U32 R64, R208, 0x10, R58 ;  /* 0x00000010d0400825 */ /* 0x004fc800078e003a */
[----:B0-----:R-:W-:Y:S01]  /*7500*/  @P1 IMAD.WIDE.U32 R66, R208, 0x10, R56 ;  /* 0x00000010d0421825 */ /* 0x001fe200078e0038 */
[----:B---3--:R-:W-:Y:S06]  /*7510*/  @!P0 BRA `(.L_x_22718) ;  /* 0x00000000002c8947 */ /* 0x008fec0003800000 */
[----:B------:R-:W0:Y:S01]  /*7520*/  LDC.64 R56, c[0x0][0x248] ;  /* 0x00009200ff387b82 */ /* 0x000e220000000a00 */
[----:B------:R-:W-:Y:S01]  /*7530*/  IMAD.U32 R59, R153, 0x10000, RZ ;  /* 0x00010000993b7824 */ /* 0x000fe200078e00ff */
[----:B------:R-:W-:Y:S02]  /*7540*/  LOP3.LUT R58, R154, 0xffff, RZ, 0xc0, !PT ;  /* 0x0000ffff9a3a7812 */ /* 0x000fe400078ec0ff */
[----:B------:R-:W-:Y:S02]  /*7550*/  LOP3.LUT R63, R151, 0xff, RZ, 0xc0, !PT ;  /* 0x000000ff973f7812 */ /* 0x000fe400078ec0ff */
[----:B------:R-:W-:-:S04]  /*7560*/  LOP3.LUT R59, R59, 0xff0000, RZ, 0xc0, !PT ;  /* 0x00ff00003b3b7812 */ /* 0x000fc800078ec0ff */
[----:B------:R-:W-:Y:S02]  /*7570*/  LEA R58, R58, R59, 0x18 ;  /* 0x0000003b3a3a7211 */ /* 0x000fe400078ec0ff */
[----:B------:R-:W-:-:S03]  /*7580*/  LOP3.LUT R59, R149, 0xff, RZ, 0xc0, !PT ;  /* 0x000000ff953b7812 */ /* 0x000fc600078ec0ff */
[----:B------:R-:W-:-:S05]  /*7590*/  IMAD R58, R63, 0x100, R58 ;  /* 0x000001003f3a7824 */ /* 0x000fca00078e023a */
[----:B------:R-:W-:Y:S01]  /*75a0*/  IADD3 R59, R58, R59, RZ ;  /* 0x0000003b3a3b7210 */ /* 0x000fe20007ffe0ff */
[----:B0-----:R-:W-:-:S05]  /*75b0*/  IMAD.WIDE.U32 R56, R203, 0x4, R56 ;  /* 0x00000004cb387825 */ /* 0x001fca00078e0038 */
[----:B------:R0:W-:Y:S02]  /*75c0*/  STG.E desc[UR4][R56.64], R59 ;  /* 0x0000003b38007986 */ /* 0x0001e4000c101904 */
.L_x_22718:
        /* <DEDUP_REMOVED lines=15> */
.L_x_22720:
[----:B------:R-:W-:-:S07]  /*76c0*/  IMAD.MOV.U32 R68, RZ, RZ, R152 ;  /* 0x000000ffff447224 */ /* 0x000fce00078e0098 */
.L_x_22721:
[----:B------:R-:W-:Y:S05]  /*76d0*/  BSYNC B1 ;  /* 0x0000000000017941 */ /* 0x000fea0003800000 */
.L_x_22719:
        /* <DEDUP_REMOVED lines=16> */
.L_x_22725:
[----:B------:R-:W-:Y:S05]  /*77e0*/  BSYNC B2 ;  /* 0x0000000000027941 */ /* 0x000fea0003800000 */
.L_x_22724:
        /* <DEDUP_REMOVED lines=44> */
.L_x_22723:
[----:B------:R-:W-:Y:S05]  /*7ab0*/  BSYNC B1 ;  /* 0x0000000000017941 */ /* 0x000fea0003800000 */
.L_x_22722:
        /* <DEDUP_REMOVED lines=13> */
.L_x_22726:
        /* <DEDUP_REMOVED lines=12> */
.L_x_22729:
[----:B------:R-:W-:-:S07]  /*7c50*/  MOV R56, R152 ;  /* 0x0000009800387202 */ /* 0x000fce0000000f00 */
.L_x_22730:
[----:B------:R-:W-:Y:S05]  /*7c60*/  BSYNC B1 ;  /* 0x0000000000017941 */ /* 0x000fea0003800000 */
.L_x_22728:
        /* <DEDUP_REMOVED lines=16> */
.L_x_22734:
[----:B------:R-:W-:Y:S05]  /*7d70*/  BSYNC B2 ;  /* 0x0000000000027941 */ /* 0x000fea0003800000 */
.L_x_22733:
        /* <DEDUP_REMOVED lines=44> */
.L_x_22732:
[----:B------:R-:W-:Y:S05]  /*8040*/  BSYNC B1 ;  /* 0x0000000000017941 */ /* 0x000fea0003800000 */
.L_x_22731:
        /* <DEDUP_REMOVED lines=8> */
.L_x_22727:
        /* <DEDUP_REMOVED lines=12> */
.L_x_22736:
[----:B------:R-:W-:-:S07]  /*8190*/  IMAD.MOV.U32 R56, RZ, RZ, R152 ;  /* 0x000000ffff387224 */ /* 0x000fce00078e0098 */
.L_x_22737:
[----:B------:R-:W-:Y:S05]  /*81a0*/  BSYNC B1 ;  /* 0x0000000000017941 */ /* 0x000fea0003800000 */
.L_x_22735:
        /* <DEDUP_REMOVED lines=16> */
.L_x_22741:
[----:B------:R-:W-:Y:S05]  /*82b0*/  BSYNC B2 ;  /* 0x0000000000027941 */ /* 0x000fea0003800000 */
.L_x_22740:
        /* <DEDUP_REMOVED lines=44> */
.L_x_22739:
[----:B------:R-:W-:Y:S05]  /*8580*/  BSYNC B1 ;  /* 0x0000000000017941 */ /* 0x000fea0003800000 */
.L_x_22738:
        /* <DEDUP_REMOVED lines=11> */
.L_x_22742:
        /* <DEDUP_REMOVED lines=12> */
.L_x_22745:
[----:B------:R-:W-:-:S07]  /*8700*/  MOV R66, R152 ;  /* 0x0000009800427202 */ /* 0x000fce0000000f00 */
.L_x_22746:
[----:B------:R-:W-:Y:S05]  /*8710*/  BSYNC B1 ;  /* 0x0000000000017941 */ /* 0x000fea0003800000 */
.L_x_22744:
        /* <DEDUP_REMOVED lines=16> */
.L_x_22750:
[----:B------:R-:W-:Y:S05]  /*8820*/  BSYNC B2 ;  /* 0x0000000000027941 */ /* 0x000fea0003800000 */
.L_x_22749:
        /* <DEDUP_REMOVED lines=43> */
.L_x_22748:
[----:B------:R-:W-:Y:S05]  /*8ae0*/  BSYNC B1 ;  /* 0x0000000000017941 */ /* 0x000fea0003800000 */
.L_x_22747:
        /* <DEDUP_REMOVED lines=8> */
.L_x_22743:
        /* <DEDUP_REMOVED lines=12> */
.L_x_22752:
[----:B------:R-:W-:-:S07]  /*8c30*/  MOV R66, R152 ;  /* 0x0000009800427202 */ /* 0x000fce0000000f00 */
.L_x_22753:
[----:B------:R-:W-:Y:S05]  /*8c40*/  BSYNC B1 ;  /* 0x0000000000017941 */ /* 0x000fea0003800000 */
.L_x_22751:
        /* <DEDUP_REMOVED lines=16> */
.L_x_22757:
[----:B------:R-:W-:Y:S05]  /*8d50*/  BSYNC B2 ;  /* 0x0000000000027941 */ /* 0x000fea0003800000 */
.L_x_22756:
        /* <DEDUP_REMOVED lines=44> */
.L_x_22755:
[----:B------:R-:W-:Y:S05]  /*9020*/  BSYNC B1 ;  /* 0x0000000000017941 */ /* 0x000fea0003800000 */
.L_x_22754:
        /* <DEDUP_REMOVED lines=11> */
.L_x_22758:
        /* <DEDUP_REMOVED lines=12> */
.L_x_22761:
[----:B------:R-:W-:-:S07]  /*91a0*/  IMAD.MOV.U32 R58, RZ, RZ, R152 ;  /* 0x000000ffff3a7224 */ /* 0x000fce00078e0098 */
.L_x_22762:
[----:B------:R-:W-:Y:S05]  /*91b0*/  BSYNC B1 ;  /* 0x0000000000017941 */ /* 0x000fea0003800000 */
.L_x_22760:
        /* <DEDUP_REMOVED lines=16> */
.L_x_22766:
[----:B------:R-:W-:Y:S05]  /*92c0*/  BSYNC B2 ;  /* 0x0000000000027941 */ /* 0x000fea0003800000 */
.L_x_22765:
        /* <DEDUP_REMOVED lines=43> */
.L_x_22764:
[----:B------:R-:W-:Y:S05]  /*9580*/  BSYNC B1 ;  /* 0x0000000000017941 */ /* 0x000fea0003800000 */
.L_x_22763:
        /* <DEDUP_REMOVED lines=8> */
.L_x_22759:
        /* <DEDUP_REMOVED lines=12> */
.L_x_22768:
[----:B------:R-:W-:-:S07]  /*96d0*/  IMAD.MOV.U32 R58, RZ, RZ, R152 ;  /* 0x000000ffff3a7224 */ /* 0x000fce00078e0098 */
.L_x_22769:
[----:B------:R-:W-:Y:S05]  /*96e0*/  BSYNC B1 ;  /* 0x0000000000017941 */ /* 0x000fea0003800000 */
.L_x_22767:
        /* <DEDUP_REMOVED lines=16> */
.L_x_22773:
[----:B------:R-:W-:Y:S05]  /*97f0*/  BSYNC B2 ;  /* 0x0000000000027941 */ /* 0x000fea0003800000 */
.L_x_22772:
        /* <DEDUP_REMOVED lines=44> */
.L_x_22771:
[----:B------:R-:W-:Y:S05]  /*9ac0*/  BSYNC B1 ;  /* 0x0000000000017941 */ /* 0x000fea0003800000 */
.L_x_22770:
        /* <DEDUP_REMOVED lines=11> */
.L_x_22774:
        /* <DEDUP_REMOVED lines=12> */
.L_x_22777:
[----:B------:R-:W-:-:S07]  /*9c40*/  MOV R64, R152 ;  /* 0x0000009800407202 */ /* 0x000fce0000000f00 */
.L_x_22778:
[----:B------:R-:W-:Y:S05]  /*9c50*/  BSYNC B1 ;  /* 0x0000000000017941 */ /* 0x000fea0003800000 */
.L_x_22776:
        /* <DEDUP_REMOVED lines=18> */
.L_x_22782:
[----:B------:R-:W-:Y:S05]  /*9d80*/  BSYNC B2 ;  /* 0x0000000000027941 */ /* 0x000fea0003800000 */
.L_x_22781:
        /* <DEDUP_REMOVED lines=44> */
.L_x_22780:
[----:B------:R-:W-:Y:S05]  /*a050*/  BSYNC B1 ;  /* 0x0000000000017941 */ /* 0x000fea0003800000 */
.L_x_22779:
        /* <DEDUP_REMOVED lines=8> */
.L_x_22775:
[----:B------:R-:W-:Y:S01]  /*a0e0*/  SEL R60, RZ, 0x1000000, P5 ;  /* 0x01000000ff3c7807 */ /* 0x000fe20002800000 */
[----:B------:R-:W-:Y:S01]  /*a0f0*/  IMAD.WIDE.U32 R68, R208, 0x10, R216 ;  /* 0x00000010d0447825 */ /* 0x000fe200078e00d8 */
[----:B------:R-:W-:Y:S01]  /*a100*/  SEL R61, RZ, 0x10000, P4 ;  /* 0x00010000ff3d7807 */ /* 0x000fe20002000000 */
[----:B------:R-:W0:Y:S01]  /*a110*/  @P0 LDC.64 R58, c[0x0][0x228] ;  /* 0x00008a00ff3a0b82 */ /* 0x000e220000000a00 */
[----:B------:R-:W-:Y:S01]  /*a120*/  SEL R62, RZ, 0x100, P3 ;  /* 0x00000100ff3e7807 */ /* 0x000fe20001800000 */
[----:B------:R-:W-:Y:S01]  /*a130*/  VIADD R212, R206, 0x60 ;  /* 0x00000060ced47836 */ /* 0x000fe20000000000 */
[----:B------:R-:W-:Y:S01]  /*a140*/  LOP3.LUT P6, RZ, R201, 0x2, RZ, 0xc0, !PT ;  /* 0x00000002c9ff7812 */ /* 0x000fe200078cc0ff */
[----:B------:R1:W-:Y:S01]  /*a150*/  STG.E.128 desc[UR4][R68.64], R72 ;  /* 0x0000004844007986 */ /* 0x0003e2000c101d04 */
[----:B------:R-:W-:Y:S01]  /*a160*/  IADD3 R60, R62, R60, R61 ;  /* 0x0000003c3e3c7210 */ /* 0x000fe20007ffe03d */
[----:B------:R-:W-:Y:S01]  /*a170*/  IMAD.WIDE.U32 R62, R208, 0x4, R210 ;  /* 0x00000004d03e7825 */ /* 0x000fe200078e00d2 */
[----:B------:R-:W-:Y:S01]  /*a180*/  SEL R61, RZ, 0x1, P6 ;  /* 0x00000001ff3d7807 */ /* 0x000fe20003000000 */
[----:B------:R-:W2:Y:S03]  /*a190*/  @P1 LDC.64 R56, c[0x0][0x230] ;  /* 0x00008c00ff381b82 */ /* 0x000ea60000000a00 */
[----:B------:R-:W-:Y:S01]  /*a1a0*/  IADD3 R71, R60, R61, RZ ;  /* 0x0000003d3c477210 */ /* 0x000fe20007ffe0ff */
[----:B------:R-:W-:-:S04]  /*a1b0*/  IMAD.WIDE.U32 R60, R212, 0x10, R92 ;  /* 0x00000010d43c7825 */ /* 0x000fc800078e005c */
[----:B------:R1:W-:Y:S01]  /*a1c0*/  STG.E desc[UR4][R62.64], R71 ;  /* 0x000000473e007986 */ /* 0x0003e2000c101904 */
[----:B0-----:R-:W-:-:S04]  /*a1d0*/  @P0 IMAD.WIDE.U32 R64, R212, 0x10, R58 ;  /* 0x00000010d4400825 */ /* 0x001fc800078e003a */
[----:B--2---:R-:W-:Y:S01]  /*a1e0*/  @P1 IMAD.WIDE.U32 R66, R212, 0x10, R56 ;  /* 0x00000010d4421825 */ /* 0x004fe200078e0038 */
[----:B-1----:R-:W-:Y:S06]  /*a1f0*/  @!P0 BRA `(.L_x_22783) ;  /* 0x00000000002c8947 */ /* 0x002fec0003800000 */
        /* <DEDUP_REMOVED lines=11> */
.L_x_22783:
        /* <DEDUP_REMOVED lines=15> */
.L_x_22785:
[----:B------:R-:W-:-:S07]  /*a3a0*/  IMAD.MOV.U32 R68, RZ, RZ, R152 ;  /* 0x000000ffff447224 */ /* 0x000fce00078e0098 */
.L_x_22786:
[----:B------:R-:W-:Y:S05]  /*a3b0*/  BSYNC B1 ;  /* 0x0000000000017941 */ /* 0x000fea0003800000 */
.L_x_22784:
        /* <DEDUP_REMOVED lines=16> */
.L_x_22790:
[----:B------:R-:W-:Y:S05]  /*a4c0*/  BSYNC B2 ;  /* 0x0000000000027941 */ /* 0x000fea0003800000 */
.L_x_22789:
        /* <DEDUP_REMOVED lines=44> */
.L_x_22788:
[----:B------:R-:W-:Y:S05]  /*a790*/  BSYNC B1 ;  /* 0x0000000000017941 */ /* 0x000fea0003800000 */
.L_x_22787:
        /* <DEDUP_REMOVED lines=13> */
.L_x_22791:
        /* <DEDUP_REMOVED lines=12> */
.L_x_22794:
[----:B------:R-:W-:-:S07]  /*a930*/  MOV R56, R152 ;  /* 0x0000009800387202 */ /* 0x000fce0000000f00 */
.L_x_22795:
[----:B------:R-:W-:Y:S05]  /*a940*/  BSYNC B1 ;  /* 0x0000000000017941 */ /* 0x000fea0003800000 */
.L_x_22793:
        /* <DEDUP_REMOVED lines=16> */
.L_x_22799:
[----:B------:R-:W-:Y:S05]  /*aa50*/  BSYNC B2 ;  /* 0x0000000000027941 */ /* 0x000fea0003800000 */
.L_x_22798:
        /* <DEDUP_REMOVED lines=44> */
.L_x_22797:
[----:B------:R-:W-:Y:S05]  /*ad20*/  BSYNC B1 ;  /* 0x0000000000017941 */ /* 0x000fea0003800000 */
.L_x_22796:
        /* <DEDUP_REMOVED lines=8> */
.L_x_22792:
        /* <DEDUP_REMOVED lines=12> */
.L_x_22801:
[----:B------:R-:W-:-:S07]  /*ae70*/  IMAD.MOV.U32 R56, RZ, RZ, R152 ;  /* 0x000000ffff387224 */ /* 0x000fce00078e0098 */
.L_x_22802:
[----:B------:R-:W-:Y:S05]  /*ae80*/  BSYNC B1 ;  /* 0x0000000000017941 */ /* 0x000fea0003800000 */
.L_x_22800:
        /* <DEDUP_REMOVED lines=16> */
.L_x_22806:
[----:B------:R-:W-:Y:S05]  /*af90*/  BSYNC B2 ;  /* 0x0000000000027941 */ /* 0x000fea0003800000 */
.L_x_22805:
        /* <DEDUP_REMOVED lines=44> */
.L_x_22804:
[----:B------:R-:W-:Y:S05]  /*b260*/  BSYNC B1 ;  /* 0x0000000000017941 */ /* 0x000fea0003800000 */
.L_x_22803:
        /* <DEDUP_REMOVED lines=11> */
.L_x_22807:
        /* <DEDUP_REMOVED lines=12> */
.L_x_22810:
[----:B------:R-:W-:-:S07]  /*b3e0*/  MOV R66, R152 ;  /* 0x0000009800427202 */ /* 0x000fce0000000f00 */
.L_x_22811:
[----:B------:R-:W-:Y:S05]  /*b3f0*/  BSYNC B1 ;  /* 0x0000000000017941 */ /* 0x000fea0003800000 */
.L_x_22809:
        /* <DEDUP_REMOVED lines=16> */
.L_x_22815:
[----:B------:R-:W-:Y:S05]  /*b500*/  BSYNC B2 ;  /* 0x0000000000027941 */ /* 0x000fea0003800000 */
.L_x_22814:
        /* <DEDUP_REMOVED lines=43> */
.L_x_22813:
[----:B------:R-:W-:Y:S05]  /*b7c0*/  BSYNC B1 ;  /* 0x0000000000017941 */ /* 0x000fea0003800000 */
.L_x_22812:
        /* <DEDUP_REMOVED lines=8> */
.L_x_22808:
        /* <DEDUP_REMOVED lines=12> */
.L_x_22817:
[----:B------:R-:W-:-:S07]  /*b910*/  MOV R66, R152 ;  /* 0x0000009800427202 */ /* 0x000fce0000000f00 */
.L_x_22818:
[----:B------:R-:W-:Y:S05]  /*b920*/  BSYNC B1 ;  /* 0x0000000000017941 */ /* 0x000fea0003800000 */
.L_x_22816:
        /* <DEDUP_REMOVED lines=16> */
.L_x_22822:
[----:B------:R-:W-:Y:S05]  /*ba30*/  BSYNC B2 ;  /* 0x0000000000027941 */ /* 0x000fea0003800000 */
.L_x_22821:
        /* <DEDUP_REMOVED lines=44> */
.L_x_22820:
[----:B------:R-:W-:Y:S05]  /*bd00*/  BSYNC B1 ;  /* 0x0000000000017941 */ /* 0x000fea0003800000 */
.L_x_22819:
        /* <DEDUP_REMOVED lines=11> */
.L_x_22823:
        /* <DEDUP_REMOVED lines=12> */
.L_x_22826:
[----:B------:R-:W-:-:S07]  /*be80*/  IMAD.MOV.U32 R58, RZ, RZ, R152 ;  /* 0x000000ffff3a7224 */ /* 0x000fce00078e0098 */
.L_x_22827:
[----:B------:R-:W-:Y:S05]  /*be90*/  BSYNC B1 ;  /* 0x0000000000017941 */ /* 0x000fea0003800000 */
.L_x_22825:
        /* <DEDUP_REMOVED lines=16> */
.L_x_22831:
[----:B------:R-:W-:Y:S05]  /*bfa0*/  BSYNC B2 ;  /* 0x0000000000027941 */ /* 0x000fea0003800000 */
.L_x_22830:
        /* <DEDUP_REMOVED lines=43> */
.L_x_22829:
[----:B------:R-:W-:Y:S05]  /*c260*/  BSYNC B1 ;  /* 0x0000000000017941 */ /* 0x000fea0003800000 */
.L_x_22828:
        /* <DEDUP_REMOVED lines=8> */
.L_x_22824:
        /* <DEDUP_REMOVED lines=12> */
.L_x_22833:
[----:B------:R-:W-:-:S07]  /*c3b0*/  IMAD.MOV.U32 R58, RZ, RZ, R152 ;  /* 0x000000ffff3a7224 */ /* 0x000fce00078e0098 */
.L_x_22834:
[----:B------:R-:W-:Y:S05]  /*c3c0*/  BSYNC B1 ;  /* 0x0000000000017941 */ /* 0x000fea0003800000 */
.L_x_22832:
        /* <DEDUP_REMOVED lines=16> */
.L_x_22838:
[----:B------:R-:W-:Y:S05]  /*c4d0*/  BSYNC B2 ;  /* 0x0000000000027941 */ /* 0x000fea0003800000 */
.L_x_22837:
        /* <DEDUP_REMOVED lines=44> */
.L_x_22836:
[----:B------:R-:W-:Y:S05]  /*c7a0*/  BSYNC B1 ;  /* 0x0000000000017941 */ /* 0x000fea0003800000 */
.L_x_22835:
        /* <DEDUP_REMOVED lines=11> */
.L_x_22839:
        /* <DEDUP_REMOVED lines=12> */
.L_x_22842:
[----:B------:R-:W-:-:S07]  /*c920*/  MOV R64, R152 ;  /* 0x0000009800407202 */ /* 0x000fce0000000f00 */
.L_x_22843:
[----:B------:R-:W-:Y:S05]  /*c930*/  BSYNC B1 ;  /* 0x0000000000017941 */ /* 0x000fea0003800000 */
.L_x_22841:
        /* <DEDUP_REMOVED lines=18> */
.L_x_22847:
[----:B------:R-:W-:Y:S05]  /*ca60*/  BSYNC B2 ;  /* 0x0000000000027941 */ /* 0x000fea0003800000 */
.L_x_22846:
        /* <DEDUP_REMOVED lines=44> */
.L_x_22845:
[----:B------:R-:W-:Y:S05]  /*cd30*/  BSYNC B1 ;  /* 0x0000000000017941 */ /* 0x000fea0003800000 */
.L_x_22844:
        /* <DEDUP_REMOVED lines=8> */
.L_x_22840:
        /* <DEDUP_REMOVED lines=29> */
.L_x_22848:
        /* <DEDUP_REMOVED lines=15> */
.L_x_22850:
[----:B------:R-:W-:-:S07]  /*d080*/  IMAD.MOV.U32 R94, RZ, RZ, R152 ;  /* 0x000000ffff5e7224 */ /* 0x000fce00078e0098 */
.L_x_22851:
[----:B------:R-:W-:Y:S05]  /*d090*/  BSYNC B1 ;  /* 0x0000000000017941 */ /* 0x000fea0003800000 */
.L_x_22849:
        /* <DEDUP_REMOVED lines=16> */
.L_x_22855:
[----:B------:R-:W-:Y:S05]  /*d1a0*/  BSYNC B2 ;  /* 0x0000000000027941 */ /* 0x000fea0003800000 */
.L_x_22854:
        /* <DEDUP_REMOVED lines=44> */
.L_x_22853:
[----:B------:R-:W-:Y:S05]  /*d470*/  BSYNC B1 ;  /* 0x0000000000017941 */ /* 0x000fea0003800000 */
.L_x_22852:
        /* <DEDUP_REMOVED lines=13> */
.L_x_22856:
        /* <DEDUP_REMOVED lines=12> */
.L_x_22859:
[----:B------:R-:W-:-:S07]  /*d610*/  MOV R56, R152 ;  /* 0x0000009800387202 */ /* 0x000fce0000000f00 */
.L_x_22860:
[----:B------:R-:W-:Y:S05]  /*d620*/  BSYNC B1 ;  /* 0x0000000000017941 */ /* 0x000fea0003800000 */
.L_x_22858:
        /* <DEDUP_REMOVED lines=16> */
.L_x_22864:
[----:B------:R-:W-:Y:S05]  /*d730*/  BSYNC B2 ;  /* 0x0000000000027941 */ /* 0x000fea0003800000 */
.L_x_22863:
        /* <DEDUP_REMOVED lines=44> */
.L_x_22862:
[----:B------:R-:W-:Y:S05]  /*da00*/  BSYNC B1 ;  /* 0x0000000000017941 */ /* 0x000fea0003800000 */
.L_x_22861:
        /* <DEDUP_REMOVED lines=8> */
.L_x_22857:
        /* <DEDUP_REMOVED lines=12> */
.L_x_22866:
[----:B------:R-:W-:-:S07]  /*db50*/  IMAD.MOV.U32 R56, RZ, RZ, R152 ;  /* 0x000000ffff387224 */ /* 0x000fce00078e0098 */
.L_x_22867:
[----:B------:R-:W-:Y:S05]  /*db60*/  BSYNC B1 ;  /* 0x0000000000017941 */ /* 0x000fea0003800000 */
.L_x_22865:
        /* <DEDUP_REMOVED lines=16> */
.L_x_22871:
[----:B------:R-:W-:Y:S05]  /*dc70*/  BSYNC B2 ;  /* 0x0000000000027941 */ /* 0x000fea0003800000 */
.L_x_22870:
        /* <DEDUP_REMOVED lines=44> */
.L_x_22869:
[----:B------:R-:W-:Y:S05]  /*df40*/  BSYNC B1 ;  /* 0x0000000000017941 */ /* 0x000fea0003800000 */
.L_x_22868:
        /* <DEDUP_REMOVED lines=11> */
.L_x_22872:
        /* <DEDUP_REMOVED lines=12> */
.L_x_22875:
[----:B------:R-:W-:-:S07]  /*e0c0*/  MOV R94, R152 ;  /* 0x00000098005e7202 */ /* 0x000fce0000000f00 */
.L_x_22876:
[----:B------:R-:W-:Y:S05]  /*e0d0*/  BSYNC B1 ;  /* 0x0000000000017941 */ /* 0x000fea0003800000 */
.L_x_22874:
        /* <DEDUP_REMOVED lines=16> */
.L_x_22880:
[----:B------:R-:W-:Y:S05]  /*e1e0*/  BSYNC B2 ;  /* 0x0000000000027941 */ /* 0x000fea0003800000 */
.L_x_22879:
        /* <DEDUP_REMOVED lines=43> */
.L_x_22878:
[----:B------:R-:W-:Y:S05]  /*e4a0*/  BSYNC B1 ;  /* 0x0000000000017941 */ /* 0x000fea0003800000 */
.L_x_22877:
        /* <DEDUP_REMOVED lines=8> */
.L_x_22873:
        /* <DEDUP_REMOVED lines=12> */
.L_x_22882:
[----:B------:R-:W-:-:S07]  /*e5f0*/  MOV R94, R152 ;  /* 0x00000098005e7202 */ /* 0x000fce0000000f00 */
.L_x_22883:
[----:B------:R-:W-:Y:S05]  /*e600*/  BSYNC B1 ;  /* 0x0000000000017941 */ /* 0x000fea0003800000 */
.L_x_22881:
        /* <DEDUP_REMOVED lines=16> */
.L_x_22887:
[----:B------:R-:W-:Y:S05]  /*e710*/  BSYNC B2 ;  /* 0x0000000000027941 */ /* 0x000fea0003800000 */
.L_x_22886:
        /* <DEDUP_REMOVED lines=44> */
.L_x_22885:
[----:B------:R-:W-:Y:S05]  /*e9e0*/  BSYNC B1 ;  /* 0x0000000000017941 */ /* 0x000fea0003800000 */
.L_x_22884:
        /* <DEDUP_REMOVED lines=11> */
.L_x_22888:
        /* <DEDUP_REMOVED lines=12> */
.L_x_22891:
[----:B------:R-:W-:-:S07]  /*eb60*/  IMAD.MOV.U32 R58, RZ, RZ, R152 ;  /* 0x000000ffff3a7224 */ /* 0x000fce00078e0098 */
.L_x_22892:
[----:B------:R-:W-:Y:S05]  /*eb70*/  BSYNC B1 ;  /* 0x0000000000017941 */ /* 0x000fea0003800000 */
.L_x_22890:
        /* <DEDUP_REMOVED lines=16> */
.L_x_22896:
[----:B------:R-:W-:Y:S05]  /*ec80*/  BSYNC B2 ;  /* 0x0000000000027941 */ /* 0x000fea0003800000 */
.L_x_22895:
        /* <DEDUP_REMOVED lines=43> */
.L_x_22894:
[----:B------:R-:W-:Y:S05]  /*ef40*/  BSYNC B1 ;  /* 0x0000000000017941 */ /* 0x000fea0003800000 */
.L_x_22893:
        /* <DEDUP_REMOVED lines=8> */
.L_x_22889:
        /* <DEDUP_REMOVED lines=12> */
.L_x_22898:
[----:B------:R-:W-:-:S07]  /*f090*/  IMAD.MOV.U32 R58, RZ, RZ, R152 ;  /* 0x000000ffff3a7224 */ /* 0x000fce00078e0098 */
.L_x_22899:
[----:B------:R-:W-:Y:S05]  /*f0a0*/  BSYNC B1 ;  /* 0x0000000000017941 */ /* 0x000fea0003800000 */
.L_x_22897:
        /* <DEDUP_REMOVED lines=16> */
.L_x_22903:
[----:B------:R-:W-:Y:S05]  /*f1b0*/  BSYNC B2 ;  /* 0x0000000000027941 */ /* 0x000fea0003800000 */
.L_x_22902:
        /* <DEDUP_REMOVED lines=44> */
.L_x_22901:
[----:B------:R-:W-:Y:S05]  /*f480*/  BSYNC B1 ;  /* 0x0000000000017941 */ /* 0x000fea0003800000 */
.L_x_22900:
        /* <DEDUP_REMOVED lines=11> */
.L_x_22904:
        /* <DEDUP_REMOVED lines=12> */
.L_x_22907:
[----:B------:R-:W-:-:S07]  /*f600*/  MOV R94, R152 ;  /* 0x00000098005e7202 */ /* 0x000fce0000000f00 */
.L_x_22908:
[----:B------:R-:W-:Y:S05]  /*f610*/  BSYNC B1 ;  /* 0x0000000000017941 */ /* 0x000fea0003800000 */
.L_x_22906:
        /* <DEDUP_REMOVED lines=18> */
.L_x_22912:
[----:B------:R-:W-:Y:S05]  /*f740*/  BSYNC B2 ;  /* 0x0000000000027941 */ /* 0x000fea0003800000 */
.L_x_22911:
        /* <DEDUP_REMOVED lines=44> */
.L_x_22910:
[----:B------:R-:W-:Y:S05]  /*fa10*/  BSYNC B1 ;  /* 0x0000000000017941 */ /* 0x000fea0003800000 */
.L_x_22909:
        /* <DEDUP_REMOVED lines=8> */
.L_x_22905:
        /* <DEDUP_REMOVED lines=29> */
.L_x_22913:
        /* <DEDUP_REMOVED lines=15> */
.L_x_22915:
[----:B------:R-:W-:-:S07]  /*fd60*/  IMAD.MOV.U32 R202, RZ, RZ, R152 ;  /* 0x000000ffffca7224 */ /* 0x000fce00078e0098 */
.L_x_22916:
[----:B------:R-:W-:Y:S05]  /*fd70*/  BSYNC B1 ;  /* 0x0000000000017941 */ /* 0x000fea0003800000 */
.L_x_22914:
        /* <DEDUP_REMOVED lines=16> */
.L_x_22920:
[----:B------:R-:W-:Y:S05]  /*fe80*/  BSYNC B2 ;  /* 0x0000000000027941 */ /* 0x000fea0003800000 */
.L_x_22919:
        /* <DEDUP_REMOVED lines=44> */
.L_x_22918:
[----:B------:R-:W-:Y:S05]  /*10150*/  BSYNC B1 ;  /* 0x0000000000017941 */ /* 0x000fea0003800000 */
.L_x_22917:
        /* <DEDUP_REMOVED lines=13> */
.L_x_22921:
        /* <DEDUP_REMOVED lines=12> */
.L_x_22924:
[----:B------:R-:W-:-:S07]  /*102f0*/  MOV R56, R152 ;  /* 0x0000009800387202 */ /* 0x000fce0000000f00 */
.L_x_22925:
[----:B------:R-:W-:Y:S05]  /*10300*/  BSYNC B1 ;  /* 0x0000000000017941 */ /* 0x000fea0003800000 */
.L_x_22923:
        /* <DEDUP_REMOVED lines=16> */
.L_x_22929:
[----:B------:R-:W-:Y:S05]  /*10410*/  BSYNC B2 ;  /* 0x0000000000027941 */ /* 0x000fea0003800000 */
.L_x_22928:
        /* <DEDUP_REMOVED lines=44> */
.L_x_22927:
[----:B------:R-:W-:Y:S05]  /*106e0*/  BSYNC B1 ;  /* 0x0000000000017941 */ /* 0x000fea0003800000 */
.L_x_22926:
        /* <DEDUP_REMOVED lines=8> */
.L_x_22922:
        /* <DEDUP_REMOVED lines=12> */
.L_x_22931:
[----:B------:R-:W-:-:S07]  /*10830*/  IMAD.MOV.U32 R56, RZ, RZ, R152 ;  /* 0x000000ffff387224 */ /* 0x000fce00078e0098 */
.L_x_22932:
[----:B------:R-:W-:Y:S05]  /*10840*/  BSYNC B1 ;  /* 0x0000000000017941 */ /* 0x000fea0003800000 */
.L_x_22930:
        /* <DEDUP_REMOVED lines=16> */
.L_x_22936:
[----:B------:R-:W-:Y:S05]  /*10950*/  BSYNC B2 ;  /* 0x0000000000027941 */ /* 0x000fea0003800000 */
.L_x_22935:
        /* <DEDUP_REMOVED lines=44> */
.L_x_22934:
[----:B------:R-:W-:Y:S05]  /*10c20*/  BSYNC B1 ;  /* 0x0000000000017941 */ /* 0x000fea0003800000 */
.L_x_22933:
        /* <DEDUP_REMOVED lines=11> */
.L_x_22937:
        /* <DEDUP_REMOVED lines=12> */
.L_x_22940:
[----:B------:R-:W-:-:S07]  /*10da0*/  MOV R202, R152 ;  /* 0x0000009800ca7202 */ /* 0x000fce0000000f00 */
.L_x_22941:
[----:B------:R-:W-:Y:S05]  /*10db0*/  BSYNC B1 ;  /* 0x0000000000017941 */ /* 0x000fea0003800000 */
.L_x_22939:
        /* <DEDUP_REMOVED lines=16> */
.L_x_22945:
[----:B------:R-:W-:Y:S05]  /*10ec0*/  BSYNC B2 ;  /* 0x0000000000027941 */ /* 0x000fea0003800000 */
.L_x_22944:
        /* <DEDUP_REMOVED lines=43> */
.L_x_22943:
[----:B------:R-:W-:Y:S05]  /*11180*/  BSYNC B1 ;  /* 0x0000000000017941 */ /* 0x000fea0003800000 */
.L_x_22942:
        /* <DEDUP_REMOVED lines=8> */
.L_x_22938:
        /* <DEDUP_REMOVED lines=12> */
.L_x_22947:
[----:B------:R-:W-:-:S07]  /*112d0*/  MOV R202, R152 ;  /* 0x0000009800ca7202 */ /* 0x000fce0000000f00 */
.L_x_22948:
[----:B------:R-:W-:Y:S05]  /*112e0*/  BSYNC B1 ;  /* 0x0000000000017941 */ /* 0x000fea0003800000 */
.L_x_22946:
        /* <DEDUP_REMOVED lines=16> */
.L_x_22952:
[----:B------:R-:W-:Y:S05]  /*113f0*/  BSYNC B2 ;  /* 0x0000000000027941 */ /* 0x000fea0003800000 */
.L_x_22951:
        /* <DEDUP_REMOVED lines=44> */
.L_x_22950:
[----:B------:R-:W-:Y:S05]  /*116c0*/  BSYNC B1 ;  /* 0x0000000000017941 */ /* 0x000fea0003800000 */
.L_x_22949:
        /* <DEDUP_REMOVED lines=11> */
.L_x_22953:
        /* <DEDUP_REMOVED lines=12> */
.L_x_22956:
[----:B------:R-:W-:-:S07]  /*11840*/  IMAD.MOV.U32 R58, RZ, RZ, R152 ;  /* 0x000000ffff3a7224 */ /* 0x000fce00078e0098 */
.L_x_22957:
[----:B------:R-:W-:Y:S05]  /*11850*/  BSYNC B1 ;  /* 0x0000000000017941 */ /* 0x000fea0003800000 */
.L_x_22955:
        /* <DEDUP_REMOVED lines=16> */
.L_x_22961:
[----:B------:R-:W-:Y:S05]  /*11960*/  BSYNC B2 ;  /* 0x0000000000027941 */ /* 0x000fea0003800000 */
.L_x_22960:
        /* <DEDUP_REMOVED lines=43> */
.L_x_22959:
[----:B------:R-:W-:Y:S05]  /*11c20*/  BSYNC B1 ;  /* 0x0000000000017941 */ /* 0x000fea0003800000 */
.L_x_22958:
        /* <DEDUP_REMOVED lines=8> */
.L_x_22954:
        /* <DEDUP_REMOVED lines=12> */
.L_x_22963:
[----:B------:R-:W-:-:S07]  /*11d70*/  IMAD.MOV.U32 R58, RZ, RZ, R152 ;  /* 0x000000ffff3a7224 */ /* 0x000fce00078e0098 */
.L_x_22964:
[----:B------:R-:W-:Y:S05]  /*11d80*/  BSYNC B1 ;  /* 0x0000000000017941 */ /* 0x000fea0003800000 */
.L_x_22962:
        /* <DEDUP_REMOVED lines=16> */
.L_x_22968:
[----:B------:R-:W-:Y:S05]  /*11e90*/  BSYNC B2 ;  /* 0x0000000000027941 */ /* 0x000fea0003800000 */
.L_x_22967:
        /* <DEDUP_REMOVED lines=44> */
.L_x_22966:
[----:B------:R-:W-:Y:S05]  /*12160*/  BSYNC B1 ;  /* 0x0000000000017941 */ /* 0x000fea0003800000 */
.L_x_22965:
        /* <DEDUP_REMOVED lines=11> */
.L_x_22969:
        /* <DEDUP_REMOVED lines=12> */
.L_x_22972:
[----:B------:R-:W-:-:S07]  /*122e0*/  MOV R154, R152 ;  /* 0x00000098009a7202 */ /* 0x000fce0000000f00 */
.L_x_22973:
[----:B------:R-:W-:Y:S05]  /*122f0*/  BSYNC B1 ;  /* 0x0000000000017941 */ /* 0x000fea0003800000 */
.L_x_22971:
        /* <DEDUP_REMOVED lines=18> */
.L_x_22977:
[----:B------:R-:W-:Y:S05]  /*12420*/  BSYNC B2 ;  /* 0x0000000000027941 */ /* 0x000fea0003800000 */
.L_x_22976:
        /* <DEDUP_REMOVED lines=44> */
.L_x_22975:
[----:B------:R-:W-:Y:S05]  /*126f0*/  BSYNC B1 ;  /* 0x0000000000017941 */ /* 0x000fea0003800000 */
.L_x_22974:
        /* <DEDUP_REMOVED lines=8> */
.L_x_22970:
[----:B------:R-:W-:Y:S01]  /*12780*/  SEL R94, RZ, 0x1000000, P5 ;  /* 0x01000000ff5e7807 */ /* 0x000fe20002800000 */
[C---:B------:R-:W-:Y:S01]  /*12790*/  IMAD.WIDE.U32 R226, R224.reuse, 0x10, R216 ;  /* 0x00000010e0e27825 */ /* 0x040fe200078e00d8 */
[----:B------:R-:W-:Y:S01]  /*127a0*/  SEL R95, RZ, 0x10000, P4 ;  /* 0x00010000ff5f7807 */ /* 0x000fe20002000000 */
[----:B------:R-:W0:Y:S01]  /*127b0*/  @P0 LDC.64 R58, c[0x0][0x228] ;  /* 0x00008a00ff3a0b82 */ /* 0x000e220000000a00 */
[----:B------:R-:W-:Y:S01]  /*127c0*/  SEL R202, RZ, 0x100, P3 ;  /* 0x00000100ffca7807 */ /* 0x000fe20001800000 */
[----:B------:R-:W-:Y:S01]  /*127d0*/  IMAD.WIDE.U32 R218, R224, 0x4, R210 ;  /* 0x00000004e0da7825 */ /* 0x000fe200078e00d2 */
[----:B------:R-:W-:Y:S01]  /*127e0*/  LOP3.LUT P6, RZ, R201, 0x2, RZ, 0xc0, !PT ;  /* 0x00000002c9ff7812 */ /* 0x000fe200078cc0ff */
[----:B------:R1:W-:Y:S01]  /*127f0*/  STG.E.128 desc[UR4][R226.64], R60 ;  /* 0x0000003ce2007986 */ /* 0x0003e2000c101d04 */
[----:B------:R-:W-:Y:S01]  /*12800*/  IADD3 R94, R202, R94, R95 ;  /* 0x0000005eca5e7210 */ /* 0x000fe20007ffe05f */
[----:B------:R-:W-:Y:S01]  /*12810*/  VIADD R209, R206, 0xc0 ;  /* 0x000000c0ced17836 */ /* 0x000fe20000000000 */
        /* <DEDUP_REMOVED lines=19> */
.L_x_22978:
        /* <DEDUP_REMOVED lines=15> */
.L_x_22980:
[----:B------:R-:W-:-:S07]  /*12a40*/  IMAD.MOV.U32 R202, RZ, RZ, R152 ;  /* 0x000000ffffca7224 */ /* 0x000fce00078e0098 */
.L_x_22981:
[----:B------:R-:W-:Y:S05]  /*12a50*/  BSYNC B1 ;  /* 0x0000000000017941 */ /* 0x000fea0003800000 */
.L_x_22979:
        /* <DEDUP_REMOVED lines=16> */
.L_x_22985:
[----:B------:R-:W-:Y:S05]  /*12b60*/  BSYNC B2 ;  /* 0x0000000000027941 */ /* 0x000fea0003800000 */
.L_x_22984:
        /* <DEDUP_REMOVED lines=44> */
.L_x_22983:
[----:B------:R-:W-:Y:S05]  /*12e30*/  BSYNC B1 ;  /* 0x0000000000017941 */ /* 0x000fea0003800000 */
.L_x_22982:
        /* <DEDUP_REMOVED lines=13> */
.L_x_22986:
        /* <DEDUP_REMOVED lines=12> */
.L_x_22989:
[----:B------:R-:W-:-:S07]  /*12fd0*/  MOV R149, R152 ;  /* 0x0000009800957202 */ /* 0x000fce0000000f00 */
.L_x_22990:
[----:B------:R-:W-:Y:S05]  /*12fe0*/  BSYNC B1 ;  /* 0x0000000000017941 */ /* 0x000fea0003800000 */
.L_x_22988:
        /* <DEDUP_REMOVED lines=16> */
.L_x_22994:
[----:B------:R-:W-:Y:S05]  /*130f0*/  BSYNC B2 ;  /* 0x0000000000027941 */ /* 0x000fea0003800000 */
.L_x_22993:
        /* <DEDUP_REMOVED lines=44> */
.L_x_22992:
[----:B------:R-:W-:Y:S05]  /*133c0*/  BSYNC B1 ;  /* 0x0000000000017941 */ /* 0x000fea0003800000 */
.L_x_22991:
        /* <DEDUP_REMOVED lines=8> */
.L_x_22987:
        /* <DEDUP_REMOVED lines=12> */
.L_x_22996:
[----:B------:R-:W-:-:S07]  /*13510*/  IMAD.MOV.U32 R202, RZ, RZ, R152 ;  /* 0x000000ffffca7224 */ /* 0x000fce00078e0098 */
.L_x_22997:
[----:B------:R-:W-:Y:S05]  /*13520*/  BSYNC B1 ;  /* 0x0000000000017941 */ /* 0x000fea0003800000 */
.L_x_22995:
        /* <DEDUP_REMOVED lines=16> */
.L_x_23001:
[----:B------:R-:W-:Y:S05]  /*13630*/  BSYNC B2 ;  /* 0x0000000000027941 */ /* 0x000fea0003800000 */
.L_x_23000:
        /* <DEDUP_REMOVED lines=44> */
.L_x_22999:
[----:B------:R-:W-:Y:S05]  /*13900*/  BSYNC B1 ;  /* 0x0000000000017941 */ /* 0x000fea0003800000 */
.L_x_22998:
        /* <DEDUP_REMOVED lines=11> */
.L_x_23002:
        /* <DEDUP_REMOVED lines=12> */
.L_x_23005:
[----:B------:R-:W-:-:S07]  /*13a80*/  MOV R202, R152 ;  /* 0x0000009800ca7202 */ /* 0x000fce0000000f00 */
.L_x_23006:
[----:B------:R-:W-:Y:S05]  /*13a90*/  BSYNC B1 ;  /* 0x0000000000017941 */ /* 0x000fea0003800000 */
.L_x_23004:
        /* <DEDUP_REMOVED lines=16> */
.L_x_23010:
[----:B------:R-:W-:Y:S05]  /*13ba0*/  BSYNC B2 ;  /* 0x0000000000027941 */ /* 0x000fea0003800000 */
.L_x_23009:
        /* <DEDUP_REMOVED lines=43> */
.L_x_23008:
[----:B------:R-:W-:Y:S05]  /*13e60*/  BSYNC B1 ;  /* 0x0000000000017941 */ /* 0x000fea0003800000 */
.L_x_23007:
        /* <DEDUP_REMOVED lines=8> */
.L_x_23003:
        /* <DEDUP_REMOVED lines=12> */
.L_x_23012:
[----:B------:R-:W-:-:S07]  /*13fb0*/  MOV R202, R152 ;  /* 0x0000009800ca7202 */ /* 0x000fce0000000f00 */
.L_x_23013:
[----:B------:R-:W-:Y:S05]  /*13fc0*/  BSYNC B1 ;  /* 0x0000000000017941 */ /* 0x000fea0003800000 */
.L_x_23011:
        /* <DEDUP_REMOVED lines=16> */
.L_x_23017:
[----:B------:R-:W-:Y:S05]  /*140d0*/  BSYNC B2 ;  /* 0x0000000000027941 */ /* 0x000fea0003800000 */
.L_x_23016:
        /* <DEDUP_REMOVED lines=44> */
.L_x_23015:
[----:B------:R-:W-:Y:S05]  /*143a0*/  BSYNC B1 ;  /* 0x0000000000017941 */ /* 0x000fea0003800000 */
.L_x_23014:
        /* <DEDUP_REMOVED lines=11> */
.L_x_23018:
        /* <DEDUP_REMOVED lines=12> */
.L_x_23021:
[----:B------:R-:W-:-:S07]  /*14520*/  IMAD.MOV.U32 R202, RZ, RZ, R152 ;  /* 0x000000ffffca7224 */ /* 0x000fce00078e0098 */
.L_x_23022:
[----:B------:R-:W-:Y:S05]  /*14530*/  BSYNC B1 ;  /* 0x0000000000017941 */ /* 0x000fea0003800000 */
.L_x_23020:
        /* <DEDUP_REMOVED lines=16> */
.L_x_23026:
[----:B------:R-:W-:Y:S05]  /*14640*/  BSYNC B2 ;  /* 0x0000000000027941 */ /* 0x000fea0003800000 */
.L_x_23025:
        /* <DEDUP_REMOVED lines=43> */
.L_x_23024:
[----:B------:R-:W-:Y:S05]  /*14900*/  BSYNC B1 ;  /* 0x0000000000017941 */ /* 0x000fea0003800000 */
.L_x_23023:
        /* <DEDUP_REMOVED lines=8> */
.L_x_23019:
        /* <DEDUP_REMOVED lines=12> */
.L_x_23028:
[----:B------:R-:W-:-:S07]  /*14a50*/  IMAD.MOV.U32 R202, RZ, RZ, R152 ;  /* 0x000000ffffca7224 */ /* 0x000fce00078e0098 */
.L_x_23029:
[----:B------:R-:W-:Y:S05]  /*14a60*/  BSYNC B1 ;  /* 0x0000000000017941 */ /* 0x000fea0003800000 */
.L_x_23027:
        /* <DEDUP_REMOVED lines=16> */
.L_x_23033:
[----:B------:R-:W-:Y:S05]  /*14b70*/  BSYNC B2 ;  /* 0x0000000000027941 */ /* 0x000fea0003800000 */
.L_x_23032:
        /* <DEDUP_REMOVED lines=44> */
.L_x_23031:
[----:B------:R-:W-:Y:S05]  /*14e40*/  BSYNC B1 ;  /* 0x0000000000017941 */ /* 0x000fea0003800000 */
.L_x_23030:
        /* <DEDUP_REMOVED lines=11> */
.L_x_23034:
        /* <DEDUP_REMOVED lines=12> */
.L_x_23037:
[----:B------:R-:W-:-:S07]  /*14fc0*/  MOV R154, R152 ;  /* 0x00000098009a7202 */ /* 0x000fce0000000f00 */
.L_x_23038:
[----:B------:R-:W-:Y:S05]  /*14fd0*/  BSYNC B1 ;  /* 0x0000000000017941 */ /* 0x000fea0003800000 */
.L_x_23036:
        /* <DEDUP_REMOVED lines=18> */
.L_x_23042:
[----:B------:R-:W-:Y:S05]  /*15100*/  BSYNC B2 ;  /* 0x0000000000027941 */ /* 0x000fea0003800000 */
.L_x_23041:
        /* <DEDUP_REMOVED lines=44> */
.L_x_23040:
[----:B------:R-:W-:Y:S05]  /*153d0*/  BSYNC B1 ;  /* 0x0000000000017941 */ /* 0x000fea0003800000 */
.L_x_23039:
        /* <DEDUP_REMOVED lines=8> */
.L_x_23035:
[----:B------:R-:W-:Y:S01]  /*15460*/  SEL R202, RZ, 0x1000000, P5 ;  /* 0x01000000ffca7807 */ /* 0x000fe20002800000 */
[----:B------:R-:W-:Y:S01]  /*15470*/  IMAD.WIDE.U32 R226, R209, 0x10, R216 ;  /* 0x00000010d1e27825 */ /* 0x000fe200078e00d8 */
[----:B------:R-:W-:Y:S01]  /*15480*/  SEL R223, RZ, 0x10000, P4 ;  /* 0x00010000ffdf7807 */ /* 0x000fe20002000000 */
[----:B------:R-:W0:Y:S01]  /*15490*/  @P0 LDC.64 R218, c[0x0][0x228] ;  /* 0x00008a00ffda0b82 */ /* 0x000e220000000a00 */
[----:B------:R-:W-:Y:S02]  /*154a0*/  SEL R220, RZ, 0x100, P3 ;  /* 0x00000100ffdc7807 */ /* 0x000fe40001800000 */
[----:B------:R-:W-:Y:S01]  /*154b0*/  LOP3.LUT P6, RZ, R201, 0x2, RZ, 0xc0, !PT ;  /* 0x00000002c9ff7812 */ /* 0x000fe200078cc0ff */
[----:B------:R1:W-:Y:S01]  /*154c0*/  STG.E.128 desc[UR4][R226.64], R56 ;  /* 0x00000038e2007986 */ /* 0x0003e2000c101d04 */
[----:B------:R-:W-:Y:S01]  /*154d0*/  IADD3 R202, R220, R202, R223 ;  /* 0x000000cadcca7210 */ /* 0x000fe20007ffe0df */
[----:B------:R-:W-:Y:S01]  /*154e0*/  VIADD R220, R206, 0xe0 ;  /* 0x000000e0cedc7836 */ /* 0x000fe20000000000 */
[----:B------:R-:W-:Y:S01]  /*154f0*/  SEL R223, RZ, 0x1, P6 ;  /* 0x00000001ffdf7807 */ /* 0x000fe20003000000 */
[----:B------:R-:W2:Y:S02]  /*15500*/  @P1 LDC.64 R94, c[0x0][0x230] ;  /* 0x00008c00ff5e1b82 */ /* 0x000ea40000000a00 */
[----:B------:R-:W-:Y:S01]  /*15510*/  IMAD.WIDE.U32 R92, R220, 0x10, R92 ;  /* 0x00000010dc5c7825 */ /* 0x000fe200078e005c */
[----:B------:R-:W-:-:S03]  /*15520*/  IADD3 R225, R202, R223, RZ ;  /* 0x000000dfcae17210 */ /* 0x000fc60007ffe0ff */
[----:B------:R-:W-:-:S05]  /*15530*/  IMAD.WIDE.U32 R222, R209, 0x4, R210 ;  /* 0x00000004d1de7825 */ /* 0x000fca00078e00d2 */
        /* <DEDUP_REMOVED lines=15> */
.L_x_23043:
        /* <DEDUP_REMOVED lines=15> */
.L_x_23045:
[----:B------:R-:W-:-:S07]  /*15720*/  IMAD.MOV.U32 R202, RZ, RZ, R152 ;  /* 0x000000ffffca7224 */ /* 0x000fce00078e0098 */
.L_x_23046:
[----:B------:R-:W-:Y:S05]  /*15730*/  BSYNC B1 ;  /* 0x0000000000017941 */ /* 0x000fea0003800000 */
.L_x_23044:
        /* <DEDUP_REMOVED lines=16> */
.L_x_23050:
[----:B------:R-:W-:Y:S05]  /*15840*/  BSYNC B2 ;  /* 0x0000000000027941 */ /* 0x000fea0003800000 */
.L_x_23049:
        /* <DEDUP_REMOVED lines=44> */
.L_x_23048:
[----:B------:R-:W-:Y:S05]  /*15b10*/  BSYNC B1 ;  /* 0x0000000000017941 */ /* 0x000fea0003800000 */
.L_x_23047:
        /* <DEDUP_REMOVED lines=13> */
.L_x_23051:
        /* <DEDUP_REMOVED lines=12> */
.L_x_23054:
[----:B------:R-:W-:-:S07]  /*15cb0*/  MOV R149, R152 ;  /* 0x0000009800957202 */ /* 0x000fce0000000f00 */
.L_x_23055:
[----:B------:R-:W-:Y:S05]  /*15cc0*/  BSYNC B1 ;  /* 0x0000000000017941 */ /* 0x000fea0003800000 */
.L_x_23053:
        /* <DEDUP_REMOVED lines=16> */
.L_x_23059:
[----:B------:R-:W-:Y:S05]  /*15dd0*/  BSYNC B2 ;  /* 0x0000000000027941 */ /* 0x000fea0003800000 */
.L_x_23058:
        /* <DEDUP_REMOVED lines=44> */
.L_x_23057:
[----:B------:R-:W-:Y:S05]  /*160a0*/  BSYNC B1 ;  /* 0x0000000000017941 */ /* 0x000fea0003800000 */
.L_x_23056:
        /* <DEDUP_REMOVED lines=8> */
.L_x_23052:
        /* <DEDUP_REMOVED lines=12> */
.L_x_23061:
[----:B------:R-:W-:-:S07]  /*161f0*/  IMAD.MOV.U32 R202, RZ, RZ, R152 ;  /* 0x000000ffffca7224 */ /* 0x000fce00078e0098 */
.L_x_23062:
[----:B------:R-:W-:Y:S05]  /*16200*/  BSYNC B1 ;  /* 0x0000000000017941 */ /* 0x000fea0003800000 */
.L_x_23060:
        /* <DEDUP_REMOVED lines=16> */
.L_x_23066:
[----:B------:R-:W-:Y:S05]  /*16310*/  BSYNC B2 ;  /* 0x0000000000027941 */ /* 0x000fea0003800000 */
.L_x_23065:
        /* <DEDUP_REMOVED lines=44> */
.L_x_23064:
[----:B------:R-:W-:Y:S05]  /*165e0*/  BSYNC B1 ;  /* 0x0000000000017941 */ /* 0x000fea0003800000 */
.L_x_23063:
        /* <DEDUP_REMOVED lines=11> */
.L_x_23067:
        /* <DEDUP_REMOVED lines=12> */
.L_x_23070:
[----:B------:R-:W-:-:S07]  /*16760*/  MOV R202, R152 ;  /* 0x0000009800ca7202 */ /* 0x000fce0000000f00 */
.L_x_23071:
[----:B------:R-:W-:Y:S05]  /*16770*/  BSYNC B1 ;  /* 0x0000000000017941 */ /* 0x000fea0003800000 */
.L_x_23069:
        /* <DEDUP_REMOVED lines=16> */
.L_x_23075:
[----:B------:R-:W-:Y:S05]  /*16880*/  BSYNC B2 ;  /* 0x0000000000027941 */ /* 0x000fea0003800000 */
.L_x_23074:
        /* <DEDUP_REMOVED lines=43> */
.L_x_23073:
[----:B------:R-:W-:Y:S05]  /*16b40*/  BSYNC B1 ;  /* 0x0000000000017941 */ /* 0x000fea0003800000 */
.L_x_23072:
        /* <DEDUP_REMOVED lines=8> */
.L_x_23068:
        /* <DEDUP_REMOVED lines=12> */
.L_x_23077:
[----:B------:R-:W-:-:S07]  /*16c90*/  MOV R202, R152 ;  /* 0x0000009800ca7202 */ /* 0x000fce0000000f00 */
.L_x_23078:
[----:B------:R-:W-:Y:S05]  /*16ca0*/  BSYNC B1 ;  /* 0x0000000000017941 */ /* 0x000fea0003800000 */
.L_x_23076:
        /* <DEDUP_REMOVED lines=16> */
.L_x_23082:
[----:B------:R-:W-:Y:S05]  /*16db0*/  BSYNC B2 ;  /* 0x0000000000027941 */ /* 0x000fea0003800000 */
.L_x_23081:
        /* <DEDUP_REMOVED lines=44> */
.L_x_23080:
[----:B------:R-:W-:Y:S05]  /*17080*/  BSYNC B1 ;  /* 0x0000000000017941 */ /* 0x000fea0003800000 */
.L_x_23079:
        /* <DEDUP_REMOVED lines=11> */
.L_x_23083:
        /* <DEDUP_REMOVED lines=12> */
.L_x_23086:
[----:B------:R-:W-:-:S07]  /*17200*/  IMAD.MOV.U32 R202, RZ, RZ, R152 ;  /* 0x000000ffffca7224 */ /* 0x000fce00078e0098 */
.L_x_23087:
[----:B------:R-:W-:Y:S05]  /*17210*/  BSYNC B1 ;  /* 0x0000000000017941 */ /* 0x000fea0003800000 */
.L_x_23085:
        /* <DEDUP_REMOVED lines=16> */
.L_x_23091:
[----:B------:R-:W-:Y:S05]  /*17320*/  BSYNC B2 ;  /* 0x0000000000027941 */ /* 0x000fea0003800000 */
.L_x_23090:
        /* <DEDUP_REMOVED lines=43> */
.L_x_23089:
[----:B------:R-:W-:Y:S05]  /*175e0*/  BSYNC B1 ;  /* 0x0000000000017941 */ /* 0x000fea0003800000 */
.L_x_23088:
        /* <DEDUP_REMOVED lines=8> */
.L_x_23084:
        /* <DEDUP_REMOVED lines=12> */
.L_x_23093:
[----:B------:R-:W-:-:S07]  /*17730*/  IMAD.MOV.U32 R202, RZ, RZ, R152 ;  /* 0x000000ffffca7224 */ /* 0x000fce00078e0098 */
.L_x_23094:
[----:B------:R-:W-:Y:S05]  /*17740*/  BSYNC B1 ;  /* 0x0000000000017941 */ /* 0x000fea0003800000 */
.L_x_23092:
        /* <DEDUP_REMOVED lines=16> */
.L_x_23098:
[----:B------:R-:W-:Y:S05]  /*17850*/  BSYNC B2 ;  /* 0x0000000000027941 */ /* 0x000fea0003800000 */
.L_x_23097:
        /* <DEDUP_REMOVED lines=44> */
.L_x_23096:
[----:B------:R-:W-:Y:S05]  /*17b20*/  BSYNC B1 ;  /* 0x0000000000017941 */ /* 0x000fea0003800000 */
.L_x_23095:
        /* <DEDUP_REMOVED lines=11> */
.L_x_23099:
        /* <DEDUP_REMOVED lines=12> */
.L_x_23102:
[----:B------:R-:W-:-:S07]  /*17ca0*/  MOV R154, R152 ;  /* 0x00000098009a7202 */ /* 0x000fce0000000f00 */
.L_x_23103:
[----:B------:R-:W-:Y:S05]  /*17cb0*/  BSYNC B1 ;  /* 0x0000000000017941 */ /* 0x000fea0003800000 */
.L_x_23101:
        /* <DEDUP_REMOVED lines=16> */
.L_x_23107:
[----:B------:R-:W-:Y:S05]  /*17dc0*/  BSYNC B2 ;  /* 0x0000000000027941 */ /* 0x000fea0003800000 */
.L_x_23106:
        /* <DEDUP_REMOVED lines=44> */
.L_x_23105:
[----:B------:R-:W-:Y:S05]  /*18090*/  BSYNC B1 ;  /* 0x0000000000017941 */ /* 0x000fea0003800000 */
.L_x_23104:
        /* <DEDUP_REMOVED lines=8> */
.L_x_23100:
[----:B------:R-:W-:Y:S01]  /*18120*/  FADD.FTZ R214, RZ, R80 ;  /* 0x00000050ffd67221 */ /* 0x000fe20000010000 */
[----:B------:R-:W-:Y:S01]  /*18130*/  LOP3.LUT P1, RZ, R201, 0x1, RZ, 0xc0, !PT ;  /* 0x00000001c9ff7812 */ /* 0x000fe2000782c0ff */
[----:B------:R-:W-:-:S04]  /*18140*/  IMAD.WIDE.U32 R216, R220, 0x10, R216 ;  /* 0x00000010dcd87825 */ /* 0x000fc800078e00d8 */
[----:B------:R-:W-:Y:S01]  /*18150*/  FADD.FTZ R207, R214, R81 ;  /* 0x00000051d6cf7221 */ /* 0x000fe20000010000 */
[----:B------:R-:W-:Y:S01]  /*18160*/  SEL R218, RZ, 0x1, P1 ;  /* 0x00000001ffda7807 */ /* 0x000fe20000800000 */
[----:B------:R-:W-:Y:S01]  /*18170*/  IMAD.WIDE.U32 R210, R220, 0x4, R210 ;  /* 0x00000004dcd27825 */ /* 0x000fe200078e00d2 */
[----:B------:R0:W-:Y:S03]  /*18180*/  STG.E.128 desc[UR4][R216.64], R92 ;  /* 0x0000005cd8007986 */ /* 0x0001e6000c101d04 */
        /* <DEDUP_REMOVED lines=23> */
[----:B------:R-:W-:Y:S01]  /*18300*/  FADD.FTZ R215, R214, R63 ;  /* 0x0000003fd6d77221 */ /* 0x000fe20000010000 */
[----:B------:R-:W-:-:S03]  /*18310*/  SEL R214, RZ, 0x10000, P4 ;  /* 0x00010000ffd67807 */ /* 0x000fc60002000000 */
[----:B------:R-:W-:Y:S01]  /*18320*/  FADD.FTZ R222, R215, R56 ;  /* 0x00000038d7de7221 */ /* 0x000fe20000010000 */
[----:B------:R-:W-:-:S03]  /*18330*/  SEL R215, RZ, 0x100, P3 ;  /* 0x00000100ffd77807 */ /* 0x000fc60001800000 */
[----:B------:R-:W-:Y:S01]  /*18340*/  FADD.FTZ R219, R222, R57 ;  /* 0x00000039dedb7221 */ /* 0x000fe20000010000 */
[----:B------:R-:W-:-:S03]  /*18350*/  IADD3 R207, R215, R207, R214 ;  /* 0x000000cfd7cf7210 */ /* 0x000fc60007ffe0d6 */
[----:B------:R-:W-:Y:S02]  /*18360*/  FADD.FTZ R214, R219, R58 ;  /* 0x0000003adbd67221 */ /* 0x000fe40000010000 */
[----:B------:R-:W-:Y:S02]  /*18370*/  IMAD.IADD R207, R207, 0x1, R218 ;  /* 0x00000001cfcf7824 */ /* 0x000fe400078e02da */
[----:B------:R-:W-:-:S03]  /*18380*/  FADD.FTZ R215, R214, R59 ;  /* 0x0000003bd6d77221 */ /* 0x000fc60000010000 */
[----:B------:R0:W-:Y:S01]  /*18390*/  STG.E desc[UR4][R210.64], R207 ;  /* 0x000000cfd2007986 */ /* 0x0001e2000c101904 */
[----:B------:R-:W-:-:S04]  /*183a0*/  FADD.FTZ R214, R215, R92 ;  /* 0x0000005cd7d67221 */ /* 0x000fc80000010000 */
[----:B------:R-:W-:-:S04]  /*183b0*/  FADD.FTZ R215, R214, R93 ;  /* 0x0000005dd6d77221 */ /* 0x000fc80000010000 */
[----:B------:R-:W-:Y:S01]  /*183c0*/  FADD.FTZ R214, R215, R94 ;  /* 0x0000005ed7d67221 */ /* 0x000fe20000010000 */
[----:B------:R-:W-:Y:S06]  /*183d0*/  @!P0 BRA `(.L_x_23108) ;  /* 0x00000000002c8947 */ /* 0x000fec0003800000 */
[----:B0-----:R-:W0:Y:S01]  /*183e0*/  LDC.64 R210, c[0x0][0x248] ;  /* 0x00009200ffd27b82 */ /* 0x001e220000000a00 */
[----:B------:R-:W-:Y:S02]  /*183f0*/  SHF.L.U32 R215, R153, 0x10, RZ ;  /* 0x0000001099d77819 */ /* 0x000fe400000006ff */
[----:B------:R-:W-:Y:S02]  /*18400*/  LOP3.LUT R207, R154, 0xffff, RZ, 0xc0, !PT ;  /* 0x0000ffff9acf7812 */ /* 0x000fe400078ec0ff */
[----:B------:R-:W-:Y:S02]  /*18410*/  LOP3.LUT R216, R215, 0xff0000, RZ, 0xc0, !PT ;  /* 0x00ff0000d7d87812 */ /* 0x000fe400078ec0ff */
[----:B------:R-:W-:-:S03]  /*18420*/  LOP3.LUT R218, R151, 0xff, RZ, 0xc0, !PT ;  /* 0x000000ff97da7812 */ /* 0x000fc600078ec0ff */
[----:B------:R-:W-:Y:S01]  /*18430*/  IMAD R207, R207, 0x1000000, R216 ;  /* 0x01000000cfcf7824 */ /* 0x000fe200078e02d8 */
[----:B------:R-:W-:-:S04]  /*18440*/  LOP3.LUT R216, R149, 0xff, RZ, 0xc0, !PT ;  /* 0x000000ff95d87812 */ /* 0x000fc800078ec0ff */
[----:B------:R-:W-:-:S05]  /*18450*/  LEA R207, R218, R207, 0x8 ;  /* 0x000000cfdacf7211 */ /* 0x000fca00078e40ff */
[----:B------:R-:W-:Y:S02]  /*18460*/  IMAD.IADD R207, R207, 0x1, R216 ;  /* 0x00000001cfcf7824 */ /* 0x000fe400078e02d8 */
[----:B0-----:R-:W-:-:S05]  /*18470*/  IMAD.WIDE.U32 R210, R220, 0x4, R210 ;  /* 0x00000004dcd27825 */ /* 0x001fca00078e00d2 */
[----:B------:R1:W-:Y:S02]  /*18480*/  STG.E desc[UR4][R210.64], R207 ;  /* 0x000000cfd2007986 */ /* 0x0003e4000c101904 */
.L_x_23108:
[----:B------:R-:W-:Y:S01]  /*18490*/  UMOV UR6, 0xffffffff ;  /* 0xffffffff00067882 */ /* 0x000fe20000000000 */
[----:B------:R-:W-:Y:S02]  /*184a0*/  FADD.FTZ R214, R214, R95 ;  /* 0x0000005fd6d67221 */ /* 0x000fe40000010000 */
[----:B------:R-:W-:Y:S05]  /*184b0*/  BRA.DIV UR6, `(.L_x_23109) ;  /* 0x00000012063c7947 */ /* 0x000fea000b800000 */
[----:B01----:R-:W0:Y:S01]  /*184c0*/  SHFL.BFLY PT, R207, R214, 0x1, 0x1f ;  /* 0x0c201f00d6cf7f89 */ /* 0x003e2200000e0000 */
        /* <DEDUP_REMOVED lines=84> */
.L_x_23122:
[----:B------:R-:W-:Y:S01]  /*18a10*/  LOP3.LUT P2, RZ, R201, 0x4, RZ, 0xc0, !PT ;  /* 0x00000004c9ff7812 */ /* 0x000fe2000784c0ff */
[----:B01----:R-:W-:-:S03]  /*18a20*/  FADD.FTZ R216, R216, R219 ;  /* 0x000000dbd8d87221 */ /* 0x003fc60000010000 */
[----:B------:R-:W-:Y:S01]  /*18a30*/  FSEL R219, R207, RZ, !P2 ;  /* 0x000000ffcfdb7208 */ /* 0x000fe20005000000 */
[----:B------:R-:W-:-:S04]  /*18a40*/  FFMA.FTZ R211, R216, R211, UR16 ;  /* 0x00000010d8d37e23 */ /* 0x000fc800080100d3 */
[----:B------:R-:W-:Y:S01]  /*18a50*/  FADD.FTZ R242, -R219, R79 ;  /* 0x0000004fdbf27221 */ /* 0x000fe20000010100 */
[----:B------:R-:W-:Y:S01]  /*18a60*/  FMUL.FTZ R79, R207, R207 ;  /* 0x000000cfcf4f7220 */ /* 0x000fe20000410000 */
[C---:B------:R-:W-:Y:S01]  /*18a70*/  FADD.FTZ R252, -R219.reuse, R74 ;  /* 0x0000004adbfc7221 */ /* 0x040fe20000010100 */
[C---:B------:R-:W-:Y:S01]  /*18a80*/  FADD.FTZ R246, -R219.reuse, R76 ;  /* 0x0000004cdbf67221 */ /* 0x040fe20000010100 */
[C---:B------:R-:W-:Y:S01]  /*18a90*/  FADD.FTZ R226, -R219.reuse, R77 ;  /* 0x0000004ddbe27221 */ /* 0x040fe20000010100 */
[----:B------:R-:W-:Y:S01]  /*18aa0*/  FADD.FTZ R248, -R219, R78 ;  /* 0x0000004edbf87221 */ /* 0x000fe20000010100 */
[----:B------:R-:W-:Y:S01]  /*18ab0*/  FSEL R74, R79, RZ, P2 ;  /* 0x000000ff4f4a7208 */ /* 0x000fe20001000000 */
[C---:B------:R-:W-:Y:S01]  /*18ac0*/  FADD.FTZ R236, -R219.reuse, R65 ;  /* 0x00000041dbec7221 */ /* 0x040fe20000010100 */
[----:B------:R-:W0:Y:S01]  /*18ad0*/  @!P1 LDC.64 R76, c[0x0][0x250] ;  /* 0x00009400ff4c9b82 */ /* 0x000e220000000a00 */
[C---:B------:R-:W-:Y:S01]  /*18ae0*/  FADD.FTZ R78, -R219.reuse, R72 ;  /* 0x00000048db4e7221 */ /* 0x040fe20000010100 */
[----:B------:R-:W-:Y:S01]  /*18af0*/  FADD.FTZ R250, -R219, R73 ;  /* 0x00000049dbfa7221 */ /* 0x000fe20000010100 */
[----:B------:R-:W-:Y:S01]  /*18b00*/  FADD.FTZ R211, R211, R74 ;  /* 0x0000004ad3d37221 */ /* 0x000fe20000010000 */
        /* <DEDUP_REMOVED lines=26> */
[----:B-1----:R-:W-:Y:S01]  /*18cb0*/  FMUL.FTZ R239, R65, R218 ;  /* 0x000000da41ef7220 */ /* 0x002fe20000410000 */
[----:B------:R-:W-:Y:S01]  /*18cc0*/  FADD.FTZ R219, -R219, R95 ;  /* 0x0000005fdbdb7221 */ /* 0x000fe20000010100 */
[----:B------:R-:W-:Y:S01]  /*18cd0*/  FMUL.FTZ R218, R65, R94 ;  /* 0x0000005e41da7220 */ /* 0x000fe20000410000 */
[----:B0-----:R-:W-:Y:S01]  /*18ce0*/  @!P1 IMAD.WIDE R76, R199, 0x4, R76 ;  /* 0x00000004c74c9825 */ /* 0x001fe200078e024c */
[----:B------:R-:W0:Y:S01]  /*18cf0*/  LDC.64 R94, c[0x0][0x2c0] ;  /* 0x0000b000ff5e7b82 */ /* 0x000e220000000a00 */
[----:B------:R-:W-:-:S02]  /*18d00*/  SHF.L.U32 R70, R206, 0x4, RZ ;  /* 0x00000004ce467819 */ /* 0x000fc400000006ff */
[----:B------:R-:W-:Y:S01]  /*18d10*/  FMUL.FTZ R60, R65, R210 ;  /* 0x000000d2413c7220 */ /* 0x000fe20000410000 */
[----:B--2---:R-:W-:Y:S01]  /*18d20*/  @!P1 IMAD.WIDE R56, R199, 0x4, R72 ;  /* 0x00000004c7389825 */ /* 0x004fe200078e0248 */
[----:B------:R-:W-:Y:S03]  /*18d30*/  @!P1 STG.E desc[UR4][R76.64], R207 ;  /* 0x000000cf4c009986 */ /* 0x000fe6000c101904 */
[C---:B------:R-:W-:Y:S01]  /*18d40*/  FMUL.FTZ R72, R65.reuse, R78 ;  /* 0x0000004e41487220 */ /* 0x040fe20000410000 */
[C---:B------:R-:W-:Y:S01]  /*18d50*/  FMUL.FTZ R78, R65.reuse, R74 ;  /* 0x0000004a414e7220 */ /* 0x040fe20000410000 */
[C---:B------:R-:W-:Y:S01]  /*18d60*/  FMUL.FTZ R61, R65.reuse, R214 ;  /* 0x000000d6413d7220 */ /* 0x040fe20000410000 */
[----:B------:R1:W-:Y:S01]  /*18d70*/  @!P1 STG.E desc[UR4][R56.64], R65 ;  /* 0x0000004138009986 */ /* 0x0003e2000c101904 */
[C---:B------:R-:W-:Y:S01]  /*18d80*/  FMUL.FTZ R62, R65.reuse, R81 ;  /* 0x00000051413e7220 */ /* 0x040fe20000410000 */
[C---:B------:R-:W-:Y:S01]  /*18d90*/  FMUL.FTZ R63, R65.reuse, R83 ;  /* 0x00000053413f7220 */ /* 0x040fe20000410000 */
[----:B------:R-:W-:Y:S01]  /*18da0*/  SHF.R.U32.HI R206, RZ, 0x1c, R206 ;  /* 0x0000001cffce7819 */ /* 0x000fe200000116ce */
[C---:B------:R-:W-:Y:S01]  /*18db0*/  FMUL.FTZ R246, R65.reuse, R246 ;  /* 0x000000f641f67220 */ /* 0x040fe20000410000 */
[C---:B------:R-:W-:Y:S01]  /*18dc0*/  IADD3 R74, P1, R70.reuse, UR18, RZ ;  /* 0x00000012464a7c10 */ /* 0x040fe2000ff3e0ff */
[C---:B------:R-:W-:Y:S01]  /*18dd0*/  FMUL.FTZ R247, R65.reuse, R226 ;  /* 0x000000e241f77220 */ /* 0x040fe20000410000 */
[----:B------:R-:W-:Y:S01]  /*18de0*/  IADD3 R70, P2, R70, UR20, RZ ;  /* 0x0000001446467c10 */ /* 0x000fe2000ff5e0ff */
        /* <DEDUP_REMOVED lines=38> */
[----:B------:R-:W-:-:S03]  /*19050*/  IMAD.WIDE.U32 R232, R208, 0x10, R68 ;  /* 0x00000010d0e87825 */ /* 0x000fc600078e0044 */
        /* <DEDUP_REMOVED lines=9> */
[----:B------:R-:W-:-:S04]  /*190f0*/  IMAD.WIDE.U32 R206, R220, 0x10, R68 ;  /* 0x00000010dcce7825 */ /* 0x000fc800078e0044 */
[----:B--2---:R-:W-:Y:S01]  /*19100*/  FFMA.FTZ R71, R172, R243, R115 ;  /* 0x000000f3ac477223 */ /* 0x004fe20000010073 */
[----:B------:R-:W-:Y:S01]  /*19110*/  FFMA.FTZ R70, R176, R242, R23 ;  /* 0x000000f2b0467223 */ /* 0x000fe20000010017 */
[----:B------:R-:W-:Y:S01]  /*19120*/  FFMA.FTZ R69, R178, R73, R113 ;  /* 0x00000049b2457223 */ /* 0x000fe20000010071 */
[----:B0-----:R-:W-:-:S04]  /*19130*/  IMAD.WIDE.U32 R236, R203, 0x10, R94 ;  /* 0x00000010cbec7825 */ /* 0x001fc800078e005e */
[----:B---3--:R-:W-:Y:S01]  /*19140*/  FFMA.FTZ R67, R181, R249, R112 ;  /* 0x000000f9b5437223 */ /* 0x008fe20000010070 */
[----:B------:R-:W-:Y:S01]  /*19150*/  FFMA.FTZ R66, R182, R248, R25 ;  /* 0x000000f8b6427223 */ /* 0x000fe20000010019 */
[----:B------:R-:W-:Y:S01]  /*19160*/  FFMA.FTZ R65, R183, R247, R110 ;  /* 0x000000f7b7417223 */ /* 0x000fe2000001006e */
[----:B------:R-:W-:Y:S01]  /*19170*/  FFMA.FTZ R64, R185, R246, R26 ;  /* 0x000000f6b9407223 */ /* 0x000fe2000001001a */
[----:B------:R-:W-:Y:S01]  /*19180*/  FFMA.FTZ R68, R179, R72, R24 ;  /* 0x00000048b3447223 */ /* 0x000fe20000010018 */
[----:B------:R-:W-:-:S04]  /*19190*/  IMAD.WIDE.U32 R240, R208, 0x10, R94 ;  /* 0x00000010d0f07825 */ /* 0x000fc800078e005e */
[----:B------:R-:W-:Y:S01]  /*191a0*/  FFMA.FTZ R73, R175, R73, R114 ;  /* 0x00000049af497223 */ /* 0x000fe20000010072 */
[----:B------:R-:W-:Y:S01]  /*191b0*/  FFMA.FTZ R72, R177, R72, R22 ;  /* 0x00000048b1487223 */ /* 0x000fe20000010016 */
[----:B------:R0:W-:Y:S01]  /*191c0*/  STG.E.128 desc[UR4][R236.64], R64 ;  /* 0x00000040ec007986 */ /* 0x0001e2000c101d04 */
[----:B------:R-:W-:Y:S01]  /*191d0*/  FFMA.FTZ R58, R168, R238, R19 ;  /* 0x000000eea83a7223 */ /* 0x000fe20000010013 */
[----:B------:R-:W-:Y:S01]  /*191e0*/  FFMA.FTZ R57, R170, R235, R117 ;  /* 0x000000ebaa397223 */ /* 0x000fe20000010075 */
[----:B------:R-:W-:Y:S01]  /*191f0*/  FFMA.FTZ R56, R171, R234, R20 ;  /* 0x000000eaab387223 */ /* 0x000fe20000010014 */
[----:B------:R1:W-:Y:S01]  /*19200*/  STG.E.128 desc[UR4][R232.64], R68 ;  /* 0x00000044e8007986 */ /* 0x0003e2000c101d04 */
[----:B------:R-:W-:-:S04]  /*19210*/  IMAD.WIDE.U32 R228, R212, 0x10, R94 ;  /* 0x00000010d4e47825 */ /* 0x000fc800078e005e */
[----:B------:R-:W-:Y:S01]  /*19220*/  FFMA.FTZ R63, R165, R239, R120 ;  /* 0x000000efa53f7223 */ /* 0x000fe20000010078 */
[----:B------:R-:W-:Y:S01]  /*19230*/  FFMA.FTZ R62, R166, R238, R17 ;  /* 0x000000eea63e7223 */ /* 0x000fe20000010011 */
[----:B------:R-:W-:Y:S01]  /*19240*/  FFMA.FTZ R61, R167, R235, R118 ;  /* 0x000000eba73d7223 */ /* 0x000fe20000010076 */
[----:B------:R-:W-:Y:S01]  /*19250*/  FFMA.FTZ R60, R169, R234, R18 ;  /* 0x000000eaa93c7223 */ /* 0x000fe20000010012 */
[----:B------:R2:W-:Y:S01]  /*19260*/  STG.E.128 desc[UR4][R240.64], R72 ;  /* 0x00000048f0007986 */ /* 0x0005e2000c101d04 */
[----:B------:R-:W-:-:S03]  /*19270*/  IMAD.WIDE.U32 R230, R213, 0x10, R94 ;  /* 0x00000010d5e67825 */ /* 0x000fc600078e005e */
[----:B------:R3:W-:Y:S01]  /*19280*/  STG.E.128 desc[UR4][R226.64], R56 ;  /* 0x00000038e2007986 */ /* 0x0007e2000c101d04 */
[----:B------:R-:W-:-:S04]  /*19290*/  IMAD.WIDE.U32 R212, R224, 0x10, R94 ;  /* 0x00000010e0d47825 */ /* 0x000fc800078e005e */
[----:B0-----:R-:W-:Y:S01]  /*192a0*/  FFMA.FTZ R66, R160, R93, R15 ;  /* 0x0000005da0427223 */ /* 0x001fe2000001000f */
[-C--:B------:R-:W-:Y:S01]  /*192b0*/  FFMA.FTZ R65, R162, R92.reuse, R121 ;  /* 0x0000005ca2417223 */ /* 0x080fe20000010079 */
[----:B------:R-:W-:Y:S01]  /*192c0*/  FFMA.FTZ R67, R156, R225, R123 ;  /* 0x000000e19c437223 */ /* 0x000fe2000001007b */
[----:B------:R-:W-:Y:S01]  /*192d0*/  FFMA.FTZ R64, R163, R83, R16 ;  /* 0x00000053a3407223 */ /* 0x000fe20000010010 */
[----:B-1----:R-:W-:Y:S01]  /*192e0*/  FFMA.FTZ R70, R158, R93, R13 ;  /* 0x0000005d9e467223 */ /* 0x002fe2000001000d */
[----:B------:R-:W-:Y:S01]  /*192f0*/  FFMA.FTZ R69, R159, R92, R122 ;  /* 0x0000005c9f457223 */ /* 0x000fe2000001007a */
[----:B------:R-:W-:Y:S01]  /*19300*/  FFMA.FTZ R71, R157, R225, R124 ;  /* 0x000000e19d477223 */ /* 0x000fe2000001007c */
[----:B------:R-:W0:Y:S01]  /*19310*/  LDC.64 R92, c[0x0][0x210] ;  /* 0x00008400ff5c7b82 */ /* 0x000e220000000a00 */
[----:B------:R-:W-:Y:S01]  /*19320*/  FFMA.FTZ R68, R161, R83, R14 ;  /* 0x00000053a1447223 */ /* 0x000fe2000001000e */
[----:B------:R1:W-:Y:S01]  /*19330*/  STG.E.128 desc[UR4][R228.64], R60 ;  /* 0x0000003ce4007986 */ /* 0x0003e2000c101d04 */
[----:B--2---:R-:W-:Y:S01]  /*19340*/  FFMA.FTZ R75, R140, R79, R127 ;  /* 0x0000004f8c4b7223 */ /* 0x004fe2000001007f */
        /* <DEDUP_REMOVED lines=8> */
[-C--:B------:R-:W-:Y:S01]  /*193d0*/  FFMA.FTZ R83, R144, R82.reuse, R131 ;  /* 0x0000005290537223 */ /* 0x080fe20000010083 */
[----:B---3--:R-:W-:Y:S01]  /*193e0*/  FFMA.FTZ R59, R143, R82, R132 ;  /* 0x000000528f3b7223 */ /* 0x008fe20000010084 */
[----:B------:R-:W-:Y:S01]  /*193f0*/  FFMA.FTZ R82, R98, R223, R7 ;  /* 0x000000df62527223 */ /* 0x000fe20000010007 */
[----:B------:R-:W-:-:S04]  /*19400*/  IMAD.WIDE.U32 R208, R209, 0x10, R94 ;  /* 0x00000010d1d07825 */ /* 0x000fc800078e005e */
[----:B------:R-:W-:Y:S01]  /*19410*/  FFMA.FTZ R58, R100, R223, R5 ;  /* 0x000000df643a7223 */ /* 0x000fe20000010005 */
[----:B------:R-:W-:Y:S01]  /*19420*/  FFMA.FTZ R57, R141, R222, R130 ;  /* 0x000000de8d397223 */ /* 0x000fe20000010082 */
[----:B------:R-:W-:Y:S01]  /*19430*/  FFMA.FTZ R56, R97, R221, R6 ;  /* 0x000000dd61387223 */ /* 0x000fe20000010006 */
[----:B------:R3:W-:Y:S01]  /*19440*/  STG.E.128 desc[UR4][R230.64], R68 ;  /* 0x00000044e6007986 */ /* 0x0007e2000c101d04 */
[----:B-1----:R-:W-:Y:S01]  /*19450*/  FFMA.FTZ R63, R148, R219, R135 ;  /* 0x000000db943f7223 */ /* 0x002fe20000010087 */
[----:B------:R-:W-:Y:S01]  /*19460*/  FFMA.FTZ R62, R102, R218, R3 ;  /* 0x000000da663e7223 */ /* 0x000fe20000010003 */
[----:B------:R-:W-:Y:S01]  /*19470*/  FFMA.FTZ R61, R146, R217, R133 ;  /* 0x000000d9923d7223 */ /* 0x000fe20000010085 */
[----:B------:R-:W-:Y:S01]  /*19480*/  FFMA.FTZ R60, R99, R216, R4 ;  /* 0x000000d8633c7223 */ /* 0x000fe20000010004 */
[----:B------:R-:W-:-:S04]  /*19490*/  IMAD.WIDE.U32 R94, R220, 0x10, R94 ;  /* 0x00000010dc5e7825 */ /* 0x000fc800078e005e */
[----:B--2---:R-:W-:Y:S01]  /*194a0*/  FFMA.FTZ R81, R142, R222, R129 ;  /* 0x000000de8e517223 */ /* 0x004fe20000010081 */
[----:B------:R-:W-:Y:S01]  /*194b0*/  FFMA.FTZ R80, R55, R221, R8 ;  /* 0x000000dd37507223 */ /* 0x000fe20000010008 */
[----:B------:R3:W-:Y:S01]  /*194c0*/  STG.E.128 desc[UR4][R214.64], R72 ;  /* 0x00000048d6007986 */ /* 0x0007e2000c101d04 */
[----:B------:R-:W-:Y:S01]  /*194d0*/  FFMA.FTZ R67, R147, R219, R136 ;  /* 0x000000db93437223 */ /* 0x000fe20000010088 */
[----:B------:R-:W-:Y:S01]  /*194e0*/  FFMA.FTZ R66, R103, R218, R0 ;  /* 0x000000da67427223 */ /* 0x000fe20000010000 */
[----:B------:R-:W-:Y:S01]  /*194f0*/  FFMA.FTZ R65, R145, R217, R134 ;  /* 0x000000d991417223 */ /* 0x000fe20000010086 */
[----:B------:R-:W-:Y:S01]  /*19500*/  FFMA.FTZ R64, R101, R216, R2 ;  /* 0x000000d865407223 */ /* 0x000fe20000010002 */
[----:B------:R3:W-:Y:S01]  /*19510*/  STG.E.128 desc[UR4][R212.64], R76 ;  /* 0x0000004cd4007986 */ /* 0x0007e2000c101d04 */
[----:B0-----:R-:W-:-:S03]  /*19520*/  IMAD R199, R92, 0x4, R199 ;  /* 0x000000045cc77824 */ /* 0x001fc600078e02c7 */
[----:B------:R3:W-:Y:S02]  /*19530*/  STG.E.128 desc[UR4][R210.64], R80 ;  /* 0x00000050d2007986 */ /* 0x0007e4000c101d04 */
[----:B------:R-:W-:Y:S02]  /*19540*/  ISETP.GE.AND P1, PT, R199, R93, PT ;  /* 0x0000005dc700720c */ /* 0x000fe40003f26270 */
[----:B------:R3:W-:Y:S04]  /*19550*/  STG.E.128 desc[UR4][R208.64], R56 ;  /* 0x00000038d0007986 */ /* 0x0007e8000c101d04 */
[----:B------:R3:W-:Y:S04]  /*19560*/  STG.E.128 desc[UR4][R206.64], R60 ;  /* 0x0000003cce007986 */ /* 0x0007e8000c101d04 */
[----:B------:R3:W-:Y:S03]  /*19570*/  STG.E.128 desc[UR4][R94.64], R64 ;  /* 0x000000405e007986 */ /* 0x0007e6000c101d04 */
[----:B------:R-:W-:Y:S05]  /*19580*/  @!P1 BRA `(.L_x_23110) ;  /* 0xfffffe8400449947 */ /* 0x000fea000383ffff */
[----:B------:R-:W-:Y:S05]  /*19590*/  BSYNC B0 ;  /* 0x0000000000007941 */ /* 0x000fea0003800000 */
.L_x_22588:
[----:B------:R-:W-:Y:S05]  /*195a0*/  EXIT ;  /* 0x000000000000794d */ /* 0x000fea0003800000 */
.L_x_23109:
[----:B------:R-:W-:Y:S01]  /*195b0*/  HFMA2.MMA R226, -RZ, RZ, 0, 1.847743988037109375e-06 ;  /* 0x0000001fffe27435 */ /* 0x000fe200000001ff */
[----:B------:R-:W-:Y:S01]  /*195c0*/  BSSY B1, `(.L_x_23111) ;  /* 0x0000007000017945 */ /* 0x000fe20003800000 */
[----:B------:R-:W-:Y:S01]  /*195d0*/  MOV R222, R214 ;  /* 0x000000d600de7202 */ /* 0x000fe20000000f00 */
[----:B------:R-:W-:Y:S02]  /*195e0*/  IMAD.MOV.U32 R223, RZ, RZ, 0x1 ;  /* 0x00000001ffdf7424 */ /* 0x000fe400078e00ff */
[----:B------:R-:W-:-:S07]  /*195f0*/  IMAD.MOV.U32 R221, RZ, RZ, -0x1 ;  /* 0xffffffffffdd7424 */ /* 0x000fce00078e00ff */
[----:B01----:R-:W-:Y:S05]  /*19600*/  WARPSYNC.COLLECTIVE R221, `(.L_x_23112) ;  /* 0x00000000dd087348 */ /* 0x003fea0003c00000 */
[----:B------:R2:W3:Y:S02]  /*19610*/  SHFL.BFLY P2, R219, R222, R223, R226 ;  /* 0x0c0000dfdedb7389 */ /* 0x0004e400000400e2 */
[----:B0123--:R-:W-:Y:S01]  /*19620*/  ENDCOLLECTIVE ;  /* 0x000000000000791b */ /* 0x00ffe20003800000 */
.L_x_23112:
[----:B------:R-:W-:Y:S05]  /*19630*/  BSYNC B1 ;  /* 0x0000000000017941 */ /* 0x000fea0003800000 */
.L_x_23111:
        /* <DEDUP_REMOVED lines=10> */
.L_x_23113:
[----:B------:R-:W-:Y:S02]  /*196e0*/  IMAD.MOV.U32 R223, RZ, RZ, 0x4 ;  /* 0x00000004ffdf7424 */ /* 0x000fe400078e00ff */
[----:B------:R-:W-:-:S04]  /*196f0*/  IMAD.MOV.U32 R210, RZ, RZ, R219 ;  /* 0x000000ffffd27224 */ /* 0x000fc800078e00db */
[----:B------:R-:W-:-:S05]  /*19700*/  FADD.FTZ R216, R215, R210 ;  /* 0x000000d2d7d87221 */ /* 0x000fca0000010000 */
[----:B------:R-:W-:-:S07]  /*19710*/  MOV R222, R216 ;  /* 0x000000d800de7202 */ /* 0x000fce0000000f00 */
[----:B------:R-:W-:Y:S05]  /*19720*/  WARPSYNC.COLLECTIVE R221, `(.L_x_23114) ;  /* 0x00000000dd087348 */ /* 0x000fea0003c00000 */
[----:B------:R0:W1:Y:S02]  /*19730*/  SHFL.BFLY P2, R219, R222, R223, R226 ;  /* 0x0c0000dfdedb7389 */ /* 0x00006400000400e2 */
[----:B01----:R-:W-:Y:S01]  /*19740*/  ENDCOLLECTIVE ;  /* 0x000000000000791b */ /* 0x003fe20003800000 */
.L_x_23114:
[----:B------:R-:W-:Y:S01]  /*19750*/  HFMA2.MMA R223, -RZ, RZ, 0, 4.76837158203125e-07 ;  /* 0x00000008ffdf7435 */ /* 0x000fe200000001ff */
[----:B------:R-:W-:-:S05]  /*19760*/  MOV R207, R219 ;  /* 0x000000db00cf7202 */ /* 0x000fca0000000f00 */
[----:B------:R-:W-:-:S04]  /*19770*/  FADD.FTZ R217, R216, R207 ;  /* 0x000000cfd8d97221 */ /* 0x000fc80000010000 */
[----:B------:R-:W-:-:S07]  /*19780*/  IMAD.MOV.U32 R222, RZ, RZ, R217 ;  /* 0x000000ffffde7224 */ /* 0x000fce00078e00d9 */
[----:B------:R-:W-:Y:S05]  /*19790*/  WARPSYNC.COLLECTIVE R221, `(.L_x_23115) ;  /* 0x00000000dd087348 */ /* 0x000fea0003c00000 */
[----:B------:R0:W1:Y:S02]  /*197a0*/  SHFL.BFLY P2, R219, R222, R223, R226 ;  /* 0x0c0000dfdedb7389 */ /* 0x00006400000400e2 */
[----:B01----:R-:W-:Y:S01]  /*197b0*/  ENDCOLLECTIVE ;  /* 0x000000000000791b */ /* 0x003fe20003800000 */
.L_x_23115:
[----:B------:R-:W-:Y:S02]  /*197c0*/  IMAD.MOV.U32 R223, RZ, RZ, 0x10 ;  /* 0x00000010ffdf7424 */ /* 0x000fe400078e00ff */
[----:B------:R-:W-:-:S04]  /*197d0*/  IMAD.MOV.U32 R210, RZ, RZ, R219 ;  /* 0x000000ffffd27224 */ /* 0x000fc800078e00db */
[----:B------:R-:W-:-:S05]  /*197e0*/  FADD.FTZ R218, R217, R210 ;  /* 0x000000d2d9da7221 */ /* 0x000fca0000010000 */
[----:B------:R-:W-:-:S07]  /*197f0*/  MOV R222, R218 ;  /* 0x000000da00de7202 */ /* 0x000fce0000000f00 */
[----:B------:R-:W-:Y:S05]  /*19800*/  WARPSYNC.COLLECTIVE R221, `(.L_x_23116) ;  /* 0x00000000dd087348 */ /* 0x000fea0003c00000 */
[----:B------:R0:W1:Y:S02]  /*19810*/  SHFL.BFLY P2, R219, R222, R223, R226 ;  /* 0x0c0000dfdedb7389 */ /* 0x00006400000400e2 */
[----:B01----:R-:W-:Y:S01]  /*19820*/  ENDCOLLECTIVE ;  /* 0x000000000000791b */ /* 0x003fe20003800000 */
.L_x_23116:
        /* <DEDUP_REMOVED lines=72> */
.L_x_23117:
[----:B------:R-:W-:Y:S02]  /*19cb0*/  IMAD.MOV.U32 R223, RZ, RZ, 0x2 ;  /* 0x00000002ffdf7424 */ /* 0x000fe400078e00ff */
[----:B------:R-:W-:-:S04]  /*19cc0*/  IMAD.MOV.U32 R215, RZ, RZ, R219 ;  /* 0x000000ffffd77224 */ /* 0x000fc800078e00db */
[----:B------:R-:W-:-:S05]  /*19cd0*/  FADD.FTZ R215, R210, R215 ;  /* 0x000000d7d2d77221 */ /* 0x000fca0000010000 */
[----:B------:R-:W-:-:S07]  /*19ce0*/  MOV R222, R215 ;  /* 0x000000d700de7202 */ /* 0x000fce0000000f00 */
[----:B------:R-:W-:Y:S05]  /*19cf0*/  WARPSYNC.COLLECTIVE R221, `(.L_x_23118) ;  /* 0x00000000dd087348 */ /* 0x000fea0003c00000 */
[----:B------:R0:W1:Y:S02]  /*19d00*/  SHFL.BFLY P2, R219, R222, R223, R226 ;  /* 0x0c0000dfdedb7389 */ /* 0x00006400000400e2 */
[----:B01----:R-:W-:Y:S01]  /*19d10*/  ENDCOLLECTIVE ;  /* 0x000000000000791b */ /* 0x003fe20003800000 */
.L_x_23118:
[----:B------:R-:W-:Y:S01]  /*19d20*/  HFMA2.MMA R223, -RZ, RZ, 0, 2.384185791015625e-07 ;  /* 0x00000004ffdf7435 */ /* 0x000fe200000001ff */
[----:B------:R-:W-:-:S05]  /*19d30*/  MOV R214, R219 ;  /* 0x000000db00d67202 */ /* 0x000fca0000000f00 */
[----:B------:R-:W-:-:S04]  /*19d40*/  FADD.FTZ R214, R215, R214 ;  /* 0x000000d6d7d67221 */ /* 0x000fc80000010000 */
[----:B------:R-:W-:-:S07]  /*19d50*/  IMAD.MOV.U32 R222, RZ, RZ, R214 ;  /* 0x000000ffffde7224 */ /* 0x000fce00078e00d6 */
[----:B------:R-:W-:Y:S05]  /*19d60*/  WARPSYNC.COLLECTIVE R221, `(.L_x_23119) ;  /* 0x00000000dd087348 */ /* 0x000fea0003c00000 */
[----:B------:R0:W1:Y:S02]  /*19d70*/  SHFL.BFLY P2, R219, R222, R223, R226 ;  /* 0x0c0000dfdedb7389 */ /* 0x00006400000400e2 */
[----:B01----:R-:W-:Y:S01]  /*19d80*/  ENDCOLLECTIVE ;  /* 0x000000000000791b */ /* 0x003fe20003800000 */
.L_x_23119:
[----:B------:R-:W-:Y:S02]  /*19d90*/  IMAD.MOV.U32 R223, RZ, RZ, 0x8 ;  /* 0x00000008ffdf7424 */ /* 0x000fe400078e00ff */
[----:B------:R-:W-:-:S04]  /*19da0*/  IMAD.MOV.U32 R217, RZ, RZ, R219 ;  /* 0x000000ffffd97224 */ /* 0x000fc800078e00db */
[----:B------:R-:W-:-:S05]  /*19db0*/  FADD.FTZ R217, R214, R217 ;  /* 0x000000d9d6d97221 */ /* 0x000fca0000010000 */
[----:B------:R-:W-:-:S07]  /*19dc0*/  MOV R222, R217 ;  /* 0x000000d900de7202 */ /* 0x000fce0000000f00 */
[----:B------:R-:W-:Y:S05]  /*19dd0*/  WARPSYNC.COLLECTIVE R221, `(.L_x_23120) ;  /* 0x00000000dd087348 */ /* 0x000fea0003c00000 */
[----:B------:R0:W1:Y:S02]  /*19de0*/  SHFL.BFLY P2, R219, R222, R223, R226 ;  /* 0x0c0000dfdedb7389 */ /* 0x00006400000400e2 */
[----:B01----:R-:W-:Y:S01]  /*19df0*/  ENDCOLLECTIVE ;  /* 0x000000000000791b */ /* 0x003fe20003800000 */
.L_x_23120:
[----:B------:R-:W-:Y:S01]  /*19e00*/  HFMA2.MMA R223, -RZ, RZ, 0, 9.5367431640625e-07 ;  /* 0x00000010ffdf7435 */ /* 0x000fe200000001ff */
[----:B------:R-:W-:-:S05]  /*19e10*/  MOV R216, R219 ;  /* 0x000000db00d87202 */ /* 0x000fca0000000f00 */
[----:B------:R-:W-:-:S04]  /*19e20*/  FADD.FTZ R216, R217, R216 ;  /* 0x000000d8d9d87221 */ /* 0x000fc80000010000 */
[----:B------:R-:W-:-:S07]  /*19e30*/  IMAD.MOV.U32 R222, RZ, RZ, R216 ;  /* 0x000000ffffde7224 */ /* 0x000fce00078e00d8 */
[----:B------:R-:W-:Y:S05]  /*19e40*/  WARPSYNC.COLLECTIVE R221, `(.L_x_23121) ;  /* 0x00000000dd087348 */ /* 0x000fea0003c00000 */
[----:B------:R0:W1:Y:S02]  /*19e50*/  SHFL.BFLY P2, R219, R222, R223, R226 ;  /* 0x0c0000dfdedb7389 */ /* 0x00006400000400e2 */
[----:B01----:R-:W-:Y:S01]  /*19e60*/  ENDCOLLECTIVE ;  /* 0x000000000000791b */ /* 0x003fe20003800000 */
.L_x_23121:
[----:B------:R-:W-:Y:S05]  /*19e70*/  BRA `(.L_x_23122) ;  /* 0xffffffe800e47947 */ /* 0x000fea000383ffff */
.L_x_23123:
        /* <DEDUP_REMOVED lines=16> */
.L_x_27219:


//--------------------- .text._ZN10layer_norm31ln_parallel_residual_fwd_kernelINS_13Kernel_traitsI6__halfffffjLj1024ELj1ELj4ELj1ELj16ENS_18Kernel_traits_baseILj1024ES2_ffffjLj128EEEEELb1ELb1ELb0EEEvNS_9FwdParamsE --------------------------
	.section	.text._ZN10layer_norm31ln_parallel_residual_fwd_kernelINS_13Kernel_traitsI6__halfffffjLj1024ELj1ELj4ELj1ELj16ENS_18Kernel_traits_baseILj1024ES2_ffffjLj128EEEEELb1ELb1ELb0EEEvNS_9FwdParamsE,"ax",@progbits
	.align	128
        .global         _ZN10layer_norm31ln_parallel_residual_fwd_kernelINS_13Kernel_traitsI6__halfffffjLj1024ELj1ELj4ELj1ELj16ENS_18Kernel_traits_baseILj1024ES2_ffffjLj128EEEEELb1ELb1ELb0EEEvNS_9FwdParamsE
        .type           _ZN10layer_norm31ln_parallel_residual_fwd_kernelINS_13Kernel_traitsI6__halfffffjLj1024ELj1ELj4ELj1ELj16ENS_18Kernel_traits_baseILj1024ES2_ffffjLj128EEEEELb1ELb1ELb0EEEvNS_9FwdParamsE,@function
        .size           _ZN10layer_norm31ln_parallel_residual_fwd_kernelINS_13Kernel_traitsI6__halfffffjLj1024ELj1ELj4ELj1ELj16ENS_18Kernel_traits_baseILj1024ES2_ffffjLj128EEEEELb1ELb1ELb0EEEvNS_9FwdParamsE,(.L_x_27220 - _ZN10layer_norm31ln_parallel_residual_fwd_kernelINS_13Kernel_traitsI6__halfffffjLj1024ELj1ELj4ELj1ELj16ENS_18Kernel_traits_baseILj1024ES2_ffffjLj128EEEEELb1ELb1ELb0EEEvNS_9FwdParamsE)
        .other          _ZN10layer_norm31ln_parallel_residual_fwd_kernelINS_13Kernel_traitsI6__halfffffjLj1024ELj1ELj4ELj1ELj16ENS_18Kernel_traits_baseILj1024ES2_ffffjLj128EEEEELb1ELb1ELb0EEEvNS_9FwdParamsE,@"STO_CUDA_ENTRY STV_DEFAULT"
_ZN10layer_norm31ln_parallel_residual_fwd_kernelINS_13Kernel_traitsI6__halfffffjLj1024ELj1ELj4ELj1ELj16ENS_18Kernel_traits_baseILj1024ES2_ffffjLj128EEEEELb1ELb1ELb0EEEvNS_9FwdParamsE:
.text._ZN10layer_norm31ln_parallel_residual_fwd_kernelINS_13Kernel_traitsI6__halfffffjLj1024ELj1ELj4ELj1ELj16ENS_18Kernel_traits_baseILj1024ES2_ffffjLj128EEEEELb1ELb1ELb0EEEvNS_9FwdParamsE:
        /* <DEDUP_REMOVED lines=13> */
[----:B------:R-:W4:Y:S01]  /*00d0*/  S2R R34, SR_CTAID.X ;  /* 0x0000000000227919 */ /* 0x000f220000002500 */
[----:B------:R-:W-:-:S04]  /*00e0*/  ULDC UR8, c[0x0][0x0] ;  /* 0x0000000000087ab9 */ /* 0x000fc80000000800 */
[----:B------:R-:W5:Y:S01]  /*00f0*/  LDC R11, c[0x0][0x218] ;  /* 0x00008600ff0b7b82 */ /* 0x000f620000000800 */
[----:B-1----:R-:W-:-:S05]  /*0100*/  @P0 IMAD.MOV.U32 R7, RZ, RZ, R121 ;  /* 0x000000ffff070224 */ /* 0x002fca00078e0079 */
[----:B------:R-:W3:Y:S01]  /*0110*/  @P0 LDG.E.64 R4, desc[UR4][R6.64] ;  /* 0x0000000406040981 */ /* 0x000ee2000c1e1b00 */
[----:B------:R-:W-:Y:S01]  /*0120*/  BSSY B0, `(.L_x_23124) ;  /* 0x000004f000007945 */ /* 0x000fe20003800000 */
[----:B0-----:R-:W-:Y:S01]  /*0130*/  LOP3.LUT R124, R123, 0x1f, RZ, 0xc0, !PT ;  /* 0x0000001f7b7c7812 */ /* 0x001fe200078ec0ff */
[----:B----4-:R-:W-:-:S03]  /*0140*/  IMAD R122, R34, UR8, R123 ;  /* 0x00000008227a7c24 */ /* 0x010fc6000f8e027b */
[----:B------:R-:W-:Y:S02]  /*0150*/  MOV R35, R124 ;  /* 0x0000007c00237202 */ /* 0x000fe40000000f00 */
[----:B--2---:R-:W-:Y:S02]  /*0160*/  @P0 R2UR UR6, R2 ;  /* 0x00000000020602ca */ /* 0x004fe400000e0000 */
[----:B------:R-:W-:-:S11]  /*0170*/  @P0 R2UR UR7, R3 ;  /* 0x00000000030702ca */ /* 0x000fd600000e0000 */
[----:B------:R-:W-:Y:S02]  /*0180*/  UIADD3 UR18, UR6, -0x61c88647, URZ ;  /* 0x9e3779b906127890 */ /* 0x000fe4000fffe03f */
[----:B------:R-:W-:Y:S02]  /*0190*/  UIADD3 UR19, UR7, -0x4498517b, URZ ;  /* 0xbb67ae8507137890 */ /* 0x000fe4000fffe03f */
[----:B------:R-:W-:Y:S02]  /*01a0*/  UIADD3 UR20, UR6, 0x3c6ef372, URZ ;  /* 0x3c6ef37206147890 */ /* 0x000fe4000fffe03f */
[----:B------:R-:W-:Y:S01]  /*01b0*/  UIADD3 UR21, UR7, 0x76cf5d0a, URZ ;  /* 0x76cf5d0a07157890 */ /* 0x000fe2000fffe03f */
[----:B---3--:R-:W-:Y:S01]  /*01c0*/  @P0 IADD3 R0, P1, R4, R9, RZ ;  /* 0x0000000904000210 */ /* 0x008fe20007f3e0ff */
[----:B------:R-:W-:Y:S02]  /*01d0*/  UIADD3 UR23, UR7, 0x32370b8f, URZ ;  /* 0x32370b8f07177890 */ /* 0x000fe4000fffe03f */
[----:B------:R-:W-:-:S02]  /*01e0*/  UIADD3 UR24, UR6, 0x78dde6e4, URZ ;  /* 0x78dde6e406187890 */ /* 0x000fc4000fffe03f */
[----:B------:R-:W-:Y:S01]  /*01f0*/  @P0 IMAD.X R121, RZ, RZ, R5, P1 ;  /* 0x000000ffff790224 */ /* 0x000fe200008e0605 */
[----:B------:R-:W-:Y:S01]  /*0200*/  UIADD3 UR22, UR6, -0x255992d5, URZ ;  /* 0xdaa66d2b06167890 */ /* 0x000fe2000fffe03f */
[----:B------:R-:W-:Y:S01]  /*0210*/  IMAD.WIDE.U32 R4, R122, -0x326172a9, RZ ;  /* 0xcd9e8d577a047825 */ /* 0x000fe200078e00ff */
[----:B------:R-:W-:Y:S02]  /*0220*/  UIADD3 UR25, UR7, -0x126145ec, URZ ;  /* 0xed9eba1407197890 */ /* 0x000fe4000fffe03f */
[--C-:B------:R-:W-:Y:S01]  /*0230*/  SHF.R.U32.HI R119, RZ, 0x2, R121.reuse ;  /* 0x00000002ff777819 */ /* 0x100fe20000011679 */
[----:B------:R-:W-:Y:S01]  /*0240*/  UIADD3 UR27, UR7, -0x56f99767, URZ ;  /* 0xa9066899071b7890 */ /* 0x000fe2000fffe03f */
[----:B------:R-:W-:Y:S01]  /*0250*/  SHF.R.U64 R121, R0, 0x2, R121 ;  /* 0x0000000200797819 */ /* 0x000fe20000001279 */
[----:B------:R-:W-:Y:S02]  /*0260*/  UIADD3 UR26, UR6, 0x1715609d, URZ ;  /* 0x1715609d061a7890 */ /* 0x000fe4000fffe03f */
[----:B------:R-:W-:Y:S01]  /*0270*/  LOP3.LUT R6, R5, UR6, R119, 0x96, !PT ;  /* 0x0000000605067c12 */ /* 0x000fe2000f8e9677 */
[----:B------:R-:W-:Y:S01]  /*0280*/  UIADD3 UR28, UR6, -0x4ab325aa, URZ ;  /* 0xb54cda56061c7890 */ /* 0x000fe2000fffe03f */
[----:B------:R-:W-:Y:S01]  /*0290*/  IMAD.WIDE.U32 R2, R121, -0x2daee0ad, RZ ;  /* 0xd2511f5379027825 */ /* 0x000fe200078e00ff */
[----:B------:R-:W-:-:S02]  /*02a0*/  UIADD3 UR29, UR7, 0x646e171e, URZ ;  /* 0x646e171e071d7890 */ /* 0x000fc4000fffe03f */
[----:B------:R-:W-:Y:S01]  /*02b0*/  UIADD3 UR30, UR6, 0x5384540f, URZ ;  /* 0x5384540f061e7890 */ /* 0x000fe2000fffe03f */
[----:B------:R-:W-:Y:S01]  /*02c0*/  IMAD.WIDE.U32 R6, R6, -0x2daee0ad, RZ ;  /* 0xd2511f5306067825 */ /* 0x000fe200078e00ff */
[----:B------:R-:W-:Y:S01]  /*02d0*/  LOP3.LUT R3, R3, UR7, RZ, 0x3c, !PT ;  /* 0x0000000703037c12 */ /* 0x000fe2000f8e3cff */
[----:B------:R-:W-:Y:S02]  /*02e0*/  UIADD3 UR31, UR7, 0x1fd5c5a3, URZ ;  /* 0x1fd5c5a3071f7890 */ /* 0x000fe4000fffe03f */
[----:B------:R-:W-:Y:S01]  /*02f0*/  UIADD3 UR32, UR6, -0xe443238, URZ ;  /* 0xf1bbcdc806207890 */ /* 0x000fe2000fffe03f */
[----:B------:R-:W-:Y:S01]  /*0300*/  LOP3.LUT R8, R7, UR19, R2, 0x96, !PT ;  /* 0x0000001307087c12 */ /* 0x000fe2000f8e9602 */
[----:B------:R-:W-:Y:S01]  /*0310*/  IMAD.WIDE.U32 R2, R3, -0x326172a9, RZ ;  /* 0xcd9e8d5703027825 */ /* 0x000fe200078e00ff */
[----:B------:R-:W-:Y:S02]  /*0320*/  UIADD3 UR33, UR7, -0x24c28bd8, URZ ;  /* 0xdb3d742807217890 */ /* 0x000fe4000fffe03f */
[----:B------:R-:W-:Y:S01]  /*0330*/  UIADD3 UR34, UR6, -0x700cb87f, URZ ;  /* 0x8ff3478106227890 */ /* 0x000fe2000fffe03f */
        /* <DEDUP_REMOVED lines=8> */
[----:B------:R-:W-:-:S03]  /*03c0*/  LOP3.LUT R5, R35, 0x1f, RZ, 0x3c, !PT ;  /* 0x0000001f23057812 */ /* 0x000fc600078e3cff */
[----:B------:R-:W-:Y:S01]  /*03d0*/  IMAD.WIDE.U32 R6, R6, -0x326172a9, RZ ;  /* 0xcd9e8d5706067825 */ /* 0x000fe200078e00ff */
[----:B------:R-:W-:-:S04]  /*03e0*/  LOP3.LUT R3, R3, UR22, R8, 0x96, !PT ;  /* 0x0000001603037c12 */ /* 0x000fc8000f8e9608 */
[----:B------:R-:W-:Y:S02]  /*03f0*/  LOP3.LUT R10, R7, UR24, R2, 0x96, !PT ;  /* 0x00000018070a7c12 */ /* 0x000fe4000f8e9602 */
[----:B-----5:R-:W-:-:S04]  /*0400*/  SHF.R.S32.HI R2, RZ, 0x1f, R11 ;  /* 0x0000001fff027819 */ /* 0x020fc8000001140b */
[----:B------:R-:W-:Y:S01]  /*0410*/  LEA.HI R108, R2, R11, RZ, 0x2 ;  /* 0x0000000b026c7211 */ /* 0x000fe200078f10ff */
[----:B------:R-:W-:-:S03]  /*0420*/  IMAD.WIDE.U32 R2, R3, -0x2daee0ad, RZ ;  /* 0xd2511f5303027825 */ /* 0x000fc600078e00ff */
[----:B------:R-:W-:Y:S01]  /*0430*/  LEA.HI.SX32 R108, R108, R5, 0x1e ;  /* 0x000000056c6c7211 */ /* 0x000fe200078ff2ff */
[----:B------:R-:W-:Y:S01]  /*0440*/  IMAD.WIDE.U32 R10, R10, -0x2daee0ad, RZ ;  /* 0xd2511f530a0a7825 */ /* 0x000fe200078e00ff */
[----:B------:R-:W-:Y:S02]  /*0450*/  LOP3.LUT R3, R3, UR25, R4, 0x96, !PT ;  /* 0x0000001903037c12 */ /* 0x000fe4000f8e9604 */
[C---:B------:R-:W-:Y:S02]  /*0460*/  LOP3.LUT P6, RZ, R108.reuse, 0xffffffe0, RZ, 0xc0, !PT ;  /* 0xffffffe06cff7812 */ /* 0x040fe400078cc0ff */
[----:B------:R-:W-:Y:S01]  /*0470*/  LOP3.LUT R14, R11, UR27, R2, 0x96, !PT ;  /* 0x0000001b0b0e7c12 */ /* 0x000fe2000f8e9602 */
[----:B------:R-:W-:Y:S01]  /*0480*/  IMAD.WIDE.U32 R2, R3, -0x326172a9, RZ ;  /* 0xcd9e8d5703027825 */ /* 0x000fe200078e00ff */
[C---:B------:R-:W-:Y:S02]  /*0490*/  ISETP.GE.U32.AND P5, PT, R108.reuse, 0x40, PT ;  /* 0x000000406c00780c */ /* 0x040fe40003fa6070 */
[----:B------:R-:W-:Y:S01]  /*04a0*/  ISETP.GE.U32.AND P4, PT, R108, 0x60, PT ;  /* 0x000000606c00780c */ /* 0x000fe20003f86070 */
[----:B------:R-:W-:Y:S01]  /*04b0*/  IMAD.WIDE.U32 R14, R14, -0x326172a9, RZ ;  /* 0xcd9e8d570e0e7825 */ /* 0x000fe200078e00ff */
[----:B------:R-:W-:-:S02]  /*04c0*/  ISETP.GE.U32.AND P3, PT, R108, 0x80, PT ;  /* 0x000000806c00780c */ /* 0x000fc40003f66070 */
[----:B------:R-:W-:Y:S02]  /*04d0*/  ISETP.GE.U32.AND P2, PT, R108, 0xa0, PT ;  /* 0x000000a06c00780c */ /* 0x000fe40003f46070 */
[----:B------:R-:W-:Y:S02]  /*04e0*/  P2R R132, PR, RZ, 0x40 ;  /* 0x00000040ff847803 */ /* 0x000fe40000000000 */
[----:B------:R-:W-:Y:S02]  /*04f0*/  P2R R131, PR, RZ, 0x20 ;  /* 0x00000020ff837803 */ /* 0x000fe40000000000 */
[----:B------:R-:W-:Y:S02]  /*0500*/  P2R R130, PR, RZ, 0x10 ;  /* 0x00000010ff827803 */ /* 0x000fe40000000000 */
[----:B------:R-:W-:Y:S02]  /*0510*/  P2R R129, PR, RZ, 0x8 ;  /* 0x00000008ff817803 */ /* 0x000fe40000000000 */
[----:B------:R-:W-:-:S02]  /*0520*/  LOP3.LUT R18, R3, UR26, R6, 0x96, !PT ;  /* 0x0000001a03127c12 */ /* 0x000fc4000f8e9606 */
[----:B------:R-:W-:Y:S02]  /*0530*/  P2R R128, PR, RZ, 0x4 ;  /* 0x00000004ff807803 */ /* 0x000fe40000000000 */
[----:B------:R-:W-:Y:S01]  /*0540*/  LOP3.LUT R19, R15, UR28, R2, 0x96, !PT ;  /* 0x0000001c0f137c12 */ /* 0x000fe2000f8e9602 */
        /* <DEDUP_REMOVED lines=12> */
.L_x_23125:
[----:B------:R-:W-:Y:S05]  /*0610*/  BSYNC B0 ;  /* 0x0000000000007941 */ /* 0x000fea0003800000 */
.L_x_23124:
        /* <DEDUP_REMOVED lines=11> */
[----:B------:R-:W-:Y:S01]  /*06d0*/  VIADD R35, R35, 0x20 ;  /* 0x0000002023237836 */ /* 0x000fe20000000000 */
[----:B0-----:R-:W-:-:S07]  /*06e0*/  @!P0 CS2R R2, SRZ ;  /* 0x0000000000028805 */ /* 0x001fce000001ff00 */
.L_x_23127:
[----:B------:R-:W-:Y:S05]  /*06f0*/  BSYNC B0 ;  /* 0x0000000000007941 */ /* 0x000fea0003800000 */
.L_x_23126:
        /* <DEDUP_REMOVED lines=13> */
.L_x_23129:
[----:B------:R-:W-:Y:S05]  /*07d0*/  BSYNC B0 ;  /* 0x0000000000007941 */ /* 0x000fea0003800000 */
.L_x_23128:
        /* <DEDUP_REMOVED lines=13> */
.L_x_23131:
[----:B------:R-:W-:Y:S05]  /*08b0*/  BSYNC B0 ;  /* 0x0000000000007941 */ /* 0x000fea0003800000 */
.L_x_23130:
        /* <DEDUP_REMOVED lines=13> */
.L_x_23133:
[----:B------:R-:W-:Y:S05]  /*0990*/  BSYNC B0 ;  /* 0x0000000000007941 */ /* 0x000fea0003800000 */
.L_x_23132:
[----:B------:R-:W-:Y:S01]  /*09a0*/  ISETP.GE.U32.AND P0, PT, R108, 0xc0, PT ;  /* 0x000000c06c00780c */ /* 0x000fe20003f06070 */
[----:B------:R-:W-:Y:S01]  /*09b0*/  IMAD.WIDE.U32 R12, R18, -0x2daee0ad, RZ ;  /* 0xd2511f53120c7825 */ /* 0x000fe200078e00ff */
[----:B------:R-:W-:Y:S01]  /*09c0*/  UIADD3 UR35, UR7, -0x695add53, URZ ;  /* 0x96a522ad07237890 */ /* 0x000fe2000fffe03f */
[----:B------:R-:W-:Y:S01]  /*09d0*/  BSSY B0, `(.L_x_23134) ;  /* 0x0000012000007945 */ /* 0x000fe20003800000 */
[----:B------:R-:W-:Y:S01]  /*09e0*/  P2R R127, PR, RZ, 0x1 ;  /* 0x00000001ff7f7803 */ /* 0x000fe20000000000 */
[----:B------:R-:W-:Y:S01]  /*09f0*/  IMAD.WIDE.U32 R16, R19, -0x2daee0ad, RZ ;  /* 0xd2511f5313107825 */ /* 0x000fe200078e00ff */
[----:B------:R-:W-:Y:S02]  /*0a00*/  LOP3.LUT R32, R13, UR29, R10, 0x96, !PT ;  /* 0x0000001d0d207c12 */ /* 0x000fe4000f8e960a */
[----:B------:R-:W-:Y:S02]  /*0a10*/  SHF.R.U32.HI R123, RZ, 0x5, R123 ;  /* 0x00000005ff7b7819 */ /* 0x000fe4000001167b */
[----:B------:R-:W-:-:S03]  /*0a20*/  LOP3.LUT R115, R17, UR31, R12, 0x96, !PT ;  /* 0x0000001f11737c12 */ /* 0x000fc6000f8e960c */
        /* <DEDUP_REMOVED lines=12> */
.L_x_23135:
[----:B------:R-:W-:Y:S05]  /*0af0*/  BSYNC B0 ;  /* 0x0000000000007941 */ /* 0x000fea0003800000 */
.L_x_23134:
[----:B------:R-:W-:Y:S01]  /*0b00*/  ISETP.GE.U32.AND P0, PT, R108, 0xe0, PT ;  /* 0x000000e06c00780c */ /* 0x000fe20003f06070 */
[----:B------:R-:W-:Y:S01]  /*0b10*/  IMAD.WIDE.U32 R12, R32, -0x326172a9, RZ ;  /* 0xcd9e8d57200c7825 */ /* 0x000fe200078e00ff */
[----:B------:R-:W-:Y:S01]  /*0b20*/  BSSY B0, `(.L_x_23136) ;  /* 0x0000012000007945 */ /* 0x000fe20003800000 */
[----:B------:R-:W-:Y:S02]  /*0b30*/  LEA R123, R34, R123, 0x2 ;  /* 0x0000007b227b7211 */ /* 0x000fe400078e10ff */
[----:B------:R-:W-:Y:S01]  /*0b40*/  IMAD.HI.U32 R15, R115, -0x326172a9, RZ ;  /* 0xcd9e8d57730f7827 */ /* 0x000fe200078e00ff */
[----:B------:R-:W-:Y:S02]  /*0b50*/  P2R R126, PR, RZ, 0x1 ;  /* 0x00000001ff7e7803 */ /* 0x000fe40000000000 */
[----:B------:R-:W-:Y:S02]  /*0b60*/  LOP3.LUT R116, R13, UR30, R14, 0x96, !PT ;  /* 0x0000001e0d747c12 */ /* 0x000fe4000f8e960e */
        /* <DEDUP_REMOVED lines=13> */
.L_x_23137:
[----:B------:R-:W-:Y:S05]  /*0c40*/  BSYNC B0 ;  /* 0x0000000000007941 */ /* 0x000fea0003800000 */
.L_x_23136:
[----:B------:R-:W-:Y:S01]  /*0c50*/  ISETP.GE.U32.AND P0, PT, R108, 0x100, PT ;  /* 0x000001006c00780c */ /* 0x000fe20003f06070 */
[----:B------:R-:W-:Y:S01]  /*0c60*/  BSSY B0, `(.L_x_23138) ;  /* 0x000000e000007945 */ /* 0x000fe20003800000 */
[----:B------:R-:W-:Y:S02]  /*0c70*/  IMAD.HI.U32 R37, R116, -0x2daee0ad, RZ ;  /* 0xd2511f5374257827 */ /* 0x000fe400078e00ff */
        /* <DEDUP_REMOVED lines=12> */
.L_x_23139:
[----:B------:R-:W-:Y:S05]  /*0d40*/  BSYNC B0 ;  /* 0x0000000000007941 */ /* 0x000fea0003800000 */
.L_x_23138:
[----:B------:R-:W-:Y:S01]  /*0d50*/  ULDC UR8, c[0x0][0x214] ;  /* 0x0000850000087ab9 */ /* 0x000fe20000000800 */
[----:B------:R-:W-:Y:S02]  /*0d60*/  LOP3.LUT R120, R37, UR33, R16, 0x96, !PT ;  /* 0x0000002125787c12 */ /* 0x000fe4000f8e9610 */
[----:B------:R-:W-:-:S13]  /*0d70*/  ISETP.GE.AND P0, PT, R123, UR8, PT ;  /* 0x000000087b007c0c */ /* 0x000fda000bf06270 */
[----:B------:R-:W-:Y:S05]  /*0d80*/  @P0 EXIT ;  /* 0x000000000000094d */ /* 0x000fea0003800000 */
[----:B-----5:R-:W-:Y:S01]  /*0d90*/  IMAD.MOV.U32 R109, RZ, RZ, R20 ;  /* 0x000000ffff6d7224 */ /* 0x020fe200078e0014 */
[----:B------:R-:W-:Y:S01]  /*0da0*/  SHF.R.U64 R45, R20, 0x10, R21 ;  /* 0x00000010142d7819 */ /* 0x000fe20000001215 */
[----:B------:R-:W-:Y:S01]  /*0db0*/  IMAD.MOV.U32 R88, RZ, RZ, R22 ;  /* 0x000000ffff587224 */ /* 0x000fe200078e0016 */
[----:B------:R-:W-:Y:S01]  /*0dc0*/  MOV R89, R21 ;  /* 0x0000001500597202 */ /* 0x000fe20000000f00 */
[----:B------:R-:W-:Y:S01]  /*0dd0*/  IMAD.MOV.U32 R85, RZ, RZ, R23 ;  /* 0x000000ffff557224 */ /* 0x000fe200078e0017 */
[----:B------:R-:W-:Y:S01]  /*0de0*/  SHF.R.U32.HI R43, RZ, 0x10, R21 ;  /* 0x00000010ff2b7819 */ /* 0x000fe20000011615 */
[----:B------:R-:W-:Y:S01]  /*0df0*/  IMAD R116, R116, -0x2daee0ad, RZ ;  /* 0xd2511f5374747824 */ /* 0x000fe200078e02ff */
[--C-:B------:R-:W-:Y:S01]  /*0e00*/  SHF.R.U64 R87, R22, 0x10, R23.reuse ;  /* 0x0000001016577819 */ /* 0x100fe20000001217 */
[----:B------:R-:W-:Y:S01]  /*0e10*/  IMAD.HI.U32 R17, R118, -0x2daee0ad, RZ ;  /* 0xd2511f5376117827 */ /* 0x000fe200078e00ff */
[----:B------:R-:W-:Y:S01]  /*0e20*/  SHF.R.U32.HI R86, RZ, 0x10, R23 ;  /* 0x00000010ff567819 */ /* 0x000fe20000011617 */
[----:B------:R-:W-:Y:S01]  /*0e30*/  HFMA2.MMA R114, -RZ, RZ, 0, 0 ;  /* 0x00000000ff727435 */ /* 0x000fe200000001ff */
[----:B------:R-:W-:Y:S01]  /*0e40*/  MOV R84, R24 ;  /* 0x0000001800547202 */ /* 0x000fe20000000f00 */
[----:B------:R-:W-:Y:S01]  /*0e50*/  IMAD.MOV.U32 R20, RZ, RZ, R14 ;  /* 0x000000ffff147224 */ /* 0x000fe200078e000e */
[--C-:B------:R-:W-:Y:S01]  /*0e60*/  SHF.R.U64 R83, R24, 0x10, R25.reuse ;  /* 0x0000001018537819 */ /* 0x100fe20000001219 */
[----:B------:R-:W-:Y:S01]  /*0e70*/  IMAD.MOV.U32 R81, RZ, RZ, R25 ;  /* 0x000000ffff517224 */ /* 0x000fe200078e0019 */
[----:B------:R-:W-:Y:S01]  /*0e80*/  SHF.R.U64 R19, R14, 0x10, R15 ;  /* 0x000000100e137819 */ /* 0x000fe2000000120f */
[----:B------:R-:W-:Y:S01]  /*0e90*/  IMAD.MOV.U32 R80, RZ, RZ, R26 ;  /* 0x000000ffff507224 */ /* 0x000fe200078e001a */
[----:B------:R-:W-:Y:S01]  /*0ea0*/  SHF.R.U32.HI R82, RZ, 0x10, R25 ;  /* 0x00000010ff527819 */ /* 0x000fe20000011619 */
[----:B------:R-:W-:Y:S01]  /*0eb0*/  IMAD.MOV.U32 R76, RZ, RZ, R28 ;  /* 0x000000ffff4c7224 */ /* 0x000fe200078e001c */
[----:B------:R-:W-:Y:S01]  /*0ec0*/  SHF.R.U64 R79, R26, 0x10, R27 ;  /* 0x000000101a4f7819 */ /* 0x000fe2000000121b */
[----:B------:R-:W-:Y:S01]  /*0ed0*/  IMAD.MOV.U32 R16, RZ, RZ, R29 ;  /* 0x000000ffff107224 */ /* 0x000fe200078e001d */
[----:B------:R-:W-:Y:S01]  /*0ee0*/  MOV R77, R27 ;  /* 0x0000001b004d7202 */ /* 0x000fe20000000f00 */
[----:B------:R-:W-:Y:S01]  /*0ef0*/  IMAD.MOV.U32 R24, RZ, RZ, R32 ;  /* 0x000000ffff187224 */ /* 0x000fe200078e0020 */
[----:B------:R-:W-:Y:S01]  /*0f00*/  SHF.R.U32.HI R78, RZ, 0x10, R27 ;  /* 0x00000010ff4e7819 */ /* 0x000fe2000001161b */
[----:B------:R-:W-:Y:S01]  /*0f10*/  IMAD R115, R115, -0x326172a9, RZ ;  /* 0xcd9e8d5773737824 */ /* 0x000fe200078e02ff */
[----:B------:R-:W-:Y:S01]  /*0f20*/  SHF.R.U64 R36, R28, 0x10, R29 ;  /* 0x000000101c247819 */ /* 0x000fe2000000121d */
[----:B------:R-:W-:Y:S01]  /*0f30*/  IMAD.HI.U32 R22, R120, -0x326172a9, RZ ;  /* 0xcd9e8d5778167827 */ /* 0x000fe200078e00ff */
[----:B------:R-:W-:Y:S01]  /*0f40*/  SHF.R.U64 R23, R32, 0x10, R33 ;  /* 0x0000001020177819 */ /* 0x000fe20000001221 */
[----:B------:R-:W-:Y:S01]  /*0f50*/  BSSY B0, `(.L_x_23140) ;  /* 0x00018a8000007945 */ /* 0x000fe20003800000 */
[----:B------:R-:W-:Y:S01]  /*0f60*/  MOV R21, R33 ;  /* 0x0000002100157202 */ /* 0x000fe20000000f00 */
[--C-:B------:R-:W-:Y:S01]  /*0f70*/  IMAD.MOV.U32 R18, RZ, RZ, R15.reuse ;  /* 0x000000ffff127224 */ /* 0x100fe200078e000f */
        /* <DEDUP_REMOVED lines=13> */
[----:B------:R-:W-:Y:S01]  /*1050*/  IMAD.MOV.U32 R25, RZ, RZ, R31 ;  /* 0x000000ffff197224 */ /* 0x000fe200078e001f */
[----:B------:R-:W-:Y:S01]  /*1060*/  SHF.R.U32.HI R34, RZ, 0x10, R29 ;  /* 0x00000010ff227819 */ /* 0x000fe2000001161d */
[----:B------:R-:W-:Y:S01]  /*1070*/  HADD2.F32 R104, -RZ, R107.H0_H0 ;  /* 0x2000006bff687230 */ /* 0x000fe20000004100 */
[----:B------:R-:W-:Y:S01]  /*1080*/  MOV R28, R30 ;  /* 0x0000001e001c7202 */ /* 0x000fe20000000f00 */
        /* <DEDUP_REMOVED lines=18> */
[----:B------:R-:W-:Y:S01]  /*11b0*/  IMAD R120, R120, -0x326172a9, RZ ;  /* 0xcd9e8d5778787824 */ /* 0x000fe200078e02ff */
[--C-:B------:R-:W-:Y:S01]  /*11c0*/  SHF.R.U64 R4, R12, 0x10, R13.reuse ;  /* 0x000000100c047819 */ /* 0x100fe2000000120d */
[----:B------:R-:W-:Y:S01]  /*11d0*/  IMAD R118, R118, -0x2daee0ad, RZ ;  /* 0xd2511f5376767824 */ /* 0x000fe200078e02ff */
[----:B------:R-:W-:Y:S01]  /*11e0*/  SHF.R.U32.HI R3, RZ, 0x10, R13 ;  /* 0x00000010ff037819 */ /* 0x000fe2000001160d */
[----:B------:R-:W-:Y:S01]  /*11f0*/  HADD2.F32 R109, -RZ, R109.H0_H0 ;  /* 0x2000006dff6d7230 */ /* 0x000fe20000004100 */
[--C-:B------:R-:W-:Y:S01]  /*1200*/  SHF.R.U64 R2, R90, 0x10, R91.reuse ;  /* 0x000000105a027819 */ /* 0x100fe2000000125b */
[----:B------:R-:W-:Y:S01]  /*1210*/  HADD2.F32 R107, -RZ, R45.H0_H0 ;  /* 0x2000002dff6b7230 */ /* 0x000fe20000004100 */
[----:B------:R-:W-:Y:S01]  /*1220*/  SHF.R.U32.HI R32, RZ, 0x10, R91 ;  /* 0x00000010ff207819 */ /* 0x000fe2000001165b */
[----:B------:R-:W-:Y:S01]  /*1230*/  HADD2.F32 R91, -RZ, R91.H0_H0 ;  /* 0x2000005bff5b7230 */ /* 0x000fe20000004100 */
[----:B------:R-:W-:Y:S01]  /*1240*/  LOP3.LUT R116, R17, UR35, R116, 0x96, !PT ;  /* 0x0000002311747c12 */ /* 0x000fe2000f8e9674 */
[----:B------:R-:W-:Y:S01]  /*1250*/  HADD2.F32 R17, -RZ, R14.H0_H0 ;  /* 0x2000000eff117230 */ /* 0x000fe20000004100 */
[----:B------:R-:W-:Y:S01]  /*1260*/  LOP3.LUT R115, R22, UR34, R115, 0x96, !PT ;  /* 0x0000002216737c12 */ /* 0x000fe2000f8e9673 */
[----:B------:R-:W-:Y:S01]  /*1270*/  HADD2.F32 R89, -RZ, R89.H0_H0 ;  /* 0x20000059ff597230 */ /* 0x000fe20000004100 */
[----:B------:R-:W-:Y:S01]  /*1280*/  LOP3.LUT R117, R0, 0x3, RZ, 0xc0, !PT ;  /* 0x0000000300757812 */ /* 0x000fe200078ec0ff */
[----:B------:R-:W-:Y:S01]  /*1290*/  HADD2.F32 R90, -RZ, R43.H0_H0 ;  /* 0x2000002bff5a7230 */ /* 0x000fe20000004100 */
[----:B------:R-:W-:Y:S01]  /*12a0*/  ULDC.U8 UR8, c[0x0][0x2a0] ;  /* 0x0000a80000087ab9 */ /* 0x000fe20000000000 */
        /* <DEDUP_REMOVED lines=49> */
.L_x_23693:
[----:B------:R-:W-:Y:S01]  /*15c0*/  IMAD R72, R123, UR36, RZ ;  /* 0x000000247b487c24 */ /* 0x000fe2000f8e02ff */
[----:B------:R-:W-:Y:S01]  /*15d0*/  ISETP.NE.AND P0, PT, R132, RZ, PT ;  /* 0x000000ff8400720c */ /* 0x000fe20003f05270 */
        /* <DEDUP_REMOVED lines=32> */
.L_x_23144:
[----:B------:R-:W-:-:S07]  /*17e0*/  MOV R138, R120 ;  /* 0x00000078008a7202 */ /* 0x000fce0000000f00 */
.L_x_23145:
[----:B------:R-:W-:Y:S05]  /*17f0*/  BSYNC B2 ;  /* 0x0000000000027941 */ /* 0x000fea0003800000 */
.L_x_23143:
        /* <DEDUP_REMOVED lines=16> */
.L_x_23149:
[----:B------:R-:W-:Y:S05]  /*1900*/  BSYNC B3 ;  /* 0x0000000000037941 */ /* 0x000fea0003800000 */
.L_x_23148:
        /* <DEDUP_REMOVED lines=44> */
.L_x_23147:
[----:B------:R-:W-:Y:S05]  /*1bd0*/  BSYNC B2 ;  /* 0x0000000000027941 */ /* 0x000fea0003800000 */
.L_x_23146:
[----:B------:R-:W0:Y:S01]  /*1be0*/  LDC R136, c[0x0][0x298] ;  /* 0x0000a600ff887b82 */ /* 0x000e220000000800 */
[----:B------:R-:W-:Y:S02]  /*1bf0*/  ISETP.NE.U32.AND P2, PT, R72, RZ, PT ;  /* 0x000000ff4800720c */ /* 0x000fe40003f45070 */
[----:B------:R-:W-:Y:S01]  /*1c00*/  I2FP.F32.U32 R75, R138 ;  /* 0x0000008a004b7245 */ /* 0x000fe20000201000 */
[----:B------:R-:W-:Y:S01]  /*1c10*/  IMAD.MOV.U32 R138, RZ, RZ, 0x2f800000 ;  /* 0x2f800000ff8a7424 */ /* 0x000fe200078e00ff */
[----:B------:R-:W-:-:S03]  /*1c20*/  ISETP.NE.AND.EX P2, PT, R73, RZ, PT, P2 ;  /* 0x000000ff4900720c */ /* 0x000fc60003f45320 */
        /* <DEDUP_REMOVED lines=12> */
.L_x_23150:
        /* <DEDUP_REMOVED lines=12> */
.L_x_23153:
[----:B------:R-:W-:-:S07]  /*1db0*/  MOV R113, R120 ;  /* 0x0000007800717202 */ /* 0x000fce0000000f00 */
.L_x_23154:
[----:B------:R-:W-:Y:S05]  /*1dc0*/  BSYNC B2 ;  /* 0x0000000000027941 */ /* 0x000fea0003800000 */
.L_x_23152:
        /* <DEDUP_REMOVED lines=16> */
.L_x_23158:
[----:B------:R-:W-:Y:S05]  /*1ed0*/  BSYNC B3 ;  /* 0x0000000000037941 */ /* 0x000fea0003800000 */
.L_x_23157:
        /* <DEDUP_REMOVED lines=44> */
.L_x_23156:
[----:B------:R-:W-:Y:S05]  /*21a0*/  BSYNC B2 ;  /* 0x0000000000027941 */ /* 0x000fea0003800000 */
.L_x_23155:
        /* <DEDUP_REMOVED lines=8> */
.L_x_23151:
        /* <DEDUP_REMOVED lines=12> */
.L_x_23160:
[----:B------:R-:W-:-:S07]  /*22f0*/  MOV R140, R120 ;  /* 0x00000078008c7202 */ /* 0x000fce0000000f00 */
.L_x_23161:
[----:B------:R-:W-:Y:S05]  /*2300*/  BSYNC B2 ;  /* 0x0000000000027941 */ /* 0x000fea0003800000 */
.L_x_23159:
        /* <DEDUP_REMOVED lines=16> */
.L_x_23165:
[----:B------:R-:W-:Y:S05]  /*2410*/  BSYNC B3 ;  /* 0x0000000000037941 */ /* 0x000fea0003800000 */
.L_x_23164:
        /* <DEDUP_REMOVED lines=44> */
.L_x_23163:
[----:B------:R-:W-:Y:S05]  /*26e0*/  BSYNC B2 ;  /* 0x0000000000027941 */ /* 0x000fea0003800000 */
.L_x_23162:
        /* <DEDUP_REMOVED lines=11> */
.L_x_23166:
        /* <DEDUP_REMOVED lines=12> */
.L_x_23169:
[----:B------:R-:W-:-:S07]  /*2860*/  IMAD.MOV.U32 R112, RZ, RZ, R120 ;  /* 0x000000ffff707224 */ /* 0x000fce00078e0078 */
.L_x_23170:
[----:B------:R-:W-:Y:S05]  /*2870*/  BSYNC B2 ;  /* 0x0000000000027941 */ /* 0x000fea0003800000 */
.L_x_23168:
        /* <DEDUP_REMOVED lines=16> */
.L_x_23174:
[----:B------:R-:W-:Y:S05]  /*2980*/  BSYNC B3 ;  /* 0x0000000000037941 */ /* 0x000fea0003800000 */
.L_x_23173:
        /* <DEDUP_REMOVED lines=44> */
.L_x_23172:
[----:B------:R-:W-:Y:S05]  /*2c50*/  BSYNC B2 ;  /* 0x0000000000027941 */ /* 0x000fea0003800000 */
.L_x_23171:
        /* <DEDUP_REMOVED lines=8> */
.L_x_23167:
        /* <DEDUP_REMOVED lines=12> */
.L_x_23176:
[----:B------:R-:W-:-:S07]  /*2da0*/  IMAD.MOV.U32 R140, RZ, RZ, R120 ;  /* 0x000000ffff8c7224 */ /* 0x000fce00078e0078 */
.L_x_23177:
[----:B------:R-:W-:Y:S05]  /*2db0*/  BSYNC B2 ;  /* 0x0000000000027941 */ /* 0x000fea0003800000 */
.L_x_23175:
        /* <DEDUP_REMOVED lines=16> */
.L_x_23181:
[----:B------:R-:W-:Y:S05]  /*2ec0*/  BSYNC B3 ;  /* 0x0000000000037941 */ /* 0x000fea0003800000 */
.L_x_23180:
        /* <DEDUP_REMOVED lines=44> */
.L_x_23179:
[----:B------:R-:W-:Y:S05]  /*3190*/  BSYNC B2 ;  /* 0x0000000000027941 */ /* 0x000fea0003800000 */
.L_x_23178:
        /* <DEDUP_REMOVED lines=11> */
.L_x_23182:
        /* <DEDUP_REMOVED lines=12> */
.L_x_23185:
[----:B------:R-:W-:-:S07]  /*3310*/  IMAD.MOV.U32 R111, RZ, RZ, R120 ;  /* 0x000000ffff6f7224 */ /* 0x000fce00078e0078 */
.L_x_23186:
[----:B------:R-:W-:Y:S05]  /*3320*/  BSYNC B2 ;  /* 0x0000000000027941 */ /* 0x000fea0003800000 */
.L_x_23184:
        /* <DEDUP_REMOVED lines=16> */
.L_x_23190:
[----:B------:R-:W-:Y:S05]  /*3430*/  BSYNC B3 ;  /* 0x0000000000037941 */ /* 0x000fea0003800000 */
.L_x_23189:
        /* <DEDUP_REMOVED lines=44> */
.L_x_23188:
[----:B------:R-:W-:Y:S05]  /*3700*/  BSYNC B2 ;  /* 0x0000000000027941 */ /* 0x000fea0003800000 */
.L_x_23187:
        /* <DEDUP_REMOVED lines=8> */
.L_x_23183:
        /* <DEDUP_REMOVED lines=12> */
.L_x_23192:
[----:B------:R-:W-:-:S07]  /*3850*/  IMAD.MOV.U32 R140, RZ, RZ, R120 ;  /* 0x000000ffff8c7224 */ /* 0x000fce00078e0078 */
.L_x_23193:
[----:B------:R-:W-:Y:S05]  /*3860*/  BSYNC B2 ;  /* 0x0000000000027941 */ /* 0x000fea0003800000 */
.L_x_23191:
        /* <DEDUP_REMOVED lines=16> */
.L_x_23197:
[----:B------:R-:W-:Y:S05]  /*3970*/  BSYNC B3 ;  /* 0x0000000000037941 */ /* 0x000fea0003800000 */
.L_x_23196:
        /* <DEDUP_REMOVED lines=44> */
.L_x_23195:
[----:B------:R-:W-:Y:S05]  /*3c40*/  BSYNC B2 ;  /* 0x0000000000027941 */ /* 0x000fea0003800000 */
.L_x_23194:
        /* <DEDUP_REMOVED lines=11> */
.L_x_23198:
        /* <DEDUP_REMOVED lines=12> */
.L_x_23201:
[----:B------:R-:W-:-:S07]  /*3dc0*/  MOV R110, R120 ;  /* 0x00000078006e7202 */ /* 0x000fce0000000f00 */
.L_x_23202:
[----:B------:R-:W-:Y:S05]  /*3dd0*/  BSYNC B2 ;  /* 0x0000000000027941 */ /* 0x000fea0003800000 */
.L_x_23200:
        /* <DEDUP_REMOVED lines=16> */
.L_x_23206:
[----:B------:R-:W-:Y:S05]  /*3ee0*/  BSYNC B3 ;  /* 0x0000000000037941 */ /* 0x000fea0003800000 */
.L_x_23205:
        /* <DEDUP_REMOVED lines=44> */
.L_x_23204:
[----:B------:R-:W-:Y:S05]  /*41b0*/  BSYNC B2 ;  /* 0x0000000000027941 */ /* 0x000fea0003800000 */
.L_x_23203:
        /* <DEDUP_REMOVED lines=8> */
.L_x_23199:
[----:B------:R-:W-:Y:S01]  /*4240*/  ISETP.NE.AND P0, PT, R139, RZ, PT ;  /* 0x000000ff8b00720c */ /* 0x000fe20003f05270 */
        /* <DEDUP_REMOVED lines=26> */
.L_x_23207:
[----:B0-----:R-:W-:-:S07]  /*43f0*/  VIADD R74, R133, 0x20 ;  /* 0x00000020854a7836 */ /* 0x001fce0000000000 */
.L_x_23142:
[----:B------:R-:W-:Y:S05]  /*4400*/  BSYNC B1 ;  /* 0x0000000000017941 */ /* 0x000fea0003800000 */
.L_x_23141:
[----:B------:R-:W-:Y:S01]  /*4410*/  ISETP.NE.AND P0, PT, R131, RZ, PT ;  /* 0x000000ff8300720c */ /* 0x000fe20003f05270 */
        /* <DEDUP_REMOVED lines=28> */
.L_x_23211:
[----:B------:R-:W-:-:S07]  /*45e0*/  IMAD.MOV.U32 R140, RZ, RZ, R120 ;  /* 0x000000ffff8c7224 */ /* 0x000fce00078e0078 */
.L_x_23212:
[----:B------:R-:W-:Y:S05]  /*45f0*/  BSYNC B2 ;  /* 0x0000000000027941 */ /* 0x000fea0003800000 */
.L_x_23210:
        /* <DEDUP_REMOVED lines=16> */
.L_x_23216:
[----:B------:R-:W-:Y:S05]  /*4700*/  BSYNC B3 ;  /* 0x0000000000037941 */ /* 0x000fea0003800000 */
.L_x_23215:
        /* <DEDUP_REMOVED lines=44> */
.L_x_23214:
[----:B------:R-:W-:Y:S05]  /*49d0*/  BSYNC B2 ;  /* 0x0000000000027941 */ /* 0x000fea0003800000 */
.L_x_23213:
[----:B------:R-:W0:Y:S01]  /*49e0*/  LDC R75, c[0x0][0x298] ;  /* 0x0000a600ff4b7b82 */ /* 0x000e220000000800 */
[----:B------:R-:W-:Y:S01]  /*49f0*/  HFMA2.MMA R139, -RZ, RZ, 0.1171875, 0 ;  /* 0x2f800000ff8b7435 */ /* 0x000fe200000001ff */
[----:B------:R-:W-:Y:S02]  /*4a00*/  ISETP.NE.U32.AND P2, PT, R72, RZ, PT ;  /* 0x000000ff4800720c */ /* 0x000fe40003f45070 */
[----:B------:R-:W-:Y:S02]  /*4a10*/  I2FP.F32.U32 R134, R140 ;  /* 0x0000008c00867245 */ /* 0x000fe40000201000 */
[----:B------:R-:W-:Y:S02]  /*4a20*/  ISETP.NE.AND.EX P2, PT, R73, RZ, PT, P2 ;  /* 0x000000ff4900720c */ /* 0x000fe40003f45320 */
[----:B------:R-:W1:Y:S03]  /*4a30*/  LDC R138, c[0x0][0x294] ;  /* 0x0000a500ff8a7b82 */ /* 0x000e660000000800 */
[----:B------:R-:W-:Y:S01]  /*4a40*/  FFMA.FTZ R117, R134, R139, 1.1641532182693481445e-10 ;  /* 0x2f00000086757423 */ /* 0x000fe2000001008b */
[----:B0----5:R-:W-:-:S04]  /*4a50*/  FMUL.FTZ R44, R44, R75 ;  /* 0x0000004b2c2c7220 */ /* 0x021fc80000410000 */
        /* <DEDUP_REMOVED lines=9> */
.L_x_23217:
        /* <DEDUP_REMOVED lines=12> */
.L_x_23220:
[----:B------:R-:W-:-:S07]  /*4bb0*/  IMAD.MOV.U32 R113, RZ, RZ, R120 ;  /* 0x000000ffff717224 */ /* 0x000fce00078e0078 */
.L_x_23221:
[----:B------:R-:W-:Y:S05]  /*4bc0*/  BSYNC B2 ;  /* 0x0000000000027941 */ /* 0x000fea0003800000 */
.L_x_23219:
        /* <DEDUP_REMOVED lines=16> */
.L_x_23225:
[----:B------:R-:W-:Y:S05]  /*4cd0*/  BSYNC B3 ;  /* 0x0000000000037941 */ /* 0x000fea0003800000 */
.L_x_23224:
        /* <DEDUP_REMOVED lines=44> */
.L_x_23223:
[----:B------:R-:W-:Y:S05]  /*4fa0*/  BSYNC B2 ;  /* 0x0000000000027941 */ /* 0x000fea0003800000 */
.L_x_23222:
        /* <DEDUP_REMOVED lines=8> */
.L_x_23218:
        /* <DEDUP_REMOVED lines=12> */
.L_x_23227:
[----:B------:R-:W-:-:S07]  /*50f0*/  IMAD.MOV.U32 R141, RZ, RZ, R120 ;  /* 0x000000ffff8d7224 */ /* 0x000fce00078e0078 */
.L_x_23228:
[----:B------:R-:W-:Y:S05]  /*5100*/  BSYNC B2 ;  /* 0x0000000000027941 */ /* 0x000fea0003800000 */
.L_x_23226:
        /* <DEDUP_REMOVED lines=16> */
.L_x_23232:
[----:B------:R-:W-:Y:S05]  /*5210*/  BSYNC B3 ;  /* 0x0000000000037941 */ /* 0x000fea0003800000 */
.L_x_23231:
        /* <DEDUP_REMOVED lines=44> */
.L_x_23230:
[----:B------:R-:W-:Y:S05]  /*54e0*/  BSYNC B2 ;  /* 0x0000000000027941 */ /* 0x000fea0003800000 */
.L_x_23229:
        /* <DEDUP_REMOVED lines=11> */
.L_x_23233:
        /* <DEDUP_REMOVED lines=12> */
.L_x_23236:
[----:B------:R-:W-:-:S07]  /*5660*/  MOV R112, R120 ;  /* 0x0000007800707202 */ /* 0x000fce0000000f00 */
.L_x_23237:
[----:B------:R-:W-:Y:S05]  /*5670*/  BSYNC B2 ;  /* 0x0000000000027941 */ /* 0x000fea0003800000 */
.L_x_23235:
        /* <DEDUP_REMOVED lines=16> */
.L_x_23241:
[----:B------:R-:W-:Y:S05]  /*5780*/  BSYNC B3 ;  /* 0x0000000000037941 */ /* 0x000fea0003800000 */
.L_x_23240:
        /* <DEDUP_REMOVED lines=44> */
.L_x_23239:
[----:B------:R-:W-:Y:S05]  /*5a50*/  BSYNC B2 ;  /* 0x0000000000027941 */ /* 0x000fea0003800000 */
.L_x_23238:
        /* <DEDUP_REMOVED lines=8> */
.L_x_23234:
        /* <DEDUP_REMOVED lines=12> */
.L_x_23243:
[----:B------:R-:W-:-:S07]  /*5ba0*/  MOV R141, R120 ;  /* 0x00000078008d7202 */ /* 0x000fce0000000f00 */
.L_x_23244:
[----:B------:R-:W-:Y:S05]  /*5bb0*/  BSYNC B2 ;  /* 0x0000000000027941 */ /* 0x000fea0003800000 */
.L_x_23242:
        /* <DEDUP_REMOVED lines=16> */
.L_x_23248:
[----:B------:R-:W-:Y:S05]  /*5cc0*/  BSYNC B3 ;  /* 0x0000000000037941 */ /* 0x000fea0003800000 */
.L_x_23247:
        /* <DEDUP_REMOVED lines=44> */
.L_x_23246:
[----:B------:R-:W-:Y:S05]  /*5f90*/  BSYNC B2 ;  /* 0x0000000000027941 */ /* 0x000fea0003800000 */
.L_x_23245:
        /* <DEDUP_REMOVED lines=11> */
.L_x_23249:
        /* <DEDUP_REMOVED lines=12> */
.L_x_23252:
[----:B------:R-:W-:-:S07]  /*6110*/  IMAD.MOV.U32 R111, RZ, RZ, R120 ;  /* 0x000000ffff6f7224 */ /* 0x000fce00078e0078 */
.L_x_23253:
[----:B------:R-:W-:Y:S05]  /*6120*/  BSYNC B2 ;  /* 0x0000000000027941 */ /* 0x000fea0003800000 */
.L_x_23251:
        /* <DEDUP_REMOVED lines=16> */
.L_x_23257:
[----:B------:R-:W-:Y:S05]  /*6230*/  BSYNC B3 ;  /* 0x0000000000037941 */ /* 0x000fea0003800000 */
.L_x_23256:
        /* <DEDUP_REMOVED lines=44> */
.L_x_23255:
[----:B------:R-:W-:Y:S05]  /*6500*/  BSYNC B2 ;  /* 0x0000000000027941 */ /* 0x000fea0003800000 */
.L_x_23254:
        /* <DEDUP_REMOVED lines=8> */
.L_x_23250:
        /* <DEDUP_REMOVED lines=12> */
.L_x_23259:
[----:B------:R-:W-:-:S07]  /*6650*/  IMAD.MOV.U32 R141, RZ, RZ, R120 ;  /* 0x000000ffff8d7224 */ /* 0x000fce00078e0078 */
.L_x_23260:
[----:B------:R-:W-:Y:S05]  /*6660*/  BSYNC B2 ;  /* 0x0000000000027941 */ /* 0x000fea0003800000 */
.L_x_23258:
        /* <DEDUP_REMOVED lines=16> */
.L_x_23264:
[----:B------:R-:W-:Y:S05]  /*6770*/  BSYNC B3 ;  /* 0x0000000000037941 */ /* 0x000fea0003800000 */
.L_x_23263:
        /* <DEDUP_REMOVED lines=44> */
.L_x_23262:
[----:B------:R-:W-:Y:S05]  /*6a40*/  BSYNC B2 ;  /* 0x0000000000027941 */ /* 0x000fea0003800000 */
.L_x_23261:
        /* <DEDUP_REMOVED lines=11> */
.L_x_23265:
        /* <DEDUP_REMOVED lines=12> */
.L_x_23268:
[----:B------:R-:W-:-:S07]  /*6bc0*/  IMAD.MOV.U32 R110, RZ, RZ, R120 ;  /* 0x000000ffff6e7224 */ /* 0x000fce00078e0078 */
.L_x_23269:
[----:B------:R-:W-:Y:S05]  /*6bd0*/  BSYNC B2 ;  /* 0x0000000000027941 */ /* 0x000fea0003800000 */
.L_x_23267:
        /* <DEDUP_REMOVED lines=16> */
.L_x_23273:
[----:B------:R-:W-:Y:S05]  /*6ce0*/  BSYNC B3 ;  /* 0x0000000000037941 */ /* 0x000fea0003800000 */
.L_x_23272:
        /* <DEDUP_REMOVED lines=44> */
.L_x_23271:
[----:B------:R-:W-:Y:S05]  /*6fb0*/  BSYNC B2 ;  /* 0x0000000000027941 */ /* 0x000fea0003800000 */
.L_x_23270:
        /* <DEDUP_REMOVED lines=8> */
.L_x_23266:
[----:B------:R-:W-:Y:S02]  /*7040*/  ISETP.NE.AND P0, PT, R140, RZ, PT ;  /* 0x000000ff8c00720c */ /* 0x000fe40003f05270 */
        /* <DEDUP_REMOVED lines=26> */
.L_x_23274:
[----:B------:R-:W-:-:S07]  /*71f0*/  IADD3 R74, R74, 0x20, RZ ;  /* 0x000000204a4a7810 */ /* 0x000fce0007ffe0ff */
.L_x_23209:
[----:B------:R-:W-:Y:S05]  /*7200*/  BSYNC B1 ;  /* 0x0000000000017941 */ /* 0x000fea0003800000 */
.L_x_23208:
[----:B------:R-:W-:Y:S01]  /*7210*/  ISETP.NE.AND P0, PT, R130, RZ, PT ;  /* 0x000000ff8200720c */ /* 0x000fe20003f05270 */
        /* <DEDUP_REMOVED lines=28> */
.L_x_23278:
[----:B------:R-:W-:-:S07]  /*73e0*/  IMAD.MOV.U32 R140, RZ, RZ, R120 ;  /* 0x000000ffff8c7224 */ /* 0x000fce00078e0078 */
.L_x_23279:
[----:B------:R-:W-:Y:S05]  /*73f0*/  BSYNC B2 ;  /* 0x0000000000027941 */ /* 0x000fea0003800000 */
.L_x_23277:
        /* <DEDUP_REMOVED lines=16> */
.L_x_23283:
[----:B------:R-:W-:Y:S05]  /*7500*/  BSYNC B3 ;  /* 0x0000000000037941 */ /* 0x000fea0003800000 */
.L_x_23282:
        /* <DEDUP_REMOVED lines=44> */
.L_x_23281:
[----:B------:R-:W-:Y:S05]  /*77d0*/  BSYNC B2 ;  /* 0x0000000000027941 */ /* 0x000fea0003800000 */
.L_x_23280:
[----:B------:R-:W0:Y:S01]  /*77e0*/  LDC R75, c[0x0][0x298] ;  /* 0x0000a600ff4b7b82 */ /* 0x000e220000000800 */
[----:B------:R-:W-:Y:S01]  /*77f0*/  ISETP.NE.U32.AND P2, PT, R72, RZ, PT ;  /* 0x000000ff4800720c */ /* 0x000fe20003f45070 */
[----:B------:R-:W-:Y:S01]  /*7800*/  IMAD.MOV.U32 R139, RZ, RZ, 0x2f800000 ;  /* 0x2f800000ff8b7424 */ /* 0x000fe200078e00ff */
[----:B------:R-:W-:Y:S02]  /*7810*/  I2FP.F32.U32 R134, R140 ;  /* 0x0000008c00867245 */ /* 0x000fe40000201000 */
        /* <DEDUP_REMOVED lines=13> */
.L_x_23284:
        /* <DEDUP_REMOVED lines=12> */
.L_x_23287:
[----:B------:R-:W-:-:S07]  /*79b0*/  IMAD.MOV.U32 R113, RZ, RZ, R120 ;  /* 0x000000ffff717224 */ /* 0x000fce00078e0078 */
.L_x_23288:
[----:B------:R-:W-:Y:S05]  /*79c0*/  BSYNC B2 ;  /* 0x0000000000027941 */ /* 0x000fea0003800000 */
.L_x_23286:
        /* <DEDUP_REMOVED lines=16> */
.L_x_23292:
[----:B------:R-:W-:Y:S05]  /*7ad0*/  BSYNC B3 ;  /* 0x0000000000037941 */ /* 0x000fea0003800000 */
.L_x_23291:
        /* <DEDUP_REMOVED lines=44> */
.L_x_23290:
[----:B------:R-:W-:Y:S05]  /*7da0*/  BSYNC B2 ;  /* 0x0000000000027941 */ /* 0x000fea0003800000 */
.L_x_23289:
        /* <DEDUP_REMOVED lines=8> */
.L_x_23285:
        /* <DEDUP_REMOVED lines=12> */
.L_x_23294:
[----:B------:R-:W-:-:S07]  /*7ef0*/  IMAD.MOV.U32 R141, RZ, RZ, R120 ;  /* 0x000000ffff8d7224 */ /* 0x000fce00078e0078 */
.L_x_23295:
[----:B------:R-:W-:Y:S05]  /*7f00*/  BSYNC B2 ;  /* 0x0000000000027941 */ /* 0x000fea0003800000 */
.L_x_23293:
        /* <DEDUP_REMOVED lines=16> */
.L_x_23299:
[----:B------:R-:W-:Y:S05]  /*8010*/  BSYNC B3 ;  /* 0x0000000000037941 */ /* 0x000fea0003800000 */
.L_x_23298:
        /* <DEDUP_REMOVED lines=44> */
.L_x_23297:
[----:B------:R-:W-:Y:S05]  /*82e0*/  BSYNC B2 ;  /* 0x0000000000027941 */ /* 0x000fea0003800000 */
.L_x_23296:
        /* <DEDUP_REMOVED lines=11> */
.L_x_23300:
        /* <DEDUP_REMOVED lines=12> */
.L_x_23303:
[----:B------:R-:W-:-:S07]  /*8460*/  IMAD.MOV.U32 R112, RZ, RZ, R120 ;  /* 0x000000ffff707224 */ /* 0x000fce00078e0078 */
.L_x_23304:
[----:B------:R-:W-:Y:S05]  /*8470*/  BSYNC B2 ;  /* 0x0000000000027941 */ /* 0x000fea0003800000 */
.L_x_23302:
        /* <DEDUP_REMOVED lines=16> */
.L_x_23308:
[----:B------:R-:W-:Y:S05]  /*8580*/  BSYNC B3 ;  /* 0x0000000000037941 */ /* 0x000fea0003800000 */
.L_x_23307:
        /* <DEDUP_REMOVED lines=44> */
.L_x_23306:
[----:B------:R-:W-:Y:S05]  /*8850*/  BSYNC B2 ;  /* 0x0000000000027941 */ /* 0x000fea0003800000 */
.L_x_23305:
        /* <DEDUP_REMOVED lines=8> */
.L_x_23301:
        /* <DEDUP_REMOVED lines=12> */
.L_x_23310:
[----:B------:R-:W-:-:S07]  /*89a0*/  IMAD.MOV.U32 R141, RZ, RZ, R120 ;  /* 0x000000ffff8d7224 */ /* 0x000fce00078e0078 */
.L_x_23311:
[----:B------:R-:W-:Y:S05]  /*89b0*/  BSYNC B2 ;  /* 0x0000000000027941 */ /* 0x000fea0003800000 */
.L_x_23309:
        /* <DEDUP_REMOVED lines=16> */
.L_x_23315:
[----:B------:R-:W-:Y:S05]  /*8ac0*/  BSYNC B3 ;  /* 0x0000000000037941 */ /* 0x000fea0003800000 */
.L_x_23314:
        /* <DEDUP_REMOVED lines=44> */
.L_x_23313:
[----:B------:R-:W-:Y:S05]  /*8d90*/  BSYNC B2 ;  /* 0x0000000000027941 */ /* 0x000fea0003800000 */
.L_x_23312:
        /* <DEDUP_REMOVED lines=11> */
.L_x_23316:
        /* <DEDUP_REMOVED lines=12> */
.L_x_23319:
[----:B------:R-:W-:-:S07]  /*8f10*/  MOV R111, R120 ;  /* 0x00000078006f7202 */ /* 0x000fce0000000f00 */
.L_x_23320:
[----:B------:R-:W-:Y:S05]  /*8f20*/  BSYNC B2 ;  /* 0x0000000000027941 */ /* 0x000fea0003800000 */
.L_x_23318:
        /* <DEDUP_REMOVED lines=16> */
.L_x_23324:
[----:B------:R-:W-:Y:S05]  /*9030*/  BSYNC B3 ;  /* 0x0000000000037941 */ /* 0x000fea0003800000 */
.L_x_23323:
        /* <DEDUP_REMOVED lines=44> */
.L_x_23322:
[----:B------:R-:W-:Y:S05]  /*9300*/  BSYNC B2 ;  /* 0x0000000000027941 */ /* 0x000fea0003800000 */
.L_x_23321:
        /* <DEDUP_REMOVED lines=8> */
.L_x_23317:
        /* <DEDUP_REMOVED lines=12> */
.L_x_23326:
[----:B------:R-:W-:-:S07]  /*9450*/  MOV R141, R120 ;  /* 0x00000078008d7202 */ /* 0x000fce0000000f00 */
.L_x_23327:
[----:B------:R-:W-:Y:S05]  /*9460*/  BSYNC B2 ;  /* 0x0000000000027941 */ /* 0x000fea0003800000 */
.L_x_23325:
        /* <DEDUP_REMOVED lines=16> */
.L_x_23331:
[----:B------:R-:W-:Y:S05]  /*9570*/  BSYNC B3 ;  /* 0x0000000000037941 */ /* 0x000fea0003800000 */
.L_x_23330:
        /* <DEDUP_REMOVED lines=44> */
.L_x_23329:
[----:B------:R-:W-:Y:S05]  /*9840*/  BSYNC B2 ;  /* 0x0000000000027941 */ /* 0x000fea0003800000 */
.L_x_23328:
        /* <DEDUP_REMOVED lines=11> */
.L_x_23332:
        /* <DEDUP_REMOVED lines=12> */
.L_x_23335:
[----:B------:R-:W-:-:S07]  /*99c0*/  IMAD.MOV.U32 R110, RZ, RZ, R120 ;  /* 0x000000ffff6e7224 */ /* 0x000fce00078e0078 */
.L_x_23336:
[----:B------:R-:W-:Y:S05]  /*99d0*/  BSYNC B2 ;  /* 0x0000000000027941 */ /* 0x000fea0003800000 */
.L_x_23334:
        /* <DEDUP_REMOVED lines=16> */
.L_x_23340:
[----:B------:R-:W-:Y:S05]  /*9ae0*/  BSYNC B3 ;  /* 0x0000000000037941 */ /* 0x000fea0003800000 */
.L_x_23339:
        /* <DEDUP_REMOVED lines=44> */
.L_x_23338:
[----:B------:R-:W-:Y:S05]  /*9db0*/  BSYNC B2 ;  /* 0x0000000000027941 */ /* 0x000fea0003800000 */
.L_x_23337:
        /* <DEDUP_REMOVED lines=8> */
.L_x_23333:
[----:B------:R-:W-:Y:S01]  /*9e40*/  ISETP.NE.AND P0, PT, R140, RZ, PT ;  /* 0x000000ff8c00720c */ /* 0x000fe20003f05270 */
        /* <DEDUP_REMOVED lines=26> */
.L_x_23341:
[----:B------:R-:W-:-:S07]  /*9ff0*/  VIADD R74, R74, 0x20 ;  /* 0x000000204a4a7836 */ /* 0x000fce0000000000 */
.L_x_23276:
[----:B------:R-:W-:Y:S05]  /*a000*/  BSYNC B1 ;  /* 0x0000000000017941 */ /* 0x000fea0003800000 */
.L_x_23275:
        /* <DEDUP_REMOVED lines=29> */
.L_x_23345:
[----:B------:R-:W-:-:S07]  /*a1e0*/  MOV R140, R120 ;  /* 0x00000078008c7202 */ /* 0x000fce0000000f00 */
.L_x_23346:
[----:B------:R-:W-:Y:S05]  /*a1f0*/  BSYNC B2 ;  /* 0x0000000000027941 */ /* 0x000fea0003800000 */
.L_x_23344:
        /* <DEDUP_REMOVED lines=16> */
.L_x_23350:
[----:B------:R-:W-:Y:S05]  /*a300*/  BSYNC B3 ;  /* 0x0000000000037941 */ /* 0x000fea0003800000 */
.L_x_23349:
        /* <DEDUP_REMOVED lines=44> */
.L_x_23348:
[----:B------:R-:W-:Y:S05]  /*a5d0*/  BSYNC B2 ;  /* 0x0000000000027941 */ /* 0x000fea0003800000 */
.L_x_23347:
        /* <DEDUP_REMOVED lines=17> */
.L_x_23351:
        /* <DEDUP_REMOVED lines=12> */
.L_x_23354:
[----:B------:R-:W-:-:S07]  /*a7b0*/  MOV R113, R120 ;  /* 0x0000007800717202 */ /* 0x000fce0000000f00 */
.L_x_23355:
[----:B------:R-:W-:Y:S05]  /*a7c0*/  BSYNC B2 ;  /* 0x0000000000027941 */ /* 0x000fea0003800000 */
.L_x_23353:
        /* <DEDUP_REMOVED lines=16> */
.L_x_23359:
[----:B------:R-:W-:Y:S05]  /*a8d0*/  BSYNC B3 ;  /* 0x0000000000037941 */ /* 0x000fea0003800000 */
.L_x_23358:
        /* <DEDUP_REMOVED lines=44> */
.L_x_23357:
[----:B------:R-:W-:Y:S05]  /*aba0*/  BSYNC B2 ;  /* 0x0000000000027941 */ /* 0x000fea0003800000 */
.L_x_23356:
        /* <DEDUP_REMOVED lines=8> */
.L_x_23352:
        /* <DEDUP_REMOVED lines=12> */
.L_x_23361:
[----:B------:R-:W-:-:S07]  /*acf0*/  MOV R141, R120 ;  /* 0x00000078008d7202 */ /* 0x000fce0000000f00 */
.L_x_23362:
[----:B------:R-:W-:Y:S05]  /*ad00*/  BSYNC B2 ;  /* 0x0000000000027941 */ /* 0x000fea0003800000 */
.L_x_23360:
        /* <DEDUP_REMOVED lines=16> */
.L_x_23366:
[----:B------:R-:W-:Y:S05]  /*ae10*/  BSYNC B3 ;  /* 0x0000000000037941 */ /* 0x000fea0003800000 */
.L_x_23365:
        /* <DEDUP_REMOVED lines=44> */
.L_x_23364:
[----:B------:R-:W-:Y:S05]  /*b0e0*/  BSYNC B2 ;  /* 0x0000000000027941 */ /* 0x000fea0003800000 */
.L_x_23363:
        /* <DEDUP_REMOVED lines=11> */
.L_x_23367:
        /* <DEDUP_REMOVED lines=12> */
.L_x_23370:
[----:B------:R-:W-:-:S07]  /*b260*/  IMAD.MOV.U32 R112, RZ, RZ, R120 ;  /* 0x000000ffff707224 */ /* 0x000fce00078e0078 */
.L_x_23371:
[----:B------:R-:W-:Y:S05]  /*b270*/  BSYNC B2 ;  /* 0x0000000000027941 */ /* 0x000fea0003800000 */
.L_x_23369:
        /* <DEDUP_REMOVED lines=16> */
.L_x_23375:
[----:B------:R-:W-:Y:S05]  /*b380*/  BSYNC B3 ;  /* 0x0000000000037941 */ /* 0x000fea0003800000 */
.L_x_23374:
        /* <DEDUP_REMOVED lines=44> */
.L_x_23373:
[----:B------:R-:W-:Y:S05]  /*b650*/  BSYNC B2 ;  /* 0x0000000000027941 */ /* 0x000fea0003800000 */
.L_x_23372:
        /* <DEDUP_REMOVED lines=8> */
.L_x_23368:
        /* <DEDUP_REMOVED lines=12> */
.L_x_23377:
[----:B------:R-:W-:-:S07]  /*b7a0*/  IMAD.MOV.U32 R141, RZ, RZ, R120 ;  /* 0x000000ffff8d7224 */ /* 0x000fce00078e0078 */
.L_x_23378:
[----:B------:R-:W-:Y:S05]  /*b7b0*/  BSYNC B2 ;  /* 0x0000000000027941 */ /* 0x000fea0003800000 */
.L_x_23376:
        /* <DEDUP_REMOVED lines=16> */
.L_x_23382:
[----:B------:R-:W-:Y:S05]  /*b8c0*/  BSYNC B3 ;  /* 0x0000000000037941 */ /* 0x000fea0003800000 */
.L_x_23381:
        /* <DEDUP_REMOVED lines=44> */
.L_x_23380:
[----:B------:R-:W-:Y:S05]  /*bb90*/  BSYNC B2 ;  /* 0x0000000000027941 */ /* 0x000fea0003800000 */
.L_x_23379:
        /* <DEDUP_REMOVED lines=11> */
.L_x_23383:
        /* <DEDUP_REMOVED lines=12> */
.L_x_23386:
[----:B------:R-:W-:-:S07]  /*bd10*/  IMAD.MOV.U32 R111, RZ, RZ, R120 ;  /* 0x000000ffff6f7224 */ /* 0x000fce00078e0078 */
.L_x_23387:
[----:B------:R-:W-:Y:S05]  /*bd20*/  BSYNC B2 ;  /* 0x0000000000027941 */ /* 0x000fea0003800000 */
.L_x_23385:
        /* <DEDUP_REMOVED lines=16> */
.L_x_23391:
[----:B------:R-:W-:Y:S05]  /*be30*/  BSYNC B3 ;  /* 0x0000000000037941 */ /* 0x000fea0003800000 */
.L_x_23390:
        /* <DEDUP_REMOVED lines=44> */
.L_x_23389:
[----:B------:R-:W-:Y:S05]  /*c100*/  BSYNC B2 ;  /* 0x0000000000027941 */ /* 0x000fea0003800000 */
.L_x_23388:
        /* <DEDUP_REMOVED lines=8> */
.L_x_23384:
        /* <DEDUP_REMOVED lines=12> */
.L_x_23393:
[----:B------:R-:W-:-:S07]  /*c250*/  IMAD.MOV.U32 R141, RZ, RZ, R120 ;  /* 0x000000ffff8d7224 */ /* 0x000fce00078e0078 */
.L_x_23394:
[----:B------:R-:W-:Y:S05]  /*c260*/  BSYNC B2 ;  /* 0x0000000000027941 */ /* 0x000fea0003800000 */
.L_x_23392:
        /* <DEDUP_REMOVED lines=16> */
.L_x_23398:
[----:B------:R-:W-:Y:S05]  /*c370*/  BSYNC B3 ;  /* 0x0000000000037941 */ /* 0x000fea0003800000 */
.L_x_23397:
        /* <DEDUP_REMOVED lines=44> */
.L_x_23396:
[----:B------:R-:W-:Y:S05]  /*c640*/  BSYNC B2 ;  /* 0x0000000000027941 */ /* 0x000fea0003800000 */
.L_x_23395:
        /* <DEDUP_REMOVED lines=11> */
.L_x_23399:
        /* <DEDUP_REMOVED lines=12> */
.L_x_23402:
[----:B------:R-:W-:-:S07]  /*c7c0*/  MOV R110, R120 ;  /* 0x00000078006e7202 */ /* 0x000fce0000000f00 */
.L_x_23403:
[----:B------:R-:W-:Y:S05]  /*c7d0*/  BSYNC B2 ;  /* 0x0000000000027941 */ /* 0x000fea0003800000 */
.L_x_23401:
        /* <DEDUP_REMOVED lines=16> */
.L_x_23407:
[----:B------:R-:W-:Y:S05]  /*c8e0*/  BSYNC B3 ;  /* 0x0000000000037941 */ /* 0x000fea0003800000 */
.L_x_23406:
        /* <DEDUP_REMOVED lines=44> */
.L_x_23405:
[----:B------:R-:W-:Y:S05]  /*cbb0*/  BSYNC B2 ;  /* 0x0000000000027941 */ /* 0x000fea0003800000 */
.L_x_23404:
        /* <DEDUP_REMOVED lines=8> */
.L_x_23400:
        /* <DEDUP_REMOVED lines=27> */
.L_x_23408:
[----:B------:R-:W-:-:S07]  /*cdf0*/  VIADD R74, R74, 0x20 ;  /* 0x000000204a4a7836 */ /* 0x000fce0000000000 */
.L_x_23343:
[----:B------:R-:W-:Y:S05]  /*ce00*/  BSYNC B1 ;  /* 0x0000000000017941 */ /* 0x000fea0003800000 */
.L_x_23342:
        /* <DEDUP_REMOVED lines=29> */
.L_x_23412:
[----:B------:R-:W-:-:S07]  /*cfe0*/  IMAD.MOV.U32 R140, RZ, RZ, R120 ;  /* 0x000000ffff8c7224 */ /* 0x000fce00078e0078 */
.L_x_23413:
[----:B------:R-:W-:Y:S05]  /*cff0*/  BSYNC B2 ;  /* 0x0000000000027941 */ /* 0x000fea0003800000 */
.L_x_23411:
        /* <DEDUP_REMOVED lines=16> */
.L_x_23417:
[----:B------:R-:W-:Y:S05]  /*d100*/  BSYNC B3 ;  /* 0x0000000000037941 */ /* 0x000fea0003800000 */
.L_x_23416:
        /* <DEDUP_REMOVED lines=44> */
.L_x_23415:
[----:B------:R-:W-:Y:S05]  /*d3d0*/  BSYNC B2 ;  /* 0x0000000000027941 */ /* 0x000fea0003800000 */
.L_x_23414:
        /* <DEDUP_REMOVED lines=17> */
.L_x_23418:
        /* <DEDUP_REMOVED lines=12> */
.L_x_23421:
[----:B------:R-:W-:-:S07]  /*d5b0*/  IMAD.MOV.U32 R113, RZ, RZ, R120 ;  /* 0x000000ffff717224 */ /* 0x000fce00078e0078 */
.L_x_23422:
[----:B------:R-:W-:Y:S05]  /*d5c0*/  BSYNC B2 ;  /* 0x0000000000027941 */ /* 0x000fea0003800000 */
.L_x_23420:
        /* <DEDUP_REMOVED lines=16> */
.L_x_23426:
[----:B------:R-:W-:Y:S05]  /*d6d0*/  BSYNC B3 ;  /* 0x0000000000037941 */ /* 0x000fea0003800000 */
.L_x_23425:
        /* <DEDUP_REMOVED lines=44> */
.L_x_23424:
[----:B------:R-:W-:Y:S05]  /*d9a0*/  BSYNC B2 ;  /* 0x0000000000027941 */ /* 0x000fea0003800000 */
.L_x_23423:
        /* <DEDUP_REMOVED lines=8> */
.L_x_23419:
        /* <DEDUP_REMOVED lines=12> */
.L_x_23428:
[----:B------:R-:W-:-:S07]  /*daf0*/  IMAD.MOV.U32 R141, RZ, RZ, R120 ;  /* 0x000000ffff8d7224 */ /* 0x000fce00078e0078 */
.L_x_23429:
[----:B------:R-:W-:Y:S05]  /*db00*/  BSYNC B2 ;  /* 0x0000000000027941 */ /* 0x000fea0003800000 */
.L_x_23427:
        /* <DEDUP_REMOVED lines=16> */
.L_x_23433:
[----:B------:R-:W-:Y:S05]  /*dc10*/  BSYNC B3 ;  /* 0x0000000000037941 */ /* 0x000fea0003800000 */
.L_x_23432:
        /* <DEDUP_REMOVED lines=44> */
.L_x_23431:
[----:B------:R-:W-:Y:S05]  /*dee0*/  BSYNC B2 ;  /* 0x0000000000027941 */ /* 0x000fea0003800000 */
.L_x_23430:
        /* <DEDUP_REMOVED lines=11> */
.L_x_23434:
        /* <DEDUP_REMOVED lines=12> */
.L_x_23437:
[----:B------:R-:W-:-:S07]  /*e060*/  MOV R112, R120 ;  /* 0x0000007800707202 */ /* 0x000fce0000000f00 */
.L_x_23438:
[----:B------:R-:W-:Y:S05]  /*e070*/  BSYNC B2 ;  /* 0x0000000000027941 */ /* 0x000fea0003800000 */
.L_x_23436:
        /* <DEDUP_REMOVED lines=16> */
.L_x_23442:
[----:B------:R-:W-:Y:S05]  /*e180*/  BSYNC B3 ;  /* 0x0000000000037941 */ /* 0x000fea0003800000 */
.L_x_23441:
        /* <DEDUP_REMOVED lines=44> */
.L_x_23440:
[----:B------:R-:W-:Y:S05]  /*e450*/  BSYNC B2 ;  /* 0x0000000000027941 */ /* 0x000fea0003800000 */
.L_x_23439:
        /* <DEDUP_REMOVED lines=8> */
.L_x_23435:
        /* <DEDUP_REMOVED lines=12> */
.L_x_23444:
[----:B------:R-:W-:-:S07]  /*e5a0*/  MOV R141, R120 ;  /* 0x00000078008d7202 */ /* 0x000fce0000000f00 */
.L_x_23445:
[----:B------:R-:W-:Y:S05]  /*e5b0*/  BSYNC B2 ;  /* 0x0000000000027941 */ /* 0x000fea0003800000 */
.L_x_23443:
        /* <DEDUP_REMOVED lines=16> */
.L_x_23449:
[----:B------:R-:W-:Y:S05]  /*e6c0*/  BSYNC B3 ;  /* 0x0000000000037941 */ /* 0x000fea0003800000 */
.L_x_23448:
        /* <DEDUP_REMOVED lines=44> */
.L_x_23447:
[----:B------:R-:W-:Y:S05]  /*e990*/  BSYNC B2 ;  /* 0x0000000000027941 */ /* 0x000fea0003800000 */
.L_x_23446:
        /* <DEDUP_REMOVED lines=11> */
.L_x_23450:
        /* <DEDUP_REMOVED lines=12> */
.L_x_23453:
[----:B------:R-:W-:-:S07]  /*eb10*/  IMAD.MOV.U32 R111, RZ, RZ, R120 ;  /* 0x000000ffff6f7224 */ /* 0x000fce00078e0078 */
.L_x_23454:
[----:B------:R-:W-:Y:S05]  /*eb20*/  BSYNC B2 ;  /* 0x0000000000027941 */ /* 0x000fea0003800000 */
.L_x_23452:
        /* <DEDUP_REMOVED lines=16> */
.L_x_23458:
[----:B------:R-:W-:Y:S05]  /*ec30*/  BSYNC B3 ;  /* 0x0000000000037941 */ /* 0x000fea0003800000 */
.L_x_23457:
        /* <DEDUP_REMOVED lines=44> */
.L_x_23456:
[----:B------:R-:W-:Y:S05]  /*ef00*/  BSYNC B2 ;  /* 0x0000000000027941 */ /* 0x000fea0003800000 */
.L_x_23455:
        /* <DEDUP_REMOVED lines=8> */
.L_x_23451:
        /* <DEDUP_REMOVED lines=12> */
.L_x_23460:
[----:B------:R-:W-:-:S07]  /*f050*/  IMAD.MOV.U32 R141, RZ, RZ, R120 ;  /* 0x000000ffff8d7224 */ /* 0x000fce00078e0078 */
.L_x_23461:
[----:B------:R-:W-:Y:S05]  /*f060*/  BSYNC B2 ;  /* 0x0000000000027941 */ /* 0x000fea0003800000 */
.L_x_23459:
        /* <DEDUP_REMOVED lines=16> */
.L_x_23465:
[----:B------:R-:W-:Y:S05]  /*f170*/  BSYNC B3 ;  /* 0x0000000000037941 */ /* 0x000fea0003800000 */
.L_x_23464:
        /* <DEDUP_REMOVED lines=44> */
.L_x_23463:
[----:B------:R-:W-:Y:S05]  /*f440*/  BSYNC B2 ;  /* 0x0000000000027941 */ /* 0x000fea0003800000 */
.L_x_23462:
        /* <DEDUP_REMOVED lines=11> */
.L_x_23466:
        /* <DEDUP_REMOVED lines=12> */
.L_x_23469:
[----:B------:R-:W-:-:S07]  /*f5c0*/  IMAD.MOV.U32 R110, RZ, RZ, R120 ;  /* 0x000000ffff6e7224 */ /* 0x000fce00078e0078 */
.L_x_23470:
[----:B------:R-:W-:Y:S05]  /*f5d0*/  BSYNC B2 ;  /* 0x0000000000027941 */ /* 0x000fea0003800000 */
.L_x_23468:
        /* <DEDUP_REMOVED lines=16> */
.L_x_23474:
[----:B------:R-:W-:Y:S05]  /*f6e0*/  BSYNC B3 ;  /* 0x0000000000037941 */ /* 0x000fea0003800000 */
.L_x_23473:
        /* <DEDUP_REMOVED lines=44> */
.L_x_23472:
[----:B------:R-:W-:Y:S05]  /*f9b0*/  BSYNC B2 ;  /* 0x0000000000027941 */ /* 0x000fea0003800000 */
.L_x_23471:
        /* <DEDUP_REMOVED lines=8> */
.L_x_23467:
        /* <DEDUP_REMOVED lines=27> */
.L_x_23475:
[----:B------:R-:W-:-:S07]  /*fbf0*/  IADD3 R74, R74, 0x20, RZ ;  /* 0x000000204a4a7810 */ /* 0x000fce0007ffe0ff */
.L_x_23410:
[----:B------:R-:W-:Y:S05]  /*fc00*/  BSYNC B1 ;  /* 0x0000000000017941 */ /* 0x000fea0003800000 */
.L_x_23409:
        /* <DEDUP_REMOVED lines=29> */
.L_x_23479:
[----:B------:R-:W-:-:S07]  /*fde0*/  IMAD.MOV.U32 R140, RZ, RZ, R120 ;  /* 0x000000ffff8c7224 */ /* 0x000fce00078e0078 */
.L_x_23480:
[----:B------:R-:W-:Y:S05]  /*fdf0*/  BSYNC B2 ;  /* 0x0000000000027941 */ /* 0x000fea0003800000 */
.L_x_23478:
        /* <DEDUP_REMOVED lines=16> */
.L_x_23484:
[----:B------:R-:W-:Y:S05]  /*ff00*/  BSYNC B3 ;  /* 0x0000000000037941 */ /* 0x000fea0003800000 */
.L_x_23483:
        /* <DEDUP_REMOVED lines=44> */
.L_x_23482:
[----:B------:R-:W-:Y:S05]  /*101d0*/  BSYNC B2 ;  /* 0x0000000000027941 */ /* 0x000fea0003800000 */
.L_x_23481:
        /* <DEDUP_REMOVED lines=17> */
.L_x_23485:
        /* <DEDUP_REMOVED lines=12> */
.L_x_23488:
[----:B------:R-:W-:-:S07]  /*103b0*/  IMAD.MOV.U32 R113, RZ, RZ, R120 ;  /* 0x000000ffff717224 */ /* 0x000fce00078e0078 */
.L_x_23489:
[----:B------:R-:W-:Y:S05]  /*103c0*/  BSYNC B2 ;  /* 0x0000000000027941 */ /* 0x000fea0003800000 */
.L_x_23487:
        /* <DEDUP_REMOVED lines=16> */
.L_x_23493:
[----:B------:R-:W-:Y:S05]  /*104d0*/  BSYNC B3 ;  /* 0x0000000000037941 */ /* 0x000fea0003800000 */
.L_x_23492:
        /* <DEDUP_REMOVED lines=44> */
.L_x_23491:
[----:B------:R-:W-:Y:S05]  /*107a0*/  BSYNC B2 ;  /* 0x0000000000027941 */ /* 0x000fea0003800000 */
.L_x_23490:
        /* <DEDUP_REMOVED lines=8> */
.L_x_23486:
        /* <DEDUP_REMOVED lines=12> */
.L_x_23495:
[----:B------:R-:W-:-:S07]  /*108f0*/  IMAD.MOV.U32 R141, RZ, RZ, R120 ;  /* 0x000000ffff8d7224 */ /* 0x000fce00078e0078 */
.L_x_23496:
[----:B------:R-:W-:Y:S05]  /*10900*/  BSYNC B2 ;  /* 0x0000000000027941 */ /* 0x000fea0003800000 */
.L_x_23494:
        /* <DEDUP_REMOVED lines=16> */
.L_x_23500:
[----:B------:R-:W-:Y:S05]  /*10a10*/  BSYNC B3 ;  /* 0x0000000000037941 */ /* 0x000fea0003800000 */
.L_x_23499:
        /* <DEDUP_REMOVED lines=44> */
.L_x_23498:
[----:B------:R-:W-:Y:S05]  /*10ce0*/  BSYNC B2 ;  /* 0x0000000000027941 */ /* 0x000fea0003800000 */
.L_x_23497:
        /* <DEDUP_REMOVED lines=11> */
.L_x_23501:
        /* <DEDUP_REMOVED lines=12> */
.L_x_23504:
[----:B------:R-:W-:-:S07]  /*10e60*/  IMAD.MOV.U32 R112, RZ, RZ, R120 ;  /* 0x000000ffff707224 */ /* 0x000fce00078e0078 */
.L_x_23505:
[----:B------:R-:W-:Y:S05]  /*10e70*/  BSYNC B2 ;  /* 0x0000000000027941 */ /* 0x000fea0003800000 */
.L_x_23503:
        /* <DEDUP_REMOVED lines=16> */
.L_x_23509:
[----:B------:R-:W-:Y:S05]  /*10f80*/  BSYNC B3 ;  /* 0x0000000000037941 */ /* 0x000fea0003800000 */
.L_x_23508:
        /* <DEDUP_REMOVED lines=44> */
.L_x_23507:
[----:B------:R-:W-:Y:S05]  /*11250*/  BSYNC B2 ;  /* 0x0000000000027941 */ /* 0x000fea0003800000 */
.L_x_23506:
        /* <DEDUP_REMOVED lines=8> */
.L_x_23502:
        /* <DEDUP_REMOVED lines=12> */
.L_x_23511:
[----:B------:R-:W-:-:S07]  /*113a0*/  IMAD.MOV.U32 R141, RZ, RZ, R120 ;  /* 0x000000ffff8d7224 */ /* 0x000fce00078e0078 */
.L_x_23512:
[----:B------:R-:W-:Y:S05]  /*113b0*/  BSYNC B2 ;  /* 0x0000000000027941 */ /* 0x000fea0003800000 */
.L_x_23510:
        /* <DEDUP_REMOVED lines=16> */
.L_x_23516:
[----:B------:R-:W-:Y:S05]  /*114c0*/  BSYNC B3 ;  /* 0x0000000000037941 */ /* 0x000fea0003800000 */
.L_x_23515:
        /* <DEDUP_REMOVED lines=44> */
.L_x_23514:
[----:B------:R-:W-:Y:S05]  /*11790*/  BSYNC B2 ;  /* 0x0000000000027941 */ /* 0x000fea0003800000 */
.L_x_23513:
        /* <DEDUP_REMOVED lines=11> */
.L_x_23517:
        /* <DEDUP_REMOVED lines=12> */
.L_x_23520:
[----:B------:R-:W-:-:S07]  /*11910*/  MOV R111, R120 ;  /* 0x00000078006f7202 */ /* 0x000fce0000000f00 */
.L_x_23521:
[----:B------:R-:W-:Y:S05]  /*11920*/  BSYNC B2 ;  /* 0x0000000000027941 */ /* 0x000fea0003800000 */
.L_x_23519:
        /* <DEDUP_REMOVED lines=16> */
.L_x_23525:
[----:B------:R-:W-:Y:S05]  /*11a30*/  BSYNC B3 ;  /* 0x0000000000037941 */ /* 0x000fea0003800000 */
.L_x_23524:
        /* <DEDUP_REMOVED lines=44> */
.L_x_23523:
[----:B------:R-:W-:Y:S05]  /*11d00*/  BSYNC B2 ;  /* 0x0000000000027941 */ /* 0x000fea0003800000 */
.L_x_23522:
        /* <DEDUP_REMOVED lines=8> */
.L_x_23518:
        /* <DEDUP_REMOVED lines=12> */
.L_x_23527:
[----:B------:R-:W-:-:S07]  /*11e50*/  MOV R141, R120 ;  /* 0x00000078008d7202 */ /* 0x000fce0000000f00 */
.L_x_23528:
[----:B------:R-:W-:Y:S05]  /*11e60*/  BSYNC B2 ;  /* 0x0000000000027941 */ /* 0x000fea0003800000 */
.L_x_23526:
        /* <DEDUP_REMOVED lines=16> */
.L_x_23532:
[----:B------:R-:W-:Y:S05]  /*11f70*/  BSYNC B3 ;  /* 0x0000000000037941 */ /* 0x000fea0003800000 */
.L_x_23531:
        /* <DEDUP_REMOVED lines=44> */
.L_x_23530:
[----:B------:R-:W-:Y:S05]  /*12240*/  BSYNC B2 ;  /* 0x0000000000027941 */ /* 0x000fea0003800000 */
.L_x_23529:
        /* <DEDUP_REMOVED lines=11> */
.L_x_23533:
        /* <DEDUP_REMOVED lines=12> */
.L_x_23536:
[----:B------:R-:W-:-:S07]  /*123c0*/  IMAD.MOV.U32 R110, RZ, RZ, R120 ;  /* 0x000000ffff6e7224 */ /* 0x000fce00078e0078 */
.L_x_23537:
[----:B------:R-:W-:Y:S05]  /*123d0*/  BSYNC B2 ;  /* 0x0000000000027941 */ /* 0x000fea0003800000 */
.L_x_23535:
        /* <DEDUP_REMOVED lines=16> */
.L_x_23541:
[----:B------:R-:W-:Y:S05]  /*124e0*/  BSYNC B3 ;  /* 0x0000000000037941 */ /* 0x000fea0003800000 */
.L_x_23540:
        /* <DEDUP_REMOVED lines=44> */
.L_x_23539:
[----:B------:R-:W-:Y:S05]  /*127b0*/  BSYNC B2 ;  /* 0x0000000000027941 */ /* 0x000fea0003800000 */
.L_x_23538:
        /* <DEDUP_REMOVED lines=8> */
.L_x_23534:
        /* <DEDUP_REMOVED lines=27> */
.L_x_23542:
[----:B------:R-:W-:-:S07]  /*129f0*/  VIADD R74, R74, 0x20 ;  /* 0x000000204a4a7836 */ /* 0x000fce0000000000 */
.L_x_23477:
[----:B------:R-:W-:Y:S05]  /*12a00*/  BSYNC B1 ;  /* 0x0000000000017941 */ /* 0x000fea0003800000 */
.L_x_23476:
        /* <DEDUP_REMOVED lines=29> */
.L_x_23546:
[----:B------:R-:W-:-:S07]  /*12be0*/  MOV R140, R120 ;  /* 0x00000078008c7202 */ /* 0x000fce0000000f00 */
.L_x_23547:
[----:B------:R-:W-:Y:S05]  /*12bf0*/  BSYNC B2 ;  /* 0x0000000000027941 */ /* 0x000fea0003800000 */
.L_x_23545:
        /* <DEDUP_REMOVED lines=16> */
.L_x_23551:
[----:B------:R-:W-:Y:S05]  /*12d00*/  BSYNC B3 ;  /* 0x0000000000037941 */ /* 0x000fea0003800000 */
.L_x_23550:
        /* <DEDUP_REMOVED lines=44> */
.L_x_23549:
[----:B------:R-:W-:Y:S05]  /*12fd0*/  BSYNC B2 ;  /* 0x0000000000027941 */ /* 0x000fea0003800000 */
.L_x_23548:
        /* <DEDUP_REMOVED lines=17> */
.L_x_23552:
        /* <DEDUP_REMOVED lines=12> */
.L_x_23555:
[----:B------:R-:W-:-:S07]  /*131b0*/  MOV R113, R120 ;  /* 0x0000007800717202 */ /* 0x000fce0000000f00 */
.L_x_23556:
[----:B------:R-:W-:Y:S05]  /*131c0*/  BSYNC B2 ;  /* 0x0000000000027941 */ /* 0x000fea0003800000 */
.L_x_23554:
        /* <DEDUP_REMOVED lines=16> */
.L_x_23560:
[----:B------:R-:W-:Y:S05]  /*132d0*/  BSYNC B3 ;  /* 0x0000000000037941 */ /* 0x000fea0003800000 */
.L_x_23559:
        /* <DEDUP_REMOVED lines=44> */
.L_x_23558:
[----:B------:R-:W-:Y:S05]  /*135a0*/  BSYNC B2 ;  /* 0x0000000000027941 */ /* 0x000fea0003800000 */
.L_x_23557:
        /* <DEDUP_REMOVED lines=8> */
.L_x_23553:
        /* <DEDUP_REMOVED lines=12> */
.L_x_23562:
[----:B------:R-:W-:-:S07]  /*136f0*/  MOV R141, R120 ;  /* 0x00000078008d7202 */ /* 0x000fce0000000f00 */
.L_x_23563:
[----:B------:R-:W-:Y:S05]  /*13700*/  BSYNC B2 ;  /* 0x0000000000027941 */ /* 0x000fea0003800000 */
.L_x_23561:
        /* <DEDUP_REMOVED lines=16> */
.L_x_23567:
[----:B------:R-:W-:Y:S05]  /*13810*/  BSYNC B3 ;  /* 0x0000000000037941 */ /* 0x000fea0003800000 */
.L_x_23566:
        /* <DEDUP_REMOVED lines=44> */
.L_x_23565:
[----:B------:R-:W-:Y:S05]  /*13ae0*/  BSYNC B2 ;  /* 0x0000000000027941 */ /* 0x000fea0003800000 */
.L_x_23564:
        /* <DEDUP_REMOVED lines=11> */
.L_x_23568:
        /* <DEDUP_REMOVED lines=12> */
.L_x_23571:
[----:B------:R-:W-:-:S07]  /*13c60*/  IMAD.MOV.U32 R112, RZ, RZ, R120 ;  /* 0x000000ffff707224 */ /* 0x000fce00078e0078 */
.L_x_23572:
[----:B------:R-:W-:Y:S05]  /*13c70*/  BSYNC B2 ;  /* 0x0000000000027941 */ /* 0x000fea0003800000 */
.L_x_23570:
        /* <DEDUP_REMOVED lines=16> */
.L_x_23576:
[----:B------:R-:W-:Y:S05]  /*13d80*/  BSYNC B3 ;  /* 0x0000000000037941 */ /* 0x000fea0003800000 */
.L_x_23575:
        /* <DEDUP_REMOVED lines=44> */
.L_x_23574:
[----:B------:R-:W-:Y:S05]  /*14050*/  BSYNC B2 ;  /* 0x0000000000027941 */ /* 0x000fea0003800000 */
.L_x_23573:
        /* <DEDUP_REMOVED lines=8> */
.L_x_23569:
        /* <DEDUP_REMOVED lines=12> */
.L_x_23578:
[----:B------:R-:W-:-:S07]  /*141a0*/  IMAD.MOV.U32 R141, RZ, RZ, R120 ;  /* 0x000000ffff8d7224 */ /* 0x000fce00078e0078 */
.L_x_23579:
[----:B------:R-:W-:Y:S05]  /*141b0*/  BSYNC B2 ;  /* 0x0000000000027941 */ /* 0x000fea0003800000 */
.L_x_23577:
        /* <DEDUP_REMOVED lines=16> */
.L_x_23583:
[----:B------:R-:W-:Y:S05]  /*142c0*/  BSYNC B3 ;  /* 0x0000000000037941 */ /* 0x000fea0003800000 */
.L_x_23582:
        /* <DEDUP_REMOVED lines=44> */
.L_x_23581:
[----:B------:R-:W-:Y:S05]  /*14590*/  BSYNC B2 ;  /* 0x0000000000027941 */ /* 0x000fea0003800000 */
.L_x_23580:
        /* <DEDUP_REMOVED lines=11> */
.L_x_23584:
        /* <DEDUP_REMOVED lines=12> */
.L_x_23587:
[----:B------:R-:W-:-:S07]  /*14710*/  IMAD.MOV.U32 R111, RZ, RZ, R120 ;  /* 0x000000ffff6f7224 */ /* 0x000fce00078e0078 */
.L_x_23588:
[----:B------:R-:W-:Y:S05]  /*14720*/  BSYNC B2 ;  /* 0x0000000000027941 */ /* 0x000fea0003800000 */
.L_x_23586:
        /* <DEDUP_REMOVED lines=16> */
.L_x_23592:
[----:B------:R-:W-:Y:S05]  /*14830*/  BSYNC B3 ;  /* 0x0000000000037941 */ /* 0x000fea0003800000 */
.L_x_23591:
        /* <DEDUP_REMOVED lines=44> */
.L_x_23590:
[----:B------:R-:W-:Y:S05]  /*14b00*/  BSYNC B2 ;  /* 0x0000000000027941 */ /* 0x000fea0003800000 */
.L_x_23589:
        /* <DEDUP_REMOVED lines=8> */
.L_x_23585:
        /* <DEDUP_REMOVED lines=12> */
.L_x_23594:
[----:B------:R-:W-:-:S07]  /*14c50*/  IMAD.MOV.U32 R141, RZ, RZ, R120 ;  /* 0x000000ffff8d7224 */ /* 0x000fce00078e0078 */
.L_x_23595:
[----:B------:R-:W-:Y:S05]  /*14c60*/  BSYNC B2 ;  /* 0x0000000000027941 */ /* 0x000fea0003800000 */
.L_x_23593:
        /* <DEDUP_REMOVED lines=16> */
.L_x_23599:
[----:B------:R-:W-:Y:S05]  /*14d70*/  BSYNC B3 ;  /* 0x0000000000037941 */ /* 0x000fea0003800000 */
.L_x_23598:
        /* <DEDUP_REMOVED lines=44> */
.L_x_23597:
[----:B------:R-:W-:Y:S05]  /*15040*/  BSYNC B2 ;  /* 0x0000000000027941 */ /* 0x000fea0003800000 */
.L_x_23596:
        /* <DEDUP_REMOVED lines=11> */
.L_x_23600:
        /* <DEDUP_REMOVED lines=12> */
.L_x_23603:
[----:B------:R-:W-:-:S07]  /*151c0*/  IMAD.MOV.U32 R110, RZ, RZ, R120 ;  /* 0x000000ffff6e7224 */ /* 0x000fce00078e0078 */
.L_x_23604:
[----:B------:R-:W-:Y:S05]  /*151d0*/  BSYNC B2 ;  /* 0x0000000000027941 */ /* 0x000fea0003800000 */
.L_x_23602:
        /* <DEDUP_REMOVED lines=16> */
.L_x_23608:
[----:B------:R-:W-:Y:S05]  /*152e0*/  BSYNC B3 ;  /* 0x0000000000037941 */ /* 0x000fea0003800000 */
.L_x_23607:
        /* <DEDUP_REMOVED lines=44> */
.L_x_23606:
[----:B------:R-:W-:Y:S05]  /*155b0*/  BSYNC B2 ;  /* 0x0000000000027941 */ /* 0x000fea0003800000 */
.L_x_23605:
        /* <DEDUP_REMOVED lines=8> */
.L_x_23601:
        /* <DEDUP_REMOVED lines=27> */
.L_x_23609:
[----:B------:R-:W-:-:S07]  /*157f0*/  IADD3 R74, R74, 0x20, RZ ;  /* 0x000000204a4a7810 */ /* 0x000fce0007ffe0ff */
.L_x_23544:
[----:B------:R-:W-:Y:S05]  /*15800*/  BSYNC B1 ;  /* 0x0000000000017941 */ /* 0x000fea0003800000 */
.L_x_23543:
        /* <DEDUP_REMOVED lines=29> */
.L_x_23613:
[----:B------:R-:W-:-:S07]  /*159e0*/  IMAD.MOV.U32 R140, RZ, RZ, R120 ;  /* 0x000000ffff8c7224 */ /* 0x000fce00078e0078 */
.L_x_23614:
[----:B------:R-:W-:Y:S05]  /*159f0*/  BSYNC B2 ;  /* 0x0000000000027941 */ /* 0x000fea0003800000 */
.L_x_23612:
        /* <DEDUP_REMOVED lines=16> */
.L_x_23618:
[----:B------:R-:W-:Y:S05]  /*15b00*/  BSYNC B3 ;  /* 0x0000000000037941 */ /* 0x000fea0003800000 */
.L_x_23617:
        /* <DEDUP_REMOVED lines=44> */
.L_x_23616:
[----:B------:R-:W-:Y:S05]  /*15dd0*/  BSYNC B2 ;  /* 0x0000000000027941 */ /* 0x000fea0003800000 */
.L_x_23615:
        /* <DEDUP_REMOVED lines=17> */
.L_x_23619:
        /* <DEDUP_REMOVED lines=12> */
.L_x_23622:
[----:B------:R-:W-:-:S07]  /*15fb0*/  IMAD.MOV.U32 R113, RZ, RZ, R120 ;  /* 0x000000ffff717224 */ /* 0x000fce00078e0078 */
.L_x_23623:
[----:B------:R-:W-:Y:S05]  /*15fc0*/  BSYNC B2 ;  /* 0x0000000000027941 */ /* 0x000fea0003800000 */
.L_x_23621:
        /* <DEDUP_REMOVED lines=16> */
.L_x_23627:
[----:B------:R-:W-:Y:S05]  /*160d0*/  BSYNC B3 ;  /* 0x0000000000037941 */ /* 0x000fea0003800000 */
.L_x_23626:
        /* <DEDUP_REMOVED lines=44> */
.L_x_23625:
[----:B------:R-:W-:Y:S05]  /*163a0*/  BSYNC B2 ;  /* 0x0000000000027941 */ /* 0x000fea0003800000 */
.L_x_23624:
        /* <DEDUP_REMOVED lines=8> */
.L_x_23620:
        /* <DEDUP_REMOVED lines=12> */
.L_x_23629:
[----:B------:R-:W-:-:S07]  /*164f0*/  MOV R141, R120 ;  /* 0x00000078008d7202 */ /* 0x000fce0000000f00 */
.L_x_23630:
[----:B------:R-:W-:Y:S05]  /*16500*/  BSYNC B2 ;  /* 0x0000000000027941 */ /* 0x000fea0003800000 */
.L_x_23628:
        /* <DEDUP_REMOVED lines=16> */
.L_x_23634:
[----:B------:R-:W-:Y:S05]  /*16610*/  BSYNC B3 ;  /* 0x0000000000037941 */ /* 0x000fea0003800000 */
.L_x_23633:
        /* <DEDUP_REMOVED lines=44> */
.L_x_23632:
[----:B------:R-:W-:Y:S05]  /*168e0*/  BSYNC B2 ;  /* 0x0000000000027941 */ /* 0x000fea0003800000 */
.L_x_23631:
        /* <DEDUP_REMOVED lines=11> */
.L_x_23635:
        /* <DEDUP_REMOVED lines=12> */
.L_x_23638:
[----:B------:R-:W-:-:S07]  /*16a60*/  IMAD.MOV.U32 R112, RZ, RZ, R120 ;  /* 0x000000ffff707224 */ /* 0x000fce00078e0078 */
.L_x_23639:
[----:B------:R-:W-:Y:S05]  /*16a70*/  BSYNC B2 ;  /* 0x0000000000027941 */ /* 0x000fea0003800000 */
.L_x_23637:
        /* <DEDUP_REMOVED lines=16> */
.L_x_23643:
[----:B------:R-:W-:Y:S05]  /*16b80*/  BSYNC B3 ;  /* 0x0000000000037941 */ /* 0x000fea0003800000 */
.L_x_23642:
        /* <DEDUP_REMOVED lines=44> */
.L_x_23641:
[----:B------:R-:W-:Y:S05]  /*16e50*/  BSYNC B2 ;  /* 0x0000000000027941 */ /* 0x000fea0003800000 */
.L_x_23640:
        /* <DEDUP_REMOVED lines=8> */
.L_x_23636:
        /* <DEDUP_REMOVED lines=12> */
.L_x_23645:
[----:B------:R-:W-:-:S07]  /*16fa0*/  MOV R141, R120 ;  /* 0x00000078008d7202 */ /* 0x000fce0000000f00 */
.L_x_23646:
[----:B------:R-:W-:Y:S05]  /*16fb0*/  BSYNC B2 ;  /* 0x0000000000027941 */ /* 0x000fea0003800000 */
.L_x_23644:
        /* <DEDUP_REMOVED lines=16> */
.L_x_23650:
[----:B------:R-:W-:Y:S05]  /*170c0*/  BSYNC B3 ;  /* 0x0000000000037941 */ /* 0x000fea0003800000 */
.L_x_23649:
        /* <DEDUP_REMOVED lines=44> */
.L_x_23648:
[----:B------:R-:W-:Y:S05]  /*17390*/  BSYNC B2 ;  /* 0x0000000000027941 */ /* 0x000fea0003800000 */
.L_x_23647:
        /* <DEDUP_REMOVED lines=11> */
.L_x_23651:
        /* <DEDUP_REMOVED lines=12> */
.L_x_23654:
[----:B------:R-:W-:-:S07]  /*17510*/  IMAD.MOV.U32 R111, RZ, RZ, R120 ;  /* 0x000000ffff6f7224 */ /* 0x000fce00078e0078 */
.L_x_23655:
[----:B------:R-:W-:Y:S05]  /*17520*/  BSYNC B2 ;  /* 0x0000000000027941 */ /* 0x000fea0003800000 */
.L_x_23653:
        /* <DEDUP_REMOVED lines=16> */
.L_x_23659:
[----:B------:R-:W-:Y:S05]  /*17630*/  BSYNC B3 ;  /* 0x0000000000037941 */ /* 0x000fea0003800000 */
.L_x_23658:
        /* <DEDUP_REMOVED lines=44> */
.L_x_23657:
[----:B------:R-:W-:Y:S05]  /*17900*/  BSYNC B2 ;  /* 0x0000000000027941 */ /* 0x000fea0003800000 */
.L_x_23656:
        /* <DEDUP_REMOVED lines=8> */
.L_x_23652:
        /* <DEDUP_REMOVED lines=12> */
.L_x_23661:
[----:B------:R-:W-:-:S07]  /*17a50*/  MOV R141, R120 ;  /* 0x00000078008d7202 */ /* 0x000fce0000000f00 */
.L_x_23662:
[----:B------:R-:W-:Y:S05]  /*17a60*/  BSYNC B2 ;  /* 0x0000000000027941 */ /* 0x000fea0003800000 */
.L_x_23660:
        /* <DEDUP_REMOVED lines=16> */
.L_x_23666:
[----:B------:R-:W-:Y:S05]  /*17b70*/  BSYNC B3 ;  /* 0x0000000000037941 */ /* 0x000fea0003800000 */
.L_x_23665:
        /* <DEDUP_REMOVED lines=44> */
.L_x_23664:
[----:B------:R-:W-:Y:S05]  /*17e40*/  BSYNC B2 ;  /* 0x0000000000027941 */ /* 0x000fea0003800000 */
.L_x_23663:
        /* <DEDUP_REMOVED lines=11> */
.L_x_23667:
        /* <DEDUP_REMOVED lines=12> */
.L_x_23670:
[----:B------:R-:W-:-:S07]  /*17fc0*/  IMAD.MOV.U32 R110, RZ, RZ, R120 ;  /* 0x000000ffff6e7224 */ /* 0x000fce00078e0078 */
.L_x_23671:
[----:B------:R-:W-:Y:S05]  /*17fd0*/  BSYNC B2 ;  /* 0x0000000000027941 */ /* 0x000fea0003800000 */
.L_x_23669:
        /* <DEDUP_REMOVED lines=16> */
.L_x_23675:
[----:B------:R-:W-:Y:S05]  /*180e0*/  BSYNC B3 ;  /* 0x0000000000037941 */ /* 0x000fea0003800000 */
.L_x_23674:
        /* <DEDUP_REMOVED lines=44> */
.L_x_23673:
[----:B------:R-:W-:Y:S05]  /*183b0*/  BSYNC B2 ;  /* 0x0000000000027941 */ /* 0x000fea0003800000 */
.L_x_23672:
        /* <DEDUP_REMOVED lines=8> */
.L_x_23668:
[----:B------:R-:W-:Y:S02]  /*18440*/  ISETP.NE.AND P0, PT, R140, RZ, PT ;  /* 0x000000ff8c00720c */ /* 0x000fe40003f05270 */
        /* <DEDUP_REMOVED lines=26> */
.L_x_23611:
[----:B------:R-:W-:Y:S05]  /*185f0*/  BSYNC B1 ;  /* 0x0000000000017941 */ /* 0x000fea0003800000 */
.L_x_23610:
[----:B0123--:R-:W-:Y:S01]  /*18600*/  FADD.FTZ R72, RZ, R40 ;  /* 0x00000028ff487221 */ /* 0x00ffe20000010000 */
[----:B------:R-:W-:Y:S01]  /*18610*/  ISETP.NE.AND P0, PT, R132, RZ, PT ;  /* 0x000000ff8400720c */ /* 0x000fe20003f05270 */
[----:B------:R-:W-:Y:S01]  /*18620*/  UMOV UR8, 0xffffffff ;  /* 0xffffffff00087882 */ /* 0x000fe20000000000 */
[C---:B------:R-:W-:Y:S01]  /*18630*/  ISETP.GT.U32.AND P1, PT, R108.reuse, 0x9f, PT ;  /* 0x0000009f6c00780c */ /* 0x040fe20003f24070 */
[----:B------:R-:W-:Y:S01]  /*18640*/  FADD.FTZ R73, R41, R72 ;  /* 0x0000004829497221 */ /* 0x000fe20000010000 */
[C---:B------:R-:W-:Y:S02]  /*18650*/  ISETP.GT.U32.AND P2, PT, R108.reuse, 0xbf, PT ;  /* 0x000000bf6c00780c */ /* 0x040fe40003f44070 */
[----:B------:R-:W-:Y:S01]  /*18660*/  ISETP.GT.U32.AND P3, PT, R108, 0xdf, PT ;  /* 0x000000df6c00780c */ /* 0x000fe20003f64070 */
[----:B------:R-:W-:Y:S01]  /*18670*/  FADD.FTZ R72, R42, R73 ;  /* 0x000000492a487221 */ /* 0x000fe20000010000 */
[----:B------:R-:W-:Y:S02]  /*18680*/  ISETP.GT.U32.AND P4, PT, R108, 0xff, PT ;  /* 0x000000ff6c00780c */ /* 0x000fe40003f84070 */
[----:B------:R-:W-:Y:S01]  /*18690*/  ISETP.NE.AND P5, PT, R124, RZ, PT ;  /* 0x000000ff7c00720c */ /* 0x000fe20003fa5270 */
[----:B------:R-:W-:-:S05]  /*186a0*/  FADD.FTZ R72, R43, R72 ;  /* 0x000000482b487221 */ /* 0x000fca0000010000 */
[----:B------:R-:W-:Y:S02]  /*186b0*/  FSEL R73, R72, RZ, P0 ;  /* 0x000000ff48497208 */ /* 0x000fe40000000000 */
        /* <DEDUP_REMOVED lines=35> */
[----:B------:R-:W-:Y:S02]  /*188f0*/  P2R R139, PR, RZ, 0x20 ;  /* 0x00000020ff8b7803 */ /* 0x000fe40000000000 */
[----:B------:R-:W-:Y:S02]  /*18900*/  ISETP.NE.AND P5, PT, R74, RZ, PT ;  /* 0x000000ff4a00720c */ /* 0x000fe40003fa5270 */
[----:B------:R-:W-:Y:S02]  /*18910*/  ISETP.NE.AND P6, PT, R134, RZ, PT ;  /* 0x000000ff8600720c */ /* 0x000fe40003fc5270 */
[----:B------:R-:W1:Y:S01]  /*18920*/  LDC R134, c[0x0][0x290] ;  /* 0x0000a400ff867b82 */ /* 0x000e620000000800 */
[----:B------:R-:W-:Y:S02]  /*18930*/  P2R R138, PR, RZ, 0x10 ;  /* 0x00000010ff8a7803 */ /* 0x000fe40000000000 */
[----:B------:R-:W-:Y:S01]  /*18940*/  ISETP.NE.AND P4, PT, R132, RZ, PT ;  /* 0x000000ff8400720c */ /* 0x000fe20003f85270 */
        /* <DEDUP_REMOVED lines=86> */
.L_x_23705:
[----:B------:R-:W-:Y:S01]  /*18eb0*/  FMUL.FTZ R72, R135, R135 ;  /* 0x0000008787487220 */ /* 0x000fe20000410000 */
[----:B------:R-:W-:Y:S01]  /*18ec0*/  PLOP3.LUT P0, PT, PT, PT, UP0, 0x40, 0x0 ;  /* 0x000000000000781c */ /* 0x000fe20003f0e808 */
[----:B------:R-:W2:Y:S01]  /*18ed0*/  @!P5 LDC.64 R74, c[0x0][0x250] ;  /* 0x00009400ff4adb82 */ /* 0x000ea20000000a00 */
[----:B-1----:R-:W-:Y:S01]  /*18ee0*/  FADD.FTZ R139, R136, R139 ;  /* 0x0000008b888b7221 */ /* 0x002fe20000010000 */
[----:B------:R-:W-:Y:S01]  /*18ef0*/  ISETP.NE.AND P1, PT, R132, RZ, PT ;  /* 0x000000ff8400720c */ /* 0x000fe20003f25270 */
[----:B------:R-:W-:Y:S01]  /*18f00*/  BSSY B1, `(.L_x_23677) ;  /* 0x000001d000017945 */ /* 0x000fe20003800000 */
[----:B------:R-:W-:Y:S01]  /*18f10*/  FSEL R141, R72, RZ, !P0 ;  /* 0x000000ff488d7208 */ /* 0x000fe20004000000 */
[----:B------:R-:W-:Y:S01]  /*18f20*/  FFMA.FTZ R134, R139, R134, UR9 ;  /* 0x000000098b867e23 */ /* 0x000fe20008010086 */
[----:B------:R-:W-:Y:S02]  /*18f30*/  PLOP3.LUT P0, PT, PT, PT, UP0, 0x40, 0x0 ;  /* 0x000000000000781c */ /* 0x000fe40003f0e808 */
[----:B------:R-:W1:Y:S01]  /*18f40*/  @!P5 LDC.64 R72, c[0x0][0x258] ;  /* 0x00009600ff48db82 */ /* 0x000e620000000a00 */
[----:B------:R-:W-:Y:S01]  /*18f50*/  FADD.FTZ R134, R134, R141 ;  /* 0x0000008d86867221 */ /* 0x000fe20000010000 */
[----:B------:R-:W-:-:S03]  /*18f60*/  FSEL R137, R135, RZ, P0 ;  /* 0x000000ff87897208 */ /* 0x000fc60000000000 */
[----:B0-----:R-:W0:Y:S01]  /*18f70*/  MUFU.RSQ R136, R134 ;  /* 0x0000008600887308 */ /* 0x001e220000001400 */
[----:B--2---:R-:W-:-:S05]  /*18f80*/  @!P5 IMAD.WIDE R74, R123, 0x4, R74 ;  /* 0x000000047b4ad825 */ /* 0x004fca00078e024a */
[----:B------:R2:W-:Y:S01]  /*18f90*/  @!P5 STG.E desc[UR4][R74.64], R135 ;  /* 0x000000874a00d986 */ /* 0x0005e2000c101904 */
[----:B-1----:R-:W-:-:S05]  /*18fa0*/  @!P5 IMAD.WIDE R72, R123, 0x4, R72 ;  /* 0x000000047b48d825 */ /* 0x002fca00078e0248 */
[----:B0-----:R2:W-:Y:S01]  /*18fb0*/  @!P5 STG.E desc[UR4][R72.64], R136 ;  /* 0x000000884800d986 */ /* 0x0015e2000c101904 */
[----:B------:R-:W-:Y:S05]  /*18fc0*/  @!P1 BRA `(.L_x_23678) ;  /* 0x0000000000409947 */ /* 0x000fea0003800000 */
[----:B--2---:R-:W0:Y:S01]  /*18fd0*/  LDC.64 R134, c[0x0][0x2b8] ;  /* 0x0000ae00ff867b82 */ /* 0x004e220000000a00 */
        /* <DEDUP_REMOVED lines=12> */
[C---:B0-----:R-:W-:Y:S01]  /*190a0*/  IMAD.WIDE.U32 R134, R133.reuse, 0x10, R134 ;  /* 0x0000001085867825 */ /* 0x041fe200078e0086 */
[----:B------:R-:W-:-:S04]  /*190b0*/  IADD3 R133, R133, 0x20, RZ ;  /* 0x0000002085857810 */ /* 0x000fc80007ffe0ff */
[----:B------:R0:W-:Y:S03]  /*190c0*/  STG.E.128 desc[UR4][R134.64], R72 ;  /* 0x0000004886007986 */ /* 0x0001e6000c101d04 */
.L_x_23678:
[----:B------:R-:W-:Y:S05]  /*190d0*/  BSYNC B1 ;  /* 0x0000000000017941 */ /* 0x000fea0003800000 */
.L_x_23677:
[----:B------:R-:W-:Y:S01]  /*190e0*/  ISETP.NE.AND P0, PT, R131, RZ, PT ;  /* 0x000000ff8300720c */ /* 0x000fe20003f05270 */
[----:B------:R-:W-:-:S12]  /*190f0*/  BSSY B1, `(.L_x_23679) ;  /* 0x0000012000017945 */ /* 0x000fd80003800000 */
[----:B------:R-:W-:Y:S05]  /*19100*/  @!P0 BRA `(.L_x_23680) ;  /* 0x0000000000408947 */ /* 0x000fea0003800000 */
[----:B0-2---:R-:W0:Y:S01]  /*19110*/  LDC.64 R134, c[0x0][0x2b8] ;  /* 0x0000ae00ff867b82 */ /* 0x005e220000000a00 */
        /* <DEDUP_REMOVED lines=12> */
[----:B0-----:R-:W-:-:S04]  /*191e0*/  IMAD.WIDE.U32 R134, R133, 0x10, R134 ;  /* 0x0000001085867825 */ /* 0x001fc800078e0086 */
[----:B------:R-:W-:Y:S01]  /*191f0*/  VIADD R133, R133, 0x20 ;  /* 0x0000002085857836 */ /* 0x000fe20000000000 */
[----:B------:R1:W-:Y:S06]  /*19200*/  STG.E.128 desc[UR4][R134.64], R72 ;  /* 0x0000004886007986 */ /* 0x0003ec000c101d04 */
.L_x_23680:
[----:B------:R-:W-:Y:S05]  /*19210*/  BSYNC B1 ;  /* 0x0000000000017941 */ /* 0x000fea0003800000 */
.L_x_23679:
[----:B------:R-:W-:Y:S01]  /*19220*/  ISETP.NE.AND P0, PT, R130, RZ, PT ;  /* 0x000000ff8200720c */ /* 0x000fe20003f05270 */
[----:B------:R-:W-:-:S12]  /*19230*/  BSSY B1, `(.L_x_23681) ;  /* 0x0000012000017945 */ /* 0x000fd80003800000 */
[----:B------:R-:W-:Y:S05]  /*19240*/  @!P0 BRA `(.L_x_23682) ;  /* 0x0000000000408947 */ /* 0x000fea0003800000 */
[----:B012---:R-:W0:Y:S01]  /*19250*/  LDC.64 R134, c[0x0][0x2b8] ;  /* 0x0000ae00ff867b82 */ /* 0x007e220000000a00 */
        /* <DEDUP_REMOVED lines=15> */
.L_x_23682:
[----:B------:R-:W-:Y:S05]  /*19350*/  BSYNC B1 ;  /* 0x0000000000017941 */ /* 0x000fea0003800000 */
.L_x_23681:
[----:B------:R-:W-:Y:S01]  /*19360*/  ISETP.NE.AND P0, PT, R129, RZ, PT ;  /* 0x000000ff8100720c */ /* 0x000fe20003f05270 */
[----:B------:R-:W-:-:S12]  /*19370*/  BSSY B1, `(.L_x_23683) ;  /* 0x0000012000017945 */ /* 0x000fd80003800000 */
[----:B------:R-:W-:Y:S05]  /*19380*/  @!P0 BRA `(.L_x_23684) ;  /* 0x0000000000408947 */ /* 0x000fea0003800000 */
[----:B0123--:R-:W0:Y:S01]  /*19390*/  LDC.64 R134, c[0x0][0x2b8] ;  /* 0x0000ae00ff867b82 */ /* 0x00fe220000000a00 */
        /* <DEDUP_REMOVED lines=15> */
.L_x_23684:
[----:B------:R-:W-:Y:S05]  /*19490*/  BSYNC B1 ;  /* 0x0000000000017941 */ /* 0x000fea0003800000 */
.L_x_23683:
[----:B------:R-:W-:Y:S01]  /*194a0*/  ISETP.NE.AND P0, PT, R128, RZ, PT ;  /* 0x000000ff8000720c */ /* 0x000fe20003f05270 */
[----:B------:R-:W-:-:S12]  /*194b0*/  BSSY B1, `(.L_x_23685) ;  /* 0x0000012000017945 */ /* 0x000fd80003800000 */
[----:B------:R-:W-:Y:S05]  /*194c0*/  @!P0 BRA `(.L_x_23686) ;  /* 0x0000000000408947 */ /* 0x000fea0003800000 */
[----:B01234-:R-:W0:Y:S01]  /*194d0*/  LDC.64 R134, c[0x0][0x2b8] ;  /* 0x0000ae00ff867b82 */ /* 0x01fe220000000a00 */
        /* <DEDUP_REMOVED lines=15> */
.L_x_23686:
[----:B------:R-:W-:Y:S05]  /*195d0*/  BSYNC B1 ;  /* 0x0000000000017941 */ /* 0x000fea0003800000 */
.L_x_23685:
        /* <DEDUP_REMOVED lines=19> */
.L_x_23688:
[----:B------:R-:W-:Y:S05]  /*19710*/  BSYNC B1 ;  /* 0x0000000000017941 */ /* 0x000fea0003800000 */
.L_x_23687:
        /* <DEDUP_REMOVED lines=19> */
.L_x_23690:
[----:B------:R-:W-:Y:S05]  /*19850*/  BSYNC B1 ;  /* 0x0000000000017941 */ /* 0x000fea0003800000 */
.L_x_23689:
        /* <DEDUP_REMOVED lines=12> */
[----:B0-----:R-:W-:-:S04]  /*19920*/  IMAD.WIDE.U32 R134, R133, 0x10, R72 ;  /* 0x0000001085867825 */ /* 0x001fc800078e0048 */
[----:B------:R-:W-:Y:S01]  /*19930*/  FFMA.FTZ R72, R20, R75, R93 ;  /* 0x0000004b14487223 */ /* 0x000fe2000001005d */
[----:B------:R-:W-:Y:S01]  /*19940*/  FFMA.FTZ R73, R19, R74, R2 ;  /* 0x0000004a13497223 */ /* 0x000fe20000010002 */
[----:B------:R-:W-:Y:S01]  /*19950*/  FFMA.FTZ R75, R17, R137, R0 ;  /* 0x00000089114b7223 */ /* 0x000fe20000010000 */
[----:B------:R-:W-:-:S05]  /*19960*/  FFMA.FTZ R74, R18, R139, R91 ;  /* 0x0000008b124a7223 */ /* 0x000fca000001005b */
[----:B------:R0:W-:Y:S02]  /*19970*/  STG.E.128 desc[UR4][R134.64], R72 ;  /* 0x0000004886007986 */ /* 0x0001e4000c101d04 */
.L_x_23692:
[----:B------:R-:W-:Y:S05]  /*19980*/  BSYNC B1 ;  /* 0x0000000000017941 */ /* 0x000fea0003800000 */
.L_x_23691:
[----:B01234-:R-:W0:Y:S02]  /*19990*/  LDC.64 R72, c[0x0][0x210] ;  /* 0x00008400ff487b82 */ /* 0x01fe240000000a00 */
[----:B0-----:R-:W-:-:S05]  /*199a0*/  IMAD R123, R72, 0x4, R123 ;  /* 0x00000004487b7824 */ /* 0x001fca00078e027b */
[----:B------:R-:W-:-:S13]  /*199b0*/  ISETP.GE.AND P0, PT, R123, R73, PT ;  /* 0x000000497b00720c */ /* 0x000fda0003f06270 */
[----:B------:R-:W-:Y:S05]  /*199c0*/  @!P0 BRA `(.L_x_23693) ;  /* 0xfffffe7800fc8947 */ /* 0x000fea000383ffff */
[----:B------:R-:W-:Y:S05]  /*199d0*/  BSYNC B0 ;  /* 0x0000000000007941 */ /* 0x000fea0003800000 */
.L_x_23140:
[----:B------:R-:W-:Y:S05]  /*199e0*/  EXIT ;  /* 0x000000000000794d */ /* 0x000fea0003800000 */
.L_x_23676:
        /* <DEDUP_REMOVED lines=8> */
.L_x_23695:
[----:B------:R-:W-:Y:S05]  /*19a70*/  BSYNC B1 ;  /* 0x0000000000017941 */ /* 0x000fea0003800000 */
.L_x_23694:
[----:B------:R-:W-:Y:S01]  /*19a80*/  MOV R72, R139 ;  /* 0x0000008b00487202 */ /* 0x000fe20000000f00 */
[----:B------:R-:W-:Y:S01]  /*19a90*/  HFMA2.MMA R140, -RZ, RZ, 0, 1.1920928955078125e-07 ;  /* 0x00000002ff8c7435 */ /* 0x000fe200000001ff */
[----:B------:R-:W-:Y:S01]  /*19aa0*/  P2R R142, PR, RZ, 0x20 ;  /* 0x00000020ff8e7803 */ /* 0x000fe20000000000 */
[----:B------:R-:W-:Y:S01]  /*19ab0*/  IMAD.MOV.U32 R143, RZ, RZ, 0x1f ;  /* 0x0000001fff8f7424 */ /* 0x000fe200078e00ff */
[----:B------:R-:W-:Y:S01]  /*19ac0*/  ISETP.NE.AND P5, PT, R74, RZ, PT ;  /* 0x000000ff4a00720c */ /* 0x000fe20003fa5270 */
[----:B------:R-:W-:Y:S01]  /*19ad0*/  FADD.FTZ R74, R73, R72 ;  /* 0x00000048494a7221 */ /* 0x000fe20000010000 */
[----:B------:R-:W-:Y:S02]  /*19ae0*/  MOV R138, 0xffffffff ;  /* 0xffffffff008a7802 */ /* 0x000fe40000000f00 */
[----:B------:R-:W-:Y:S01]  /*19af0*/  P2R R144, PR, RZ, 0x10 ;  /* 0x00000010ff907803 */ /* 0x000fe20000000000 */
[----:B------:R-:W-:Y:S01]  /*19b00*/  IMAD.MOV.U32 R141, RZ, RZ, R74 ;  /* 0x000000ffff8d7224 */ /* 0x000fe200078e004a */
[----:B------:R-:W-:-:S13]  /*19b10*/  ISETP.NE.AND P4, PT, R132, RZ, PT ;  /* 0x000000ff8400720c */ /* 0x000fda0003f85270 */
[----:B------:R-:W-:Y:S05]  /*19b20*/  WARPSYNC.COLLECTIVE R138, `(.L_x_23696) ;  /* 0x000000008a087348 */ /* 0x000fea0003c00000 */
[----:B------:R0:W1:Y:S02]  /*19b30*/  SHFL.BFLY P6, R139, R141, R140, R143 ;  /* 0x0c00008c8d8b7389 */ /* 0x00006400000c008f */
[----:B01----:R-:W-:Y:S01]  /*19b40*/  ENDCOLLECTIVE ;  /* 0x000000000000791b */ /* 0x003fe20003800000 */
.L_x_23696:
[----:B------:R-:W-:Y:S02]  /*19b50*/  IMAD.MOV.U32 R140, RZ, RZ, 0x4 ;  /* 0x00000004ff8c7424 */ /* 0x000fe400078e00ff */
[----:B------:R-:W-:-:S04]  /*19b60*/  IMAD.MOV.U32 R75, RZ, RZ, R139 ;  /* 0x000000ffff4b7224 */ /* 0x000fc800078e008b */
[----:B------:R-:W-:-:S05]  /*19b70*/  FADD.FTZ R75, R74, R75 ;  /* 0x0000004b4a4b7221 */ /* 0x000fca0000010000 */
[----:B------:R-:W-:-:S07]  /*19b80*/  MOV R141, R75 ;  /* 0x0000004b008d7202 */ /* 0x000fce0000000f00 */
[----:B------:R-:W-:Y:S05]  /*19b90*/  WARPSYNC.COLLECTIVE R138, `(.L_x_23697) ;  /* 0x000000008a087348 */ /* 0x000fea0003c00000 */
[----:B------:R0:W1:Y:S02]  /*19ba0*/  SHFL.BFLY P6, R139, R141, R140, R143 ;  /* 0x0c00008c8d8b7389 */ /* 0x00006400000c008f */
[----:B01----:R-:W-:Y:S01]  /*19bb0*/  ENDCOLLECTIVE ;  /* 0x000000000000791b */ /* 0x003fe20003800000 */
.L_x_23697:
[----:B------:R-:W-:Y:S01]  /*19bc0*/  HFMA2.MMA R140, -RZ, RZ, 0, 4.76837158203125e-07 ;  /* 0x00000008ff8c7435 */ /* 0x000fe200000001ff */
[----:B------:R-:W-:-:S05]  /*19bd0*/  MOV R72, R139 ;  /* 0x0000008b00487202 */ /* 0x000fca0000000f00 */
[----:B------:R-:W-:-:S04]  /*19be0*/  FADD.FTZ R136, R75, R72 ;  /* 0x000000484b887221 */ /* 0x000fc80000010000 */
[----:B------:R-:W-:-:S07]  /*19bf0*/  IMAD.MOV.U32 R141, RZ, RZ, R136 ;  /* 0x000000ffff8d7224 */ /* 0x000fce00078e0088 */
[----:B------:R-:W-:Y:S05]  /*19c00*/  WARPSYNC.COLLECTIVE R138, `(.L_x_23698) ;  /* 0x000000008a087348 */ /* 0x000fea0003c00000 */
[----:B------:R0:W1:Y:S02]  /*19c10*/  SHFL.BFLY P6, R139, R141, R140, R143 ;  /* 0x0c00008c8d8b7389 */ /* 0x00006400000c008f */
[----:B01----:R-:W-:Y:S01]  /*19c20*/  ENDCOLLECTIVE ;  /* 0x000000000000791b */ /* 0x003fe20003800000 */
.L_x_23698:
[----:B------:R-:W-:Y:S02]  /*19c30*/  IMAD.MOV.U32 R140, RZ, RZ, 0x10 ;  /* 0x00000010ff8c7424 */ /* 0x000fe400078e00ff */
[----:B------:R-:W-:-:S04]  /*19c40*/  IMAD.MOV.U32 R135, RZ, RZ, R139 ;  /* 0x000000ffff877224 */ /* 0x000fc800078e008b */
[----:B------:R-:W-:-:S05]  /*19c50*/  FADD.FTZ R137, R136, R135 ;  /* 0x0000008788897221 */ /* 0x000fca0000010000 */
[----:B------:R-:W-:-:S07]  /*19c60*/  MOV R141, R137 ;  /* 0x00000089008d7202 */ /* 0x000fce0000000f00 */
[----:B------:R-:W-:Y:S05]  /*19c70*/  WARPSYNC.COLLECTIVE R138, `(.L_x_23699) ;  /* 0x000000008a087348 */ /* 0x000fea0003c00000 */
[----:B------:R0:W1:Y:S02]  /*19c80*/  SHFL.BFLY P6, R139, R141, R140, R143 ;  /* 0x0c00008c8d8b7389 */ /* 0x00006400000c008f */
[----:B01----:R-:W-:Y:S01]  /*19c90*/  ENDCOLLECTIVE ;  /* 0x000000000000791b */ /* 0x003fe20003800000 */
.L_x_23699:
[----:B------:R-:W-:Y:S01]  /*19ca0*/  HFMA2.MMA R140, -RZ, RZ, 0, 5.9604644775390625e-08 ;  /* 0x00000001ff8c7435 */ /* 0x000fe200000001ff */
[----:B------:R-:W-:Y:S02]  /*19cb0*/  ISETP.NE.AND P6, PT, R134, RZ, PT ;  /* 0x000000ff8600720c */ /* 0x000fe40003fc5270 */
[----:B------:R-:W0:Y:S01]  /*19cc0*/  LDC R134, c[0x0][0x290] ;  /* 0x0000a400ff867b82 */ /* 0x000e220000000800 */
[----:B------:R-:W-:-:S05]  /*19cd0*/  MOV R72, R139 ;  /* 0x0000008b00487202 */ /* 0x000fca0000000f00 */
[----:B------:R-:W-:-:S04]  /*19ce0*/  FADD.FTZ R135, R137, R72 ;  /* 0x0000004889877221 */ /* 0x000fc80000010000 */
        /* <DEDUP_REMOVED lines=72> */
.L_x_23700:
[----:B------:R-:W-:Y:S02]  /*1a170*/  IMAD.MOV.U32 R140, RZ, RZ, 0x2 ;  /* 0x00000002ff8c7424 */ /* 0x000fe400078e00ff */
[----:B------:R-:W-:-:S04]  /*1a180*/  IMAD.MOV.U32 R73, RZ, RZ, R139 ;  /* 0x000000ffff497224 */ /* 0x000fc800078e008b */
[----:B------:R-:W-:-:S05]  /*1a190*/  FADD.FTZ R73, R72, R73 ;  /* 0x0000004948497221 */ /* 0x000fca0000010000 */
[----:B------:R-:W-:-:S07]  /*1a1a0*/  MOV R141, R73 ;  /* 0x00000049008d7202 */ /* 0x000fce0000000f00 */
[----:B------:R-:W-:Y:S05]  /*1a1b0*/  WARPSYNC.COLLECTIVE R138, `(.L_x_23701) ;  /* 0x000000008a087348 */ /* 0x000fea0003c00000 */
[----:B------:R0:W1:Y:S02]  /*1a1c0*/  SHFL.BFLY P6, R139, R141, R140, R143 ;  /* 0x0c00008c8d8b7389 */ /* 0x00006400000c008f */
[----:B01----:R-:W-:Y:S01]  /*1a1d0*/  ENDCOLLECTIVE ;  /* 0x000000000000791b */ /* 0x003fe20003800000 */
.L_x_23701:
[----:B------:R-:W-:Y:S01]  /*1a1e0*/  HFMA2.MMA R140, -RZ, RZ, 0, 2.384185791015625e-07 ;  /* 0x00000004ff8c7435 */ /* 0x000fe200000001ff */
[----:B------:R-:W-:-:S05]  /*1a1f0*/  MOV R74, R139 ;  /* 0x0000008b004a7202 */ /* 0x000fca0000000f00 */
[----:B------:R-:W-:-:S04]  /*1a200*/  FADD.FTZ R74, R73, R74 ;  /* 0x0000004a494a7221 */ /* 0x000fc80000010000 */
[----:B------:R-:W-:-:S07]  /*1a210*/  IMAD.MOV.U32 R141, RZ, RZ, R74 ;  /* 0x000000ffff8d7224 */ /* 0x000fce00078e004a */
[----:B------:R-:W-:Y:S05]  /*1a220*/  WARPSYNC.COLLECTIVE R138, `(.L_x_23702) ;  /* 0x000000008a087348 */ /* 0x000fea0003c00000 */
[----:B------:R0:W1:Y:S02]  /*1a230*/  SHFL.BFLY P6, R139, R141, R140, R143 ;  /* 0x0c00008c8d8b7389 */ /* 0x00006400000c008f */
[----:B01----:R-:W-:Y:S01]  /*1a240*/  ENDCOLLECTIVE ;  /* 0x000000000000791b */ /* 0x003fe20003800000 */
.L_x_23702:
[----:B------:R-:W-:Y:S02]  /*1a250*/  IMAD.MOV.U32 R140, RZ, RZ, 0x8 ;  /* 0x00000008ff8c7424 */ /* 0x000fe400078e00ff */
[----:B------:R-:W-:-:S04]  /*1a260*/  IMAD.MOV.U32 R75, RZ, RZ, R139 ;  /* 0x000000ffff4b7224 */ /* 0x000fc800078e008b */
[----:B------:R-:W-:-:S05]  /*1a270*/  FADD.FTZ R75, R74, R75 ;  /* 0x0000004b4a4b7221 */ /* 0x000fca0000010000 */
[----:B------:R-:W-:-:S07]  /*1a280*/  MOV R141, R75 ;  /* 0x0000004b008d7202 */ /* 0x000fce0000000f00 */
[----:B------:R-:W-:Y:S05]  /*1a290*/  WARPSYNC.COLLECTIVE R138, `(.L_x_23703) ;  /* 0x000000008a087348 */ /* 0x000fea0003c00000 */
[----:B------:R0:W1:Y:S02]  /*1a2a0*/  SHFL.BFLY P6, R139, R141, R140, R143 ;  /* 0x0c00008c8d8b7389 */ /* 0x00006400000c008f */
[----:B01----:R-:W-:Y:S01]  /*1a2b0*/  ENDCOLLECTIVE ;  /* 0x000000000000791b */ /* 0x003fe20003800000 */
.L_x_23703:
[----:B------:R-:W-:Y:S01]  /*1a2c0*/  HFMA2.MMA R140, -RZ, RZ, 0, 9.5367431640625e-07 ;  /* 0x00000010ff8c7435 */ /* 0x000fe200000001ff */
[----:B------:R-:W-:-:S05]  /*1a2d0*/  MOV R136, R139 ;  /* 0x0000008b00887202 */ /* 0x000fca0000000f00 */
[----:B------:R-:W-:-:S04]  /*1a2e0*/  FADD.FTZ R136, R75, R136 ;  /* 0x000000884b887221 */ /* 0x000fc80000010000 */
[----:B------:R-:W-:-:S07]  /*1a2f0*/  IMAD.MOV.U32 R141, RZ, RZ, R136 ;  /* 0x000000ffff8d7224 */ /* 0x000fce00078e0088 */
[----:B------:R-:W-:Y:S05]  /*1a300*/  WARPSYNC.COLLECTIVE R138, `(.L_x_23704) ;  /* 0x000000008a087348 */ /* 0x000fea0003c00000 */
[----:B------:R0:W1:Y:S02]  /*1a310*/  SHFL.BFLY P6, R139, R141, R140, R143 ;  /* 0x0c00008c8d8b7389 */ /* 0x00006400000c008f */
[----:B01----:R-:W-:Y:S01]  /*1a320*/  ENDCOLLECTIVE ;  /* 0x000000000000791b */ /* 0x003fe20003800000 */
.L_x_23704:
[----:B------:R-:W-:Y:S05]  /*1a330*/  BRA `(.L_x_23705) ;  /* 0xffffffe800dc7947 */ /* 0x000fea000383ffff */
.L_x_23706:
        /* <DEDUP_REMOVED lines=12> */
.L_x_27220:


//--------------------- .text._ZN10layer_norm31ln_parallel_residual_fwd_kernelINS_13Kernel_traitsI6__halfffffjLj1024ELj1ELj4ELj1ELj16ENS_18Kernel_traits_baseILj1024ES2_ffffjLj128EEEEELb1ELb1ELb1EEEvNS_9FwdParamsE --------------------------
	.section	.text._ZN10layer_norm31ln_parallel_residual_fwd_kernelINS_13Kernel_traitsI6__halfffffjLj1024ELj1ELj4ELj1ELj16ENS_18Kernel_traits_baseILj1024ES2_ffffjLj128EEEEELb1ELb1ELb1EEEvNS_9FwdParamsE,"ax",@progbits
	.align	128
        .global         _ZN10layer_norm31ln_parallel_residual_fwd_kernelINS_13Kernel_traitsI6__halfffffjLj1024ELj1ELj4ELj1ELj16ENS_18Kernel_traits_baseILj1024ES2_ffffjLj128EEEEELb1ELb1ELb1EEEvNS_9FwdParamsE
        .type           _ZN10layer_norm31ln_parallel_residual_fwd_kernelINS_13Kernel_traitsI6__halfffffjLj1024ELj1ELj4ELj1ELj16ENS_18Kernel_traits_baseILj1024ES2_ffffjLj128EEEEELb1ELb1ELb1EEEvNS_9FwdParamsE,@function
        .size           _ZN10layer_norm31ln_parallel_residual_fwd_kernelINS_13Kernel_traitsI6__halfffffjLj1024ELj1ELj4ELj1ELj16ENS_18Kernel_traits_baseILj1024ES2_ffffjLj128EEEEELb1ELb1ELb1EEEvNS_9FwdParamsE,(.L_x_27221 - _ZN10layer_norm31ln_parallel_residual_fwd_kernelINS_13Kernel_traitsI6__halfffffjLj1024ELj1ELj4ELj1ELj16ENS_18Kernel_traits_baseILj1024ES2_ffffjLj128EEEEELb1ELb1ELb1EEEvNS_9FwdParamsE)
        .other          _ZN10layer_norm31ln_parallel_residual_fwd_kernelINS_13Kernel_traitsI6__halfffffjLj1024ELj1ELj4ELj1ELj16ENS_18Kernel_traits_baseILj1024ES2_ffffjLj128EEEEELb1ELb1ELb1EEEvNS_9FwdParamsE,@"STO_CUDA_ENTRY STV_DEFAULT"
_ZN10layer_norm31ln_parallel_residual_fwd_kernelINS_13Kernel_traitsI6__halfffffjLj1024ELj1ELj4ELj1ELj16ENS_18Kernel_traits_baseILj1024ES2_ffffjLj128EEEEELb1ELb1ELb1EEEvNS_9FwdParamsE:
.text._ZN10layer_norm31ln_parallel_residual_fwd_kernelINS_13Kernel_traitsI6__halfffffjLj1024ELj1ELj4ELj1ELj16ENS_18Kernel_traits_baseILj1024ES2_ffffjLj128EEEEELb1ELb1ELb1EEEvNS_9FwdParamsE:
        /* <DEDUP_REMOVED lines=46> */
[----:B------:R-:W-:Y:S01]  /*02e0*/  IMAD.WIDE.U32 R6, R7, -0x2daee0ad, RZ ;  /* 0xd2511f5307067825 */ /* 0x000fe200078e00ff */
[----:B------:R-:W-:-:S03]  /*02f0*/  ISETP.NE.U32.AND P0, PT, RZ, UR8, PT ;  /* 0x00000008ff007c0c */ /* 0x000fc6000bf05070 */
[----:B------:R-:W-:Y:S01]  /*0300*/  IMAD.WIDE.U32 R8, R8, -0x326172a9, RZ ;  /* 0xcd9e8d5708087825 */ /* 0x000fe200078e00ff */
[----:B------:R-:W-:Y:S02]  /*0310*/  ISETP.NE.AND.EX P0, PT, RZ, UR9, PT, P0 ;  /* 0x00000009ff007c0c */ /* 0x000fe4000bf05300 */
[----:B------:R-:W-:Y:S02]  /*0320*/  LOP3.LUT R10, R7, UR28, R2, 0x96, !PT ;  /* 0x0000001c070a7c12 */ /* 0x000fe4000f8e9602 */
[----:B------:R-:W-:Y:S02]  /*0330*/  LOP3.LUT R2, R9, UR27, R4, 0x96, !PT ;  /* 0x0000001b09027c12 */ /* 0x000fe4000f8e9604 */
[----:B------:R-:W-:-:S05]  /*0340*/  IADD3 R4, P1, R0, UR8, RZ ;  /* 0x0000000800047c10 */ /* 0x000fca000ff3e0ff */
[----:B------:R-:W-:Y:S01]  /*0350*/  IMAD.X R5, RZ, RZ, UR9, P1 ;  /* 0x00000009ff057e24 */ /* 0x000fe200088e06ff */
[----:B------:R-:W-:Y:S01]  /*0360*/  UIADD3 UR29, UR6, 0x78dde6e4, URZ ;  /* 0x78dde6e4061d7890 */ /* 0x000fe2000fffe03f */
[----:B------:R-:W-:Y:S01]  /*0370*/  IMAD.WIDE.U32 R10, R10, -0x326172a9, RZ ;  /* 0xcd9e8d570a0a7825 */ /* 0x000fe200078e00ff */
[----:B------:R-:W-:Y:S02]  /*0380*/  UIADD3 UR30, UR7, -0x126145ec, URZ ;  /* 0xed9eba14071e7890 */ /* 0x000fe4000fffe03f */
[----:B------:R0:W5:Y:S01]  /*0390*/  @P0 LDG.E.64 R14, desc[UR4][R4.64] ;  /* 0x00000004040e0981 */ /* 0x000162000c1e1b00 */
[----:B------:R-:W-:Y:S01]  /*03a0*/  IMAD.WIDE.U32 R2, R2, -0x2daee0ad, RZ ;  /* 0xd2511f5302027825 */ /* 0x000fe200078e00ff */
[----:B------:R-:W-:Y:S02]  /*03b0*/  UIADD3 UR32, UR7, -0x56f99767, URZ ;  /* 0xa906689907207890 */ /* 0x000fe4000fffe03f */
[----:B------:R0:W5:Y:S01]  /*03c0*/  @P0 LDG.E.64 R40, desc[UR4][R4.64+0x100] ;  /* 0x0001000404280981 */ /* 0x000162000c1e1b00 */
[----:B------:R-:W-:-:S02]  /*03d0*/  UIADD3 UR31, UR6, 0x1715609d, URZ ;  /* 0x1715609d061f7890 */ /* 0x000fc4000fffe03f */
[----:B------:R-:W-:Y:S01]  /*03e0*/  UIADD3 UR33, UR6, -0x4ab325aa, URZ ;  /* 0xb54cda5606217890 */ /* 0x000fe2000fffe03f */
[----:B------:R0:W5:Y:S01]  /*03f0*/  @P0 LDG.E.64 R38, desc[UR4][R4.64+0x200] ;  /* 0x0002000404260981 */ /* 0x000162000c1e1b00 */
[----:B------:R-:W-:Y:S01]  /*0400*/  UIADD3 UR34, UR7, 0x646e171e, URZ ;  /* 0x646e171e07227890 */ /* 0x000fe2000fffe03f */
[----:B------:R-:W-:Y:S01]  /*0410*/  SHF.R.U32.HI R118, RZ, 0x5, R19 ;  /* 0x00000005ff767819 */ /* 0x000fe20000011613 */
[----:B------:R-:W-:Y:S01]  /*0420*/  UIADD3 UR35, UR6, 0x5384540f, URZ ;  /* 0x5384540f06237890 */ /* 0x000fe2000fffe03f */
[----:B------:R0:W5:Y:S01]  /*0430*/  @P0 LDG.E.64 R36, desc[UR4][R4.64+0x300] ;  /* 0x0003000404240981 */ /* 0x000162000c1e1b00 */
[----:B------:R-:W-:Y:S01]  /*0440*/  UIADD3 UR36, UR7, 0x1fd5c5a3, URZ ;  /* 0x1fd5c5a307247890 */ /* 0x000fe2000fffe03f */
[----:B------:R-:W-:Y:S02]  /*0450*/  ULDC.64 UR8, c[0x0][0x260] ;  /* 0x0000980000087ab9 */ /* 0x000fe40000000a00 */
[----:B------:R0:W5:Y:S04]  /*0460*/  @P0 LDG.E.64 R34, desc[UR4][R4.64+0x400] ;  /* 0x0004000404220981 */ /* 0x000168000c1e1b00 */
[----:B------:R0:W5:Y:S04]  /*0470*/  @P0 LDG.E.64 R32, desc[UR4][R4.64+0x500] ;  /* 0x0005000404200981 */ /* 0x000168000c1e1b00 */
[----:B------:R0:W5:Y:S04]  /*0480*/  @P0 LDG.E.64 R30, desc[UR4][R4.64+0x600] ;  /* 0x00060004041e0981 */ /* 0x000168000c1e1b00 */
[----:B------:R0:W5:Y:S01]  /*0490*/  @P0 LDG.E.64 R20, desc[UR4][R4.64+0x700] ;  /* 0x0007000404140981 */ /* 0x000162000c1e1b00 */
[----:B------:R-:W-:-:S02]  /*04a0*/  LOP3.LUT R7, R11, UR29, R8, 0x96, !PT ;  /* 0x0000001d0b077c12 */ /* 0x000fc4000f8e9608 */
[----:B------:R-:W-:-:S03]  /*04b0*/  LOP3.LUT R8, R3, UR30, R6, 0x96, !PT ;  /* 0x0000001e03087c12 */ /* 0x000fc6000f8e9606 */
[----:B------:R-:W-:-:S04]  /*04c0*/  IMAD.WIDE.U32 R6, R7, -0x2daee0ad, RZ ;  /* 0xd2511f5307067825 */ /* 0x000fc800078e00ff */
[----:B------:R-:W-:Y:S01]  /*04d0*/  IMAD.WIDE.U32 R8, R8, -0x326172a9, RZ ;  /* 0xcd9e8d5708087825 */ /* 0x000fe200078e00ff */
[----:B------:R-:W-:-:S04]  /*04e0*/  LOP3.LUT R11, R7, UR32, R2, 0x96, !PT ;  /* 0x00000020070b7c12 */ /* 0x000fc8000f8e9602 */
[----:B------:R-:W-:Y:S01]  /*04f0*/  LOP3.LUT R2, R9, UR31, R10, 0x96, !PT ;  /* 0x0000001f09027c12 */ /* 0x000fe2000f8e960a */
[----:B------:R-:W-:-:S04]  /*0500*/  IMAD.WIDE.U32 R10, R11, -0x326172a9, RZ ;  /* 0xcd9e8d570b0a7825 */ /* 0x000fc800078e00ff */
[----:B------:R-:W-:Y:S01]  /*0510*/  IMAD.WIDE.U32 R2, R2, -0x2daee0ad, RZ ;  /* 0xd2511f5302027825 */ /* 0x000fe200078e00ff */
[----:B------:R-:W-:-:S03]  /*0520*/  LOP3.LUT R7, R11, UR33, R8, 0x96, !PT ;  /* 0x000000210b077c12 */ /* 0x000fc6000f8e9608 */
[----:B------:R-:W-:Y:S01]  /*0530*/  IMAD R118, R12, 0x4, R118 ;  /* 0x000000040c767824 */ /* 0x000fe200078e0276 */
[----:B------:R-:W-:Y:S01]  /*0540*/  LOP3.LUT R8, R3, UR34, R6, 0x96, !PT ;  /* 0x0000002203087c12 */ /* 0x000fe2000f8e9606 */
[----:B------:R-:W-:-:S03]  /*0550*/  IMAD.WIDE.U32 R6, R7, -0x2daee0ad, RZ ;  /* 0xd2511f5307067825 */ /* 0x000fc600078e00ff */
[----:B------:R-:W-:Y:S01]  /*0560*/  ISETP.GE.AND P1, PT, R118, UR10, PT ;  /* 0x0000000a76007c0c */ /* 0x000fe2000bf26270 */
[----:B------:R-:W-:Y:S01]  /*0570*/  IMAD.WIDE.U32 R8, R8, -0x326172a9, RZ ;  /* 0xcd9e8d5708087825 */ /* 0x000fe200078e00ff */
[----:B------:R-:W-:-:S04]  /*0580*/  LOP3.LUT R18, R7, UR36, R2, 0x96, !PT ;  /* 0x0000002407127c12 */ /* 0x000fc8000f8e9602 */
        /* <DEDUP_REMOVED lines=18> */
[----:B------:R-:W-:Y:S01]  /*06b0*/  UIADD3 UR40, UR7, -0x695add53, URZ ;  /* 0x96a522ad07287890 */ /* 0x000fe2000fffe03f */
[----:B------:R-:W-:Y:S01]  /*06c0*/  IMAD R17, R10, -0x2daee0ad, RZ ;  /* 0xd2511f530a117824 */ /* 0x000fe200078e02ff */
[----:B-----5:R-:W-:Y:S01]  /*06d0*/  @!P0 CS2R R20, SRZ ;  /* 0x0000000000148805 */ /* 0x020fe2000001ff00 */
[----:B------:R-:W-:Y:S01]  /*06e0*/  IMAD.HI.U32 R0, R42, -0x2daee0ad, RZ ;  /* 0xd2511f532a007827 */ /* 0x000fe200078e00ff */
[----:B------:R-:W-:-:S02]  /*06f0*/  @!P0 CS2R R14, SRZ ;  /* 0x00000000000e8805 */ /* 0x000fc4000001ff00 */
[----:B------:R-:W-:Y:S02]  /*0700*/  @!P0 CS2R R40, SRZ ;  /* 0x0000000000288805 */ /* 0x000fe4000001ff00 */
[----:B------:R-:W-:Y:S02]  /*0710*/  @!P0 CS2R R38, SRZ ;  /* 0x0000000000268805 */ /* 0x000fe4000001ff00 */
[----:B------:R-:W-:Y:S02]  /*0720*/  @!P0 CS2R R36, SRZ ;  /* 0x0000000000248805 */ /* 0x000fe4000001ff00 */
[----:B------:R-:W-:Y:S02]  /*0730*/  @!P0 CS2R R34, SRZ ;  /* 0x0000000000228805 */ /* 0x000fe4000001ff00 */
[----:B------:R-:W-:Y:S02]  /*0740*/  @!P0 CS2R R32, SRZ ;  /* 0x0000000000208805 */ /* 0x000fe4000001ff00 */
[----:B------:R-:W-:-:S02]  /*0750*/  @!P0 CS2R R30, SRZ ;  /* 0x00000000001e8805 */ /* 0x000fc4000001ff00 */
[----:B------:R-:W-:Y:S01]  /*0760*/  LOP3.LUT R17, R0, UR40, R17, 0x96, !PT ;  /* 0x0000002800117c12 */ /* 0x000fe2000f8e9611 */
[----:B------:R-:W-:Y:S01]  /*0770*/  HADD2.F32 R0, -RZ, R21.H0_H0 ;  /* 0x20000015ff007230 */ /* 0x000fe20000004100 */
[--C-:B------:R-:W-:Y:S01]  /*0780*/  SHF.R.U64 R86, R20, 0x10, R21.reuse ;  /* 0x0000001014567819 */ /* 0x100fe20000001215 */
[----:B------:R-:W-:Y:S01]  /*0790*/  UIADD3 UR39, UR6, -0x700cb87f, URZ ;  /* 0x8ff3478106277890 */ /* 0x000fe2000fffe03f */
[----:B------:R-:W-:Y:S01]  /*07a0*/  SHF.R.U32.HI R87, RZ, 0x10, R21 ;  /* 0x00000010ff577819 */ /* 0x000fe20000011615 */
[----:B------:R-:W-:Y:S01]  /*07b0*/  IMAD R18, R18, -0x326172a9, RZ ;  /* 0xcd9e8d5712127824 */ /* 0x000fe200078e02ff */
[--C-:B------:R-:W-:Y:S01]  /*07c0*/  SHF.R.U64 R72, R14, 0x10, R15.reuse ;  /* 0x000000100e487819 */ /* 0x100fe2000000120f */
[----:B------:R-:W-:Y:S01]  /*07d0*/  IMAD.HI.U32 R5, R43, -0x326172a9, RZ ;  /* 0xcd9e8d572b057827 */ /* 0x000fe200078e00ff */
[----:B------:R-:W-:Y:S01]  /*07e0*/  SHF.R.U32.HI R73, RZ, 0x10, R15 ;  /* 0x00000010ff497819 */ /* 0x000fe2000001160f */
[----:B------:R-:W-:Y:S01]  /*07f0*/  ULDC.64 UR8, c[0x0][0x228] ;  /* 0x00008a0000087ab9 */ /* 0x000fe20000000a00 */
        /* <DEDUP_REMOVED lines=18> */
[----:B------:R-:W-:Y:S01]  /*0920*/  SHF.R.U32.HI R85, RZ, 0x10, R31 ;  /* 0x00000010ff557819 */ /* 0x000fe2000001161f */
[----:B------:R-:W-:Y:S01]  /*0930*/  BSSY B0, `(.L_x_23707) ;  /* 0x00017e1000007945 */ /* 0x000fe20003800000 */
[----:B------:R-:W-:Y:S01]  /*0940*/  ISETP.NE.U32.AND P0, PT, RZ, UR8, PT ;  /* 0x00000008ff007c0c */ /* 0x000fe2000bf05070 */
[----:B------:R-:W-:Y:S01]  /*0950*/  HADD2.F32 R16, -RZ, R14.H0_H0 ;  /* 0x2000000eff107230 */ /* 0x000fe20000004100 */
[----:B------:R-:W-:Y:S01]  /*0960*/  LOP3.LUT R18, R5, UR39, R18, 0x96, !PT ;  /* 0x0000002705127c12 */ /* 0x000fe2000f8e9612 */
[----:B------:R-:W-:Y:S01]  /*0970*/  HADD2.F32 R4, -RZ, R30.H0_H0 ;  /* 0x2000001eff047230 */ /* 0x000fe20000004100 */
[----:B------:R-:W-:Y:S01]  /*0980*/  LOP3.LUT R120, R120, 0x3, RZ, 0xc0, !PT ;  /* 0x0000000378787812 */ /* 0x000fe200078ec0ff */
[----:B0-----:R-:W-:Y:S01]  /*0990*/  HADD2.F32 R3, -RZ, R31.H0_H0 ;  /* 0x2000001fff037230 */ /* 0x001fe20000004100 */
[----:B------:R-:W-:Y:S01]  /*09a0*/  LOP3.LUT R119, R19, 0x1f, RZ, 0xc0, !PT ;  /* 0x0000001f13777812 */ /* 0x000fe200078ec0ff */
        /* <DEDUP_REMOVED lines=12> */
[----:B------:R-:W-:-:S02]  /*0a70*/  IMAD R30, R42, -0x2daee0ad, RZ ;  /* 0xd2511f532a1e7824 */ /* 0x000fc400078e02ff */
[----:B------:R-:W-:Y:S02]  /*0a80*/  IMAD.MOV.U32 R31, RZ, RZ, RZ ;  /* 0x000000ffff1f7224 */ /* 0x000fe400078e00ff */
        /* <DEDUP_REMOVED lines=16> */
[----:B------:R-:W-:Y:S01]  /*0b90*/  ISETP.NE.AND.EX P0, PT, RZ, UR9, PT, P0 ;  /* 0x00000009ff007c0c */ /* 0x000fe2000bf05300 */
[----:B------:R-:W-:Y:S01]  /*0ba0*/  UISETP.NE.AND UP0, UPT, UR16, URZ, UPT ;  /* 0x0000003f1000728c */ /* 0x000fe2000bf05270 */
[----:B------:R-:W-:-:S02]  /*0bb0*/  ULDC.64 UR8, c[0x0][0x228] ;  /* 0x00008a0000087ab9 */ /* 0x000fc40000000a00 */
[----:B------:R-:W-:Y:S01]  /*0bc0*/  ULDC.64 UR16, c[0x0][0x248] ;  /* 0x0000920000107ab9 */ /* 0x000fe20000000a00 */
[--C-:B--2---:R-:W-:Y:S01]  /*0bd0*/  SHF.R.U64 R91, R22, 0x10, R23.reuse ;  /* 0x00000010165b7819 */ /* 0x104fe20000001217 */
[----:B------:R-:W-:Y:S01]  /*0be0*/  HADD2.F32 R21, -RZ, R22.H0_H0 ;  /* 0x20000016ff157230 */ /* 0x000fe20000004100 */
[----:B------:R-:W-:Y:S01]  /*0bf0*/  SHF.R.U32.HI R90, RZ, 0x10, R23 ;  /* 0x00000010ff5a7819 */ /* 0x000fe20000011617 */
[----:B------:R-:W-:Y:S01]  /*0c00*/  HADD2.F32 R22, -RZ, R23.H0_H0 ;  /* 0x20000017ff167230 */ /* 0x000fe20000004100 */
        /* <DEDUP_REMOVED lines=8> */
[--C-:B------:R-:W-:Y:S01]  /*0c90*/  SHF.R.U64 R93, R24, 0x10, R25.reuse ;  /* 0x00000010185d7819 */ /* 0x100fe20000001219 */
[----:B------:R-:W-:Y:S01]  /*0ca0*/  HADD2.F32 R23, -RZ, R24.H0_H0 ;  /* 0x20000018ff177230 */ /* 0x000fe20000004100 */
[----:B------:R-:W-:Y:S01]  /*0cb0*/  SHF.R.U32.HI R92, RZ, 0x10, R25 ;  /* 0x00000010ff5c7819 */ /* 0x000fe20000011619 */
[----:B------:R-:W-:Y:S01]  /*0cc0*/  HADD2.F32 R24, -RZ, R25.H0_H0 ;  /* 0x20000019ff187230 */ /* 0x000fe20000004100 */
        /* <DEDUP_REMOVED lines=16> */
[----:B------:R-:W-:Y:S02]  /*0dd0*/  IMAD R28, R43, -0x326172a9, RZ ;  /* 0xcd9e8d572b1c7824 */ /* 0x000fe400078e02ff */
        /* <DEDUP_REMOVED lines=16> */
.L_x_24229:
[----:B0-----:R-:W0:Y:S01]  /*0ee0*/  @P0 LDC.64 R32, c[0x0][0x228] ;  /* 0x00008a00ff200b82 */ /* 0x001e220000000a00 */
        /* <DEDUP_REMOVED lines=27> */
.L_x_23709:
[----:B------:R-:W-:-:S07]  /*10a0*/  MOV R44, R28 ;  /* 0x0000001c002c7202 */ /* 0x000fce0000000f00 */
.L_x_23710:
[----:B------:R-:W-:Y:S05]  /*10b0*/  BSYNC B1 ;  /* 0x0000000000017941 */ /* 0x000fea0003800000 */
.L_x_23708:
        /* <DEDUP_REMOVED lines=16> */
.L_x_23714:
[----:B------:R-:W-:Y:S05]  /*11c0*/  BSYNC B2 ;  /* 0x0000000000027941 */ /* 0x000fea0003800000 */
.L_x_23713:
        /* <DEDUP_REMOVED lines=44> */
.L_x_23712:
[----:B------:R-:W-:Y:S05]  /*1490*/  BSYNC B1 ;  /* 0x0000000000017941 */ /* 0x000fea0003800000 */
.L_x_23711:
        /* <DEDUP_REMOVED lines=17> */
.L_x_23715:
        /* <DEDUP_REMOVED lines=12> */
.L_x_23718:
[----:B------:R-:W-:-:S07]  /*1670*/  MOV R45, R28 ;  /* 0x0000001c002d7202 */ /* 0x000fce0000000f00 */
.L_x_23719:
[----:B------:R-:W-:Y:S05]  /*1680*/  BSYNC B1 ;  /* 0x0000000000017941 */ /* 0x000fea0003800000 */
.L_x_23717:
        /* <DEDUP_REMOVED lines=16> */
.L_x_23723:
[----:B------:R-:W-:Y:S05]  /*1790*/  BSYNC B2 ;  /* 0x0000000000027941 */ /* 0x000fea0003800000 */
.L_x_23722:
        /* <DEDUP_REMOVED lines=44> */
.L_x_23721:
[----:B------:R-:W-:Y:S05]  /*1a60*/  BSYNC B1 ;  /* 0x0000000000017941 */ /* 0x000fea0003800000 */
.L_x_23720:
        /* <DEDUP_REMOVED lines=8> */
.L_x_23716:
        /* <DEDUP_REMOVED lines=12> */
.L_x_23725:
[----:B------:R-:W-:-:S07]  /*1bb0*/  MOV R45, R28 ;  /* 0x0000001c002d7202 */ /* 0x000fce0000000f00 */
.L_x_23726:
[----:B------:R-:W-:Y:S05]  /*1bc0*/  BSYNC B1 ;  /* 0x0000000000017941 */ /* 0x000fea0003800000 */
.L_x_23724:
        /* <DEDUP_REMOVED lines=16> */
.L_x_23730:
[----:B------:R-:W-:Y:S05]  /*1cd0*/  BSYNC B2 ;  /* 0x0000000000027941 */ /* 0x000fea0003800000 */
.L_x_23729:
        /* <DEDUP_REMOVED lines=44> */
.L_x_23728:
[----:B------:R-:W-:Y:S05]  /*1fa0*/  BSYNC B1 ;  /* 0x0000000000017941 */ /* 0x000fea0003800000 */
.L_x_23727:
        /* <DEDUP_REMOVED lines=11> */
.L_x_23731:
        /* <DEDUP_REMOVED lines=12> */
.L_x_23734:
[----:B------:R-:W-:-:S07]  /*2120*/  IMAD.MOV.U32 R42, RZ, RZ, R28 ;  /* 0x000000ffff2a7224 */ /* 0x000fce00078e001c */
.L_x_23735:
[----:B------:R-:W-:Y:S05]  /*2130*/  BSYNC B1 ;  /* 0x0000000000017941 */ /* 0x000fea0003800000 */
.L_x_23733:
        /* <DEDUP_REMOVED lines=16> */
.L_x_23739:
[----:B------:R-:W-:Y:S05]  /*2240*/  BSYNC B2 ;  /* 0x0000000000027941 */ /* 0x000fea0003800000 */
.L_x_23738:
        /* <DEDUP_REMOVED lines=44> */
.L_x_23737:
[----:B------:R-:W-:Y:S05]  /*2510*/  BSYNC B1 ;  /* 0x0000000000017941 */ /* 0x000fea0003800000 */
.L_x_23736:
        /* <DEDUP_REMOVED lines=8> */
.L_x_23732:
        /* <DEDUP_REMOVED lines=12> */
.L_x_23741:
[----:B------:R-:W-:-:S07]  /*2660*/  IMAD.MOV.U32 R42, RZ, RZ, R28 ;  /* 0x000000ffff2a7224 */ /* 0x000fce00078e001c */
.L_x_23742:
[----:B------:R-:W-:Y:S05]  /*2670*/  BSYNC B1 ;  /* 0x0000000000017941 */ /* 0x000fea0003800000 */
.L_x_23740:
        /* <DEDUP_REMOVED lines=16> */
.L_x_23746:
[----:B------:R-:W-:Y:S05]  /*2780*/  BSYNC B2 ;  /* 0x0000000000027941 */ /* 0x000fea0003800000 */
.L_x_23745:
        /* <DEDUP_REMOVED lines=44> */
.L_x_23744:
[----:B------:R-:W-:Y:S05]  /*2a50*/  BSYNC B1 ;  /* 0x0000000000017941 */ /* 0x000fea0003800000 */
.L_x_23743:
        /* <DEDUP_REMOVED lines=11> */
.L_x_23747:
        /* <DEDUP_REMOVED lines=12> */
.L_x_23750:
[----:B------:R-:W-:-:S07]  /*2bd0*/  IMAD.MOV.U32 R34, RZ, RZ, R28 ;  /* 0x000000ffff227224 */ /* 0x000fce00078e001c */
.L_x_23751:
[----:B------:R-:W-:Y:S05]  /*2be0*/  BSYNC B1 ;  /* 0x0000000000017941 */ /* 0x000fea0003800000 */
.L_x_23749:
        /* <DEDUP_REMOVED lines=16> */
.L_x_23755:
[----:B------:R-:W-:Y:S05]  /*2cf0*/  BSYNC B2 ;  /* 0x0000000000027941 */ /* 0x000fea0003800000 */
.L_x_23754:
        /* <DEDUP_REMOVED lines=44> */
.L_x_23753:
[----:B------:R-:W-:Y:S05]  /*2fc0*/  BSYNC B1 ;  /* 0x0000000000017941 */ /* 0x000fea0003800000 */
.L_x_23752:
        /* <DEDUP_REMOVED lines=8> */
.L_x_23748:
        /* <DEDUP_REMOVED lines=12> */
.L_x_23757:
[----:B------:R-:W-:-:S07]  /*3110*/  IMAD.MOV.U32 R34, RZ, RZ, R28 ;  /* 0x000000ffff227224 */ /* 0x000fce00078e001c */
.L_x_23758:
[----:B------:R-:W-:Y:S05]  /*3120*/  BSYNC B1 ;  /* 0x0000000000017941 */ /* 0x000fea0003800000 */
.L_x_23756:
        /* <DEDUP_REMOVED lines=16> */
.L_x_23762:
[----:B------:R-:W-:Y:S05]  /*3230*/  BSYNC B2 ;  /* 0x0000000000027941 */ /* 0x000fea0003800000 */
.L_x_23761:
        /* <DEDUP_REMOVED lines=44> */
.L_x_23760:
[----:B------:R-:W-:Y:S05]  /*3500*/  BSYNC B1 ;  /* 0x0000000000017941 */ /* 0x000fea0003800000 */
.L_x_23759:
        /* <DEDUP_REMOVED lines=11> */
.L_x_23763:
        /* <DEDUP_REMOVED lines=12> */
.L_x_23766:
[----:B------:R-:W-:-:S07]  /*3680*/  MOV R40, R28 ;  /* 0x0000001c00287202 */ /* 0x000fce0000000f00 */
.L_x_23767:
[----:B------:R-:W-:Y:S05]  /*3690*/  BSYNC B1 ;  /* 0x0000000000017941 */ /* 0x000fea0003800000 */
.L_x_23765:
        /* <DEDUP_REMOVED lines=18> */
.L_x_23771:
[----:B------:R-:W-:Y:S05]  /*37c0*/  BSYNC B2 ;  /* 0x0000000000027941 */ /* 0x000fea0003800000 */
.L_x_23770:
        /* <DEDUP_REMOVED lines=44> */
.L_x_23769:
[----:B------:R-:W-:Y:S05]  /*3a90*/  BSYNC B1 ;  /* 0x0000000000017941 */ /* 0x000fea0003800000 */
.L_x_23768:
        /* <DEDUP_REMOVED lines=8> */
.L_x_23764:
[----:B------:R-:W-:Y:S01]  /*3b20*/  SEL R36, RZ, 0x1000000, P5 ;  /* 0x01000000ff247807 */ /* 0x000fe20002800000 */
[C---:B------:R-:W-:Y:S01]  /*3b30*/  IMAD.SHL.U32 R48, R121.reuse, 0x4, RZ ;  /* 0x0000000479307824 */ /* 0x040fe200078e00ff */
[----:B------:R-:W-:Y:S01]  /*3b40*/  SEL R37, RZ, 0x10000, P4 ;  /* 0x00010000ff257807 */ /* 0x000fe20002000000 */
[----:B------:R-:W0:Y:S01]  /*3b50*/  @P0 LDC.64 R34, c[0x0][0x228] ;  /* 0x00008a00ff220b82 */ /* 0x000e220000000a00 */
[----:B------:R-:W-:Y:S02]  /*3b60*/  SEL R38, RZ, 0x100, P3 ;  /* 0x00000100ff267807 */ /* 0x000fe40001800000 */
[----:B------:R-:W-:Y:S02]  /*3b70*/  ISETP.NE.AND P6, PT, R44, RZ, PT ;  /* 0x000000ff2c00720c */ /* 0x000fe40003fc5270 */
[----:B------:R-:W-:Y:S02]  /*3b80*/  LEA R44, P3, R121, UR12, 0x4 ;  /* 0x0000000c792c7c11 */ /* 0x000fe4000f8620ff */
[----:B------:R-:W-:Y:S01]  /*3b90*/  IADD3 R37, R38, R36, R37 ;  /* 0x0000002426257210 */ /* 0x000fe20007ffe025 */
[----:B------:R-:W1:Y:S01]  /*3ba0*/  @P1 LDC.64 R32, c[0x0][0x230] ;  /* 0x00008c00ff201b82 */ /* 0x000e620000000a00 */
[----:B------:R-:W-:-:S02]  /*3bb0*/  SEL R38, RZ, 0x1, P6 ;  /* 0x00000001ff267807 */ /* 0x000fc40003000000 */
[----:B------:R-:W-:Y:S02]  /*3bc0*/  LEA.HI.X R45, R121, UR13, RZ, 0x4, P3 ;  /* 0x0000000d792d7c11 */ /* 0x000fe400098f24ff */
[----:B------:R-:W-:Y:S01]  /*3bd0*/  SHF.R.U32.HI R49, RZ, 0x1e, R121 ;  /* 0x0000001eff317819 */ /* 0x000fe20000011679 */
[----:B------:R-:W-:Y:S01]  /*3be0*/  IMAD.IADD R47, R37, 0x1, R38 ;  /* 0x00000001252f7824 */ /* 0x000fe200078e0226 */
[----:B------:R-:W-:Y:S01]  /*3bf0*/  IADD3 R36, P3, R48, UR14, RZ ;  /* 0x0000000e30247c10 */ /* 0x000fe2000ff7e0ff */
[----:B------:R2:W-:Y:S01]  /*3c00*/  STG.E.128 desc[UR4][R44.64], R56 ;  /* 0x000000382c007986 */ /* 0x0005e2000c101d04 */
[----:B------:R-:W-:Y:S02]  /*3c10*/  IADD3 R123, R121, 0x20, RZ ;  /* 0x00000020797b7810 */ /* 0x000fe40007ffe0ff */
[----:B------:R-:W-:-:S03]  /*3c20*/  IADD3.X R37, R49, UR15, RZ, P3, !PT ;  /* 0x0000000f31257c10 */ /* 0x000fc60009ffe4ff */
[C---:B------:R-:W-:Y:S02]  /*3c30*/  IMAD.WIDE.U32 R38, R123.reuse, 0x10, R68 ;  /* 0x000000107b267825 */ /* 0x040fe400078e0044 */
[----:B------:R2:W-:Y:S02]  /*3c40*/  STG.E desc[UR4][R36.64], R47 ;  /* 0x0000002f24007986 */ /* 0x0005e4000c101904 */
[----:B0-----:R-:W-:-:S04]  /*3c50*/  @P0 IMAD.WIDE.U32 R40, R123, 0x10, R34 ;  /* 0x000000107b280825 */ /* 0x001fc800078e0022 */
[----:B-1----:R-:W-:Y:S01]  /*3c60*/  @P1 IMAD.WIDE.U32 R42, R123, 0x10, R32 ;  /* 0x000000107b2a1825 */ /* 0x002fe200078e0020 */
[----:B--2---:R-:W-:Y:S06]  /*3c70*/  @!P0 BRA `(.L_x_23772) ;  /* 0x00000000002c8947 */ /* 0x004fec0003800000 */
[----:B------:R-:W-:Y:S01]  /*3c80*/  IMAD.U32 R33, R100, 0x10000, RZ ;  /* 0x0001000064217824 */ /* 0x000fe200078e00ff */
[----:B------:R-:W-:Y:S02]  /*3c90*/  LOP3.LUT R32, R101, 0xffff, RZ, 0xc0, !PT ;  /* 0x0000ffff65207812 */ /* 0x000fe400078ec0ff */
[----:B------:R-:W-:Y:S02]  /*3ca0*/  LOP3.LUT R34, R99, 0xff, RZ, 0xc0, !PT ;  /* 0x000000ff63227812 */ /* 0x000fe400078ec0ff */
[----:B------:R-:W-:Y:S02]  /*3cb0*/  LOP3.LUT R33, R33, 0xff0000, RZ, 0xc0, !PT ;  /* 0x00ff000021217812 */ /* 0x000fe400078ec0ff */
[----:B------:R-:W-:Y:S02]  /*3cc0*/  LOP3.LUT R35, R98, 0xff, RZ, 0xc0, !PT ;  /* 0x000000ff62237812 */ /* 0x000fe400078ec0ff */
[----:B------:R-:W-:Y:S02]  /*3cd0*/  LEA R33, R32, R33, 0x18 ;  /* 0x0000002120217211 */ /* 0x000fe400078ec0ff */
[----:B------:R-:W-:-:S03]  /*3ce0*/  IADD3 R32, P3, R48, UR16, RZ ;  /* 0x0000001030207c10 */ /* 0x000fc6000ff7e0ff */
[----:B------:R-:W-:Y:S01]  /*3cf0*/  IMAD R34, R34, 0x100, R33 ;  /* 0x0000010022227824 */ /* 0x000fe200078e0221 */
[----:B------:R-:W-:-:S03]  /*3d00*/  IADD3.X R33, R49, UR17, RZ, P3, !PT ;  /* 0x0000001131217c10 */ /* 0x000fc60009ffe4ff */
[----:B------:R-:W-:-:S05]  /*3d10*/  IMAD.IADD R35, R34, 0x1, R35 ;  /* 0x0000000122237824 */ /* 0x000fca00078e0223 */
[----:B------:R0:W-:Y:S02]  /*3d20*/  STG.E desc[UR4][R32.64], R35 ;  /* 0x0000002320007986 */ /* 0x0001e4000c101904 */
.L_x_23772:
[----:B------:R1:W5:Y:S04]  /*3d30*/  @P0 LDG.E.128 R60, desc[UR4][R40.64] ;  /* 0x00000004283c0981 */ /* 0x000368000c1e1d00 */
[----:B------:R1:W5:Y:S04]  /*3d40*/  @P1 LDG.E.128 R64, desc[UR4][R42.64] ;  /* 0x000000042a401981 */ /* 0x000368000c1e1d00 */
[----:B0-----:R1:W5:Y:S01]  /*3d50*/  LDG.E.128 R32, desc[UR4][R38.64] ;  /* 0x0000000426207981 */ /* 0x001362000c1e1d00 */
[----:B------:R-:W-:Y:S01]  /*3d60*/  ISETP.NE.AND P3, PT, R46, 0x1, PT ;  /* 0x000000012e00780c */ /* 0x000fe20003f65270 */
[----:B------:R-:W-:Y:S01]  /*3d70*/  BSSY B1, `(.L_x_23773) ;  /* 0x000000d000017945 */ /* 0x000fe20003800000 */
[----:B------:R-:W-:-:S02]  /*3d80*/  LOP3.LUT R119, R19, 0x1f, RZ, 0xc0, !PT ;  /* 0x0000001f13777812 */ /* 0x000fc400078ec0ff */
[----:B------:R-:W-:-:S09]  /*3d90*/  IADD3 R36, R46, 0x1, RZ ;  /* 0x000000012e247810 */ /* 0x000fd20007ffe0ff */
        /* <DEDUP_REMOVED lines=9> */
.L_x_23774:
[----:B------:R-:W-:-:S07]  /*3e30*/  IMAD.MOV.U32 R44, RZ, RZ, R28 ;  /* 0x000000ffff2c7224 */ /* 0x000fce00078e001c */
.L_x_23775:
[----:B------:R-:W-:Y:S05]  /*3e40*/  BSYNC B1 ;  /* 0x0000000000017941 */ /* 0x000fea0003800000 */
.L_x_23773:
        /* <DEDUP_REMOVED lines=16> */
.L_x_23779:
[----:B------:R-:W-:Y:S05]  /*3f50*/  BSYNC B2 ;  /* 0x0000000000027941 */ /* 0x000fea0003800000 */
.L_x_23778:
        /* <DEDUP_REMOVED lines=44> */
.L_x_23777:
[----:B------:R-:W-:Y:S05]  /*4220*/  BSYNC B1 ;  /* 0x0000000000017941 */ /* 0x000fea0003800000 */
.L_x_23776:
[----:B------:R-:W-:Y:S01]  /*4230*/  I2FP.F32.U32 R37, R44 ;  /* 0x0000002c00257245 */ /* 0x000fe20000201000 */
[----:B-----5:R-:W-:-:S04]  /*4240*/  FMUL.FTZ R32, R32, R124 ;  /* 0x0000007c20207220 */ /* 0x020fc80000410000 */
[----:B------:R-:W-:-:S05]  /*4250*/  FFMA.FTZ R37, R37, R122, 1.1641532182693481445e-10 ;  /* 0x2f00000025257423 */ /* 0x000fca000001007a */
        /* <DEDUP_REMOVED lines=9> */
.L_x_23780:
        /* <DEDUP_REMOVED lines=12> */
.L_x_23783:
[----:B------:R-:W-:-:S07]  /*43b0*/  MOV R45, R28 ;  /* 0x0000001c002d7202 */ /* 0x000fce0000000f00 */
.L_x_23784:
[----:B------:R-:W-:Y:S05]  /*43c0*/  BSYNC B1 ;  /* 0x0000000000017941 */ /* 0x000fea0003800000 */
.L_x_23782:
        /* <DEDUP_REMOVED lines=16> */
.L_x_23788:
[----:B------:R-:W-:Y:S05]  /*44d0*/  BSYNC B2 ;  /* 0x0000000000027941 */ /* 0x000fea0003800000 */
.L_x_23787:
        /* <DEDUP_REMOVED lines=44> */
.L_x_23786:
[----:B------:R-:W-:Y:S05]  /*47a0*/  BSYNC B1 ;  /* 0x0000000000017941 */ /* 0x000fea0003800000 */
.L_x_23785:
        /* <DEDUP_REMOVED lines=8> */
.L_x_23781:
        /* <DEDUP_REMOVED lines=12> */
.L_x_23790:
[----:B------:R-:W-:-:S07]  /*48f0*/  MOV R45, R28 ;  /* 0x0000001c002d7202 */ /* 0x000fce0000000f00 */
.L_x_23791:
[----:B------:R-:W-:Y:S05]  /*4900*/  BSYNC B1 ;  /* 0x0000000000017941 */ /* 0x000fea0003800000 */
.L_x_23789:
        /* <DEDUP_REMOVED lines=16> */
.L_x_23795:
[----:B------:R-:W-:Y:S05]  /*4a10*/  BSYNC B2 ;  /* 0x0000000000027941 */ /* 0x000fea0003800000 */
.L_x_23794:
        /* <DEDUP_REMOVED lines=44> */
.L_x_23793:
[----:B------:R-:W-:Y:S05]  /*4ce0*/  BSYNC B1 ;  /* 0x0000000000017941 */ /* 0x000fea0003800000 */
.L_x_23792:
        /* <DEDUP_REMOVED lines=11> */
.L_x_23796:
        /* <DEDUP_REMOVED lines=12> */
.L_x_23799:
[----:B------:R-:W-:-:S07]  /*4e60*/  IMAD.MOV.U32 R42, RZ, RZ, R28 ;  /* 0x000000ffff2a7224 */ /* 0x000fce00078e001c */
.L_x_23800:
[----:B------:R-:W-:Y:S05]  /*4e70*/  BSYNC B1 ;  /* 0x0000000000017941 */ /* 0x000fea0003800000 */
.L_x_23798:
        /* <DEDUP_REMOVED lines=16> */
.L_x_23804:
[----:B------:R-:W-:Y:S05]  /*4f80*/  BSYNC B2 ;  /* 0x0000000000027941 */ /* 0x000fea0003800000 */
.L_x_23803:
        /* <DEDUP_REMOVED lines=44> */
.L_x_23802:
[----:B------:R-:W-:Y:S05]  /*5250*/  BSYNC B1 ;  /* 0x0000000000017941 */ /* 0x000fea0003800000 */
.L_x_23801:
        /* <DEDUP_REMOVED lines=8> */
.L_x_23797:
        /* <DEDUP_REMOVED lines=12> */
.L_x_23806:
[----:B------:R-:W-:-:S07]  /*53a0*/  IMAD.MOV.U32 R42, RZ, RZ, R28 ;  /* 0x000000ffff2a7224 */ /* 0x000fce00078e001c */
.L_x_23807:
[----:B------:R-:W-:Y:S05]  /*53b0*/  BSYNC B1 ;  /* 0x0000000000017941 */ /* 0x000fea0003800000 */
.L_x_23805:
        /* <DEDUP_REMOVED lines=16> */
.L_x_23811:
[----:B------:R-:W-:Y:S05]  /*54c0*/  BSYNC B2 ;  /* 0x0000000000027941 */ /* 0x000fea0003800000 */
.L_x_23810:
        /* <DEDUP_REMOVED lines=44> */
.L_x_23809:
[----:B------:R-:W-:Y:S05]  /*5790*/  BSYNC B1 ;  /* 0x0000000000017941 */ /* 0x000fea0003800000 */
.L_x_23808:
        /* <DEDUP_REMOVED lines=11> */
.L_x_23812:
        /* <DEDUP_REMOVED lines=12> */
.L_x_23815:
[----:B------:R-:W-:-:S07]  /*5910*/  IMAD.MOV.U32 R34, RZ, RZ, R28 ;  /* 0x000000ffff227224 */ /* 0x000fce00078e001c */
.L_x_23816:
[----:B------:R-:W-:Y:S05]  /*5920*/  BSYNC B1 ;  /* 0x0000000000017941 */ /* 0x000fea0003800000 */
.L_x_23814:
        /* <DEDUP_REMOVED lines=16> */
.L_x_23820:
[----:B------:R-:W-:Y:S05]  /*5a30*/  BSYNC B2 ;  /* 0x0000000000027941 */ /* 0x000fea0003800000 */
.L_x_23819:
        /* <DEDUP_REMOVED lines=44> */
.L_x_23818:
[----:B------:R-:W-:Y:S05]  /*5d00*/  BSYNC B1 ;  /* 0x0000000000017941 */ /* 0x000fea0003800000 */
.L_x_23817:
        /* <DEDUP_REMOVED lines=8> */
.L_x_23813:
        /* <DEDUP_REMOVED lines=12> */
.L_x_23822:
[----:B------:R-:W-:-:S07]  /*5e50*/  IMAD.MOV.U32 R34, RZ, RZ, R28 ;  /* 0x000000ffff227224 */ /* 0x000fce00078e001c */
.L_x_23823:
[----:B------:R-:W-:Y:S05]  /*5e60*/  BSYNC B1 ;  /* 0x0000000000017941 */ /* 0x000fea0003800000 */
.L_x_23821:
        /* <DEDUP_REMOVED lines=16> */
.L_x_23827:
[----:B------:R-:W-:Y:S05]  /*5f70*/  BSYNC B2 ;  /* 0x0000000000027941 */ /* 0x000fea0003800000 */
.L_x_23826:
        /* <DEDUP_REMOVED lines=44> */
.L_x_23825:
[----:B------:R-:W-:Y:S05]  /*6240*/  BSYNC B1 ;  /* 0x0000000000017941 */ /* 0x000fea0003800000 */
.L_x_23824:
        /* <DEDUP_REMOVED lines=11> */
.L_x_23828:
        /* <DEDUP_REMOVED lines=12> */
.L_x_23831:
[----:B------:R-:W-:-:S07]  /*63c0*/  MOV R40, R28 ;  /* 0x0000001c00287202 */ /* 0x000fce0000000f00 */
.L_x_23832:
[----:B------:R-:W-:Y:S05]  /*63d0*/  BSYNC B1 ;  /* 0x0000000000017941 */ /* 0x000fea0003800000 */
.L_x_23830:
        /* <DEDUP_REMOVED lines=18> */
.L_x_23836:
[----:B------:R-:W-:Y:S05]  /*6500*/  BSYNC B2 ;  /* 0x0000000000027941 */ /* 0x000fea0003800000 */
.L_x_23835:
        /* <DEDUP_REMOVED lines=44> */
.L_x_23834:
[----:B------:R-:W-:Y:S05]  /*67d0*/  BSYNC B1 ;  /* 0x0000000000017941 */ /* 0x000fea0003800000 */
.L_x_23833:
        /* <DEDUP_REMOVED lines=8> */
.L_x_23829:
[----:B------:R-:W0:Y:S01]  /*6860*/  LDC.64 R138, c[0x0][0x238] ;  /* 0x00008e00ff8a7b82 */ /* 0x000e220000000a00 */
[----:B------:R-:W-:Y:S01]  /*6870*/  SEL R36, RZ, 0x1000000, P5 ;  /* 0x01000000ff247807 */ /* 0x000fe20002800000 */
[----:B------:R-:W-:Y:S01]  /*6880*/  VIADD R125, R121, 0x40 ;  /* 0x00000040797d7836 */ /* 0x000fe20000000000 */
[----:B------:R-:W-:Y:S02]  /*6890*/  SEL R37, RZ, 0x10000, P4 ;  /* 0x00010000ff257807 */ /* 0x000fe40002000000 */
[----:B------:R-:W-:Y:S02]  /*68a0*/  SEL R38, RZ, 0x100, P3 ;  /* 0x00000100ff267807 */ /* 0x000fe40001800000 */
[----:B------:R-:W-:Y:S01]  /*68b0*/  ISETP.NE.AND P6, PT, R44, RZ, PT ;  /* 0x000000ff2c00720c */ /* 0x000fe20003fc5270 */
        /* <DEDUP_REMOVED lines=18> */
[----:B------:R-:W-:-:S05]  /*69e0*/  LOP3.LUT R35, R35, 0xff0000, RZ, 0xc0, !PT ;  /* 0x00ff000023237812 */ /* 0x000fca00078ec0ff */
[----:B------:R-:W-:Y:S01]  /*69f0*/  IMAD R34, R34, 0x1000000, R35 ;  /* 0x0100000022227824 */ /* 0x000fe200078e0223 */
[----:B------:R-:W-:-:S04]  /*6a00*/  LOP3.LUT R35, R98, 0xff, RZ, 0xc0, !PT ;  /* 0x000000ff62237812 */ /* 0x000fc800078ec0ff */
[----:B------:R-:W-:-:S05]  /*6a10*/  LEA R34, R39, R34, 0x8 ;  /* 0x0000002227227211 */ /* 0x000fca00078e40ff */
[----:B------:R-:W-:Y:S02]  /*6a20*/  IMAD.IADD R35, R34, 0x1, R35 ;  /* 0x0000000122237824 */ /* 0x000fe400078e0223 */
[----:B0-----:R-:W-:-:S05]  /*6a30*/  IMAD.WIDE.U32 R32, R123, 0x4, R32 ;  /* 0x000000047b207825 */ /* 0x001fca00078e0020 */
[----:B------:R0:W-:Y:S02]  /*6a40*/  STG.E desc[UR4][R32.64], R35 ;  /* 0x0000002320007986 */ /* 0x0001e4000c101904 */
.L_x_23837:
        /* <DEDUP_REMOVED lines=15> */
.L_x_23839:
[----:B------:R-:W-:-:S07]  /*6b40*/  MOV R44, R28 ;  /* 0x0000001c002c7202 */ /* 0x000fce0000000f00 */
.L_x_23840:
[----:B------:R-:W-:Y:S05]  /*6b50*/  BSYNC B1 ;  /* 0x0000000000017941 */ /* 0x000fea0003800000 */
.L_x_23838:
        /* <DEDUP_REMOVED lines=16> */
.L_x_23844:
[----:B------:R-:W-:Y:S05]  /*6c60*/  BSYNC B2 ;  /* 0x0000000000027941 */ /* 0x000fea0003800000 */
.L_x_23843:
        /* <DEDUP_REMOVED lines=44> */
.L_x_23842:
[----:B------:R-:W-:Y:S05]  /*6f30*/  BSYNC B1 ;  /* 0x0000000000017941 */ /* 0x000fea0003800000 */
.L_x_23841:
[----:B------:R-:W-:Y:S01]  /*6f40*/  I2FP.F32.U32 R37, R44 ;  /* 0x0000002c00257245 */ /* 0x000fe20000201000 */
[----:B-----5:R-:W-:-:S04]  /*6f50*/  FMUL.FTZ R32, R32, R124 ;  /* 0x0000007c20207220 */ /* 0x020fc80000410000 */
[----:B------:R-:W-:-:S05]  /*6f60*/  FFMA.FTZ R37, R37, R122, 1.1641532182693481445e-10 ;  /* 0x2f00000025257423 */ /* 0x000fca000001007a */
        /* <DEDUP_REMOVED lines=9> */
.L_x_23845:
        /* <DEDUP_REMOVED lines=12> */
.L_x_23848:
[----:B------:R-:W-:-:S07]  /*70c0*/  IMAD.MOV.U32 R32, RZ, RZ, R28 ;  /* 0x000000ffff207224 */ /* 0x000fce00078e001c */
.L_x_23849:
[----:B------:R-:W-:Y:S05]  /*70d0*/  BSYNC B1 ;  /* 0x0000000000017941 */ /* 0x000fea0003800000 */
.L_x_23847:
        /* <DEDUP_REMOVED lines=16> */
.L_x_23853:
[----:B------:R-:W-:Y:S05]  /*71e0*/  BSYNC B2 ;  /* 0x0000000000027941 */ /* 0x000fea0003800000 */
.L_x_23852:
        /* <DEDUP_REMOVED lines=44> */
.L_x_23851:
[----:B------:R-:W-:Y:S05]  /*74b0*/  BSYNC B1 ;  /* 0x0000000000017941 */ /* 0x000fea0003800000 */
.L_x_23850:
        /* <DEDUP_REMOVED lines=8> */
.L_x_23846:
        /* <DEDUP_REMOVED lines=12> */
.L_x_23855:
[----:B------:R-:W-:-:S07]  /*7600*/  MOV R32, R28 ;  /* 0x0000001c00207202 */ /* 0x000fce0000000f00 */
.L_x_23856:
[----:B------:R-:W-:Y:S05]  /*7610*/  BSYNC B1 ;  /* 0x0000000000017941 */ /* 0x000fea0003800000 */
.L_x_23854:
        /* <DEDUP_REMOVED lines=16> */
.L_x_23860:
[----:B------:R-:W-:Y:S05]  /*7720*/  BSYNC B2 ;  /* 0x0000000000027941 */ /* 0x000fea0003800000 */
.L_x_23859:
        /* <DEDUP_REMOVED lines=44> */
.L_x_23858:
[----:B------:R-:W-:Y:S05]  /*79f0*/  BSYNC B1 ;  /* 0x0000000000017941 */ /* 0x000fea0003800000 */
.L_x_23857:
        /* <DEDUP_REMOVED lines=11> */
.L_x_23861:
        /* <DEDUP_REMOVED lines=12> */
.L_x_23864:
[----:B------:R-:W-:-:S07]  /*7b70*/  IMAD.MOV.U32 R42, RZ, RZ, R28 ;  /* 0x000000ffff2a7224 */ /* 0x000fce00078e001c */
.L_x_23865:
[----:B------:R-:W-:Y:S05]  /*7b80*/  BSYNC B1 ;  /* 0x0000000000017941 */ /* 0x000fea0003800000 */
.L_x_23863:
        /* <DEDUP_REMOVED lines=16> */
.L_x_23869:
[----:B------:R-:W-:Y:S05]  /*7c90*/  BSYNC B2 ;  /* 0x0000000000027941 */ /* 0x000fea0003800000 */
.L_x_23868:
        /* <DEDUP_REMOVED lines=44> */
.L_x_23867:
[----:B------:R-:W-:Y:S05]  /*7f60*/  BSYNC B1 ;  /* 0x0000000000017941 */ /* 0x000fea0003800000 */
.L_x_23866:
        /* <DEDUP_REMOVED lines=8> */
.L_x_23862:
        /* <DEDUP_REMOVED lines=12> */
.L_x_23871:
[----:B------:R-:W-:-:S07]  /*80b0*/  MOV R42, R28 ;  /* 0x0000001c002a7202 */ /* 0x000fce0000000f00 */
.L_x_23872:
[----:B------:R-:W-:Y:S05]  /*80c0*/  BSYNC B1 ;  /* 0x0000000000017941 */ /* 0x000fea0003800000 */
.L_x_23870:
        /* <DEDUP_REMOVED lines=16> */
.L_x_23876:
[----:B------:R-:W-:Y:S05]  /*81d0*/  BSYNC B2 ;  /* 0x0000000000027941 */ /* 0x000fea0003800000 */
.L_x_23875:
        /* <DEDUP_REMOVED lines=44> */
.L_x_23874:
[----:B------:R-:W-:Y:S05]  /*84a0*/  BSYNC B1 ;  /* 0x0000000000017941 */ /* 0x000fea0003800000 */
.L_x_23873:
        /* <DEDUP_REMOVED lines=11> */
.L_x_23877:
        /* <DEDUP_REMOVED lines=12> */
.L_x_23880:
[----:B------:R-:W-:-:S07]  /*8620*/  IMAD.MOV.U32 R34, RZ, RZ, R28 ;  /* 0x000000ffff227224 */ /* 0x000fce00078e001c */
.L_x_23881:
[----:B------:R-:W-:Y:S05]  /*8630*/  BSYNC B1 ;  /* 0x0000000000017941 */ /* 0x000fea0003800000 */
.L_x_23879:
        /* <DEDUP_REMOVED lines=16> */
.L_x_23885:
[----:B------:R-:W-:Y:S05]  /*8740*/  BSYNC B2 ;  /* 0x0000000000027941 */ /* 0x000fea0003800000 */
.L_x_23884:
        /* <DEDUP_REMOVED lines=44> */
.L_x_23883:
[----:B------:R-:W-:Y:S05]  /*8a10*/  BSYNC B1 ;  /* 0x0000000000017941 */ /* 0x000fea0003800000 */
.L_x_23882:
        /* <DEDUP_REMOVED lines=8> */
.L_x_23878:
        /* <DEDUP_REMOVED lines=12> */
.L_x_23887:
[----:B------:R-:W-:-:S07]  /*8b60*/  MOV R34, R28 ;  /* 0x0000001c00227202 */ /* 0x000fce0000000f00 */
.L_x_23888:
[----:B------:R-:W-:Y:S05]  /*8b70*/  BSYNC B1 ;  /* 0x0000000000017941 */ /* 0x000fea0003800000 */
.L_x_23886:
        /* <DEDUP_REMOVED lines=16> */
.L_x_23892:
[----:B------:R-:W-:Y:S05]  /*8c80*/  BSYNC B2 ;  /* 0x0000000000027941 */ /* 0x000fea0003800000 */
.L_x_23891:
        /* <DEDUP_REMOVED lines=44> */
.L_x_23890:
[----:B------:R-:W-:Y:S05]  /*8f50*/  BSYNC B1 ;  /* 0x0000000000017941 */ /* 0x000fea0003800000 */
.L_x_23889:
        /* <DEDUP_REMOVED lines=11> */
.L_x_23893:
        /* <DEDUP_REMOVED lines=12> */
.L_x_23896:
[----:B------:R-:W-:-:S07]  /*90d0*/  IMAD.MOV.U32 R40, RZ, RZ, R28 ;  /* 0x000000ffff287224 */ /* 0x000fce00078e001c */
.L_x_23897:
[----:B------:R-:W-:Y:S05]  /*90e0*/  BSYNC B1 ;  /* 0x0000000000017941 */ /* 0x000fea0003800000 */
.L_x_23895:
        /* <DEDUP_REMOVED lines=18> */
.L_x_23901:
[----:B------:R-:W-:Y:S05]  /*9210*/  BSYNC B2 ;  /* 0x0000000000027941 */ /* 0x000fea0003800000 */
.L_x_23900:
        /* <DEDUP_REMOVED lines=44> */
.L_x_23899:
[----:B------:R-:W-:Y:S05]  /*94e0*/  BSYNC B1 ;  /* 0x0000000000017941 */ /* 0x000fea0003800000 */
.L_x_23898:
        /* <DEDUP_REMOVED lines=8> */
.L_x_23894:
[----:B------:R-:W-:Y:S01]  /*9570*/  SEL R36, RZ, 0x1000000, P5 ;  /* 0x01000000ff247807 */ /* 0x000fe20002800000 */
[----:B------:R-:W0:Y:S01]  /*9580*/  @P0 LDC.64 R34, c[0x0][0x228] ;  /* 0x00008a00ff220b82 */ /* 0x000e220000000a00 */
[----:B------:R-:W-:Y:S02]  /*9590*/  SEL R37, RZ, 0x10000, P4 ;  /* 0x00010000ff257807 */ /* 0x000fe40002000000 */
[----:B------:R-:W-:Y:S02]  /*95a0*/  SEL R38, RZ, 0x100, P3 ;  /* 0x00000100ff267807 */ /* 0x000fe40001800000 */
[----:B------:R-:W-:Y:S01]  /*95b0*/  ISETP.NE.AND P6, PT, R44, RZ, PT ;  /* 0x000000ff2c00720c */ /* 0x000fe20003fc5270 */
[C---:B------:R-:W-:Y:S01]  /*95c0*/  IMAD.WIDE.U32 R44, R125.reuse, 0x10, R138 ;  /* 0x000000107d2c7825 */ /* 0x040fe200078e008a */
[----:B------:R-:W-:Y:S01]  /*95d0*/  IADD3 R36, R38, R36, R37 ;  /* 0x0000002426247210 */ /* 0x000fe20007ffe025 */
[----:B------:R-:W1:Y:S01]  /*95e0*/  @P1 LDC.64 R32, c[0x0][0x230] ;  /* 0x00008c00ff201b82 */ /* 0x000e620000000a00 */
[----:B------:R-:W-:Y:S01]  /*95f0*/  SEL R37, RZ, 0x1, P6 ;  /* 0x00000001ff257807 */ /* 0x000fe20003000000 */
[----:B------:R-:W-:Y:S01]  /*9600*/  IMAD.WIDE.U32 R38, R125, 0x4, R136 ;  /* 0x000000047d267825 */ /* 0x000fe200078e0088 */
[----:B------:R2:W-:Y:S01]  /*9610*/  STG.E.128 desc[UR4][R44.64], R48 ;  /* 0x000000302c007986 */ /* 0x0005e2000c101d04 */
[----:B------:R-:W-:-:S02]  /*9620*/  IADD3 R131, R121, 0x60, RZ ;  /* 0x0000006079837810 */ /* 0x000fc40007ffe0ff */
[----:B------:R-:W-:-:S03]  /*9630*/  IMAD.IADD R47, R36, 0x1, R37 ;  /* 0x00000001242f7824 */ /* 0x000fc600078e0225 */
[C---:B------:R-:W-:Y:S02]  /*9640*/  IMAD.WIDE.U32 R36, R131.reuse, 0x10, R68 ;  /* 0x0000001083247825 */ /* 0x040fe400078e0044 */
[----:B------:R2:W-:Y:S02]  /*9650*/  STG.E desc[UR4][R38.64], R47 ;  /* 0x0000002f26007986 */ /* 0x0005e4000c101904 */
[----:B0-----:R-:W-:-:S04]  /*9660*/  @P0 IMAD.WIDE.U32 R40, R131, 0x10, R34 ;  /* 0x0000001083280825 */ /* 0x001fc800078e0022 */
[----:B-1----:R-:W-:Y:S01]  /*9670*/  @P1 IMAD.WIDE.U32 R42, R131, 0x10, R32 ;  /* 0x00000010832a1825 */ /* 0x002fe200078e0020 */
[----:B--2---:R-:W-:Y:S06]  /*9680*/  @!P0 BRA `(.L_x_23902) ;  /* 0x00000000002c8947 */ /* 0x004fec0003800000 */
[----:B------:R-:W0:Y:S01]  /*9690*/  LDC.64 R32, c[0x0][0x248] ;  /* 0x00009200ff207b82 */ /* 0x000e220000000a00 */
        /* <DEDUP_REMOVED lines=10> */
.L_x_23902:
        /* <DEDUP_REMOVED lines=15> */
.L_x_23904:
[----:B------:R-:W-:-:S07]  /*9830*/  MOV R44, R28 ;  /* 0x0000001c002c7202 */ /* 0x000fce0000000f00 */
.L_x_23905:
[----:B------:R-:W-:Y:S05]  /*9840*/  BSYNC B1 ;  /* 0x0000000000017941 */ /* 0x000fea0003800000 */
.L_x_23903:
        /* <DEDUP_REMOVED lines=16> */
.L_x_23909:
[----:B------:R-:W-:Y:S05]  /*9950*/  BSYNC B2 ;  /* 0x0000000000027941 */ /* 0x000fea0003800000 */
.L_x_23908:
        /* <DEDUP_REMOVED lines=44> */
.L_x_23907:
[----:B------:R-:W-:Y:S05]  /*9c20*/  BSYNC B1 ;  /* 0x0000000000017941 */ /* 0x000fea0003800000 */
.L_x_23906:
        /* <DEDUP_REMOVED lines=12> */
.L_x_23910:
        /* <DEDUP_REMOVED lines=12> */
.L_x_23913:
[----:B------:R-:W-:-:S07]  /*9db0*/  IMAD.MOV.U32 R32, RZ, RZ, R28 ;  /* 0x000000ffff207224 */ /* 0x000fce00078e001c */
.L_x_23914:
[----:B------:R-:W-:Y:S05]  /*9dc0*/  BSYNC B1 ;  /* 0x0000000000017941 */ /* 0x000fea0003800000 */
.L_x_23912:
        /* <DEDUP_REMOVED lines=16> */
.L_x_23918:
[----:B------:R-:W-:Y:S05]  /*9ed0*/  BSYNC B2 ;  /* 0x0000000000027941 */ /* 0x000fea0003800000 */
.L_x_23917:
        /* <DEDUP_REMOVED lines=44> */
.L_x_23916:
[----:B------:R-:W-:Y:S05]  /*a1a0*/  BSYNC B1 ;  /* 0x0000000000017941 */ /* 0x000fea0003800000 */
.L_x_23915:
        /* <DEDUP_REMOVED lines=8> */
.L_x_23911:
        /* <DEDUP_REMOVED lines=12> */
.L_x_23920:
[----:B------:R-:W-:-:S07]  /*a2f0*/  MOV R32, R28 ;  /* 0x0000001c00207202 */ /* 0x000fce0000000f00 */
.L_x_23921:
[----:B------:R-:W-:Y:S05]  /*a300*/  BSYNC B1 ;  /* 0x0000000000017941 */ /* 0x000fea0003800000 */
.L_x_23919:
        /* <DEDUP_REMOVED lines=16> */
.L_x_23925:
[----:B------:R-:W-:Y:S05]  /*a410*/  BSYNC B2 ;  /* 0x0000000000027941 */ /* 0x000fea0003800000 */
.L_x_23924:
        /* <DEDUP_REMOVED lines=44> */
.L_x_23923:
[----:B------:R-:W-:Y:S05]  /*a6e0*/  BSYNC B1 ;  /* 0x0000000000017941 */ /* 0x000fea0003800000 */
.L_x_23922:
        /* <DEDUP_REMOVED lines=11> */
.L_x_23926:
        /* <DEDUP_REMOVED lines=12> */
.L_x_23929:
[----:B------:R-:W-:-:S07]  /*a860*/  IMAD.MOV.U32 R42, RZ, RZ, R28 ;  /* 0x000000ffff2a7224 */ /* 0x000fce00078e001c */
.L_x_23930:
[----:B------:R-:W-:Y:S05]  /*a870*/  BSYNC B1 ;  /* 0x0000000000017941 */ /* 0x000fea0003800000 */
.L_x_23928:
        /* <DEDUP_REMOVED lines=16> */
.L_x_23934:
[----:B------:R-:W-:Y:S05]  /*a980*/  BSYNC B2 ;  /* 0x0000000000027941 */ /* 0x000fea0003800000 */
.L_x_23933:
        /* <DEDUP_REMOVED lines=44> */
.L_x_23932:
[----:B------:R-:W-:Y:S05]  /*ac50*/  BSYNC B1 ;  /* 0x0000000000017941 */ /* 0x000fea0003800000 */
.L_x_23931:
        /* <DEDUP_REMOVED lines=8> */
.L_x_23927:
        /* <DEDUP_REMOVED lines=12> */
.L_x_23936:
[----:B------:R-:W-:-:S07]  /*ada0*/  MOV R42, R28 ;  /* 0x0000001c002a7202 */ /* 0x000fce0000000f00 */
.L_x_23937:
[----:B------:R-:W-:Y:S05]  /*adb0*/  BSYNC B1 ;  /* 0x0000000000017941 */ /* 0x000fea0003800000 */
.L_x_23935:
        /* <DEDUP_REMOVED lines=16> */
.L_x_23941:
[----:B------:R-:W-:Y:S05]  /*aec0*/  BSYNC B2 ;  /* 0x0000000000027941 */ /* 0x000fea0003800000 */
.L_x_23940:
        /* <DEDUP_REMOVED lines=44> */
.L_x_23939:
[----:B------:R-:W-:Y:S05]  /*b190*/  BSYNC B1 ;  /* 0x0000000000017941 */ /* 0x000fea0003800000 */
.L_x_23938:
        /* <DEDUP_REMOVED lines=11> */
.L_x_23942:
        /* <DEDUP_REMOVED lines=12> */
.L_x_23945:
[----:B------:R-:W-:-:S07]  /*b310*/  IMAD.MOV.U32 R34, RZ, RZ, R28 ;  /* 0x000000ffff227224 */ /* 0x000fce00078e001c */
.L_x_23946:
[----:B------:R-:W-:Y:S05]  /*b320*/  BSYNC B1 ;  /* 0x0000000000017941 */ /* 0x000fea0003800000 */
.L_x_23944:
        /* <DEDUP_REMOVED lines=16> */
.L_x_23950:
[----:B------:R-:W-:Y:S05]  /*b430*/  BSYNC B2 ;  /* 0x0000000000027941 */ /* 0x000fea0003800000 */
.L_x_23949:
        /* <DEDUP_REMOVED lines=44> */
.L_x_23948:
[----:B------:R-:W-:Y:S05]  /*b700*/  BSYNC B1 ;  /* 0x0000000000017941 */ /* 0x000fea0003800000 */
.L_x_23947:
        /* <DEDUP_REMOVED lines=8> */
.L_x_23943:
        /* <DEDUP_REMOVED lines=12> */
.L_x_23952:
[----:B------:R-:W-:-:S07]  /*b850*/  MOV R34, R28 ;  /* 0x0000001c00227202 */ /* 0x000fce0000000f00 */
.L_x_23953:
[----:B------:R-:W-:Y:S05]  /*b860*/  BSYNC B1 ;  /* 0x0000000000017941 */ /* 0x000fea0003800000 */
.L_x_23951:
        /* <DEDUP_REMOVED lines=16> */
.L_x_23957:
[----:B------:R-:W-:Y:S05]  /*b970*/  BSYNC B2 ;  /* 0x0000000000027941 */ /* 0x000fea0003800000 */
.L_x_23956:
        /* <DEDUP_REMOVED lines=44> */
.L_x_23955:
[----:B------:R-:W-:Y:S05]  /*bc40*/  BSYNC B1 ;  /* 0x0000000000017941 */ /* 0x000fea0003800000 */
.L_x_23954:
        /* <DEDUP_REMOVED lines=11> */
.L_x_23958:
        /* <DEDUP_REMOVED lines=12> */
.L_x_23961:
[----:B------:R-:W-:-:S07]  /*bdc0*/  IMAD.MOV.U32 R40, RZ, RZ, R28 ;  /* 0x000000ffff287224 */ /* 0x000fce00078e001c */
.L_x_23962:
[----:B------:R-:W-:Y:S05]  /*bdd0*/  BSYNC B1 ;  /* 0x0000000000017941 */ /* 0x000fea0003800000 */
.L_x_23960:
        /* <DEDUP_REMOVED lines=18> */
.L_x_23966:
[----:B------:R-:W-:Y:S05]  /*bf00*/  BSYNC B2 ;  /* 0x0000000000027941 */ /* 0x000fea0003800000 */
.L_x_23965:
        /* <DEDUP_REMOVED lines=44> */
.L_x_23964:
[----:B------:R-:W-:Y:S05]  /*c1d0*/  BSYNC B1 ;  /* 0x0000000000017941 */ /* 0x000fea0003800000 */
.L_x_23963:
        /* <DEDUP_REMOVED lines=8> */
.L_x_23959:
        /* <DEDUP_REMOVED lines=29> */
.L_x_23967:
        /* <DEDUP_REMOVED lines=15> */
.L_x_23969:
[----:B------:R-:W-:-:S07]  /*c520*/  MOV R70, R28 ;  /* 0x0000001c00467202 */ /* 0x000fce0000000f00 */
.L_x_23970:
[----:B------:R-:W-:Y:S05]  /*c530*/  BSYNC B1 ;  /* 0x0000000000017941 */ /* 0x000fea0003800000 */
.L_x_23968:
        /* <DEDUP_REMOVED lines=16> */
.L_x_23974:
[----:B------:R-:W-:Y:S05]  /*c640*/  BSYNC B2 ;  /* 0x0000000000027941 */ /* 0x000fea0003800000 */
.L_x_23973:
        /* <DEDUP_REMOVED lines=44> */
.L_x_23972:
[----:B------:R-:W-:Y:S05]  /*c910*/  BSYNC B1 ;  /* 0x0000000000017941 */ /* 0x000fea0003800000 */
.L_x_23971:
        /* <DEDUP_REMOVED lines=12> */
.L_x_23975:
        /* <DEDUP_REMOVED lines=12> */
.L_x_23978:
[----:B------:R-:W-:-:S07]  /*caa0*/  IMAD.MOV.U32 R32, RZ, RZ, R28 ;  /* 0x000000ffff207224 */ /* 0x000fce00078e001c */
.L_x_23979:
[----:B------:R-:W-:Y:S05]  /*cab0*/  BSYNC B1 ;  /* 0x0000000000017941 */ /* 0x000fea0003800000 */
.L_x_23977:
        /* <DEDUP_REMOVED lines=16> */
.L_x_23983:
[----:B------:R-:W-:Y:S05]  /*cbc0*/  BSYNC B2 ;  /* 0x0000000000027941 */ /* 0x000fea0003800000 */
.L_x_23982:
        /* <DEDUP_REMOVED lines=44> */
.L_x_23981:
[----:B------:R-:W-:Y:S05]  /*ce90*/  BSYNC B1 ;  /* 0x0000000000017941 */ /* 0x000fea0003800000 */
.L_x_23980:
        /* <DEDUP_REMOVED lines=8> */
.L_x_23976:
        /* <DEDUP_REMOVED lines=12> */
.L_x_23985:
[----:B------:R-:W-:-:S07]  /*cfe0*/  MOV R32, R28 ;  /* 0x0000001c00207202 */ /* 0x000fce0000000f00 */
.L_x_23986:
[----:B------:R-:W-:Y:S05]  /*cff0*/  BSYNC B1 ;  /* 0x0000000000017941 */ /* 0x000fea0003800000 */
.L_x_23984:
        /* <DEDUP_REMOVED lines=16> */
.L_x_23990:
[----:B------:R-:W-:Y:S05]  /*d100*/  BSYNC B2 ;  /* 0x0000000000027941 */ /* 0x000fea0003800000 */
.L_x_23989:
        /* <DEDUP_REMOVED lines=44> */
.L_x_23988:
[----:B------:R-:W-:Y:S05]  /*d3d0*/  BSYNC B1 ;  /* 0x0000000000017941 */ /* 0x000fea0003800000 */
.L_x_23987:
        /* <DEDUP_REMOVED lines=11> */
.L_x_23991:
        /* <DEDUP_REMOVED lines=12> */
.L_x_23994:
[----:B------:R-:W-:-:S07]  /*d550*/  IMAD.MOV.U32 R70, RZ, RZ, R28 ;  /* 0x000000ffff467224 */ /* 0x000fce00078e001c */
.L_x_23995:
[----:B------:R-:W-:Y:S05]  /*d560*/  BSYNC B1 ;  /* 0x0000000000017941 */ /* 0x000fea0003800000 */
.L_x_23993:
        /* <DEDUP_REMOVED lines=16> */
.L_x_23999:
[----:B------:R-:W-:Y:S05]  /*d670*/  BSYNC B2 ;  /* 0x0000000000027941 */ /* 0x000fea0003800000 */
.L_x_23998:
        /* <DEDUP_REMOVED lines=44> */
.L_x_23997:
[----:B------:R-:W-:Y:S05]  /*d940*/  BSYNC B1 ;  /* 0x0000000000017941 */ /* 0x000fea0003800000 */
.L_x_23996:
        /* <DEDUP_REMOVED lines=8> */
.L_x_23992:
        /* <DEDUP_REMOVED lines=12> */
.L_x_24001:
[----:B------:R-:W-:-:S07]  /*da90*/  MOV R70, R28 ;  /* 0x0000001c00467202 */ /* 0x000fce0000000f00 */
.L_x_24002:
[----:B------:R-:W-:Y:S05]  /*daa0*/  BSYNC B1 ;  /* 0x0000000000017941 */ /* 0x000fea0003800000 */
.L_x_24000:
        /* <DEDUP_REMOVED lines=16> */
.L_x_24006:
[----:B------:R-:W-:Y:S05]  /*dbb0*/  BSYNC B2 ;  /* 0x0000000000027941 */ /* 0x000fea0003800000 */
.L_x_24005:
        /* <DEDUP_REMOVED lines=44> */
.L_x_24004:
[----:B------:R-:W-:Y:S05]  /*de80*/  BSYNC B1 ;  /* 0x0000000000017941 */ /* 0x000fea0003800000 */
.L_x_24003:
        /* <DEDUP_REMOVED lines=11> */
.L_x_24007:
        /* <DEDUP_REMOVED lines=12> */
.L_x_24010:
[----:B------:R-:W-:-:S07]  /*e000*/  IMAD.MOV.U32 R34, RZ, RZ, R28 ;  /* 0x000000ffff227224 */ /* 0x000fce00078e001c */
.L_x_24011:
[----:B------:R-:W-:Y:S05]  /*e010*/  BSYNC B1 ;  /* 0x0000000000017941 */ /* 0x000fea0003800000 */
.L_x_24009:
        /* <DEDUP_REMOVED lines=16> */
.L_x_24015:
[----:B------:R-:W-:Y:S05]  /*e120*/  BSYNC B2 ;  /* 0x0000000000027941 */ /* 0x000fea0003800000 */
.L_x_24014:
        /* <DEDUP_REMOVED lines=44> */
.L_x_24013:
[----:B------:R-:W-:Y:S05]  /*e3f0*/  BSYNC B1 ;  /* 0x0000000000017941 */ /* 0x000fea0003800000 */
.L_x_24012:
        /* <DEDUP_REMOVED lines=8> */
.L_x_24008:
        /* <DEDUP_REMOVED lines=12> */
.L_x_24017:
[----:B------:R-:W-:-:S07]  /*e540*/  MOV R34, R28 ;  /* 0x0000001c00227202 */ /* 0x000fce0000000f00 */
.L_x_24018:
[----:B------:R-:W-:Y:S05]  /*e550*/  BSYNC B1 ;  /* 0x0000000000017941 */ /* 0x000fea0003800000 */
.L_x_24016:
        /* <DEDUP_REMOVED lines=16> */
.L_x_24022:
[----:B------:R-:W-:Y:S05]  /*e660*/  BSYNC B2 ;  /* 0x0000000000027941 */ /* 0x000fea0003800000 */
.L_x_24021:
        /* <DEDUP_REMOVED lines=44> */
.L_x_24020:
[----:B------:R-:W-:Y:S05]  /*e930*/  BSYNC B1 ;  /* 0x0000000000017941 */ /* 0x000fea0003800000 */
.L_x_24019:
        /* <DEDUP_REMOVED lines=11> */
.L_x_24023:
        /* <DEDUP_REMOVED lines=12> */
.L_x_24026:
[----:B------:R-:W-:-:S07]  /*eab0*/  IMAD.MOV.U32 R70, RZ, RZ, R28 ;  /* 0x000000ffff467224 */ /* 0x000fce00078e001c */
.L_x_24027:
[----:B------:R-:W-:Y:S05]  /*eac0*/  BSYNC B1 ;  /* 0x0000000000017941 */ /* 0x000fea0003800000 */
.L_x_24025:
        /* <DEDUP_REMOVED lines=18> */
.L_x_24031:
[----:B------:R-:W-:Y:S05]  /*ebf0*/  BSYNC B2 ;  /* 0x0000000000027941 */ /* 0x000fea0003800000 */
.L_x_24030:
        /* <DEDUP_REMOVED lines=44> */
.L_x_24029:
[----:B------:R-:W-:Y:S05]  /*eec0*/  BSYNC B1 ;  /* 0x0000000000017941 */ /* 0x000fea0003800000 */
.L_x_24028:
        /* <DEDUP_REMOVED lines=8> */
.L_x_24024:
[----:B------:R-:W-:Y:S01]  /*ef50*/  SEL R36, RZ, 0x1000000, P5 ;  /* 0x01000000ff247807 */ /* 0x000fe20002800000 */
[C---:B------:R-:W-:Y:S01]  /*ef60*/  IMAD.WIDE.U32 R134, R133.reuse, 0x10, R138 ;  /* 0x0000001085867825 */ /* 0x040fe200078e008a */
[----:B------:R-:W-:Y:S01]  /*ef70*/  SEL R37, RZ, 0x10000, P4 ;  /* 0x00010000ff257807 */ /* 0x000fe20002000000 */
[----:B------:R-:W0:Y:S01]  /*ef80*/  @P0 LDC.64 R34, c[0x0][0x228] ;  /* 0x00008a00ff220b82 */ /* 0x000e220000000a00 */
[----:B------:R-:W-:Y:S02]  /*ef90*/  SEL R38, RZ, 0x100, P3 ;  /* 0x00000100ff267807 */ /* 0x000fe40001800000 */
[----:B------:R-:W-:Y:S01]  /*efa0*/  ISETP.NE.AND P6, PT, R120, RZ, PT ;  /* 0x000000ff7800720c */ /* 0x000fe20003fc5270 */
[----:B------:R1:W-:Y:S01]  /*efb0*/  STG.E.128 desc[UR4][R134.64], R40 ;  /* 0x0000002886007986 */ /* 0x0003e2000c101d04 */
[----:B------:R-:W-:Y:S01]  /*efc0*/  IADD3 R36, R38, R36, R37 ;  /* 0x0000002426247210 */ /* 0x000fe20007ffe025 */
[----:B------:R-:W-:Y:S01]  /*efd0*/  IMAD.WIDE.U32 R38, R133, 0x4, R136 ;  /* 0x0000000485267825 */ /* 0x000fe200078e0088 */
[----:B------:R-:W-:Y:S01]  /*efe0*/  SEL R37, RZ, 0x1, P6 ;  /* 0x00000001ff257807 */ /* 0x000fe20003000000 */
[----:B------:R-:W2:Y:S01]  /*eff0*/  @P1 LDC.64 R32, c[0x0][0x230] ;  /* 0x00008c00ff201b82 */ /* 0x000ea20000000a00 */
[----:B------:R-:W-:-:S03]  /*f000*/  IADD3 R127, R121, 0xa0, RZ ;  /* 0x000000a0797f7810 */ /* 0x000fc60007ffe0ff */
[----:B------:R-:W-:Y:S02]  /*f010*/  IMAD.IADD R141, R36, 0x1, R37 ;  /* 0x00000001248d7824 */ /* 0x000fe400078e0225 */
[----:B------:R-:W-:-:S03]  /*f020*/  IMAD.WIDE.U32 R36, R127, 0x10, R68 ;  /* 0x000000107f247825 */ /* 0x000fc600078e0044 */
[----:B------:R1:W-:Y:S01]  /*f030*/  STG.E desc[UR4][R38.64], R141 ;  /* 0x0000008d26007986 */ /* 0x0003e2000c101904 */
[----:B0-----:R-:W-:-:S04]  /*f040*/  @P0 IMAD.WIDE.U32 R70, R127, 0x10, R34 ;  /* 0x000000107f460825 */ /* 0x001fc800078e0022 */
[----:B--2---:R-:W-:Y:S01]  /*f050*/  @P1 IMAD.WIDE.U32 R128, R127, 0x10, R32 ;  /* 0x000000107f801825 */ /* 0x004fe200078e0020 */
[----:B-1----:R-:W-:Y:S06]  /*f060*/  @!P0 BRA `(.L_x_24032) ;  /* 0x00000000002c8947 */ /* 0x002fec0003800000 */
        /* <DEDUP_REMOVED lines=11> */
.L_x_24032:
        /* <DEDUP_REMOVED lines=15> */
.L_x_24034:
[----:B------:R-:W-:-:S07]  /*f210*/  MOV R120, R28 ;  /* 0x0000001c00787202 */ /* 0x000fce0000000f00 */
.L_x_24035:
[----:B------:R-:W-:Y:S05]  /*f220*/  BSYNC B1 ;  /* 0x0000000000017941 */ /* 0x000fea0003800000 */
.L_x_24033:
        /* <DEDUP_REMOVED lines=16> */
.L_x_24039:
[----:B------:R-:W-:Y:S05]  /*f330*/  BSYNC B2 ;  /* 0x0000000000027941 */ /* 0x000fea0003800000 */
.L_x_24038:
        /* <DEDUP_REMOVED lines=44> */
.L_x_24037:
[----:B------:R-:W-:Y:S05]  /*f600*/  BSYNC B1 ;  /* 0x0000000000017941 */ /* 0x000fea0003800000 */
.L_x_24036:
        /* <DEDUP_REMOVED lines=12> */
.L_x_24040:
        /* <DEDUP_REMOVED lines=12> */
.L_x_24043:
[----:B------:R-:W-:-:S07]  /*f790*/  IMAD.MOV.U32 R32, RZ, RZ, R28 ;  /* 0x000000ffff207224 */ /* 0x000fce00078e001c */
.L_x_24044:
[----:B------:R-:W-:Y:S05]  /*f7a0*/  BSYNC B1 ;  /* 0x0000000000017941 */ /* 0x000fea0003800000 */
.L_x_24042:
        /* <DEDUP_REMOVED lines=16> */
.L_x_24048:
[----:B------:R-:W-:Y:S05]  /*f8b0*/  BSYNC B2 ;  /* 0x0000000000027941 */ /* 0x000fea0003800000 */
.L_x_24047:
        /* <DEDUP_REMOVED lines=44> */
.L_x_24046:
[----:B------:R-:W-:Y:S05]  /*fb80*/  BSYNC B1 ;  /* 0x0000000000017941 */ /* 0x000fea0003800000 */
.L_x_24045:
        /* <DEDUP_REMOVED lines=8> */
.L_x_24041:
        /* <DEDUP_REMOVED lines=12> */
.L_x_24050:
[----:B------:R-:W-:-:S07]  /*fcd0*/  MOV R32, R28 ;  /* 0x0000001c00207202 */ /* 0x000fce0000000f00 */
.L_x_24051:
[----:B------:R-:W-:Y:S05]  /*fce0*/  BSYNC B1 ;  /* 0x0000000000017941 */ /* 0x000fea0003800000 */
.L_x_24049:
        /* <DEDUP_REMOVED lines=16> */
.L_x_24055:
[----:B------:R-:W-:Y:S05]  /*fdf0*/  BSYNC B2 ;  /* 0x0000000000027941 */ /* 0x000fea0003800000 */
.L_x_24054:
        /* <DEDUP_REMOVED lines=44> */
.L_x_24053:
[----:B------:R-:W-:Y:S05]  /*100c0*/  BSYNC B1 ;  /* 0x0000000000017941 */ /* 0x000fea0003800000 */
.L_x_24052:
        /* <DEDUP_REMOVED lines=11> */
.L_x_24056:
        /* <DEDUP_REMOVED lines=12> */
.L_x_24059:
[----:B------:R-:W-:-:S07]  /*10240*/  IMAD.MOV.U32 R99, RZ, RZ, R28 ;  /* 0x000000ffff637224 */ /* 0x000fce00078e001c */
.L_x_24060:
[----:B------:R-:W-:Y:S05]  /*10250*/  BSYNC B1 ;  /* 0x0000000000017941 */ /* 0x000fea0003800000 */
.L_x_24058:
        /* <DEDUP_REMOVED lines=16> */
.L_x_24064:
[----:B------:R-:W-:Y:S05]  /*10360*/  BSYNC B2 ;  /* 0x0000000000027941 */ /* 0x000fea0003800000 */
.L_x_24063:
        /* <DEDUP_REMOVED lines=44> */
.L_x_24062:
[----:B------:R-:W-:Y:S05]  /*10630*/  BSYNC B1 ;  /* 0x0000000000017941 */ /* 0x000fea0003800000 */
.L_x_24061:
        /* <DEDUP_REMOVED lines=8> */
.L_x_24057:
        /* <DEDUP_REMOVED lines=12> */
.L_x_24066:
[----:B------:R-:W-:-:S07]  /*10780*/  MOV R130, R28 ;  /* 0x0000001c00827202 */ /* 0x000fce0000000f00 */
.L_x_24067:
[----:B------:R-:W-:Y:S05]  /*10790*/  BSYNC B1 ;  /* 0x0000000000017941 */ /* 0x000fea0003800000 */
.L_x_24065:
        /* <DEDUP_REMOVED lines=16> */
.L_x_24071:
[----:B------:R-:W-:Y:S05]  /*108a0*/  BSYNC B2 ;  /* 0x0000000000027941 */ /* 0x000fea0003800000 */
.L_x_24070:
        /* <DEDUP_REMOVED lines=44> */
.L_x_24069:
[----:B------:R-:W-:Y:S05]  /*10b70*/  BSYNC B1 ;  /* 0x0000000000017941 */ /* 0x000fea0003800000 */
.L_x_24068:
        /* <DEDUP_REMOVED lines=11> */
.L_x_24072:
        /* <DEDUP_REMOVED lines=12> */
.L_x_24075:
[----:B------:R-:W-:-:S07]  /*10cf0*/  IMAD.MOV.U32 R34, RZ, RZ, R28 ;  /* 0x000000ffff227224 */ /* 0x000fce00078e001c */
.L_x_24076:
[----:B------:R-:W-:Y:S05]  /*10d00*/  BSYNC B1 ;  /* 0x0000000000017941 */ /* 0x000fea0003800000 */
.L_x_24074:
        /* <DEDUP_REMOVED lines=16> */
.L_x_24080:
[----:B------:R-:W-:Y:S05]  /*10e10*/  BSYNC B2 ;  /* 0x0000000000027941 */ /* 0x000fea0003800000 */
.L_x_24079:
        /* <DEDUP_REMOVED lines=44> */
.L_x_24078:
[----:B------:R-:W-:Y:S05]  /*110e0*/  BSYNC B1 ;  /* 0x0000000000017941 */ /* 0x000fea0003800000 */
.L_x_24077:
        /* <DEDUP_REMOVED lines=8> */
.L_x_24073:
        /* <DEDUP_REMOVED lines=12> */
.L_x_24082:
[----:B------:R-:W-:-:S07]  /*11230*/  MOV R34, R28 ;  /* 0x0000001c00227202 */ /* 0x000fce0000000f00 */
.L_x_24083:
[----:B------:R-:W-:Y:S05]  /*11240*/  BSYNC B1 ;  /* 0x0000000000017941 */ /* 0x000fea0003800000 */
.L_x_24081:
        /* <DEDUP_REMOVED lines=16> */
.L_x_24087:
[----:B------:R-:W-:Y:S05]  /*11350*/  BSYNC B2 ;  /* 0x0000000000027941 */ /* 0x000fea0003800000 */
.L_x_24086:
        /* <DEDUP_REMOVED lines=44> */
.L_x_24085:
[----:B------:R-:W-:Y:S05]  /*11620*/  BSYNC B1 ;  /* 0x0000000000017941 */ /* 0x000fea0003800000 */
.L_x_24084:
        /* <DEDUP_REMOVED lines=11> */
.L_x_24088:
        /* <DEDUP_REMOVED lines=12> */
.L_x_24091:
[----:B------:R-:W-:-:S07]  /*117a0*/  IMAD.MOV.U32 R101, RZ, RZ, R28 ;  /* 0x000000ffff657224 */ /* 0x000fce00078e001c */
.L_x_24092:
[----:B------:R-:W-:Y:S05]  /*117b0*/  BSYNC B1 ;  /* 0x0000000000017941 */ /* 0x000fea0003800000 */
.L_x_24090:
        /* <DEDUP_REMOVED lines=18> */
.L_x_24096:
[----:B------:R-:W-:Y:S05]  /*118e0*/  BSYNC B2 ;  /* 0x0000000000027941 */ /* 0x000fea0003800000 */
.L_x_24095:
        /* <DEDUP_REMOVED lines=44> */
.L_x_24094:
[----:B------:R-:W-:Y:S05]  /*11bb0*/  BSYNC B1 ;  /* 0x0000000000017941 */ /* 0x000fea0003800000 */
.L_x_24093:
        /* <DEDUP_REMOVED lines=8> */
.L_x_24089:
[----:B------:R-:W-:Y:S01]  /*11c40*/  ISETP.NE.AND P6, PT, R120, RZ, PT ;  /* 0x000000ff7800720c */ /* 0x000fe20003fc5270 */
[C---:B------:R-:W-:Y:S01]  /*11c50*/  IMAD.WIDE.U32 R144, R127.reuse, 0x10, R138 ;  /* 0x000000107f907825 */ /* 0x040fe200078e008a */
[----:B------:R-:W-:Y:S01]  /*11c60*/  SEL R70, RZ, 0x1000000, P5 ;  /* 0x01000000ff467807 */ /* 0x000fe20002800000 */
[----:B------:R-:W0:Y:S01]  /*11c70*/  @P0 LDC.64 R34, c[0x0][0x228] ;  /* 0x00008a00ff220b82 */ /* 0x000e220000000a00 */
[----:B------:R-:W-:Y:S01]  /*11c80*/  SEL R71, RZ, 0x10000, P4 ;  /* 0x00010000ff477807 */ /* 0x000fe20002000000 */
[----:B------:R-:W-:Y:S01]  /*11c90*/  IMAD.WIDE.U32 R134, R127, 0x4, R136 ;  /* 0x000000047f867825 */ /* 0x000fe200078e0088 */
[----:B------:R-:W-:Y:S01]  /*11ca0*/  SEL R120, RZ, 0x100, P3 ;  /* 0x00000100ff787807 */ /* 0x000fe20001800000 */
[----:B------:R1:W-:Y:S01]  /*11cb0*/  STG.E.128 desc[UR4][R144.64], R36 ;  /* 0x0000002490007986 */ /* 0x0003e2000c101d04 */
[----:B------:R-:W-:Y:S02]  /*11cc0*/  IADD3 R129, R121, 0xc0, RZ ;  /* 0x000000c079817810 */ /* 0x000fe40007ffe0ff */
[----:B------:R-:W-:Y:S01]  /*11cd0*/  IADD3 R70, R120, R70, R71 ;  /* 0x0000004678467210 */ /* 0x000fe20007ffe047 */
[----:B------:R-:W2:Y:S01]  /*11ce0*/  @P1 LDC.64 R32, c[0x0][0x230] ;  /* 0x00008c00ff201b82 */ /* 0x000ea20000000a00 */
[----:B------:R-:W-:-:S05]  /*11cf0*/  SEL R71, RZ, 0x1, P6 ;  /* 0x00000001ff477807 */ /* 0x000fca0003000000 */
        /* <DEDUP_REMOVED lines=17> */
.L_x_24097:
        /* <DEDUP_REMOVED lines=15> */
.L_x_24099:
[----:B------:R-:W-:-:S07]  /*11f00*/  MOV R120, R28 ;  /* 0x0000001c00787202 */ /* 0x000fce0000000f00 */
.L_x_24100:
[----:B------:R-:W-:Y:S05]  /*11f10*/  BSYNC B1 ;  /* 0x0000000000017941 */ /* 0x000fea0003800000 */
.L_x_24098:
        /* <DEDUP_REMOVED lines=16> */
.L_x_24104:
[----:B------:R-:W-:Y:S05]  /*12020*/  BSYNC B2 ;  /* 0x0000000000027941 */ /* 0x000fea0003800000 */
.L_x_24103:
        /* <DEDUP_REMOVED lines=44> */
.L_x_24102:
[----:B------:R-:W-:Y:S05]  /*122f0*/  BSYNC B1 ;  /* 0x0000000000017941 */ /* 0x000fea0003800000 */
.L_x_24101:
        /* <DEDUP_REMOVED lines=12> */
.L_x_24105:
        /* <DEDUP_REMOVED lines=12> */
.L_x_24108:
[----:B------:R-:W-:-:S07]  /*12480*/  IMAD.MOV.U32 R98, RZ, RZ, R28 ;  /* 0x000000ffff627224 */ /* 0x000fce00078e001c */
.L_x_24109:
[----:B------:R-:W-:Y:S05]  /*12490*/  BSYNC B1 ;  /* 0x0000000000017941 */ /* 0x000fea0003800000 */
.L_x_24107:
        /* <DEDUP_REMOVED lines=16> */
.L_x_24113:
[----:B------:R-:W-:Y:S05]  /*125a0*/  BSYNC B2 ;  /* 0x0000000000027941 */ /* 0x000fea0003800000 */
.L_x_24112:
        /* <DEDUP_REMOVED lines=44> */
.L_x_24111:
[----:B------:R-:W-:Y:S05]  /*12870*/  BSYNC B1 ;  /* 0x0000000000017941 */ /* 0x000fea0003800000 */
.L_x_24110:
        /* <DEDUP_REMOVED lines=8> */
.L_x_24106:
        /* <DEDUP_REMOVED lines=12> */
.L_x_24115:
[----:B------:R-:W-:-:S07]  /*129c0*/  MOV R128, R28 ;  /* 0x0000001c00807202 */ /* 0x000fce0000000f00 */
.L_x_24116:
[----:B------:R-:W-:Y:S05]  /*129d0*/  BSYNC B1 ;  /* 0x0000000000017941 */ /* 0x000fea0003800000 */
.L_x_24114:
        /* <DEDUP_REMOVED lines=16> */
.L_x_24120:
[----:B------:R-:W-:Y:S05]  /*12ae0*/  BSYNC B2 ;  /* 0x0000000000027941 */ /* 0x000fea0003800000 */
.L_x_24119:
        /* <DEDUP_REMOVED lines=44> */
.L_x_24118:
[----:B------:R-:W-:Y:S05]  /*12db0*/  BSYNC B1 ;  /* 0x0000000000017941 */ /* 0x000fea0003800000 */
.L_x_24117:
        /* <DEDUP_REMOVED lines=11> */
.L_x_24121:
        /* <DEDUP_REMOVED lines=12> */
.L_x_24124:
[----:B------:R-:W-:-:S07]  /*12f30*/  IMAD.MOV.U32 R99, RZ, RZ, R28 ;  /* 0x000000ffff637224 */ /* 0x000fce00078e001c */
.L_x_24125:
[----:B------:R-:W-:Y:S05]  /*12f40*/  BSYNC B1 ;  /* 0x0000000000017941 */ /* 0x000fea0003800000 */
.L_x_24123:
        /* <DEDUP_REMOVED lines=16> */
.L_x_24129:
[----:B------:R-:W-:Y:S05]  /*13050*/  BSYNC B2 ;  /* 0x0000000000027941 */ /* 0x000fea0003800000 */
.L_x_24128:
        /* <DEDUP_REMOVED lines=44> */
.L_x_24127:
[----:B------:R-:W-:Y:S05]  /*13320*/  BSYNC B1 ;  /* 0x0000000000017941 */ /* 0x000fea0003800000 */
.L_x_24126:
        /* <DEDUP_REMOVED lines=8> */
.L_x_24122:
        /* <DEDUP_REMOVED lines=12> */
.L_x_24131:
[----:B------:R-:W-:-:S07]  /*13470*/  MOV R128, R28 ;  /* 0x0000001c00807202 */ /* 0x000fce0000000f00 */
.L_x_24132:
[----:B------:R-:W-:Y:S05]  /*13480*/  BSYNC B1 ;  /* 0x0000000000017941 */ /* 0x000fea0003800000 */
.L_x_24130:
        /* <DEDUP_REMOVED lines=16> */
.L_x_24136:
[----:B------:R-:W-:Y:S05]  /*13590*/  BSYNC B2 ;  /* 0x0000000000027941 */ /* 0x000fea0003800000 */
.L_x_24135:
        /* <DEDUP_REMOVED lines=44> */
.L_x_24134:
[----:B------:R-:W-:Y:S05]  /*13860*/  BSYNC B1 ;  /* 0x0000000000017941 */ /* 0x000fea0003800000 */
.L_x_24133:
        /* <DEDUP_REMOVED lines=11> */
.L_x_24137:
        /* <DEDUP_REMOVED lines=12> */
.L_x_24140:
[----:B------:R-:W-:-:S07]  /*139e0*/  IMAD.MOV.U32 R100, RZ, RZ, R28 ;  /* 0x000000ffff647224 */ /* 0x000fce00078e001c */
.L_x_24141:
[----:B------:R-:W-:Y:S05]  /*139f0*/  BSYNC B1 ;  /* 0x0000000000017941 */ /* 0x000fea0003800000 */
.L_x_24139:
        /* <DEDUP_REMOVED lines=16> */
.L_x_24145:
[----:B------:R-:W-:Y:S05]  /*13b00*/  BSYNC B2 ;  /* 0x0000000000027941 */ /* 0x000fea0003800000 */
.L_x_24144:
        /* <DEDUP_REMOVED lines=44> */
.L_x_24143:
[----:B------:R-:W-:Y:S05]  /*13dd0*/  BSYNC B1 ;  /* 0x0000000000017941 */ /* 0x000fea0003800000 */
.L_x_24142:
        /* <DEDUP_REMOVED lines=8> */
.L_x_24138:
        /* <DEDUP_REMOVED lines=12> */
.L_x_24147:
[----:B------:R-:W-:-:S07]  /*13f20*/  MOV R128, R28 ;  /* 0x0000001c00807202 */ /* 0x000fce0000000f00 */
.L_x_24148:
[----:B------:R-:W-:Y:S05]  /*13f30*/  BSYNC B1 ;  /* 0x0000000000017941 */ /* 0x000fea0003800000 */
.L_x_24146:
        /* <DEDUP_REMOVED lines=16> */
.L_x_24152:
[----:B------:R-:W-:Y:S05]  /*14040*/  BSYNC B2 ;  /* 0x0000000000027941 */ /* 0x000fea0003800000 */
.L_x_24151:
        /* <DEDUP_REMOVED lines=44> */
.L_x_24150:
[----:B------:R-:W-:Y:S05]  /*14310*/  BSYNC B1 ;  /* 0x0000000000017941 */ /* 0x000fea0003800000 */
.L_x_24149:
        /* <DEDUP_REMOVED lines=11> */
.L_x_24153:
        /* <DEDUP_REMOVED lines=12> */
.L_x_24156:
[----:B------:R-:W-:-:S07]  /*14490*/  IMAD.MOV.U32 R101, RZ, RZ, R28 ;  /* 0x000000ffff657224 */ /* 0x000fce00078e001c */
.L_x_24157:
[----:B------:R-:W-:Y:S05]  /*144a0*/  BSYNC B1 ;  /* 0x0000000000017941 */ /* 0x000fea0003800000 */
.L_x_24155:
        /* <DEDUP_REMOVED lines=18> */
.L_x_24161:
[----:B------:R-:W-:Y:S05]  /*145d0*/  BSYNC B2 ;  /* 0x0000000000027941 */ /* 0x000fea0003800000 */
.L_x_24160:
        /* <DEDUP_REMOVED lines=44> */
.L_x_24159:
[----:B------:R-:W-:Y:S05]  /*148a0*/  BSYNC B1 ;  /* 0x0000000000017941 */ /* 0x000fea0003800000 */
.L_x_24158:
        /* <DEDUP_REMOVED lines=8> */
.L_x_24154:
[----:B------:R-:W-:Y:S01]  /*14930*/  ISETP.NE.AND P6, PT, R120, RZ, PT ;  /* 0x000000ff7800720c */ /* 0x000fe20003fc5270 */
[----:B------:R-:W-:Y:S01]  /*14940*/  IMAD.WIDE.U32 R144, R129, 0x10, R138 ;  /* 0x0000001081907825 */ /* 0x000fe200078e008a */
[----:B------:R-:W-:Y:S01]  /*14950*/  SEL R120, RZ, 0x1000000, P5 ;  /* 0x01000000ff787807 */ /* 0x000fe20002800000 */
[----:B------:R-:W0:Y:S01]  /*14960*/  @P0 LDC.64 R140, c[0x0][0x228] ;  /* 0x00008a00ff8c0b82 */ /* 0x000e220000000a00 */
[----:B------:R-:W-:Y:S02]  /*14970*/  SEL R135, RZ, 0x10000, P4 ;  /* 0x00010000ff877807 */ /* 0x000fe40002000000 */
[----:B------:R-:W-:Y:S01]  /*14980*/  SEL R130, RZ, 0x100, P3 ;  /* 0x00000100ff827807 */ /* 0x000fe20001800000 */
[----:B------:R1:W-:Y:S01]  /*14990*/  STG.E.128 desc[UR4][R144.64], R32 ;  /* 0x0000002090007986 */ /* 0x0003e2000c101d04 */
[----:B------:R-:W-:Y:S02]  /*149a0*/  SEL R143, RZ, 0x1, P6 ;  /* 0x00000001ff8f7807 */ /* 0x000fe40003000000 */
[----:B------:R-:W-:Y:S01]  /*149b0*/  IADD3 R120, R130, R120, R135 ;  /* 0x0000007882787210 */ /* 0x000fe20007ffe087 */
[----:B------:R-:W2:Y:S01]  /*149c0*/  @P1 LDC.64 R70, c[0x0][0x230] ;  /* 0x00008c00ff461b82 */ /* 0x000ea20000000a00 */
[----:B------:R-:W-:-:S03]  /*149d0*/  IADD3 R135, R121, 0xe0, RZ ;  /* 0x000000e079877810 */ /* 0x000fc60007ffe0ff */
[----:B------:R-:W-:Y:S02]  /*149e0*/  IMAD.IADD R149, R120, 0x1, R143 ;  /* 0x0000000178957824 */ /* 0x000fe400078e028f */
[----:B------:R-:W-:-:S04]  /*149f0*/  IMAD.WIDE.U32 R142, R129, 0x4, R136 ;  /* 0x00000004818e7825 */ /* 0x000fc800078e0088 */
[C---:B------:R-:W-:Y:S01]  /*14a00*/  IMAD.WIDE.U32 R68, R135.reuse, 0x10, R68 ;  /* 0x0000001087447825 */ /* 0x040fe200078e0044 */
[----:B------:R1:W-:Y:S03]  /*14a10*/  STG.E desc[UR4][R142.64], R149 ;  /* 0x000000958e007986 */ /* 0x0003e6000c101904 */
        /* <DEDUP_REMOVED lines=14> */
.L_x_24162:
        /* <DEDUP_REMOVED lines=15> */
.L_x_24164:
[----:B------:R-:W-:-:S07]  /*14bf0*/  MOV R120, R28 ;  /* 0x0000001c00787202 */ /* 0x000fce0000000f00 */
.L_x_24165:
[----:B------:R-:W-:Y:S05]  /*14c00*/  BSYNC B1 ;  /* 0x0000000000017941 */ /* 0x000fea0003800000 */
.L_x_24163:
        /* <DEDUP_REMOVED lines=16> */
.L_x_24169:
[----:B------:R-:W-:Y:S05]  /*14d10*/  BSYNC B2 ;  /* 0x0000000000027941 */ /* 0x000fea0003800000 */
.L_x_24168:
        /* <DEDUP_REMOVED lines=44> */
.L_x_24167:
[----:B------:R-:W-:Y:S05]  /*14fe0*/  BSYNC B1 ;  /* 0x0000000000017941 */ /* 0x000fea0003800000 */
.L_x_24166:
        /* <DEDUP_REMOVED lines=12> */
.L_x_24170:
        /* <DEDUP_REMOVED lines=12> */
.L_x_24173:
[----:B------:R-:W-:-:S07]  /*15170*/  IMAD.MOV.U32 R98, RZ, RZ, R28 ;  /* 0x000000ffff627224 */ /* 0x000fce00078e001c */
.L_x_24174:
[----:B------:R-:W-:Y:S05]  /*15180*/  BSYNC B1 ;  /* 0x0000000000017941 */ /* 0x000fea0003800000 */
.L_x_24172:
        /* <DEDUP_REMOVED lines=16> */
.L_x_24178:
[----:B------:R-:W-:Y:S05]  /*15290*/  BSYNC B2 ;  /* 0x0000000000027941 */ /* 0x000fea0003800000 */
.L_x_24177:
        /* <DEDUP_REMOVED lines=44> */
.L_x_24176:
[----:B------:R-:W-:Y:S05]  /*15560*/  BSYNC B1 ;  /* 0x0000000000017941 */ /* 0x000fea0003800000 */
.L_x_24175:
        /* <DEDUP_REMOVED lines=8> */
.L_x_24171:
        /* <DEDUP_REMOVED lines=12> */
.L_x_24180:
[----:B------:R-:W-:-:S07]  /*156b0*/  MOV R120, R28 ;  /* 0x0000001c00787202 */ /* 0x000fce0000000f00 */
.L_x_24181:
[----:B------:R-:W-:Y:S05]  /*156c0*/  BSYNC B1 ;  /* 0x0000000000017941 */ /* 0x000fea0003800000 */
.L_x_24179:
        /* <DEDUP_REMOVED lines=16> */
.L_x_24185:
[----:B------:R-:W-:Y:S05]  /*157d0*/  BSYNC B2 ;  /* 0x0000000000027941 */ /* 0x000fea0003800000 */
.L_x_24184:
        /* <DEDUP_REMOVED lines=44> */
.L_x_24183:
[----:B------:R-:W-:Y:S05]  /*15aa0*/  BSYNC B1 ;  /* 0x0000000000017941 */ /* 0x000fea0003800000 */
.L_x_24182:
        /* <DEDUP_REMOVED lines=11> */
.L_x_24186:
        /* <DEDUP_REMOVED lines=12> */
.L_x_24189:
[----:B------:R-:W-:-:S07]  /*15c20*/  IMAD.MOV.U32 R99, RZ, RZ, R28 ;  /* 0x000000ffff637224 */ /* 0x000fce00078e001c */
.L_x_24190:
[----:B------:R-:W-:Y:S05]  /*15c30*/  BSYNC B1 ;  /* 0x0000000000017941 */ /* 0x000fea0003800000 */
.L_x_24188:
        /* <DEDUP_REMOVED lines=16> */
.L_x_24194:
[----:B------:R-:W-:Y:S05]  /*15d40*/  BSYNC B2 ;  /* 0x0000000000027941 */ /* 0x000fea0003800000 */
.L_x_24193:
        /* <DEDUP_REMOVED lines=44> */
.L_x_24192:
[----:B------:R-:W-:Y:S05]  /*16010*/  BSYNC B1 ;  /* 0x0000000000017941 */ /* 0x000fea0003800000 */
.L_x_24191:
        /* <DEDUP_REMOVED lines=8> */
.L_x_24187:
        /* <DEDUP_REMOVED lines=12> */
.L_x_24196:
[----:B------:R-:W-:-:S07]  /*16160*/  MOV R120, R28 ;  /* 0x0000001c00787202 */ /* 0x000fce0000000f00 */
.L_x_24197:
[----:B------:R-:W-:Y:S05]  /*16170*/  BSYNC B1 ;  /* 0x0000000000017941 */ /* 0x000fea0003800000 */
.L_x_24195:
        /* <DEDUP_REMOVED lines=16> */
.L_x_24201:
[----:B------:R-:W-:Y:S05]  /*16280*/  BSYNC B2 ;  /* 0x0000000000027941 */ /* 0x000fea0003800000 */
.L_x_24200:
        /* <DEDUP_REMOVED lines=44> */
.L_x_24199:
[----:B------:R-:W-:Y:S05]  /*16550*/  BSYNC B1 ;  /* 0x0000000000017941 */ /* 0x000fea0003800000 */
.L_x_24198:
        /* <DEDUP_REMOVED lines=11> */
.L_x_24202:
        /* <DEDUP_REMOVED lines=12> */
.L_x_24205:
[----:B------:R-:W-:-:S07]  /*166d0*/  IMAD.MOV.U32 R100, RZ, RZ, R28 ;  /* 0x000000ffff647224 */ /* 0x000fce00078e001c */
.L_x_24206:
[----:B------:R-:W-:Y:S05]  /*166e0*/  BSYNC B1 ;  /* 0x0000000000017941 */ /* 0x000fea0003800000 */
.L_x_24204:
        /* <DEDUP_REMOVED lines=16> */
.L_x_24210:
[----:B------:R-:W-:Y:S05]  /*167f0*/  BSYNC B2 ;  /* 0x0000000000027941 */ /* 0x000fea0003800000 */
.L_x_24209:
        /* <DEDUP_REMOVED lines=44> */
.L_x_24208:
[----:B------:R-:W-:Y:S05]  /*16ac0*/  BSYNC B1 ;  /* 0x0000000000017941 */ /* 0x000fea0003800000 */
.L_x_24207:
        /* <DEDUP_REMOVED lines=8> */
.L_x_24203:
        /* <DEDUP_REMOVED lines=12> */
.L_x_24212:
[----:B------:R-:W-:-:S07]  /*16c10*/  MOV R120, R28 ;  /* 0x0000001c00787202 */ /* 0x000fce0000000f00 */
.L_x_24213:
[----:B------:R-:W-:Y:S05]  /*16c20*/  BSYNC B1 ;  /* 0x0000000000017941 */ /* 0x000fea0003800000 */
.L_x_24211:
        /* <DEDUP_REMOVED lines=16> */
.L_x_24217:
[----:B------:R-:W-:Y:S05]  /*16d30*/  BSYNC B2 ;  /* 0x0000000000027941 */ /* 0x000fea0003800000 */
.L_x_24216:
        /* <DEDUP_REMOVED lines=44> */
.L_x_24215:
[----:B------:R-:W-:Y:S05]  /*17000*/  BSYNC B1 ;  /* 0x0000000000017941 */ /* 0x000fea0003800000 */
.L_x_24214:
        /* <DEDUP_REMOVED lines=11> */
.L_x_24218:
        /* <DEDUP_REMOVED lines=12> */
.L_x_24221:
[----:B------:R-:W-:-:S07]  /*17180*/  IMAD.MOV.U32 R101, RZ, RZ, R28 ;  /* 0x000000ffff657224 */ /* 0x000fce00078e001c */
.L_x_24222:
[----:B------:R-:W-:Y:S05]  /*17190*/  BSYNC B1 ;  /* 0x0000000000017941 */ /* 0x000fea0003800000 */
.L_x_24220:
        /* <DEDUP_REMOVED lines=16> */
.L_x_24226:
[----:B------:R-:W-:Y:S05]  /*172a0*/  BSYNC B2 ;  /* 0x0000000000027941 */ /* 0x000fea0003800000 */
.L_x_24225:
        /* <DEDUP_REMOVED lines=44> */
.L_x_24224:
[----:B------:R-:W-:Y:S05]  /*17570*/  BSYNC B1 ;  /* 0x0000000000017941 */ /* 0x000fea0003800000 */
.L_x_24223:
        /* <DEDUP_REMOVED lines=8> */
.L_x_24219:
[----:B------:R-:W-:Y:S01]  /*17600*/  FADD.FTZ R122, RZ, R56 ;  /* 0x00000038ff7a7221 */ /* 0x000fe20000010000 */
[----:B------:R-:W-:Y:S01]  /*17610*/  ISETP.NE.AND P1, PT, R128, RZ, PT ;  /* 0x000000ff8000720c */ /* 0x000fe20003f25270 */
[----:B------:R-:W-:Y:S01]  /*17620*/  IMAD.WIDE.U32 R138, R135, 0x10, R138 ;  /* 0x00000010878a7825 */ /* 0x000fe200078e008a */
[----:B------:R-:W-:-:S03]  /*17630*/  SEL R124, RZ, 0x100, P3 ;  /* 0x00000100ff7c7807 */ /* 0x000fc60001800000 */
[----:B------:R-:W-:Y:S01]  /*17640*/  FADD.FTZ R141, R122, R57 ;  /* 0x000000397a8d7221 */ /* 0x000fe20000010000 */
[----:B------:R-:W-:Y:S01]  /*17650*/  IMAD.WIDE.U32 R136, R135, 0x4, R136 ;  /* 0x0000000487887825 */ /* 0x000fe200078e0088 */
        /* <DEDUP_REMOVED lines=26> */
[----:B------:R-:W-:Y:S02]  /*17800*/  SEL R143, RZ, 0x1, P1 ;  /* 0x00000001ff8f7807 */ /* 0x000fe40000800000 */
[----:B------:R-:W-:Y:S01]  /*17810*/  IADD3 R122, R124, R122, R141 ;  /* 0x0000007a7c7a7210 */ /* 0x000fe20007ffe08d */
[----:B------:R-:W-:Y:S01]  /*17820*/  FADD.FTZ R145, R126, R33 ;  /* 0x000000217e917221 */ /* 0x000fe20000010000 */
[----:B------:R-:W-:Y:S02]  /*17830*/  ISETP.NE.AND P1, PT, R119, RZ, PT ;  /* 0x000000ff7700720c */ /* 0x000fe40003f25270 */
[----:B------:R-:W-:Y:S01]  /*17840*/  IADD3 R143, R122, R143, RZ ;  /* 0x0000008f7a8f7210 */ /* 0x000fe20007ffe0ff */
[----:B------:R-:W-:-:S04]  /*17850*/  FADD.FTZ R124, R145, R34 ;  /* 0x00000022917c7221 */ /* 0x000fc80000010000 */
[----:B------:R0:W-:Y:S01]  /*17860*/  STG.E desc[UR4][R136.64], R143 ;  /* 0x0000008f88007986 */ /* 0x0001e2000c101904 */
[----:B------:R-:W-:-:S04]  /*17870*/  FADD.FTZ R141, R124, R35 ;  /* 0x000000237c8d7221 */ /* 0x000fc80000010000 */
[----:B------:R-:W-:-:S04]  /*17880*/  FADD.FTZ R122, R141, R68 ;  /* 0x000000448d7a7221 */ /* 0x000fc80000010000 */
[----:B------:R-:W-:-:S04]  /*17890*/  FADD.FTZ R141, R122, R69 ;  /* 0x000000457a8d7221 */ /* 0x000fc80000010000 */
[----:B------:R-:W-:Y:S01]  /*178a0*/  FADD.FTZ R122, R141, R70 ;  /* 0x000000468d7a7221 */ /* 0x000fe20000010000 */
[----:B0-----:R-:W-:Y:S06]  /*178b0*/  @!P0 BRA `(.L_x_24227) ;  /* 0x00000000002c8947 */ /* 0x001fec0003800000 */
        /* <DEDUP_REMOVED lines=11> */
.L_x_24227:
        /* <DEDUP_REMOVED lines=88> */
.L_x_24241:
[----:B------:R-:W-:Y:S01]  /*17ef0*/  FMUL.FTZ R122, R137, R137 ;  /* 0x00000089897a7220 */ /* 0x000fe20000410000 */
[----:B------:R-:W-:Y:S01]  /*17f00*/  PLOP3.LUT P2, PT, PT, PT, UP0, 0x40, 0x0 ;  /* 0x000000000000781c */ /* 0x000fe20003f4e808 */
[----:B-1----:R-:W-:Y:S01]  /*17f10*/  FADD.FTZ R143, R128, R143 ;  /* 0x0000008f808f7221 */ /* 0x002fe20000010000 */
[----:B------:R-:W-:Y:S02]  /*17f20*/  PLOP3.LUT P3, PT, PT, PT, UP0, 0x40, 0x0 ;  /* 0x000000000000781c */ /* 0x000fe40003f6e808 */
[----:B------:R-:W-:Y:S01]  /*17f30*/  FSEL R139, R122, RZ, !P2 ;  /* 0x000000ff7a8b7208 */ /* 0x000fe20005000000 */
[----:B------:R-:W-:Y:S01]  /*17f40*/  FFMA.FTZ R124, R143, R124, UR22 ;  /* 0x000000168f7c7e23 */ /* 0x000fe2000801007c */
[----:B------:R-:W-:-:S03]  /*17f50*/  FSEL R122, R137, RZ, P3 ;  /* 0x000000ff897a7208 */ /* 0x000fc60001800000 */
[----:B------:R-:W-:Y:S02]  /*17f60*/  FADD.FTZ R139, R124, R139 ;  /* 0x0000008b7c8b7221 */ /* 0x000fe40000010000 */
[C---:B------:R-:W-:Y:S01]  /*17f70*/  FADD.FTZ R124, -R122.reuse, R52 ;  /* 0x000000347a7c7221 */ /* 0x040fe20000010100 */
[C---:B------:R-:W-:Y:S01]  /*17f80*/  FADD.FTZ R126, -R122.reuse, R53 ;  /* 0x000000357a7e7221 */ /* 0x040fe20000010100 */
[C---:B0-----:R-:W-:Y:S01]  /*17f90*/  FADD.FTZ R128, -R122.reuse, R48 ;  /* 0x000000307a807221 */ /* 0x041fe20000010100 */
[----:B------:R-:W0:Y:S01]  /*17fa0*/  @!P1 LDC.64 R52, c[0x0][0x250] ;  /* 0x00009400ff349b82 */ /* 0x000e220000000a00 */
[----:B------:R-:W1:Y:S01]  /*17fb0*/  MUFU.RSQ R139, R139 ;  /* 0x0000008b008b7308 */ /* 0x000e620000001400 */
[C---:B------:R-:W-:Y:S01]  /*17fc0*/  FADD.FTZ R130, -R122.reuse, R49 ;  /* 0x000000317a827221 */ /* 0x040fe20000010100 */
[C---:B------:R-:W-:Y:S01]  /*17fd0*/  FADD.FTZ R142, -R122.reuse, R36 ;  /* 0x000000247a8e7221 */ /* 0x040fe20000010100 */
[C---:B------:R-:W-:Y:S01]  /*17fe0*/  FADD.FTZ R144, -R122.reuse, R37 ;  /* 0x000000257a907221 */ /* 0x040fe20000010100 */
[C---:B------:R-:W-:Y:S01]  /*17ff0*/  FADD.FTZ R50, -R122.reuse, R50 ;  /* 0x000000327a327221 */ /* 0x040fe20000010100 */
        /* <DEDUP_REMOVED lines=12> */
[----:B-1----:R-:W-:Y:S01]  /*180c0*/  FMUL.FTZ R47, R139, R124 ;  /* 0x0000007c8b2f7220 */ /* 0x002fe20000410000 */
        /* <DEDUP_REMOVED lines=15> */
[C---:B------:R-:W-:Y:S01]  /*181c0*/  FADD.FTZ R70, -R122.reuse, R70 ;  /* 0x000000467a467221 */ /* 0x040fe20000010100 */
[----:B------:R-:W-:Y:S01]  /*181d0*/  FADD.FTZ R122, -R122, R71 ;  /* 0x000000477a7a7221 */ /* 0x000fe20000010100 */
[----:B------:R-:W-:Y:S01]  /*181e0*/  FMUL.FTZ R71, R139, R46 ;  /* 0x0000002e8b477220 */ /* 0x000fe20000410000 */
[----:B------:R-:W-:Y:S01]  /*181f0*/  LEA R38, P2, R121, UR18, 0x4 ;  /* 0x0000001279267c11 */ /* 0x000fe2000f8420ff */
[C---:B------:R-:W-:Y:S01]  /*18200*/  FMUL.FTZ R56, R139.reuse, R56 ;  /* 0x000000388b387220 */ /* 0x040fe20000410000 */
[C---:B------:R-:W-:Y:S01]  /*18210*/  FMUL.FTZ R33, R139.reuse, R57 ;  /* 0x000000398b217220 */ /* 0x040fe20000410000 */
[C---:B------:R-:W-:Y:S01]  /*18220*/  FMUL.FTZ R58, R139.reuse, R58 ;  /* 0x0000003a8b3a7220 */ /* 0x040fe20000410000 */
[C---:B0-----:R-:W-:Y:S01]  /*18230*/  FMUL.FTZ R52, R139.reuse, R50 ;  /* 0x000000328b347220 */ /* 0x041fe20000410000 */
[C---:B------:R-:W-:Y:S01]  /*18240*/  FMUL.FTZ R53, R139.reuse, R51 ;  /* 0x000000338b357220 */ /* 0x040fe20000410000 */
[----:B------:R-:W-:Y:S01]  /*18250*/  FMUL.FTZ R50, R139, R40 ;  /* 0x000000288b327220 */ /* 0x000fe20000410000 */
[----:B------:R-:W-:Y:S01]  /*18260*/  FFMA.FTZ R40, R111, R47, R14 ;  /* 0x0000002f6f287223 */ /* 0x000fe2000001000e */
[----:B------:R-:W-:Y:S01]  /*18270*/  FFMA.FTZ R46, R104, R52, R11 ;  /* 0x00000034682e7223 */ /* 0x000fe2000001000b */
[----:B------:R-:W-:Y:S01]  /*18280*/  FFMA.FTZ R47, R102, R53, R77 ;  /* 0x00000035662f7223 */ /* 0x000fe2000001004d */
[----:B------:R-:W-:Y:S01]  /*18290*/  FMUL.FTZ R35, R139, R59 ;  /* 0x0000003b8b237220 */ /* 0x000fe20000410000 */
[----:B------:R-:W0:Y:S01]  /*182a0*/  LDC.64 R52, c[0x0][0x210] ;  /* 0x00008400ff347b82 */ /* 0x000e220000000a00 */
[----:B--2---:R-:W-:Y:S01]  /*182b0*/  @!P1 IMAD.WIDE R44, R118, 0x4, R48 ;  /* 0x00000004762c9825 */ /* 0x004fe200078e0230 */
[----:B------:R-:W-:-:S03]  /*182c0*/  LEA.HI.X R39, R121, UR19, RZ, 0x4, P2 ;  /* 0x0000001379277c11 */ /* 0x000fc600090f24ff */
        /* <DEDUP_REMOVED lines=15> */
[----:B------:R-:W-:Y:S01]  /*183c0*/  FMUL.FTZ R69, R139, R154 ;  /* 0x0000009a8b457220 */ /* 0x000fe20000410000 */
[----:B------:R1:W-:Y:S01]  /*183d0*/  @!P1 STG.E desc[UR4][R44.64], R139 ;  /* 0x0000008b2c009986 */ /* 0x0003e2000c101904 */
[----:B---3--:R-:W-:-:S04]  /*183e0*/  IMAD.WIDE.U32 R48, R123, 0x10, R36 ;  /* 0x000000107b307825 */ /* 0x008fc800078e0024 */
[----:B------:R-:W-:Y:S01]  /*183f0*/  FFMA.FTZ R43, R106, R43, R75 ;  /* 0x0000002b6a2b7223 */ /* 0x000fe2000001004b */
[----:B------:R-:W-:Y:S01]  /*18400*/  FFMA.FTZ R42, R108, R54, R13 ;  /* 0x000000366c2a7223 */ /* 0x000fe2000001000d */
[----:B------:R-:W-:Y:S01]  /*18410*/  FFMA.FTZ R41, R109, R41, R74 ;  /* 0x000000296d297223 */ /* 0x000fe2000001004a */
[C---:B------:R-:W-:Y:S01]  /*18420*/  FMUL.FTZ R138, R139.reuse, R138 ;  /* 0x0000008a8b8a7220 */ /* 0x040fe20000410000 */
[----:B------:R-:W-:Y:S01]  /*18430*/  FMUL.FTZ R140, R139, R140 ;  /* 0x0000008c8b8c7220 */ /* 0x000fe20000410000 */
[----:B------:R-:W-:-:S04]  /*18440*/  IMAD.WIDE.U32 R154, R125, 0x10, R36 ;  /* 0x000000107d9a7825 */ /* 0x000fc800078e0024 */
[C---:B------:R-:W-:Y:S01]  /*18450*/  FMUL.FTZ R142, R139.reuse, R142 ;  /* 0x0000008e8b8e7220 */ /* 0x040fe20000410000 */
[C---:B------:R-:W-:Y:S01]  /*18460*/  FMUL.FTZ R144, R139.reuse, R144 ;  /* 0x000000908b907220 */ /* 0x040fe20000410000 */
[C---:B------:R-:W-:Y:S01]  /*18470*/  FMUL.FTZ R146, R139.reuse, R146 ;  /* 0x000000928b927220 */ /* 0x040fe20000410000 */
[----:B------:R-:W-:Y:S01]  /*18480*/  FMUL.FTZ R148, R139, R148 ;  /* 0x000000948b947220 */ /* 0x000fe20000410000 */
[----:B-1----:R-:W-:Y:S01]  /*18490*/  FFMA.FTZ R45, R105, R130, R76 ;  /* 0x00000082692d7223 */ /* 0x002fe2000001004c */
[----:B------:R-:W-:Y:S01]  /*184a0*/  FFMA.FTZ R44, R107, R128, R12 ;  /* 0x000000806b2c7223 */ /* 0x000fe2000001000c */
[----:B------:R-:W-:-:S04]  /*184b0*/  IMAD.WIDE.U32 R54, R127, 0x10, R36 ;  /* 0x000000107f367825 */ /* 0x000fc800078e0024 */
[C---:B------:R-:W-:Y:S01]  /*184c0*/  FMUL.FTZ R150, R139.reuse, R150 ;  /* 0x000000968b967220 */ /* 0x040fe20000410000 */
[----:B------:R-:W-:Y:S01]  /*184d0*/  FMUL.FTZ R152, R139, R152 ;  /* 0x000000988b987220 */ /* 0x000fe20000410000 */
[----:B------:R1:W-:Y:S01]  /*184e0*/  STG.E.128 desc[UR4][R38.64], R32 ;  /* 0x0000002026007986 */ /* 0x0003e2000c101d04 */
[----:B------:R-:W-:-:S04]  /*184f0*/  IMAD.WIDE.U32 R126, R129, 0x10, R36 ;  /* 0x00000010817e7825 */ /* 0x000fc800078e0024 */
[C---:B------:R-:W-:Y:S01]  /*18500*/  FMUL.FTZ R68, R139.reuse, R68 ;  /* 0x000000448b447220 */ /* 0x040fe20000410000 */
[C---:B------:R-:W-:Y:S01]  /*18510*/  FMUL.FTZ R70, R139.reuse, R70 ;  /* 0x000000468b467220 */ /* 0x040fe20000410000 */
[----:B------:R-:W-:Y:S01]  /*18520*/  FMUL.FTZ R122, R139, R122 ;  /* 0x0000007a8b7a7220 */ /* 0x000fe20000410000 */
[--C-:B------:R-:W-:Y:S01]  /*18530*/  IMAD.WIDE.U32 R58, R131, 0x10, R36.reuse ;  /* 0x00000010833a7825 */ /* 0x100fe200078e0024 */
[----:B------:R2:W-:Y:S03]  /*18540*/  STG.E.128 desc[UR4][R48.64], R40 ;  /* 0x0000002830007986 */ /* 0x0005e6000c101d04 */
[--C-:B------:R-:W-:Y:S01]  /*18550*/  IMAD.WIDE.U32 R56, R133, 0x10, R36.reuse ;  /* 0x0000001085387825 */ /* 0x100fe200078e0024 */
[----:B------:R3:W-:Y:S03]  /*18560*/  STG.E.128 desc[UR4][R154.64], R44 ;  /* 0x0000002c9a007986 */ /* 0x0007e6000c101d04 */
[----:B------:R-:W-:-:S04]  /*18570*/  IMAD.WIDE.U32 R128, R135, 0x10, R36 ;  /* 0x0000001087807825 */ /* 0x000fc800078e0024 */
[----:B------:R-:W-:Y:S01]  /*18580*/  FFMA.FTZ R37, R91, R138, R80 ;  /* 0x0000008a5b257223 */ /* 0x000fe20000010050 */
[----:B------:R-:W-:Y:S01]  /*18590*/  FFMA.FTZ R36, R21, R50, R8 ;  /* 0x0000003215247223 */ /* 0x000fe20000010008 */
[----:B------:R-:W-:Y:S01]  /*185a0*/  FFMA.FTZ R50, R29, R70, R0 ;  /* 0x000000461d327223 */ /* 0x000fe20000010000 */
[----:B0-----:R-:W-:Y:S02]  /*185b0*/  IMAD R118, R52, 0x4, R118 ;  /* 0x0000000434767824 */ /* 0x001fe400078e0276 */
[----:B-1----:R-:W-:Y:S01]  /*185c0*/  FFMA.FTZ R35, R88, R136, R79 ;  /* 0x0000008858237223 */ /* 0x002fe2000001004f */
[----:B------:R-:W-:Y:S01]  /*185d0*/  FFMA.FTZ R34, R20, R71, R9 ;  /* 0x0000004714227223 */ /* 0x000fe20000010009 */
[----:B------:R-:W-:Y:S01]  /*185e0*/  FFMA.FTZ R33, R89, R134, R78 ;  /* 0x0000008659217223 */ /* 0x000fe2000001004e */
[----:B------:R-:W-:Y:S01]  /*185f0*/  FFMA.FTZ R32, R103, R132, R10 ;  /* 0x0000008467207223 */ /* 0x000fe2000001000a */
[----:B------:R-:W-:Y:S01]  /*18600*/  FFMA.FTZ R39, R90, R140, R81 ;  /* 0x0000008c5a277223 */ /* 0x000fe20000010051 */
[----:B------:R-:W-:Y:S01]  /*18610*/  FFMA.FTZ R38, R22, R124, R7 ;  /* 0x0000007c16267223 */ /* 0x000fe20000010007 */
[----:B--2---:R-:W-:Y:S01]  /*18620*/  FFMA.FTZ R43, R92, R148, R83 ;  /* 0x000000945c2b7223 */ /* 0x004fe20000010053 */
[----:B------:R-:W-:Y:S01]  /*18630*/  FFMA.FTZ R42, R24, R146, R5 ;  /* 0x00000092182a7223 */ /* 0x000fe20000010005 */
[----:B------:R-:W-:Y:S01]  /*18640*/  FFMA.FTZ R41, R93, R144, R82 ;  /* 0x000000905d297223 */ /* 0x000fe20000010052 */
[----:B------:R-:W-:Y:S01]  /*18650*/  FFMA.FTZ R40, R23, R142, R6 ;  /* 0x0000008e17287223 */ /* 0x000fe20000010006 */
[----:B---3--:R-:W-:Y:S01]  /*18660*/  FFMA.FTZ R47, R94, R152, R85 ;  /* 0x000000985e2f7223 */ /* 0x008fe20000010055 */
[----:B------:R-:W-:Y:S01]  /*18670*/  FFMA.FTZ R46, R26, R121, R3 ;  /* 0x000000791a2e7223 */ /* 0x000fe20000010003 */
[----:B------:R-:W-:Y:S01]  /*18680*/  FFMA.FTZ R45, R95, R150, R84 ;  /* 0x000000965f2d7223 */ /* 0x000fe20000010054 */
[----:B------:R-:W-:Y:S01]  /*18690*/  FFMA.FTZ R44, R25, R51, R4 ;  /* 0x00000033192c7223 */ /* 0x000fe20000010004 */
[----:B------:R-:W-:Y:S01]  /*186a0*/  FFMA.FTZ R51, R96, R122, R87 ;  /* 0x0000007a60337223 */ /* 0x000fe20000010057 */
[----:B------:R-:W-:Y:S01]  /*186b0*/  FFMA.FTZ R49, R97, R69, R86 ;  /* 0x0000004561317223 */ /* 0x000fe20000010056 */
[----:B------:R-:W-:Y:S01]  /*186c0*/  FFMA.FTZ R48, R27, R68, R2 ;  /* 0x000000441b307223 */ /* 0x000fe20000010002 */
[----:B------:R0:W-:Y:S01]  /*186d0*/  STG.E.128 desc[UR4][R58.64], R32 ;  /* 0x000000203a007986 */ /* 0x0001e2000c101d04 */
[----:B------:R-:W-:-:S03]  /*186e0*/  ISETP.GE.AND P1, PT, R118, R53, PT ;  /* 0x000000357600720c */ /* 0x000fc60003f26270 */
[----:B------:R0:W-:Y:S04]  /*186f0*/  STG.E.128 desc[UR4][R56.64], R36 ;  /* 0x0000002438007986 */ /* 0x0001e8000c101d04 */
[----:B------:R0:W-:Y:S04]  /*18700*/  STG.E.128 desc[UR4][R54.64], R40 ;  /* 0x0000002836007986 */ /* 0x0001e8000c101d04 */
[----:B------:R0:W-:Y:S04]  /*18710*/  STG.E.128 desc[UR4][R126.64], R44 ;  /* 0x0000002c7e007986 */ /* 0x0001e8000c101d04 */
[----:B------:R0:W-:Y:S01]  /*18720*/  STG.E.128 desc[UR4][R128.64], R48 ;  /* 0x0000003080007986 */ /* 0x0001e2000c101d04 */
[----:B------:R-:W-:Y:S05]  /*18730*/  @!P1 BRA `(.L_x_24229) ;  /* 0xfffffe8400e89947 */ /* 0x000fea000383ffff */
[----:B------:R-:W-:Y:S05]  /*18740*/  BSYNC B0 ;  /* 0x0000000000007941 */ /* 0x000fea0003800000 */
.L_x_23707:
[----:B------:R-:W-:Y:S05]  /*18750*/  EXIT ;  /* 0x000000000000794d */ /* 0x000fea0003800000 */
.L_x_24228:
[----:B------:R-:W-:Y:S01]  /*18760*/  HFMA2.MMA R147, -RZ, RZ, 0, 1.847743988037109375e-06 ;  /* 0x0000001fff937435 */ /* 0x000fe200000001ff */
[----:B------:R-:W-:Y:S01]  /*18770*/  BSSY B1, `(.L_x_24230) ;  /* 0x0000007000017945 */ /* 0x000fe20003800000 */
[----:B------:R-:W-:Y:S01]  /*18780*/  MOV R145, R122 ;  /* 0x0000007a00917202 */ /* 0x000fe20000000f00 */
[----:B0-----:R-:W-:Y:S02]  /*18790*/  IMAD.MOV.U32 R136, RZ, RZ, 0x1 ;  /* 0x00000001ff887424 */ /* 0x001fe400078e00ff */
[----:B------:R-:W-:-:S07]  /*187a0*/  IMAD.MOV.U32 R134, RZ, RZ, -0x1 ;  /* 0xffffffffff867424 */ /* 0x000fce00078e00ff */
[----:B------:R-:W-:Y:S05]  /*187b0*/  WARPSYNC.COLLECTIVE R134, `(.L_x_24231) ;  /* 0x0000000086087348 */ /* 0x000fea0003c00000 */
[----:B------:R0:W1:Y:S02]  /*187c0*/  SHFL.BFLY P2, R143, R145, R136, R147 ;  /* 0x0c000088918f7389 */ /* 0x0000640000040093 */
[----:B01----:R-:W-:Y:S01]  /*187d0*/  ENDCOLLECTIVE ;  /* 0x000000000000791b */ /* 0x003fe20003800000 */
.L_x_24231:
[----:B------:R-:W-:Y:S05]  /*187e0*/  BSYNC B1 ;  /* 0x0000000000017941 */ /* 0x000fea0003800000 */
.L_x_24230:
        /* <DEDUP_REMOVED lines=10> */
.L_x_24232:
[----:B------:R-:W-:Y:S02]  /*18890*/  IMAD.MOV.U32 R136, RZ, RZ, 0x4 ;  /* 0x00000004ff887424 */ /* 0x000fe400078e00ff */
[----:B------:R-:W-:-:S04]  /*188a0*/  IMAD.MOV.U32 R137, RZ, RZ, R143 ;  /* 0x000000ffff897224 */ /* 0x000fc800078e008f */
[----:B------:R-:W-:-:S05]  /*188b0*/  FADD.FTZ R128, R126, R137 ;  /* 0x000000897e807221 */ /* 0x000fca0000010000 */
[----:B------:R-:W-:-:S07]  /*188c0*/  MOV R145, R128 ;  /* 0x0000008000917202 */ /* 0x000fce0000000f00 */
[----:B------:R-:W-:Y:S05]  /*188d0*/  WARPSYNC.COLLECTIVE R134, `(.L_x_24233) ;  /* 0x0000000086087348 */ /* 0x000fea0003c00000 */
[----:B------:R0:W1:Y:S02]  /*188e0*/  SHFL.BFLY P2, R143, R145, R136, R147 ;  /* 0x0c000088918f7389 */ /* 0x0000640000040093 */
[----:B01----:R-:W-:Y:S01]  /*188f0*/  ENDCOLLECTIVE ;  /* 0x000000000000791b */ /* 0x003fe20003800000 */
.L_x_24233:
[----:B------:R-:W-:Y:S01]  /*18900*/  HFMA2.MMA R136, -RZ, RZ, 0, 4.76837158203125e-07 ;  /* 0x00000008ff887435 */ /* 0x000fe200000001ff */
[----:B------:R-:W-:-:S05]  /*18910*/  MOV R137, R143 ;  /* 0x0000008f00897202 */ /* 0x000fca0000000f00 */
[----:B------:R-:W-:-:S04]  /*18920*/  FADD.FTZ R130, R128, R137 ;  /* 0x0000008980827221 */ /* 0x000fc80000010000 */
[----:B------:R-:W-:-:S07]  /*18930*/  IMAD.MOV.U32 R145, RZ, RZ, R130 ;  /* 0x000000ffff917224 */ /* 0x000fce00078e0082 */
[----:B------:R-:W-:Y:S05]  /*18940*/  WARPSYNC.COLLECTIVE R134, `(.L_x_24234) ;  /* 0x0000000086087348 */ /* 0x000fea0003c00000 */
[----:B------:R0:W1:Y:S02]  /*18950*/  SHFL.BFLY P2, R143, R145, R136, R147 ;  /* 0x0c000088918f7389 */ /* 0x0000640000040093 */
[----:B01----:R-:W-:Y:S01]  /*18960*/  ENDCOLLECTIVE ;  /* 0x000000000000791b */ /* 0x003fe20003800000 */
.L_x_24234:
[----:B------:R-:W-:Y:S02]  /*18970*/  IMAD.MOV.U32 R136, RZ, RZ, 0x10 ;  /* 0x00000010ff887424 */ /* 0x000fe400078e00ff */
[----:B------:R-:W-:-:S04]  /*18980*/  IMAD.MOV.U32 R137, RZ, RZ, R143 ;  /* 0x000000ffff897224 */ /* 0x000fc800078e008f */
[----:B------:R-:W-:-:S05]  /*18990*/  FADD.FTZ R132, R130, R137 ;  /* 0x0000008982847221 */ /* 0x000fca0000010000 */
[----:B------:R-:W-:-:S07]  /*189a0*/  MOV R145, R132 ;  /* 0x0000008400917202 */ /* 0x000fce0000000f00 */
[----:B------:R-:W-:Y:S05]  /*189b0*/  WARPSYNC.COLLECTIVE R134, `(.L_x_24235) ;  /* 0x0000000086087348 */ /* 0x000fea0003c00000 */
[----:B------:R0:W1:Y:S02]  /*189c0*/  SHFL.BFLY P2, R143, R145, R136, R147 ;  /* 0x0c000088918f7389 */ /* 0x0000640000040093 */
[----:B01----:R-:W-:Y:S01]  /*189d0*/  ENDCOLLECTIVE ;  /* 0x000000000000791b */ /* 0x003fe20003800000 */
.L_x_24235:
        /* <DEDUP_REMOVED lines=72> */
.L_x_24236:
[----:B------:R-:W-:Y:S02]  /*18e60*/  IMAD.MOV.U32 R136, RZ, RZ, 0x2 ;  /* 0x00000002ff887424 */ /* 0x000fe400078e00ff */
[----:B------:R-:W-:-:S04]  /*18e70*/  IMAD.MOV.U32 R139, RZ, RZ, R143 ;  /* 0x000000ffff8b7224 */ /* 0x000fc800078e008f */
[----:B------:R-:W-:-:S05]  /*18e80*/  FADD.FTZ R139, R122, R139 ;  /* 0x0000008b7a8b7221 */ /* 0x000fca0000010000 */
[----:B------:R-:W-:-:S07]  /*18e90*/  MOV R145, R139 ;  /* 0x0000008b00917202 */ /* 0x000fce0000000f00 */
[----:B------:R-:W-:Y:S05]  /*18ea0*/  WARPSYNC.COLLECTIVE R134, `(.L_x_24237) ;  /* 0x0000000086087348 */ /* 0x000fea0003c00000 */
[----:B------:R0:W1:Y:S02]  /*18eb0*/  SHFL.BFLY P2, R143, R145, R136, R147 ;  /* 0x0c000088918f7389 */ /* 0x0000640000040093 */
[----:B01----:R-:W-:Y:S01]  /*18ec0*/  ENDCOLLECTIVE ;  /* 0x000000000000791b */ /* 0x003fe20003800000 */
.L_x_24237:
[----:B------:R-:W-:Y:S01]  /*18ed0*/  HFMA2.MMA R136, -RZ, RZ, 0, 2.384185791015625e-07 ;  /* 0x00000004ff887435 */ /* 0x000fe200000001ff */
[----:B------:R-:W-:-:S05]  /*18ee0*/  MOV R126, R143 ;  /* 0x0000008f007e7202 */ /* 0x000fca0000000f00 */
[----:B------:R-:W-:-:S04]  /*18ef0*/  FADD.FTZ R126, R139, R126 ;  /* 0x0000007e8b7e7221 */ /* 0x000fc80000010000 */
[----:B------:R-:W-:-:S07]  /*18f00*/  IMAD.MOV.U32 R145, RZ, RZ, R126 ;  /* 0x000000ffff917224 */ /* 0x000fce00078e007e */
[----:B------:R-:W-:Y:S05]  /*18f10*/  WARPSYNC.COLLECTIVE R134, `(.L_x_24238) ;  /* 0x0000000086087348 */ /* 0x000fea0003c00000 */
[----:B------:R0:W1:Y:S02]  /*18f20*/  SHFL.BFLY P2, R143, R145, R136, R147 ;  /* 0x0c000088918f7389 */ /* 0x0000640000040093 */
[----:B01----:R-:W-:Y:S01]  /*18f30*/  ENDCOLLECTIVE ;  /* 0x000000000000791b */ /* 0x003fe20003800000 */
.L_x_24238:
[----:B------:R-:W-:Y:S02]  /*18f40*/  IMAD.MOV.U32 R136, RZ, RZ, 0x8 ;  /* 0x00000008ff887424 */ /* 0x000fe400078e00ff */
[----:B------:R-:W-:-:S04]  /*18f50*/  IMAD.MOV.U32 R141, RZ, RZ, R143 ;  /* 0x000000ffff8d7224 */ /* 0x000fc800078e008f */
[----:B------:R-:W-:-:S05]  /*18f60*/  FADD.FTZ R141, R126, R141 ;  /* 0x0000008d7e8d7221 */ /* 0x000fca0000010000 */
[----:B------:R-:W-:-:S07]  /*18f70*/  MOV R145, R141 ;  /* 0x0000008d00917202 */ /* 0x000fce0000000f00 */
[----:B------:R-:W-:Y:S05]  /*18f80*/  WARPSYNC.COLLECTIVE R134, `(.L_x_24239) ;  /* 0x0000000086087348 */ /* 0x000fea0003c00000 */
[----:B------:R0:W1:Y:S02]  /*18f90*/  SHFL.BFLY P2, R143, R145, R136, R147 ;  /* 0x0c000088918f7389 */ /* 0x0000640000040093 */
[----:B01----:R-:W-:Y:S01]  /*18fa0*/  ENDCOLLECTIVE ;  /* 0x000000000000791b */ /* 0x003fe20003800000 */
.L_x_24239:
[----:B------:R-:W-:Y:S01]  /*18fb0*/  HFMA2.MMA R136, -RZ, RZ, 0, 9.5367431640625e-07 ;  /* 0x00000010ff887435 */ /* 0x000fe200000001ff */
[----:B------:R-:W-:-:S05]  /*18fc0*/  MOV R128, R143 ;  /* 0x0000008f00807202 */ /* 0x000fca0000000f00 */
[----:B------:R-:W-:-:S04]  /*18fd0*/  FADD.FTZ R128, R141, R128 ;  /* 0x000000808d807221 */ /* 0x000fc80000010000 */
[----:B------:R-:W-:-:S07]  /*18fe0*/  IMAD.MOV.U32 R145, RZ, RZ, R128 ;  /* 0x000000ffff917224 */ /* 0x000fce00078e0080 */
[----:B------:R-:W-:Y:S05]  /*18ff0*/  WARPSYNC.COLLECTIVE R134, `(.L_x_24240) ;  /* 0x0000000086087348 */ /* 0x000fea0003c00000 */
[----:B------:R0:W1:Y:S02]  /*19000*/  SHFL.BFLY P2, R143, R145, R136, R147 ;  /* 0x0c000088918f7389 */ /* 0x0000640000040093 */
[----:B01----:R-:W-:Y:S01]  /*19010*/  ENDCOLLECTIVE ;  /* 0x000000000000791b */ /* 0x003fe20003800000 */
.L_x_24240:
[----:B------:R-:W-:Y:S05]  /*19020*/  BRA `(.L_x_24241) ;  /* 0xffffffec00b07947 */ /* 0x000fea000383ffff */
.L_x_24242:
        /* <DEDUP_REMOVED lines=13> */
.L_x_27221:


//--------------------- .text._ZN10layer_norm31ln_parallel_residual_fwd_kernelINS_13Kernel_traitsIfffffjLj1024ELj1ELj4ELj1ELj16ENS_18Kernel_traits_baseILj1024EfffffjLj128EEEEELb0ELb0ELb0EEEvNS_9FwdParamsE --------------------------
	.section	.text._ZN10layer_norm31ln_parallel_residual_fwd_kernelINS_13Kernel_traitsIfffffjLj1024ELj1ELj4ELj1ELj16ENS_18Kernel_traits_baseILj1024EfffffjLj128EEEEELb0ELb0ELb0EEEvNS_9FwdParamsE,"ax",@progbits
	.align	128
        .global         _ZN10layer_norm31ln_parallel_residual_fwd_kernelINS_13Kernel_traitsIfffffjLj1024ELj1ELj4ELj1ELj16ENS_18Kernel_traits_baseILj1024EfffffjLj128EEEEELb0ELb0ELb0EEEvNS_9FwdParamsE
        .type           _ZN10layer_norm31ln_parallel_residual_fwd_kernelINS_13Kernel_traitsIfffffjLj1024ELj1ELj4ELj1ELj16ENS_18Kernel_traits_baseILj1024EfffffjLj128EEEEELb0ELb0ELb0EEEvNS_9FwdParamsE,@function
        .size           _ZN10layer_norm31ln_parallel_residual_fwd_kernelINS_13Kernel_traitsIfffffjLj1024ELj1ELj4ELj1ELj16ENS_18Kernel_traits_baseILj1024EfffffjLj128EEEEELb0ELb0ELb0EEEvNS_9FwdParamsE,(.L_x_27222 - _ZN10layer_norm31ln_parallel_residual_fwd_kernelINS_13Kernel_traitsIfffffjLj1024ELj1ELj4ELj1ELj16ENS_18Kernel_traits_baseILj1024EfffffjLj128EEEEELb0ELb0ELb0EEEvNS_9FwdParamsE)
        .other          _ZN10layer_norm31ln_parallel_residual_fwd_kernelINS_13Kernel_traitsIfffffjLj1024ELj1ELj4ELj1ELj16ENS_18Kernel_traits_baseILj1024EfffffjLj128EEEEELb0ELb0ELb0EEEvNS_9FwdParamsE,@"STO_CUDA_ENTRY STV_DEFAULT"
_ZN10layer_norm31ln_parallel_residual_fwd_kernelINS_13Kernel_traitsIfffffjLj1024ELj1ELj4ELj1ELj16ENS_18Kernel_traits_baseILj1024EfffffjLj128EEEEELb0ELb0ELb0EEEvNS_9FwdParamsE:
.text._ZN10layer_norm31ln_parallel_residual_fwd_kernelINS_13Kernel_traitsIfffffjLj1024ELj1ELj4ELj1ELj16ENS_18Kernel_traits_baseILj1024EfffffjLj128EEEEELb0ELb0ELb0EEEvNS_9FwdParamsE:
        /* <DEDUP_REMOVED lines=10> */
[----:B0-----:R-:W-:-:S04]  /*00a0*/  LOP3.LUT R3, R104, 0x1f, RZ, 0xc, !PT ;  /* 0x0000001f68037812 */ /* 0x001fc800078e0cff */
[----:B------:R-:W-:Y:S02]  /*00b0*/  LEA.HI.SX32 R2, R0, R3, 0x1e ;  /* 0x0000000300027211 */ /* 0x000fe400078ff2ff */
[----:B------:R-:W-:Y:S02]  /*00c0*/  LOP3.LUT R3, R104, 0x1f, RZ, 0xc0, !PT ;  /* 0x0000001f68037812 */ /* 0x000fe400078ec0ff */
[C---:B------:R-:W-:Y:S02]  /*00d0*/  ISETP.GE.U32.AND P6, PT, R2.reuse, 0x40, PT ;  /* 0x000000400200780c */ /* 0x040fe40003fc6070 */
[C---:B------:R-:W-:Y:S02]  /*00e0*/  ISETP.GE.U32.AND P5, PT, R2.reuse, 0x60, PT ;  /* 0x000000600200780c */ /* 0x040fe40003fa6070 */
[C---:B------:R-:W-:Y:S02]  /*00f0*/  LOP3.LUT P1, RZ, R2.reuse, 0xffffffe0, RZ, 0xc0, !PT ;  /* 0xffffffe002ff7812 */ /* 0x040fe4000782c0ff */
[----:B------:R-:W-:-:S02]  /*0100*/  ISETP.GE.U32.AND P4, PT, R2, 0x80, PT ;  /* 0x000000800200780c */ /* 0x000fc40003f86070 */
[----:B------:R-:W-:-:S05]  /*0110*/  MOV R127, R3 ;  /* 0x00000003007f7202 */ /* 0x000fca0000000f00 */
[----:B------:R-:W-:-:S04]  /*0120*/  @P6 LOP3.LUT R184, R184, 0x800, RZ, 0xfc, !PT ;  /* 0x00000800b8b86812 */ /* 0x000fc800078efcff */
[----:B------:R-:W-:-:S04]  /*0130*/  LOP3.LUT R184, R184, 0xfffffbff, RZ, 0xc0, !PT ;  /* 0xfffffbffb8b87812 */ /* 0x000fc800078ec0ff */
[----:B------:R-:W-:-:S04]  /*0140*/  @P5 LOP3.LUT R184, R184, 0x400, RZ, 0xfc, !PT ;  /* 0x00000400b8b85812 */ /* 0x000fc800078efcff */
[----:B------:R-:W-:-:S04]  /*0150*/  LOP3.LUT R184, R184, 0xfffffdff, RZ, 0xc0, !PT ;  /* 0xfffffdffb8b87812 */ /* 0x000fc800078ec0ff */
[----:B------:R-:W-:Y:S01]  /*0160*/  @P4 LOP3.LUT R184, R184, 0x200, RZ, 0xfc, !PT ;  /* 0x00000200b8b84812 */ /* 0x000fe200078efcff */
[----:B--23--:R-:W-:Y:S06]  /*0170*/  @!P1 BRA `(.L_x_24244) ;  /* 0x0000000000689947 */ /* 0x00cfec0003800000 */
        /* <DEDUP_REMOVED lines=10> */
[C---:B------:R-:W-:Y:S02]  /*0220*/  SHF.L.U64.HI R0, R127.reuse, 0x4, RZ ;  /* 0x000000047f007819 */ /* 0x040fe400000102ff */
[----:B------:R-:W-:Y:S02]  /*0230*/  CS2R R8, SRZ ;  /* 0x0000000000087805 */ /* 0x000fe4000001ff00 */
[----:B------:R-:W-:Y:S02]  /*0240*/  ISETP.NE.AND.EX P2, PT, RZ, UR9, PT, P2 ;  /* 0x00000009ff007c0c */ /* 0x000fe4000bf45320 */
        /* <DEDUP_REMOVED lines=8> */
[----:B------:R-:W5:Y:S03]  /*02d0*/  LDG.E.128 R12, desc[UR4][R12.64] ;  /* 0x000000040c0c7981 */ /* 0x000f66000c1e1d00 */
[----:B------:R-:W-:Y:S01]  /*02e0*/  @P2 IADD3.X R23, R0, UR9, RZ, P3, !PT ;  /* 0x0000000900172c10 */ /* 0x000fe20009ffe4ff */
[----:B------:R-:W5:Y:S04]  /*02f0*/  LDG.E.128 R16, desc[UR4][R16.64] ;  /* 0x0000000410107981 */ /* 0x000f68000c1e1d00 */
[----:B------:R0:W5:Y:S01]  /*0300*/  @P2 LDG.E.128 R8, desc[UR4][R22.64] ;  /* 0x0000000416082981 */ /* 0x000162000c1e1d00 */
[----:B------:R-:W-:-:S07]  /*0310*/  LOP3.LUT R127, R127, 0x20, RZ, 0xfc, !PT ;  /* 0x000000207f7f7812 */ /* 0x000fce00078efcff */
.L_x_24244:
[----:B------:R-:W-:Y:S05]  /*0320*/  BSYNC B0 ;  /* 0x0000000000007941 */ /* 0x000fea0003800000 */
.L_x_24243:
        /* <DEDUP_REMOVED lines=27> */
[----:B------:R-:W-:-:S07]  /*04e0*/  IADD3 R127, R127, 0x20, RZ ;  /* 0x000000207f7f7810 */ /* 0x000fce0007ffe0ff */
.L_x_24246:
[----:B------:R-:W-:Y:S05]  /*04f0*/  BSYNC B0 ;  /* 0x0000000000007941 */ /* 0x000fea0003800000 */
.L_x_24245:
        /* <DEDUP_REMOVED lines=28> */
.L_x_24248:
[----:B------:R-:W-:Y:S05]  /*06c0*/  BSYNC B0 ;  /* 0x0000000000007941 */ /* 0x000fea0003800000 */
.L_x_24247:
        /* <DEDUP_REMOVED lines=13> */
[----:B------:R-:W-:Y:S02]  /*07a0*/  SHF.L.U64.HI R0, R127, 0x4, RZ ;  /* 0x000000047f007819 */ /* 0x000fe400000102ff */
[----:B------:R-:W-:-:S03]  /*07b0*/  CS2R R56, SRZ ;  /* 0x0000000000387805 */ /* 0x000fc6000001ff00 */
[----:B------:R-:W-:-:S04]  /*07c0*/  @P0 LEA R68, P3, R127, UR6, 0x4 ;  /* 0x000000067f440c11 */ /* 0x000fc8000f8620ff */
[C---:B------:R-:W-:Y:S01]  /*07d0*/  @P0 LEA.HI.X R69, R127.reuse, UR7, RZ, 0x4, P3 ;  /* 0x000000077f450c11 */ /* 0x040fe200098f24ff */
[----:B------:R-:W-:Y:S01]  /*07e0*/  ULDC.64 UR6, c[0x0][0x268] ;  /* 0x00009a0000067ab9 */ /* 0x000fe20000000a00 */
[C---:B---3--:R-:W-:Y:S01]  /*07f0*/  IMAD.WIDE.U32 R60, R127.reuse, 0x10, R60 ;  /* 0x000000107f3c7825 */ /* 0x048fe200078e003c */
        /* <DEDUP_REMOVED lines=9> */
.L_x_24250:
[----:B------:R-:W-:Y:S05]  /*0890*/  BSYNC B0 ;  /* 0x0000000000007941 */ /* 0x000fea0003800000 */
.L_x_24249:
[----:B------:R-:W-:Y:S01]  /*08a0*/  ISETP.GE.U32.AND P0, PT, R2, 0xa0, PT ;  /* 0x000000a00200780c */ /* 0x000fe20003f06070 */
[----:B------:R-:W-:Y:S01]  /*08b0*/  BSSY B0, `(.L_x_24251) ;  /* 0x000001e000007945 */ /* 0x000fe20003800000 */
[----:B------:R-:W-:-:S11]  /*08c0*/  LOP3.LUT R184, R184, 0xfffffeff, RZ, 0xc0, !PT ;  /* 0xfffffeffb8b87812 */ /* 0x000fd600078ec0ff */
[----:B------:R-:W-:Y:S01]  /*08d0*/  @P0 LOP3.LUT R184, R184, 0x100, RZ, 0xfc, !PT ;  /* 0x00000100b8b80812 */ /* 0x000fe200078efcff */
[----:B------:R-:W-:Y:S06]  /*08e0*/  @!P0 BRA `(.L_x_24252) ;  /* 0x0000000000688947 */ /* 0x000fec0003800000 */
[----:B------:R-:W-:Y:S01]  /*08f0*/  ULDC.64 UR6, c[0x0][0x2c8] ;  /* 0x0000b20000067ab9 */ /* 0x000fe20000000a00 */
[----:B------:R-:W4:Y:S01]  /*0900*/  LDC.64 R78, c[0x0][0x260] ;  /* 0x00009800ff4e7b82 */ /* 0x000f220000000a00 */
[----:B------:R-:W-:Y:S01]  /*0910*/  ISETP.NE.U32.AND P0, PT, RZ, UR6, PT ;  /* 0x00000006ff007c0c */ /* 0x000fe2000bf05070 */
[----:B------:R-:W-:Y:S01]  /*0920*/  ULDC.64 UR8, c[0x0][0x2d0] ;  /* 0x0000b40000087ab9 */ /* 0x000fe20000000a00 */
[----:B---3--:R-:W-:Y:S02]  /*0930*/  CS2R R70, SRZ ;  /* 0x0000000000467805 */ /* 0x008fe4000001ff00 */
[----:B------:R-:W-:Y:S02]  /*0940*/  CS2R R68, SRZ ;  /* 0x0000000000447805 */ /* 0x000fe4000001ff00 */
[----:B------:R-:W-:Y:S02]  /*0950*/  ISETP.NE.AND.EX P0, PT, RZ, UR7, PT, P0 ;  /* 0x00000007ff007c0c */ /* 0x000fe4000bf05300 */
[----:B------:R-:W-:-:S11]  /*0960*/  SHF.L.U32 R84, R127, 0x4, RZ ;  /* 0x000000047f547819 */ /* 0x000fd600000006ff */
[----:B------:R-:W-:-:S04]  /*0970*/  @P0 LEA R76, P2, R127, UR6, 0x4 ;  /* 0x000000067f4c0c11 */ /* 0x000fc8000f8420ff */
[C---:B------:R-:W-:Y:S01]  /*0980*/  @P0 LEA.HI.X R77, R127.reuse, UR7, RZ, 0x4, P2 ;  /* 0x000000077f4d0c11 */ /* 0x040fe200090f24ff */
[----:B------:R-:W-:Y:S01]  /*0990*/  ULDC.64 UR6, c[0x0][0x268] ;  /* 0x00009a0000067ab9 */ /* 0x000fe20000000a00 */
[----:B------:R-:W-:Y:S02]  /*09a0*/  ISETP.NE.U32.AND P2, PT, RZ, UR8, PT ;  /* 0x00000008ff007c0c */ /* 0x000fe4000bf45070 */
[----:B------:R-:W-:Y:S01]  /*09b0*/  SHF.L.U64.HI R0, R127, 0x4, RZ ;  /* 0x000000047f007819 */ /* 0x000fe200000102ff */
[----:B------:R3:W5:Y:S01]  /*09c0*/  @P0 LDG.E.128 R68, desc[UR4][R76.64] ;  /* 0x000000044c440981 */ /* 0x000762000c1e1d00 */
[----:B------:R-:W-:Y:S02]  /*09d0*/  ISETP.NE.AND.EX P2, PT, RZ, UR9, PT, P2 ;  /* 0x00000009ff007c0c */ /* 0x000fe4000bf45320 */
[----:B------:R-:W-:-:S04]  /*09e0*/  IADD3 R80, P0, R84, UR6, RZ ;  /* 0x0000000654507c10 */ /* 0x000fc8000ff1e0ff */
[----:B------:R-:W-:Y:S02]  /*09f0*/  IADD3.X R81, R0, UR7, RZ, P0, !PT ;  /* 0x0000000700517c10 */ /* 0x000fe400087fe4ff */
[----:B------:R-:W-:Y:S02]  /*0a00*/  CS2R R74, SRZ ;  /* 0x00000000004a7805 */ /* 0x000fe4000001ff00 */
[----:B------:R-:W-:Y:S01]  /*0a10*/  CS2R R72, SRZ ;  /* 0x0000000000487805 */ /* 0x000fe2000001ff00 */
[----:B----4-:R-:W-:Y:S01]  /*0a20*/  IMAD.WIDE.U32 R78, R127, 0x10, R78 ;  /* 0x000000107f4e7825 */ /* 0x010fe200078e004e */
[----:B------:R-:W5:Y:S01]  /*0a30*/  LDG.E.128 R80, desc[UR4][R80.64] ;  /* 0x0000000450507981 */ /* 0x000f62000c1e1d00 */
[----:B------:R-:W-:-:S04]  /*0a40*/  @P2 IADD3 R84, P0, R84, UR8, RZ ;  /* 0x0000000854542c10 */ /* 0x000fc8000ff1e0ff */
[----:B------:R-:W5:Y:S01]  /*0a50*/  LDG.E.128 R76, desc[UR4][R78.64] ;  /* 0x000000044e4c7981 */ /* 0x000f62000c1e1d00 */
[----:B------:R-:W-:-:S05]  /*0a60*/  @P2 IADD3.X R85, R0, UR9, RZ, P0, !PT ;  /* 0x0000000900552c10 */ /* 0x000fca00087fe4ff */
[----:B------:R3:W5:Y:S01]  /*0a70*/  @P2 LDG.E.128 R72, desc[UR4][R84.64] ;  /* 0x0000000454482981 */ /* 0x000762000c1e1d00 */
[----:B------:R-:W-:-:S07]  /*0a80*/  IADD3 R127, R127, 0x20, RZ ;  /* 0x000000207f7f7810 */ /* 0x000fce0007ffe0ff */
.L_x_24252:
[----:B------:R-:W-:Y:S05]  /*0a90*/  BSYNC B0 ;  /* 0x0000000000007941 */ /* 0x000fea0003800000 */
.L_x_24251:
        /* <DEDUP_REMOVED lines=10> */
[----:B------:R-:W4:Y:S01]  /*0b40*/  LDC.64 R92, c[0x0][0x260] ;  /* 0x00009800ff5c7b82 */ /* 0x000f220000000a00 */
[----:B------:R-:W-:Y:S02]  /*0b50*/  CS2R R86, SRZ ;  /* 0x0000000000567805 */ /* 0x000fe4000001ff00 */
[----:B---3--:R-:W-:Y:S02]  /*0b60*/  CS2R R84, SRZ ;  /* 0x0000000000547805 */ /* 0x008fe4000001ff00 */
[----:B------:R-:W-:Y:S01]  /*0b70*/  IADD3.X R97, R0, UR7, RZ, P0, !PT ;  /* 0x0000000700617c10 */ /* 0x000fe200087fe4ff */
[----:B------:R-:W-:Y:S01]  /*0b80*/  ULDC.64 UR6, c[0x0][0x2c8] ;  /* 0x0000b20000067ab9 */ /* 0x000fe20000000a00 */
[----:B------:R-:W-:-:S04]  /*0b90*/  ISETP.NE.U32.AND P0, PT, RZ, UR8, PT ;  /* 0x00000008ff007c0c */ /* 0x000fc8000bf05070 */
[----:B------:R-:W-:Y:S02]  /*0ba0*/  ISETP.NE.AND.EX P0, PT, RZ, UR9, PT, P0 ;  /* 0x00000009ff007c0c */ /* 0x000fe4000bf05300 */
[----:B------:R-:W-:Y:S02]  /*0bb0*/  CS2R R90, SRZ ;  /* 0x00000000005a7805 */ /* 0x000fe4000001ff00 */
[----:B------:R-:W-:Y:S01]  /*0bc0*/  CS2R R88, SRZ ;  /* 0x0000000000587805 */ /* 0x000fe2000001ff00 */
[----:B------:R-:W5:Y:S08]  /*0bd0*/  LDG.E.128 R96, desc[UR4][R96.64] ;  /* 0x0000000460607981 */ /* 0x000f70000c1e1d00 */
[----:B------:R-:W-:-:S04]  /*0be0*/  @P0 IADD3 R102, P2, R102, UR8, RZ ;  /* 0x0000000866660c10 */ /* 0x000fc8000ff5e0ff */
[----:B------:R-:W-:Y:S02]  /*0bf0*/  @P0 IADD3.X R103, R0, UR9, RZ, P2, !PT ;  /* 0x0000000900670c10 */ /* 0x000fe400097fe4ff */
[----:B------:R-:W-:Y:S01]  /*0c00*/  ISETP.NE.U32.AND P2, PT, RZ, UR6, PT ;  /* 0x00000006ff007c0c */ /* 0x000fe2000bf45070 */
[----:B----4-:R-:W-:Y:S02]  /*0c10*/  IMAD.WIDE.U32 R92, R127, 0x10, R92 ;  /* 0x000000107f5c7825 */ /* 0x010fe400078e005c */
[----:B------:R4:W5:Y:S01]  /*0c20*/  @P0 LDG.E.128 R88, desc[UR4][R102.64] ;  /* 0x0000000466580981 */ /* 0x000962000c1e1d00 */
[----:B------:R-:W-:-:S03]  /*0c30*/  ISETP.NE.AND.EX P2, PT, RZ, UR7, PT, P2 ;  /* 0x00000007ff007c0c */ /* 0x000fc6000bf45320 */
[----:B------:R-:W5:Y:S10]  /*0c40*/  LDG.E.128 R92, desc[UR4][R92.64] ;  /* 0x000000045c5c7981 */ /* 0x000f74000c1e1d00 */
[----:B------:R-:W-:-:S04]  /*0c50*/  @P2 LEA R100, P3, R127, UR6, 0x4 ;  /* 0x000000067f642c11 */ /* 0x000fc8000f8620ff */
[----:B------:R-:W-:-:S05]  /*0c60*/  @P2 LEA.HI.X R101, R127, UR7, RZ, 0x4, P3 ;  /* 0x000000077f652c11 */ /* 0x000fca00098f24ff */
[----:B------:R4:W5:Y:S01]  /*0c70*/  @P2 LDG.E.128 R84, desc[UR4][R100.64] ;  /* 0x0000000464542981 */ /* 0x000962000c1e1d00 */
[----:B------:R-:W-:-:S07]  /*0c80*/  IADD3 R127, R127, 0x20, RZ ;  /* 0x000000207f7f7810 */ /* 0x000fce0007ffe0ff */
.L_x_24254:
[----:B------:R-:W-:Y:S05]  /*0c90*/  BSYNC B0 ;  /* 0x0000000000007941 */ /* 0x000fea0003800000 */
.L_x_24253:
[----:B------:R-:W-:Y:S01]  /*0ca0*/  ISETP.GE.U32.AND P0, PT, R2, 0xe0, PT ;  /* 0x000000e00200780c */ /* 0x000fe20003f06070 */
[----:B------:R-:W-:Y:S01]  /*0cb0*/  BSSY B0, `(.L_x_24255) ;  /* 0x0000020000007945 */ /* 0x000fe20003800000 */
[----:B------:R-:W-:Y:S02]  /*0cc0*/  SHF.R.U32.HI R0, RZ, 0x5, R104 ;  /* 0x00000005ff007819 */ /* 0x000fe40000011668 */
[----:B------:R-:W-:-:S03]  /*0cd0*/  LOP3.LUT R184, R184, 0xffffffbf, RZ, 0xc0, !PT ;  /* 0xffffffbfb8b87812 */ /* 0x000fc600078ec0ff */
[----:B------:R-:W-:-:S06]  /*0ce0*/  IMAD R176, R105, 0x4, R0 ;  /* 0x0000000469b07824 */ /* 0x000fcc00078e0200 */
[----:B------:R-:W-:Y:S01]  /*0cf0*/  @P0 LOP3.LUT R184, R184, 0x40, RZ, 0xfc, !PT ;  /* 0x00000040b8b80812 */ /* 0x000fe200078efcff */
[----:B------:R-:W-:Y:S06]  /*0d00*/  @!P0 BRA `(.L_x_24256) ;  /* 0x0000000000688947 */ /* 0x000fec0003800000 */
[C---:B------:R-:W-:Y:S01]  /*0d10*/  SHF.L.U32 R118, R127.reuse, 0x4, RZ ;  /* 0x000000047f767819 */ /* 0x040fe200000006ff */
[----:B------:R-:W-:Y:S01]  /*0d20*/  ULDC.64 UR6, c[0x0][0x268] ;  /* 0x00009a0000067ab9 */ /* 0x000fe20000000a00 */
[----:B------:R-:W-:Y:S01]  /*0d30*/  SHF.L.U64.HI R0, R127, 0x4, RZ ;  /* 0x000000047f007819 */ /* 0x000fe200000102ff */
[----:B------:R-:W0:Y:S01]  /*0d40*/  LDC.64 R108, c[0x0][0x260] ;  /* 0x00009800ff6c7b82 */ /* 0x000e220000000a00 */
[----:B------:R-:W-:Y:S02]  /*0d50*/  IADD3 R112, P0, R118, UR6, RZ ;  /* 0x0000000676707c10 */ /* 0x000fe4000ff1e0ff */
[----:B----4-:R-:W-:Y:S02]  /*0d60*/  CS2R R102, SRZ ;  /* 0x0000000000667805 */ /* 0x010fe4000001ff00 */
[----:B------:R-:W-:Y:S02]  /*0d70*/  CS2R R100, SRZ ;  /* 0x0000000000647805 */ /* 0x000fe4000001ff00 */
[----:B------:R-:W-:Y:S01]  /*0d80*/  IADD3.X R113, R0, UR7, RZ, P0, !PT ;  /* 0x0000000700717c10 */ /* 0x000fe200087fe4ff */
[----:B------:R-:W-:-:S02]  /*0d90*/  ULDC.64 UR6, c[0x0][0x2d0] ;  /* 0x0000b40000067ab9 */ /* 0x000fc40000000a00 */
[----:B------:R-:W-:Y:S02]  /*0da0*/  ISETP.NE.U32.AND P0, PT, RZ, UR6, PT ;  /* 0x00000006ff007c0c */ /* 0x000fe4000bf05070 */
[----:B------:R-:W-:Y:S02]  /*0db0*/  CS2R R106, SRZ ;  /* 0x00000000006a7805 */ /* 0x000fe4000001ff00 */
[----:B------:R-:W-:Y:S01]  /*0dc0*/  CS2R R104, SRZ ;  /* 0x0000000000687805 */ /* 0x000fe2000001ff00 */
[----:B------:R-:W5:Y:S01]  /*0dd0*/  LDG.E.128 R112, desc[UR4][R112.64] ;  /* 0x0000000470707981 */ /* 0x000f62000c1e1d00 */
[----:B------:R-:W-:-:S13]  /*0de0*/  ISETP.NE.AND.EX P0, PT, RZ, UR7, PT, P0 ;  /* 0x00000007ff007c0c */ /* 0x000fda000bf05300 */
[----:B------:R-:W-:-:S04]  /*0df0*/  @P0 IADD3 R118, P2, R118, UR6, RZ ;  /* 0x0000000676760c10 */ /* 0x000fc8000ff5e0ff */
[----:B------:R-:W-:Y:S01]  /*0e00*/  @P0 IADD3.X R119, R0, UR7, RZ, P2, !PT ;  /* 0x0000000700770c10 */ /* 0x000fe200097fe4ff */
[----:B------:R-:W-:Y:S02]  /*0e10*/  ULDC.64 UR6, c[0x0][0x2c8] ;  /* 0x0000b20000067ab9 */ /* 0x000fe40000000a00 */
[----:B------:R-:W-:Y:S01]  /*0e20*/  ISETP.NE.U32.AND P2, PT, RZ, UR6, PT ;  /* 0x00000006ff007c0c */ /* 0x000fe2000bf45070 */
[----:B0-----:R-:W-:Y:S01]  /*0e30*/  IMAD.WIDE.U32 R108, R127, 0x10, R108 ;  /* 0x000000107f6c7825 */ /* 0x001fe200078e006c */
[----:B------:R0:W5:Y:S02]  /*0e40*/  @P0 LDG.E.128 R104, desc[UR4][R118.64] ;  /* 0x0000000476680981 */ /* 0x000164000c1e1d00 */
[----:B------:R-:W-:-:S03]  /*0e50*/  ISETP.NE.AND.EX P2, PT, RZ, UR7, PT, P2 ;  /* 0x00000007ff007c0c */ /* 0x000fc6000bf45320 */
[----:B------:R-:W5:Y:S10]  /*0e60*/  LDG.E.128 R108, desc[UR4][R108.64] ;  /* 0x000000046c6c7981 */ /* 0x000f74000c1e1d00 */
[----:B------:R-:W-:-:S04]  /*0e70*/  @P2 LEA R116, P3, R127, UR6, 0x4 ;  /* 0x000000067f742c11 */ /* 0x000fc8000f8620ff */
[----:B------:R-:W-:-:S05]  /*0e80*/  @P2 LEA.HI.X R117, R127, UR7, RZ, 0x4, P3 ;  /* 0x000000077f752c11 */ /* 0x000fca00098f24ff */
[----:B------:R0:W5:Y:S01]  /*0e90*/  @P2 LDG.E.128 R100, desc[UR4][R116.64] ;  /* 0x0000000474642981 */ /* 0x000162000c1e1d00 */
[----:B------:R-:W-:-:S07]  /*0ea0*/  IADD3 R127, R127, 0x20, RZ ;  /* 0x000000207f7f7810 */ /* 0x000fce0007ffe0ff */
.L_x_24256:
[----:B------:R-:W-:Y:S05]  /*0eb0*/  BSYNC B0 ;  /* 0x0000000000007941 */ /* 0x000fea0003800000 */
.L_x_24255:
        /* <DEDUP_REMOVED lines=8> */
[----:B------:R-:W1:Y:S01]  /*0f40*/  LDC.64 R124, c[0x0][0x260] ;  /* 0x00009800ff7c7b82 */ /* 0x000e620000000a00 */
[----:B------:R-:W-:Y:S02]  /*0f50*/  IADD3 R128, P0, R134, UR6, RZ ;  /* 0x0000000686807c10 */ /* 0x000fe4000ff1e0ff */
[----:B0-----:R-:W-:Y:S02]  /*0f60*/  CS2R R118, SRZ ;  /* 0x0000000000767805 */ /* 0x001fe4000001ff00 */
        /* <DEDUP_REMOVED lines=12> */
[----:B-1----:R-:W-:Y:S01]  /*1030*/  IMAD.WIDE.U32 R124, R127, 0x10, R124 ;  /* 0x000000107f7c7825 */ /* 0x002fe200078e007c */
[----:B------:R0:W5:Y:S02]  /*1040*/  @P0 LDG.E.128 R120, desc[UR4][R134.64] ;  /* 0x0000000486780981 */ /* 0x000164000c1e1d00 */
[----:B------:R-:W-:-:S13]  /*1050*/  ISETP.NE.AND.EX P2, PT, RZ, UR7, PT, P2 ;  /* 0x00000007ff007c0c */ /* 0x000fda000bf45320 */
[----:B------:R-:W-:-:S04]  /*1060*/  @P2 LEA R132, P3, R127, UR6, 0x4 ;  /* 0x000000067f842c11 */ /* 0x000fc8000f8620ff */
[----:B------:R-:W-:Y:S02]  /*1070*/  @P2 LEA.HI.X R133, R127, UR7, RZ, 0x4, P3 ;  /* 0x000000077f852c11 */ /* 0x000fe400098f24ff */
[----:B------:R-:W5:Y:S04]  /*1080*/  LDG.E.128 R124, desc[UR4][R124.64] ;  /* 0x000000047c7c7981 */ /* 0x000f68000c1e1d00 */
[----:B------:R0:W5:Y:S03]  /*1090*/  @P2 LDG.E.128 R116, desc[UR4][R132.64] ;  /* 0x0000000484742981 */ /* 0x000166000c1e1d00 */
.L_x_24258:
[----:B------:R-:W-:Y:S05]  /*10a0*/  BSYNC B0 ;  /* 0x0000000000007941 */ /* 0x000fea0003800000 */
.L_x_24257:
[----:B------:R-:W-:Y:S01]  /*10b0*/  ULDC UR8, c[0x0][0x214] ;  /* 0x0000850000087ab9 */ /* 0x000fe20000000800 */
[----:B------:R-:W-:Y:S01]  /*10c0*/  ULDC.64 UR6, c[0x0][0x230] ;  /* 0x00008c0000067ab9 */ /* 0x000fe20000000a00 */
[----:B------:R-:W-:Y:S02]  /*10d0*/  ISETP.GE.AND P2, PT, R176, UR8, PT ;  /* 0x00000008b0007c0c */ /* 0x000fe4000bf46270 */
[----:B------:R-:W-:-:S04]  /*10e0*/  LOP3.LUT P0, RZ, R136, UR6, RZ, 0xfc, !PT ;  /* 0x0000000688ff7c12 */ /* 0x000fc8000f80fcff */
[----:B------:R-:W-:-:S07]  /*10f0*/  LOP3.LUT P0, RZ, R137, UR7, RZ, 0xfc, P0 ;  /* 0x0000000789ff7c12 */ /* 0x000fce000800fcff */
[----:B------:R-:W-:Y:S06]  /*1100*/  @P2 EXIT ;  /* 0x000000000000294d */ /* 0x000fec0003800000 */
[----:B------:R-:W-:Y:S01]  /*1110*/  ULDC.U8 UR6, c[0x0][0x2a0] ;  /* 0x0000a80000067ab9 */ /* 0x000fe20000000000 */
[----:B------:R-:W-:Y:S01]  /*1120*/  LOP3.LUT R184, R184, 0xffffffef, RZ, 0xc0, !PT ;  /* 0xffffffefb8b87812 */ /* 0x000fe200078ec0ff */
[----:B------:R-:W-:Y:S01]  /*1130*/  ULDC UR8, c[0x0][0x218] ;  /* 0x0000860000087ab9 */ /* 0x000fe20000000800 */
[----:B------:R-:W-:Y:S01]  /*1140*/  ISETP.NE.AND P2, PT, RZ, UR6, PT ;  /* 0x00000006ff007c0c */ /* 0x000fe2000bf45270 */
[----:B------:R-:W-:Y:S01]  /*1150*/  ULDC UR7, c[0x0][0x2d8] ;  /* 0x0000b60000077ab9 */ /* 0x000fe20000000800 */
[----:B------:R-:W-:Y:S01]  /*1160*/  ULDC.64 UR10, c[0x0][0x228] ;  /* 0x00008a00000a7ab9 */ /* 0x000fe20000000a00 */
[----:B------:R-:W-:-:S10]  /*1170*/  ULDC.64 UR12, c[0x0][0x230] ;  /* 0x00008c00000c7ab9 */ /* 0x000fd40000000a00 */
[----:B------:R-:W-:-:S07]  /*1180*/  @P2 LOP3.LUT R184, R184, 0x10, RZ, 0xfc, !PT ;  /* 0x00000010b8b82812 */ /* 0x000fce00078efcff */
.L_x_24420:
        /* <DEDUP_REMOVED lines=28> */
.L_x_24262:
[----:B-----5:R-:W-:Y:S01]  /*1350*/  FADD.FTZ R164, R136, R164 ;  /* 0x000000a488a47221 */ /* 0x020fe20000010000 */
[----:B------:R-:W-:Y:S06]  /*1360*/  BRA `(.L_x_24263) ;  /* 0x0000000000087947 */ /* 0x000fec0003800000 */
.L_x_24261:
[----:B-----5:R-:W-:-:S04]  /*1370*/  FADD.FTZ R164, R132, R164 ;  /* 0x000000a484a47221 */ /* 0x020fc80000010000 */
[----:B------:R-:W-:-:S07]  /*1380*/  @P2 FADD.FTZ R164, R136, R164 ;  /* 0x000000a488a42221 */ /* 0x000fce0000010000 */
.L_x_24263:
[----:B-----5:R-:W-:-:S07]  /*1390*/  MOV R140, R164 ;  /* 0x000000a4008c7202 */ /* 0x020fce0000000f00 */
.L_x_24264:
[----:B------:R-:W-:Y:S05]  /*13a0*/  @P3 BRA `(.L_x_24265) ;  /* 0x00000000001c3947 */ /* 0x000fea0003800000 */
[----:B------:R-:W-:-:S04]  /*13b0*/  ISETP.NE.U32.AND P4, PT, RZ, UR12, PT ;  /* 0x0000000cff007c0c */ /* 0x000fc8000bf85070 */
[----:B------:R-:W-:-:S13]  /*13c0*/  ISETP.NE.AND.EX P4, PT, RZ, UR13, PT, P4 ;  /* 0x0000000dff007c0c */ /* 0x000fda000bf85340 */
[----:B------:R-:W-:Y:S05]  /*13d0*/  @P4 BRA `(.L_x_24266) ;  /* 0x0000000000084947 */ /* 0x000fea0003800000 */
[----:B------:R-:W-:Y:S05]  /*13e0*/  @P0 BRA `(.L_x_24267) ;  /* 0x0000000000140947 */ /* 0x000fea0003800000 */
[----:B------:R-:W-:Y:S05]  /*13f0*/  BRA `(.L_x_24268) ;  /* 0x0000000000147947 */ /* 0x000fea0003800000 */
.L_x_24266:
[----:B-----5:R-:W-:Y:S01]  /*1400*/  FADD.FTZ R165, R137, R165 ;  /* 0x000000a589a57221 */ /* 0x020fe20000010000 */
[----:B------:R-:W-:Y:S06]  /*1410*/  BRA `(.L_x_24267) ;  /* 0x0000000000087947 */ /* 0x000fec0003800000 */
.L_x_24265:
[----:B-----5:R-:W-:-:S04]  /*1420*/  FADD.FTZ R165, R133, R165 ;  /* 0x000000a585a57221 */ /* 0x020fc80000010000 */
[----:B------:R-:W-:-:S07]  /*1430*/  @P2 FADD.FTZ R165, R137, R165 ;  /* 0x000000a589a52221 */ /* 0x000fce0000010000 */
.L_x_24267:
[----:B-----5:R-:W-:-:S07]  /*1440*/  IMAD.MOV.U32 R141, RZ, RZ, R165 ;  /* 0x000000ffff8d7224 */ /* 0x020fce00078e00a5 */
.L_x_24268:
[----:B------:R-:W-:Y:S05]  /*1450*/  @P3 BRA `(.L_x_24269) ;  /* 0x00000000001c3947 */ /* 0x000fea0003800000 */
[----:B------:R-:W-:-:S04]  /*1460*/  ISETP.NE.U32.AND P4, PT, RZ, UR12, PT ;  /* 0x0000000cff007c0c */ /* 0x000fc8000bf85070 */
[----:B------:R-:W-:-:S13]  /*1470*/  ISETP.NE.AND.EX P4, PT, RZ, UR13, PT, P4 ;  /* 0x0000000dff007c0c */ /* 0x000fda000bf85340 */
[----:B------:R-:W-:Y:S05]  /*1480*/  @P4 BRA `(.L_x_24270) ;  /* 0x0000000000084947 */ /* 0x000fea0003800000 */
[----:B------:R-:W-:Y:S05]  /*1490*/  @P0 BRA `(.L_x_24271) ;  /* 0x0000000000140947 */ /* 0x000fea0003800000 */
[----:B------:R-:W-:Y:S05]  /*14a0*/  BRA `(.L_x_24272) ;  /* 0x0000000000147947 */ /* 0x000fea0003800000 */
.L_x_24270:
[----:B-----5:R-:W-:Y:S01]  /*14b0*/  FADD.FTZ R166, R138, R166 ;  /* 0x000000a68aa67221 */ /* 0x020fe20000010000 */
[----:B------:R-:W-:Y:S06]  /*14c0*/  BRA `(.L_x_24271) ;  /* 0x0000000000087947 */ /* 0x000fec0003800000 */
.L_x_24269:
[----:B-----5:R-:W-:-:S04]  /*14d0*/  FADD.FTZ R166, R134, R166 ;  /* 0x000000a686a67221 */ /* 0x020fc80000010000 */
[----:B------:R-:W-:-:S07]  /*14e0*/  @P2 FADD.FTZ R166, R138, R166 ;  /* 0x000000a68aa62221 */ /* 0x000fce0000010000 */
.L_x_24271:
[----:B-----5:R-:W-:-:S07]  /*14f0*/  MOV R142, R166 ;  /* 0x000000a6008e7202 */ /* 0x020fce0000000f00 */
.L_x_24272:
[----:B------:R-:W-:Y:S05]  /*1500*/  @P3 BRA `(.L_x_24273) ;  /* 0x00000000001c3947 */ /* 0x000fea0003800000 */
[----:B------:R-:W-:-:S04]  /*1510*/  ISETP.NE.U32.AND P2, PT, RZ, UR12, PT ;  /* 0x0000000cff007c0c */ /* 0x000fc8000bf45070 */
[----:B------:R-:W-:-:S13]  /*1520*/  ISETP.NE.AND.EX P2, PT, RZ, UR13, PT, P2 ;  /* 0x0000000dff007c0c */ /* 0x000fda000bf45320 */
[----:B------:R-:W-:Y:S05]  /*1530*/  @P2 BRA `(.L_x_24274) ;  /* 0x0000000000082947 */ /* 0x000fea0003800000 */
[----:B------:R-:W-:Y:S05]  /*1540*/  @P0 BRA `(.L_x_24275) ;  /* 0x0000000000140947 */ /* 0x000fea0003800000 */
[----:B------:R-:W-:Y:S05]  /*1550*/  BRA `(.L_x_24276) ;  /* 0x0000000000147947 */ /* 0x000fea0003800000 */
.L_x_24274:
[----:B-----5:R-:W-:Y:S01]  /*1560*/  FADD.FTZ R167, R139, R167 ;  /* 0x000000a78ba77221 */ /* 0x020fe20000010000 */
[----:B------:R-:W-:Y:S06]  /*1570*/  BRA `(.L_x_24275) ;  /* 0x0000000000087947 */ /* 0x000fec0003800000 */
.L_x_24273:
[----:B-----5:R-:W-:-:S04]  /*1580*/  FADD.FTZ R167, R135, R167 ;  /* 0x000000a787a77221 */ /* 0x020fc80000010000 */
[----:B------:R-:W-:-:S07]  /*1590*/  @P2 FADD.FTZ R167, R139, R167 ;  /* 0x000000a78ba72221 */ /* 0x000fce0000010000 */
.L_x_24275:
[----:B-----5:R-:W-:-:S07]  /*15a0*/  MOV R143, R167 ;  /* 0x000000a7008f7202 */ /* 0x020fce0000000f00 */
.L_x_24276:
[----:B------:R-:W0:Y:S01]  /*15b0*/  @P0 LDC.64 R178, c[0x0][0x238] ;  /* 0x00008e00ffb20b82 */ /* 0x000e220000000a00 */
[C---:B------:R-:W-:Y:S02]  /*15c0*/  IADD3 R0, R177.reuse, 0x20, RZ ;  /* 0x00000020b1007810 */ /* 0x040fe40007ffe0ff */
[----:B0-----:R-:W-:-:S04]  /*15d0*/  @P0 LEA R178, P2, R177, R178, 0x4 ;  /* 0x000000b2b1b20211 */ /* 0x001fc800078420ff */
[----:B------:R-:W-:-:S05]  /*15e0*/  @P0 LEA.HI.X R179, R177, R179, RZ, 0x4, P2 ;  /* 0x000000b3b1b30211 */ /* 0x000fca00010f24ff */
[----:B------:R0:W-:Y:S04]  /*15f0*/  @P0 STG.E.128 desc[UR4][R178.64], R140 ;  /* 0x0000008cb2000986 */ /* 0x0001e8000c101d04 */
.L_x_24260:
[----:B------:R-:W-:Y:S05]  /*1600*/  BSYNC B0 ;  /* 0x0000000000007941 */ /* 0x000fea0003800000 */
.L_x_24259:
[----:B------:R-:W-:Y:S01]  /*1610*/  ISETP.GE.U32.AND P2, PT, R2, 0x40, PT ;  /* 0x000000400200780c */ /* 0x000fe20003f46070 */
[----:B------:R-:W-:-:S12]  /*1620*/  BSSY B0, `(.L_x_24277) ;  /* 0x0000042000007945 */ /* 0x000fd80003800000 */
[----:B------:R-:W-:Y:S05]  /*1630*/  @!P2 BRA `(.L_x_24278) ;  /* 0x000000040000a947 */ /* 0x000fea0003800000 */
[----:B------:R-:W-:Y:S01]  /*1640*/  ISETP.NE.U32.AND P3, PT, RZ, UR10, PT ;  /* 0x0000000aff007c0c */ /* 0x000fe2000bf65070 */
[----:B------:R-:W1:Y:S03]  /*1650*/  LDC.64 R168, c[0x0][0x220] ;  /* 0x00008800ffa87b82 */ /* 0x000e660000000a00 */
[----:B------:R-:W-:-:S13]  /*1660*/  ISETP.NE.AND.EX P3, PT, RZ, UR11, PT, P3 ;  /* 0x0000000bff007c0c */ /* 0x000fda000bf65330 */
[----:B0-----:R-:W-:-:S04]  /*1670*/  @P3 LEA R178, P2, R0, UR10, 0x4 ;  /* 0x0000000a00b23c11 */ /* 0x001fc8000f8420ff */
[C---:B------:R-:W-:Y:S02]  /*1680*/  @P3 LEA.HI.X R179, R0.reuse, UR11, RZ, 0x4, P2 ;  /* 0x0000000b00b33c11 */ /* 0x040fe400090f24ff */
[----:B------:R-:W-:Y:S01]  /*1690*/  ISETP.NE.U32.AND P2, PT, RZ, UR12, PT ;  /* 0x0000000cff007c0c */ /* 0x000fe2000bf45070 */
[----:B-1----:R-:W-:Y:S02]  /*16a0*/  IMAD.WIDE.U32 R168, R0, 0x10, R168 ;  /* 0x0000001000a87825 */ /* 0x002fe400078e00a8 */
[----:B-----5:R0:W5:Y:S01]  /*16b0*/  @P3 LDG.E.128 R132, desc[UR4][R178.64] ;  /* 0x00000004b2843981 */ /* 0x020162000c1e1d00 */
        /* <DEDUP_REMOVED lines=13> */
.L_x_24280:
[----:B-----5:R-:W-:Y:S01]  /*1790*/  FADD.FTZ R168, R136, R168 ;  /* 0x000000a888a87221 */ /* 0x020fe20000010000 */
[----:B------:R-:W-:Y:S06]  /*17a0*/  BRA `(.L_x_24281) ;  /* 0x0000000000087947 */ /* 0x000fec0003800000 */
.L_x_24279:
[----:B-----5:R-:W-:-:S04]  /*17b0*/  FADD.FTZ R168, R132, R168 ;  /* 0x000000a884a87221 */ /* 0x020fc80000010000 */
[----:B------:R-:W-:-:S07]  /*17c0*/  @P2 FADD.FTZ R168, R136, R168 ;  /* 0x000000a888a82221 */ /* 0x000fce0000010000 */
.L_x_24281:
[----:B-----5:R-:W-:-:S07]  /*17d0*/  MOV R140, R168 ;  /* 0x000000a8008c7202 */ /* 0x020fce0000000f00 */
.L_x_24282:
[----:B------:R-:W-:Y:S05]  /*17e0*/  @P3 BRA `(.L_x_24283) ;  /* 0x00000000001c3947 */ /* 0x000fea0003800000 */
[----:B------:R-:W-:-:S04]  /*17f0*/  ISETP.NE.U32.AND P4, PT, RZ, UR12, PT ;  /* 0x0000000cff007c0c */ /* 0x000fc8000bf85070 */
[----:B------:R-:W-:-:S13]  /*1800*/  ISETP.NE.AND.EX P4, PT, RZ, UR13, PT, P4 ;  /* 0x0000000dff007c0c */ /* 0x000fda000bf85340 */
[----:B------:R-:W-:Y:S05]  /*1810*/  @P4 BRA `(.L_x_24284) ;  /* 0x0000000000084947 */ /* 0x000fea0003800000 */
[----:B------:R-:W-:Y:S05]  /*1820*/  @P0 BRA `(.L_x_24285) ;  /* 0x0000000000140947 */ /* 0x000fea0003800000 */
[----:B------:R-:W-:Y:S05]  /*1830*/  BRA `(.L_x_24286) ;  /* 0x0000000000147947 */ /* 0x000fea0003800000 */
.L_x_24284:
[----:B-----5:R-:W-:Y:S01]  /*1840*/  FADD.FTZ R169, R137, R169 ;  /* 0x000000a989a97221 */ /* 0x020fe20000010000 */
[----:B------:R-:W-:Y:S06]  /*1850*/  BRA `(.L_x_24285) ;  /* 0x0000000000087947 */ /* 0x000fec0003800000 */
.L_x_24283:
[----:B-----5:R-:W-:-:S04]  /*1860*/  FADD.FTZ R169, R133, R169 ;  /* 0x000000a985a97221 */ /* 0x020fc80000010000 */
[----:B------:R-:W-:-:S07]  /*1870*/  @P2 FADD.FTZ R169, R137, R169 ;  /* 0x000000a989a92221 */ /* 0x000fce0000010000 */
.L_x_24285:
[----:B-----5:R-:W-:-:S07]  /*1880*/  MOV R141, R169 ;  /* 0x000000a9008d7202 */ /* 0x020fce0000000f00 */
.L_x_24286:
[----:B------:R-:W-:Y:S05]  /*1890*/  @P3 BRA `(.L_x_24287) ;  /* 0x00000000001c3947 */ /* 0x000fea0003800000 */
[----:B------:R-:W-:-:S04]  /*18a0*/  ISETP.NE.U32.AND P4, PT, RZ, UR12, PT ;  /* 0x0000000cff007c0c */ /* 0x000fc8000bf85070 */
[----:B------:R-:W-:-:S13]  /*18b0*/  ISETP.NE.AND.EX P4, PT, RZ, UR13, PT, P4 ;  /* 0x0000000dff007c0c */ /* 0x000fda000bf85340 */
[----:B------:R-:W-:Y:S05]  /*18c0*/  @P4 BRA `(.L_x_24288) ;  /* 0x0000000000084947 */ /* 0x000fea0003800000 */
[----:B------:R-:W-:Y:S05]  /*18d0*/  @P0 BRA `(.L_x_24289) ;  /* 0x0000000000140947 */ /* 0x000fea0003800000 */
[----:B------:R-:W-:Y:S05]  /*18e0*/  BRA `(.L_x_24290) ;  /* 0x0000000000147947 */ /* 0x000fea0003800000 */
.L_x_24288:
[----:B-----5:R-:W-:Y:S01]  /*18f0*/  FADD.FTZ R170, R138, R170 ;  /* 0x000000aa8aaa7221 */ /* 0x020fe20000010000 */
[----:B------:R-:W-:Y:S06]  /*1900*/  BRA `(.L_x_24289) ;  /* 0x0000000000087947 */ /* 0x000fec0003800000 */
.L_x_24287:
[----:B-----5:R-:W-:-:S04]  /*1910*/  FADD.FTZ R170, R134, R170 ;  /* 0x000000aa86aa7221 */ /* 0x020fc80000010000 */
[----:B------:R-:W-:-:S07]  /*1920*/  @P2 FADD.FTZ R170, R138, R170 ;  /* 0x000000aa8aaa2221 */ /* 0x000fce0000010000 */
.L_x_24289:
[----:B-----5:R-:W-:-:S07]  /*1930*/  IMAD.MOV.U32 R142, RZ, RZ, R170 ;  /* 0x000000ffff8e7224 */ /* 0x020fce00078e00aa */
.L_x_24290:
[----:B------:R-:W-:Y:S05]  /*1940*/  @P3 BRA `(.L_x_24291) ;  /* 0x00000000001c3947 */ /* 0x000fea0003800000 */
[----:B------:R-:W-:-:S04]  /*1950*/  ISETP.NE.U32.AND P2, PT, RZ, UR12, PT ;  /* 0x0000000cff007c0c */ /* 0x000fc8000bf45070 */
[----:B------:R-:W-:-:S13]  /*1960*/  ISETP.NE.AND.EX P2, PT, RZ, UR13, PT, P2 ;  /* 0x0000000dff007c0c */ /* 0x000fda000bf45320 */
[----:B------:R-:W-:Y:S05]  /*1970*/  @P2 BRA `(.L_x_24292) ;  /* 0x0000000000082947 */ /* 0x000fea0003800000 */
[----:B------:R-:W-:Y:S05]  /*1980*/  @P0 BRA `(.L_x_24293) ;  /* 0x0000000000140947 */ /* 0x000fea0003800000 */
[----:B------:R-:W-:Y:S05]  /*1990*/  BRA `(.L_x_24294) ;  /* 0x0000000000147947 */ /* 0x000fea0003800000 */
.L_x_24292:
[----:B-----5:R-:W-:Y:S01]  /*19a0*/  FADD.FTZ R171, R139, R171 ;  /* 0x000000ab8bab7221 */ /* 0x020fe20000010000 */
[----:B------:R-:W-:Y:S06]  /*19b0*/  BRA `(.L_x_24293) ;  /* 0x0000000000087947 */ /* 0x000fec0003800000 */
.L_x_24291:
[----:B-----5:R-:W-:-:S04]  /*19c0*/  FADD.FTZ R171, R135, R171 ;  /* 0x000000ab87ab7221 */ /* 0x020fc80000010000 */
[----:B------:R-:W-:-:S07]  /*19d0*/  @P2 FADD.FTZ R171, R139, R171 ;  /* 0x000000ab8bab2221 */ /* 0x000fce0000010000 */
.L_x_24293:
[----:B-----5:R-:W-:-:S07]  /*19e0*/  MOV R143, R171 ;  /* 0x000000ab008f7202 */ /* 0x020fce0000000f00 */
.L_x_24294:
[----:B------:R-:W0:Y:S02]  /*19f0*/  @P0 LDC.64 R178, c[0x0][0x238] ;  /* 0x00008e00ffb20b82 */ /* 0x000e240000000a00 */
[----:B0-----:R-:W-:-:S04]  /*1a00*/  @P0 LEA R178, P2, R0, R178, 0x4 ;  /* 0x000000b200b20211 */ /* 0x001fc800078420ff */
[C---:B------:R-:W-:Y:S02]  /*1a10*/  @P0 LEA.HI.X R179, R0.reuse, R179, RZ, 0x4, P2 ;  /* 0x000000b300b30211 */ /* 0x040fe400010f24ff */
[----:B------:R-:W-:-:S03]  /*1a20*/  IADD3 R0, R0, 0x20, RZ ;  /* 0x0000002000007810 */ /* 0x000fc60007ffe0ff */
[----:B------:R0:W-:Y:S04]  /*1a30*/  @P0 STG.E.128 desc[UR4][R178.64], R140 ;  /* 0x0000008cb2000986 */ /* 0x0001e8000c101d04 */
.L_x_24278:
[----:B------:R-:W-:Y:S05]  /*1a40*/  BSYNC B0 ;  /* 0x0000000000007941 */ /* 0x000fea0003800000 */
.L_x_24277:
        /* <DEDUP_REMOVED lines=24> */
.L_x_24298:
[----:B-----5:R-:W-:Y:S01]  /*1bd0*/  FADD.FTZ R144, R136, R144 ;  /* 0x0000009088907221 */ /* 0x020fe20000010000 */
[----:B------:R-:W-:Y:S06]  /*1be0*/  BRA `(.L_x_24299) ;  /* 0x0000000000087947 */ /* 0x000fec0003800000 */
.L_x_24297:
[----:B-----5:R-:W-:-:S04]  /*1bf0*/  FADD.FTZ R144, R132, R144 ;  /* 0x0000009084907221 */ /* 0x020fc80000010000 */
[----:B------:R-:W-:-:S07]  /*1c00*/  @P2 FADD.FTZ R144, R136, R144 ;  /* 0x0000009088902221 */ /* 0x000fce0000010000 */
.L_x_24299:
[----:B-----5:R-:W-:-:S07]  /*1c10*/  MOV R140, R144 ;  /* 0x00000090008c7202 */ /* 0x020fce0000000f00 */
.L_x_24300:
[----:B------:R-:W-:Y:S05]  /*1c20*/  @P3 BRA `(.L_x_24301) ;  /* 0x00000000001c3947 */ /* 0x000fea0003800000 */
[----:B------:R-:W-:-:S04]  /*1c30*/  ISETP.NE.U32.AND P4, PT, RZ, UR12, PT ;  /* 0x0000000cff007c0c */ /* 0x000fc8000bf85070 */
[----:B------:R-:W-:-:S13]  /*1c40*/  ISETP.NE.AND.EX P4, PT, RZ, UR13, PT, P4 ;  /* 0x0000000dff007c0c */ /* 0x000fda000bf85340 */
[----:B------:R-:W-:Y:S05]  /*1c50*/  @P4 BRA `(.L_x_24302) ;  /* 0x0000000000084947 */ /* 0x000fea0003800000 */
[----:B------:R-:W-:Y:S05]  /*1c60*/  @P0 BRA `(.L_x_24303) ;  /* 0x0000000000140947 */ /* 0x000fea0003800000 */
[----:B------:R-:W-:Y:S05]  /*1c70*/  BRA `(.L_x_24304) ;  /* 0x0000000000147947 */ /* 0x000fea0003800000 */
.L_x_24302:
[----:B-----5:R-:W-:Y:S01]  /*1c80*/  FADD.FTZ R145, R137, R145 ;  /* 0x0000009189917221 */ /* 0x020fe20000010000 */
[----:B------:R-:W-:Y:S06]  /*1c90*/  BRA `(.L_x_24303) ;  /* 0x0000000000087947 */ /* 0x000fec0003800000 */
.L_x_24301:
[----:B-----5:R-:W-:-:S04]  /*1ca0*/  FADD.FTZ R145, R133, R145 ;  /* 0x0000009185917221 */ /* 0x020fc80000010000 */
[----:B------:R-:W-:-:S07]  /*1cb0*/  @P2 FADD.FTZ R145, R137, R145 ;  /* 0x0000009189912221 */ /* 0x000fce0000010000 */
.L_x_24303:
[----:B-----5:R-:W-:-:S07]  /*1cc0*/  MOV R141, R145 ;  /* 0x00000091008d7202 */ /* 0x020fce0000000f00 */
.L_x_24304:
[----:B------:R-:W-:Y:S05]  /*1cd0*/  @P3 BRA `(.L_x_24305) ;  /* 0x00000000001c3947 */ /* 0x000fea0003800000 */
[----:B------:R-:W-:-:S04]  /*1ce0*/  ISETP.NE.U32.AND P4, PT, RZ, UR12, PT ;  /* 0x0000000cff007c0c */ /* 0x000fc8000bf85070 */
[----:B------:R-:W-:-:S13]  /*1cf0*/  ISETP.NE.AND.EX P4, PT, RZ, UR13, PT, P4 ;  /* 0x0000000dff007c0c */ /* 0x000fda000bf85340 */
[----:B------:R-:W-:Y:S05]  /*1d00*/  @P4 BRA `(.L_x_24306) ;  /* 0x0000000000084947 */ /* 0x000fea0003800000 */
[----:B------:R-:W-:Y:S05]  /*1d10*/  @P0 BRA `(.L_x_24307) ;  /* 0x0000000000140947 */ /* 0x000fea0003800000 */
[----:B------:R-:W-:Y:S05]  /*1d20*/  BRA `(.L_x_24308) ;  /* 0x0000000000147947 */ /* 0x000fea0003800000 */
.L_x_24306:
[----:B-----5:R-:W-:Y:S01]  /*1d30*/  FADD.FTZ R146, R138, R146 ;  /* 0x000000928a927221 */ /* 0x020fe20000010000 */
[----:B------:R-:W-:Y:S06]  /*1d40*/  BRA `(.L_x_24307) ;  /* 0x0000000000087947 */ /* 0x000fec0003800000 */
.L_x_24305:
[----:B-----5:R-:W-:-:S04]  /*1d50*/  FADD.FTZ R146, R134, R146 ;  /* 0x0000009286927221 */ /* 0x020fc80000010000 */
[----:B------:R-:W-:-:S07]  /*1d60*/  @P2 FADD.FTZ R146, R138, R146 ;  /* 0x000000928a922221 */ /* 0x000fce0000010000 */
.L_x_24307:
[----:B-----5:R-:W-:-:S07]  /*1d70*/  MOV R142, R146 ;  /* 0x00000092008e7202 */ /* 0x020fce0000000f00 */
.L_x_24308:
[----:B------:R-:W-:Y:S05]  /*1d80*/  @P3 BRA `(.L_x_24309) ;  /* 0x00000000001c3947 */ /* 0x000fea0003800000 */
[----:B------:R-:W-:-:S04]  /*1d90*/  ISETP.NE.U32.AND P2, PT, RZ, UR12, PT ;  /* 0x0000000cff007c0c */ /* 0x000fc8000bf45070 */
[----:B------:R-:W-:-:S13]  /*1da0*/  ISETP.NE.AND.EX P2, PT, RZ, UR13, PT, P2 ;  /* 0x0000000dff007c0c */ /* 0x000fda000bf45320 */
[----:B------:R-:W-:Y:S05]  /*1db0*/  @P2 BRA `(.L_x_24310) ;  /* 0x0000000000082947 */ /* 0x000fea0003800000 */
[----:B------:R-:W-:Y:S05]  /*1dc0*/  @P0 BRA `(.L_x_24311) ;  /* 0x0000000000140947 */ /* 0x000fea0003800000 */
[----:B------:R-:W-:Y:S05]  /*1dd0*/  BRA `(.L_x_24312) ;  /* 0x0000000000147947 */ /* 0x000fea0003800000 */
.L_x_24310:
[----:B-----5:R-:W-:Y:S01]  /*1de0*/  FADD.FTZ R147, R139, R147 ;  /* 0x000000938b937221 */ /* 0x020fe20000010000 */
[----:B------:R-:W-:Y:S06]  /*1df0*/  BRA `(.L_x_24311) ;  /* 0x0000000000087947 */ /* 0x000fec0003800000 */
.L_x_24309:
[----:B-----5:R-:W-:-:S04]  /*1e00*/  FADD.FTZ R147, R135, R147 ;  /* 0x0000009387937221 */ /* 0x020fc80000010000 */
[----:B------:R-:W-:-:S07]  /*1e10*/  @P2 FADD.FTZ R147, R139, R147 ;  /* 0x000000938b932221 */ /* 0x000fce0000010000 */
.L_x_24311:
[----:B-----5:R-:W-:-:S07]  /*1e20*/  IMAD.MOV.U32 R143, RZ, RZ, R147 ;  /* 0x000000ffff8f7224 */ /* 0x020fce00078e0093 */
.L_x_24312:
[----:B------:R-:W0:Y:S02]  /*1e30*/  @P0 LDC.64 R178, c[0x0][0x238] ;  /* 0x00008e00ffb20b82 */ /* 0x000e240000000a00 */
[----:B0-----:R-:W-:-:S04]  /*1e40*/  @P0 LEA R178, P2, R0, R178, 0x4 ;  /* 0x000000b200b20211 */ /* 0x001fc800078420ff */
[C---:B------:R-:W-:Y:S02]  /*1e50*/  @P0 LEA.HI.X R179, R0.reuse, R179, RZ, 0x4, P2 ;  /* 0x000000b300b30211 */ /* 0x040fe400010f24ff */
[----:B------:R-:W-:-:S03]  /*1e60*/  IADD3 R0, R0, 0x20, RZ ;  /* 0x0000002000007810 */ /* 0x000fc60007ffe0ff */
[----:B------:R0:W-:Y:S04]  /*1e70*/  @P0 STG.E.128 desc[UR4][R178.64], R140 ;  /* 0x0000008cb2000986 */ /* 0x0001e8000c101d04 */
.L_x_24296:
[----:B------:R-:W-:Y:S05]  /*1e80*/  BSYNC B0 ;  /* 0x0000000000007941 */ /* 0x000fea0003800000 */
.L_x_24295:
        /* <DEDUP_REMOVED lines=24> */
.L_x_24316:
[----:B-----5:R-:W-:Y:S01]  /*2010*/  FADD.FTZ R148, R136, R148 ;  /* 0x0000009488947221 */ /* 0x020fe20000010000 */
[----:B------:R-:W-:Y:S06]  /*2020*/  BRA `(.L_x_24317) ;  /* 0x0000000000087947 */ /* 0x000fec0003800000 */
.L_x_24315:
[----:B-----5:R-:W-:-:S04]  /*2030*/  FADD.FTZ R148, R132, R148 ;  /* 0x0000009484947221 */ /* 0x020fc80000010000 */
[----:B------:R-:W-:-:S07]  /*2040*/  @P2 FADD.FTZ R148, R136, R148 ;  /* 0x0000009488942221 */ /* 0x000fce0000010000 */
.L_x_24317:
[----:B-----5:R-:W-:-:S07]  /*2050*/  MOV R140, R148 ;  /* 0x00000094008c7202 */ /* 0x020fce0000000f00 */
.L_x_24318:
[----:B------:R-:W-:Y:S05]  /*2060*/  @P3 BRA `(.L_x_24319) ;  /* 0x00000000001c3947 */ /* 0x000fea0003800000 */
[----:B------:R-:W-:-:S04]  /*2070*/  ISETP.NE.U32.AND P4, PT, RZ, UR12, PT ;  /* 0x0000000cff007c0c */ /* 0x000fc8000bf85070 */
[----:B------:R-:W-:-:S13]  /*2080*/  ISETP.NE.AND.EX P4, PT, RZ, UR13, PT, P4 ;  /* 0x0000000dff007c0c */ /* 0x000fda000bf85340 */
[----:B------:R-:W-:Y:S05]  /*2090*/  @P4 BRA `(.L_x_24320) ;  /* 0x0000000000084947 */ /* 0x000fea0003800000 */
[----:B------:R-:W-:Y:S05]  /*20a0*/  @P0 BRA `(.L_x_24321) ;  /* 0x0000000000140947 */ /* 0x000fea0003800000 */
[----:B------:R-:W-:Y:S05]  /*20b0*/  BRA `(.L_x_24322) ;  /* 0x0000000000147947 */ /* 0x000fea0003800000 */
.L_x_24320:
[----:B-----5:R-:W-:Y:S01]  /*20c0*/  FADD.FTZ R149, R137, R149 ;  /* 0x0000009589957221 */ /* 0x020fe20000010000 */
[----:B------:R-:W-:Y:S06]  /*20d0*/  BRA `(.L_x_24321) ;  /* 0x0000000000087947 */ /* 0x000fec0003800000 */
.L_x_24319:
[----:B-----5:R-:W-:-:S04]  /*20e0*/  FADD.FTZ R149, R133, R149 ;  /* 0x0000009585957221 */ /* 0x020fc80000010000 */
[----:B------:R-:W-:-:S07]  /*20f0*/  @P2 FADD.FTZ R149, R137, R149 ;  /* 0x0000009589952221 */ /* 0x000fce0000010000 */
.L_x_24321:
[----:B-----5:R-:W-:-:S07]  /*2100*/  MOV R141, R149 ;  /* 0x00000095008d7202 */ /* 0x020fce0000000f00 */
.L_x_24322:
[----:B------:R-:W-:Y:S05]  /*2110*/  @P3 BRA `(.L_x_24323) ;  /* 0x00000000001c3947 */ /* 0x000fea0003800000 */
[----:B------:R-:W-:-:S04]  /*2120*/  ISETP.NE.U32.AND P4, PT, RZ, UR12, PT ;  /* 0x0000000cff007c0c */ /* 0x000fc8000bf85070 */
[----:B------:R-:W-:-:S13]  /*2130*/  ISETP.NE.AND.EX P4, PT, RZ, UR13, PT, P4 ;  /* 0x0000000dff007c0c */ /* 0x000fda000bf85340 */
[----:B------:R-:W-:Y:S05]  /*2140*/  @P4 BRA `(.L_x_24324) ;  /* 0x0000000000084947 */ /* 0x000fea0003800000 */
[----:B------:R-:W-:Y:S05]  /*2150*/  @P0 BRA `(.L_x_24325) ;  /* 0x0000000000140947 */ /* 0x000fea0003800000 */
[----:B------:R-:W-:Y:S05]  /*2160*/  BRA `(.L_x_24326) ;  /* 0x0000000000147947 */ /* 0x000fea0003800000 */
.L_x_24324:
[----:B-----5:R-:W-:Y:S01]  /*2170*/  FADD.FTZ R150, R138, R150 ;  /* 0x000000968a967221 */ /* 0x020fe20000010000 */
[----:B------:R-:W-:Y:S06]  /*2180*/  BRA `(.L_x_24325) ;  /* 0x0000000000087947 */ /* 0x000fec0003800000 */
.L_x_24323:
[----:B-----5:R-:W-:-:S04]  /*2190*/  FADD.FTZ R150, R134, R150 ;  /* 0x0000009686967221 */ /* 0x020fc80000010000 */
[----:B------:R-:W-:-:S07]  /*21a0*/  @P2 FADD.FTZ R150, R138, R150 ;  /* 0x000000968a962221 */ /* 0x000fce0000010000 */
.L_x_24325:
[----:B-----5:R-:W-:-:S07]  /*21b0*/  MOV R142, R150 ;  /* 0x00000096008e7202 */ /* 0x020fce0000000f00 */
.L_x_24326:
[----:B------:R-:W-:Y:S05]  /*21c0*/  @P3 BRA `(.L_x_24327) ;  /* 0x00000000001c3947 */ /* 0x000fea0003800000 */
[----:B------:R-:W-:-:S04]  /*21d0*/  ISETP.NE.U32.AND P2, PT, RZ, UR12, PT ;  /* 0x0000000cff007c0c */ /* 0x000fc8000bf45070 */
[----:B------:R-:W-:-:S13]  /*21e0*/  ISETP.NE.AND.EX P2, PT, RZ, UR13, PT, P2 ;  /* 0x0000000dff007c0c */ /* 0x000fda000bf45320 */
[----:B------:R-:W-:Y:S05]  /*21f0*/  @P2 BRA `(.L_x_24328) ;  /* 0x0000000000082947 */ /* 0x000fea0003800000 */
[----:B------:R-:W-:Y:S05]  /*2200*/  @P0 BRA `(.L_x_24329) ;  /* 0x0000000000140947 */ /* 0x000fea0003800000 */
[----:B------:R-:W-:Y:S05]  /*2210*/  BRA `(.L_x_24330) ;  /* 0x0000000000147947 */ /* 0x000fea0003800000 */
.L_x_24328:
[----:B-----5:R-:W-:Y:S01]  /*2220*/  FADD.FTZ R151, R139, R151 ;  /* 0x000000978b977221 */ /* 0x020fe20000010000 */
[----:B------:R-:W-:Y:S06]  /*2230*/  BRA `(.L_x_24329) ;  /* 0x0000000000087947 */ /* 0x000fec0003800000 */
.L_x_24327:
[----:B-----5:R-:W-:-:S04]  /*2240*/  FADD.FTZ R151, R135, R151 ;  /* 0x0000009787977221 */ /* 0x020fc80000010000 */
[----:B------:R-:W-:-:S07]  /*2250*/  @P2 FADD.FTZ R151, R139, R151 ;  /* 0x000000978b972221 */ /* 0x000fce0000010000 */
.L_x_24329:
[----:B-----5:R-:W-:-:S07]  /*2260*/  MOV R143, R151 ;  /* 0x00000097008f7202 */ /* 0x020fce0000000f00 */
.L_x_24330:
[----:B------:R-:W0:Y:S02]  /*2270*/  @P0 LDC.64 R178, c[0x0][0x238] ;  /* 0x00008e00ffb20b82 */ /* 0x000e240000000a00 */
[----:B0-----:R-:W-:-:S04]  /*2280*/  @P0 LEA R178, P2, R0, R178, 0x4 ;  /* 0x000000b200b20211 */ /* 0x001fc800078420ff */
[C---:B------:R-:W-:Y:S01]  /*2290*/  @P0 LEA.HI.X R179, R0.reuse, R179, RZ, 0x4, P2 ;  /* 0x000000b300b30211 */ /* 0x040fe200010f24ff */
[----:B------:R-:W-:-:S04]  /*22a0*/  VIADD R0, R0, 0x20 ;  /* 0x0000002000007836 */ /* 0x000fc80000000000 */
[----:B------:R0:W-:Y:S04]  /*22b0*/  @P0 STG.E.128 desc[UR4][R178.64], R140 ;  /* 0x0000008cb2000986 */ /* 0x0001e8000c101d04 */
.L_x_24314:
[----:B------:R-:W-:Y:S05]  /*22c0*/  BSYNC B0 ;  /* 0x0000000000007941 */ /* 0x000fea0003800000 */
.L_x_24313:
        /* <DEDUP_REMOVED lines=24> */
.L_x_24334:
[----:B-----5:R-:W-:Y:S01]  /*2450*/  FADD.FTZ R152, R136, R152 ;  /* 0x0000009888987221 */ /* 0x020fe20000010000 */
[----:B------:R-:W-:Y:S06]  /*2460*/  BRA `(.L_x_24335) ;  /* 0x0000000000087947 */ /* 0x000fec0003800000 */
.L_x_24333:
[----:B-----5:R-:W-:-:S04]  /*2470*/  FADD.FTZ R152, R132, R152 ;  /* 0x0000009884987221 */ /* 0x020fc80000010000 */
[----:B------:R-:W-:-:S07]  /*2480*/  @P2 FADD.FTZ R152, R136, R152 ;  /* 0x0000009888982221 */ /* 0x000fce0000010000 */
.L_x_24335:
[----:B-----5:R-:W-:-:S07]  /*2490*/  MOV R140, R152 ;  /* 0x00000098008c7202 */ /* 0x020fce0000000f00 */
.L_x_24336:
[----:B------:R-:W-:Y:S05]  /*24a0*/  @P3 BRA `(.L_x_24337) ;  /* 0x00000000001c3947 */ /* 0x000fea0003800000 */
[----:B------:R-:W-:-:S04]  /*24b0*/  ISETP.NE.U32.AND P4, PT, RZ, UR12, PT ;  /* 0x0000000cff007c0c */ /* 0x000fc8000bf85070 */
[----:B------:R-:W-:-:S13]  /*24c0*/  ISETP.NE.AND.EX P4, PT, RZ, UR13, PT, P4 ;  /* 0x0000000dff007c0c */ /* 0x000fda000bf85340 */
[----:B------:R-:W-:Y:S05]  /*24d0*/  @P4 BRA `(.L_x_24338) ;  /* 0x0000000000084947 */ /* 0x000fea0003800000 */
[----:B------:R-:W-:Y:S05]  /*24e0*/  @P0 BRA `(.L_x_24339) ;  /* 0x0000000000140947 */ /* 0x000fea0003800000 */
[----:B------:R-:W-:Y:S05]  /*24f0*/  BRA `(.L_x_24340) ;  /* 0x0000000000147947 */ /* 0x000fea0003800000 */
.L_x_24338:
[----:B-----5:R-:W-:Y:S01]  /*2500*/  FADD.FTZ R153, R137, R153 ;  /* 0x0000009989997221 */ /* 0x020fe20000010000 */
[----:B------:R-:W-:Y:S06]  /*2510*/  BRA `(.L_x_24339) ;  /* 0x0000000000087947 */ /* 0x000fec0003800000 */
.L_x_24337:
[----:B-----5:R-:W-:-:S04]  /*2520*/  FADD.FTZ R153, R133, R153 ;  /* 0x0000009985997221 */ /* 0x020fc80000010000 */
[----:B------:R-:W-:-:S07]  /*2530*/  @P2 FADD.FTZ R153, R137, R153 ;  /* 0x0000009989992221 */ /* 0x000fce0000010000 */
.L_x_24339:
[----:B-----5:R-:W-:-:S07]  /*2540*/  MOV R141, R153 ;  /* 0x00000099008d7202 */ /* 0x020fce0000000f00 */
.L_x_24340:
[----:B------:R-:W-:Y:S05]  /*2550*/  @P3 BRA `(.L_x_24341) ;  /* 0x00000000001c3947 */ /* 0x000fea0003800000 */
[----:B------:R-:W-:-:S04]  /*2560*/  ISETP.NE.U32.AND P4, PT, RZ, UR12, PT ;  /* 0x0000000cff007c0c */ /* 0x000fc8000bf85070 */
[----:B------:R-:W-:-:S13]  /*2570*/  ISETP.NE.AND.EX P4, PT, RZ, UR13, PT, P4 ;  /* 0x0000000dff007c0c */ /* 0x000fda000bf85340 */
[----:B------:R-:W-:Y:S05]  /*2580*/  @P4 BRA `(.L_x_24342) ;  /* 0x0000000000084947 */ /* 0x000fea0003800000 */
[----:B------:R-:W-:Y:S05]  /*2590*/  @P0 BRA `(.L_x_24343) ;  /* 0x0000000000140947 */ /* 0x000fea0003800000 */
[----:B------:R-:W-:Y:S05]  /*25a0*/  BRA `(.L_x_24344) ;  /* 0x0000000000147947 */ /* 0x000fea0003800000 */
.L_x_24342:
[----:B-----5:R-:W-:Y:S01]  /*25b0*/  FADD.FTZ R154, R138, R154 ;  /* 0x0000009a8a9a7221 */ /* 0x020fe20000010000 */
[----:B------:R-:W-:Y:S06]  /*25c0*/  BRA `(.L_x_24343) ;  /* 0x0000000000087947 */ /* 0x000fec0003800000 */
.L_x_24341:
[----:B-----5:R-:W-:-:S04]  /*25d0*/  FADD.FTZ R154, R134, R154 ;  /* 0x0000009a869a7221 */ /* 0x020fc80000010000 */
[----:B------:R-:W-:-:S07]  /*25e0*/  @P2 FADD.FTZ R154, R138, R154 ;  /* 0x0000009a8a9a2221 */ /* 0x000fce0000010000 */
.L_x_24343:
[----:B-----5:R-:W-:-:S07]  /*25f0*/  MOV R142, R154 ;  /* 0x0000009a008e7202 */ /* 0x020fce0000000f00 */
.L_x_24344:
[----:B------:R-:W-:Y:S05]  /*2600*/  @P3 BRA `(.L_x_24345) ;  /* 0x00000000001c3947 */ /* 0x000fea0003800000 */
[----:B------:R-:W-:-:S04]  /*2610*/  ISETP.NE.U32.AND P2, PT, RZ, UR12, PT ;  /* 0x0000000cff007c0c */ /* 0x000fc8000bf45070 */
[----:B------:R-:W-:-:S13]  /*2620*/  ISETP.NE.AND.EX P2, PT, RZ, UR13, PT, P2 ;  /* 0x0000000dff007c0c */ /* 0x000fda000bf45320 */
[----:B------:R-:W-:Y:S05]  /*2630*/  @P2 BRA `(.L_x_24346) ;  /* 0x0000000000082947 */ /* 0x000fea0003800000 */
[----:B------:R-:W-:Y:S05]  /*2640*/  @P0 BRA `(.L_x_24347) ;  /* 0x0000000000140947 */ /* 0x000fea0003800000 */
[----:B------:R-:W-:Y:S05]  /*2650*/  BRA `(.L_x_24348) ;  /* 0x0000000000147947 */ /* 0x000fea0003800000 */
.L_x_24346:
[----:B-----5:R-:W-:Y:S01]  /*2660*/  FADD.FTZ R155, R139, R155 ;  /* 0x0000009b8b9b7221 */ /* 0x020fe20000010000 */
[----:B------:R-:W-:Y:S06]  /*2670*/  BRA `(.L_x_24347) ;  /* 0x0000000000087947 */ /* 0x000fec0003800000 */
.L_x_24345:
[----:B-----5:R-:W-:-:S04]  /*2680*/  FADD.FTZ R155, R135, R155 ;  /* 0x0000009b879b7221 */ /* 0x020fc80000010000 */
[----:B------:R-:W-:-:S07]  /*2690*/  @P2 FADD.FTZ R155, R139, R155 ;  /* 0x0000009b8b9b2221 */ /* 0x000fce0000010000 */
.L_x_24347:
[----:B-----5:R-:W-:-:S07]  /*26a0*/  MOV R143, R155 ;  /* 0x0000009b008f7202 */ /* 0x020fce0000000f00 */
.L_x_24348:
[----:B------:R-:W0:Y:S02]  /*26b0*/  @P0 LDC.64 R178, c[0x0][0x238] ;  /* 0x00008e00ffb20b82 */ /* 0x000e240000000a00 */
[----:B0-----:R-:W-:-:S04]  /*26c0*/  @P0 LEA R178, P2, R0, R178, 0x4 ;  /* 0x000000b200b20211 */ /* 0x001fc800078420ff */
[C---:B------:R-:W-:Y:S02]  /*26d0*/  @P0 LEA.HI.X R179, R0.reuse, R179, RZ, 0x4, P2 ;  /* 0x000000b300b30211 */ /* 0x040fe400010f24ff */
[----:B------:R-:W-:-:S03]  /*26e0*/  IADD3 R0, R0, 0x20, RZ ;  /* 0x0000002000007810 */ /* 0x000fc60007ffe0ff */
[----:B------:R0:W-:Y:S04]  /*26f0*/  @P0 STG.E.128 desc[UR4][R178.64], R140 ;  /* 0x0000008cb2000986 */ /* 0x0001e8000c101d04 */
.L_x_24332:
[----:B------:R-:W-:Y:S05]  /*2700*/  BSYNC B0 ;  /* 0x0000000000007941 */ /* 0x000fea0003800000 */
.L_x_24331:
        /* <DEDUP_REMOVED lines=24> */
.L_x_24352:
[----:B-----5:R-:W-:Y:S01]  /*2890*/  FADD.FTZ R156, R136, R156 ;  /* 0x0000009c889c7221 */ /* 0x020fe20000010000 */
[----:B------:R-:W-:Y:S06]  /*28a0*/  BRA `(.L_x_24353) ;  /* 0x0000000000087947 */ /* 0x000fec0003800000 */
.L_x_24351:
[----:B-----5:R-:W-:-:S04]  /*28b0*/  FADD.FTZ R156, R132, R156 ;  /* 0x0000009c849c7221 */ /* 0x020fc80000010000 */
[----:B------:R-:W-:-:S07]  /*28c0*/  @P2 FADD.FTZ R156, R136, R156 ;  /* 0x0000009c889c2221 */ /* 0x000fce0000010000 */
.L_x_24353:
[----:B-----5:R-:W-:-:S07]  /*28d0*/  IMAD.MOV.U32 R140, RZ, RZ, R156 ;  /* 0x000000ffff8c7224 */ /* 0x020fce00078e009c */
.L_x_24354:
[----:B------:R-:W-:Y:S05]  /*28e0*/  @P3 BRA `(.L_x_24355) ;  /* 0x00000000001c3947 */ /* 0x000fea0003800000 */
[----:B------:R-:W-:-:S04]  /*28f0*/  ISETP.NE.U32.AND P4, PT, RZ, UR12, PT ;  /* 0x0000000cff007c0c */ /* 0x000fc8000bf85070 */
[----:B------:R-:W-:-:S13]  /*2900*/  ISETP.NE.AND.EX P4, PT, RZ, UR13, PT, P4 ;  /* 0x0000000dff007c0c */ /* 0x000fda000bf85340 */
[----:B------:R-:W-:Y:S05]  /*2910*/  @P4 BRA `(.L_x_24356) ;  /* 0x0000000000084947 */ /* 0x000fea0003800000 */
[----:B------:R-:W-:Y:S05]  /*2920*/  @P0 BRA `(.L_x_24357) ;  /* 0x0000000000140947 */ /* 0x000fea0003800000 */
[----:B------:R-:W-:Y:S05]  /*2930*/  BRA `(.L_x_24358) ;  /* 0x0000000000147947 */ /* 0x000fea0003800000 */
.L_x_24356:
[----:B-----5:R-:W-:Y:S01]  /*2940*/  FADD.FTZ R157, R137, R157 ;  /* 0x0000009d899d7221 */ /* 0x020fe20000010000 */
[----:B------:R-:W-:Y:S06]  /*2950*/  BRA `(.L_x_24357) ;  /* 0x0000000000087947 */ /* 0x000fec0003800000 */
.L_x_24355:
[----:B-----5:R-:W-:-:S04]  /*2960*/  FADD.FTZ R157, R133, R157 ;  /* 0x0000009d859d7221 */ /* 0x020fc80000010000 */
[----:B------:R-:W-:-:S07]  /*2970*/  @P2 FADD.FTZ R157, R137, R157 ;  /* 0x0000009d899d2221 */ /* 0x000fce0000010000 */
.L_x_24357:
[----:B-----5:R-:W-:-:S07]  /*2980*/  MOV R141, R157 ;  /* 0x0000009d008d7202 */ /* 0x020fce0000000f00 */
.L_x_24358:
[----:B------:R-:W-:Y:S05]  /*2990*/  @P3 BRA `(.L_x_24359) ;  /* 0x00000000001c3947 */ /* 0x000fea0003800000 */
[----:B------:R-:W-:-:S04]  /*29a0*/  ISETP.NE.U32.AND P4, PT, RZ, UR12, PT ;  /* 0x0000000cff007c0c */ /* 0x000fc8000bf85070 */
[----:B------:R-:W-:-:S13]  /*29b0*/  ISETP.NE.AND.EX P4, PT, RZ, UR13, PT, P4 ;  /* 0x0000000dff007c0c */ /* 0x000fda000bf85340 */
[----:B------:R-:W-:Y:S05]  /*29c0*/  @P4 BRA `(.L_x_24360) ;  /* 0x0000000000084947 */ /* 0x000fea0003800000 */
[----:B------:R-:W-:Y:S05]  /*29d0*/  @P0 BRA `(.L_x_24361) ;  /* 0x0000000000140947 */ /* 0x000fea0003800000 */
[----:B------:R-:W-:Y:S05]  /*29e0*/  BRA `(.L_x_24362) ;  /* 0x0000000000147947 */ /* 0x000fea0003800000 */
.L_x_24360:
[----:B-----5:R-:W-:Y:S01]  /*29f0*/  FADD.FTZ R158, R138, R158 ;  /* 0x0000009e8a9e7221 */ /* 0x020fe20000010000 */
[----:B------:R-:W-:Y:S06]  /*2a00*/  BRA `(.L_x_24361) ;  /* 0x0000000000087947 */ /* 0x000fec0003800000 */
.L_x_24359:
[----:B-----5:R-:W-:-:S04]  /*2a10*/  FADD.FTZ R158, R134, R158 ;  /* 0x0000009e869e7221 */ /* 0x020fc80000010000 */
[----:B------:R-:W-:-:S07]  /*2a20*/  @P2 FADD.FTZ R158, R138, R158 ;  /* 0x0000009e8a9e2221 */ /* 0x000fce0000010000 */
.L_x_24361:
[----:B-----5:R-:W-:-:S07]  /*2a30*/  MOV R142, R158 ;  /* 0x0000009e008e7202 */ /* 0x020fce0000000f00 */
.L_x_24362:
[----:B------:R-:W-:Y:S05]  /*2a40*/  @P3 BRA `(.L_x_24363) ;  /* 0x00000000001c3947 */ /* 0x000fea0003800000 */
[----:B------:R-:W-:-:S04]  /*2a50*/  ISETP.NE.U32.AND P2, PT, RZ, UR12, PT ;  /* 0x0000000cff007c0c */ /* 0x000fc8000bf45070 */
[----:B------:R-:W-:-:S13]  /*2a60*/  ISETP.NE.AND.EX P2, PT, RZ, UR13, PT, P2 ;  /* 0x0000000dff007c0c */ /* 0x000fda000bf45320 */
[----:B------:R-:W-:Y:S05]  /*2a70*/  @P2 BRA `(.L_x_24364) ;  /* 0x0000000000082947 */ /* 0x000fea0003800000 */
[----:B------:R-:W-:Y:S05]  /*2a80*/  @P0 BRA `(.L_x_24365) ;  /* 0x0000000000140947 */ /* 0x000fea0003800000 */
[----:B------:R-:W-:Y:S05]  /*2a90*/  BRA `(.L_x_24366) ;  /* 0x0000000000147947 */ /* 0x000fea0003800000 */
.L_x_24364:
[----:B-----5:R-:W-:Y:S01]  /*2aa0*/  FADD.FTZ R159, R139, R159 ;  /* 0x0000009f8b9f7221 */ /* 0x020fe20000010000 */
[----:B------:R-:W-:Y:S06]  /*2ab0*/  BRA `(.L_x_24365) ;  /* 0x0000000000087947 */ /* 0x000fec0003800000 */
.L_x_24363:
[----:B-----5:R-:W-:-:S04]  /*2ac0*/  FADD.FTZ R159, R135, R159 ;  /* 0x0000009f879f7221 */ /* 0x020fc80000010000 */
[----:B------:R-:W-:-:S07]  /*2ad0*/  @P2 FADD.FTZ R159, R139, R159 ;  /* 0x0000009f8b9f2221 */ /* 0x000fce0000010000 */
.L_x_24365:
[----:B-----5:R-:W-:-:S07]  /*2ae0*/  MOV R143, R159 ;  /* 0x0000009f008f7202 */ /* 0x020fce0000000f00 */
.L_x_24366:
[----:B------:R-:W0:Y:S02]  /*2af0*/  @P0 LDC.64 R178, c[0x0][0x238] ;  /* 0x00008e00ffb20b82 */ /* 0x000e240000000a00 */
[----:B0-----:R-:W-:-:S04]  /*2b00*/  @P0 LEA R178, P2, R0, R178, 0x4 ;  /* 0x000000b200b20211 */ /* 0x001fc800078420ff */
[C---:B------:R-:W-:Y:S02]  /*2b10*/  @P0 LEA.HI.X R179, R0.reuse, R179, RZ, 0x4, P2 ;  /* 0x000000b300b30211 */ /* 0x040fe400010f24ff */
[----:B------:R-:W-:-:S03]  /*2b20*/  IADD3 R0, R0, 0x20, RZ ;  /* 0x0000002000007810 */ /* 0x000fc60007ffe0ff */
[----:B------:R0:W-:Y:S04]  /*2b30*/  @P0 STG.E.128 desc[UR4][R178.64], R140 ;  /* 0x0000008cb2000986 */ /* 0x0001e8000c101d04 */
.L_x_24350:
[----:B------:R-:W-:Y:S05]  /*2b40*/  BSYNC B0 ;  /* 0x0000000000007941 */ /* 0x000fea0003800000 */
.L_x_24349:
        /* <DEDUP_REMOVED lines=24> */
.L_x_24370:
[----:B-----5:R-:W-:Y:S01]  /*2cd0*/  FADD.FTZ R160, R136, R160 ;  /* 0x000000a088a07221 */ /* 0x020fe20000010000 */
[----:B------:R-:W-:Y:S06]  /*2ce0*/  BRA `(.L_x_24371) ;  /* 0x0000000000087947 */ /* 0x000fec0003800000 */
.L_x_24369:
[----:B-----5:R-:W-:-:S04]  /*2cf0*/  FADD.FTZ R160, R132, R160 ;  /* 0x000000a084a07221 */ /* 0x020fc80000010000 */
[----:B------:R-:W-:-:S07]  /*2d00*/  @P2 FADD.FTZ R160, R136, R160 ;  /* 0x000000a088a02221 */ /* 0x000fce0000010000 */
.L_x_24371:
[----:B-----5:R-:W-:-:S07]  /*2d10*/  MOV R140, R160 ;  /* 0x000000a0008c7202 */ /* 0x020fce0000000f00 */
.L_x_24372:
[----:B------:R-:W-:Y:S05]  /*2d20*/  @P3 BRA `(.L_x_24373) ;  /* 0x00000000001c3947 */ /* 0x000fea0003800000 */
[----:B------:R-:W-:-:S04]  /*2d30*/  ISETP.NE.U32.AND P4, PT, RZ, UR12, PT ;  /* 0x0000000cff007c0c */ /* 0x000fc8000bf85070 */
[----:B------:R-:W-:-:S13]  /*2d40*/  ISETP.NE.AND.EX P4, PT, RZ, UR13, PT, P4 ;  /* 0x0000000dff007c0c */ /* 0x000fda000bf85340 */
[----:B------:R-:W-:Y:S05]  /*2d50*/  @P4 BRA `(.L_x_24374) ;  /* 0x0000000000084947 */ /* 0x000fea0003800000 */
[----:B------:R-:W-:Y:S05]  /*2d60*/  @P0 BRA `(.L_x_24375) ;  /* 0x0000000000140947 */ /* 0x000fea0003800000 */
[----:B------:R-:W-:Y:S05]  /*2d70*/  BRA `(.L_x_24376) ;  /* 0x0000000000147947 */ /* 0x000fea0003800000 */
.L_x_24374:
[----:B-----5:R-:W-:Y:S01]  /*2d80*/  FADD.FTZ R161, R137, R161 ;  /* 0x000000a189a17221 */ /* 0x020fe20000010000 */
[----:B------:R-:W-:Y:S06]  /*2d90*/  BRA `(.L_x_24375) ;  /* 0x0000000000087947 */ /* 0x000fec0003800000 */
.L_x_24373:
[----:B-----5:R-:W-:-:S04]  /*2da0*/  FADD.FTZ R161, R133, R161 ;  /* 0x000000a185a17221 */ /* 0x020fc80000010000 */
[----:B------:R-:W-:-:S07]  /*2db0*/  @P2 FADD.FTZ R161, R137, R161 ;  /* 0x000000a189a12221 */ /* 0x000fce0000010000 */
.L_x_24375:
[----:B-----5:R-:W-:-:S07]  /*2dc0*/  MOV R141, R161 ;  /* 0x000000a1008d7202 */ /* 0x020fce0000000f00 */
.L_x_24376:
[----:B------:R-:W-:Y:S05]  /*2dd0*/  @P3 BRA `(.L_x_24377) ;  /* 0x00000000001c3947 */ /* 0x000fea0003800000 */
[----:B------:R-:W-:-:S04]  /*2de0*/  ISETP.NE.U32.AND P4, PT, RZ, UR12, PT ;  /* 0x0000000cff007c0c */ /* 0x000fc8000bf85070 */
[----:B------:R-:W-:-:S13]  /*2df0*/  ISETP.NE.AND.EX P4, PT, RZ, UR13, PT, P4 ;  /* 0x0000000dff007c0c */ /* 0x000fda000bf85340 */
[----:B------:R-:W-:Y:S05]  /*2e00*/  @P4 BRA `(.L_x_24378) ;  /* 0x0000000000084947 */ /* 0x000fea0003800000 */
[----:B------:R-:W-:Y:S05]  /*2e10*/  @P0 BRA `(.L_x_24379) ;  /* 0x0000000000140947 */ /* 0x000fea0003800000 */
[----:B------:R-:W-:Y:S05]  /*2e20*/  BRA `(.L_x_24380) ;  /* 0x0000000000147947 */ /* 0x000fea0003800000 */
.L_x_24378:
[----:B-----5:R-:W-:Y:S01]  /*2e30*/  FADD.FTZ R162, R138, R162 ;  /* 0x000000a28aa27221 */ /* 0x020fe20000010000 */
[----:B------:R-:W-:Y:S06]  /*2e40*/  BRA `(.L_x_24379) ;  /* 0x0000000000087947 */ /* 0x000fec0003800000 */
.L_x_24377:
[----:B-----5:R-:W-:-:S04]  /*2e50*/  FADD.FTZ R162, R134, R162 ;  /* 0x000000a286a27221 */ /* 0x020fc80000010000 */
[----:B------:R-:W-:-:S07]  /*2e60*/  @P2 FADD.FTZ R162, R138, R162 ;  /* 0x000000a28aa22221 */ /* 0x000fce0000010000 */
.L_x_24379:
[----:B-----5:R-:W-:-:S07]  /*2e70*/  IMAD.MOV.U32 R142, RZ, RZ, R162 ;  /* 0x000000ffff8e7224 */ /* 0x020fce00078e00a2 */
.L_x_24380:
[----:B------:R-:W-:Y:S05]  /*2e80*/  @P3 BRA `(.L_x_24381) ;  /* 0x00000000001c3947 */ /* 0x000fea0003800000 */
[----:B------:R-:W-:-:S04]  /*2e90*/  ISETP.NE.U32.AND P2, PT, RZ, UR12, PT ;  /* 0x0000000cff007c0c */ /* 0x000fc8000bf45070 */
[----:B------:R-:W-:-:S13]  /*2ea0*/  ISETP.NE.AND.EX P2, PT, RZ, UR13, PT, P2 ;  /* 0x0000000dff007c0c */ /* 0x000fda000bf45320 */
[----:B------:R-:W-:Y:S05]  /*2eb0*/  @P2 BRA `(.L_x_24382) ;  /* 0x0000000000082947 */ /* 0x000fea0003800000 */
[----:B------:R-:W-:Y:S05]  /*2ec0*/  @P0 BRA `(.L_x_24383) ;  /* 0x0000000000140947 */ /* 0x000fea0003800000 */
[----:B------:R-:W-:Y:S05]  /*2ed0*/  BRA `(.L_x_24384) ;  /* 0x0000000000147947 */ /* 0x000fea0003800000 */
.L_x_24382:
[----:B-----5:R-:W-:Y:S01]  /*2ee0*/  FADD.FTZ R163, R139, R163 ;  /* 0x000000a38ba37221 */ /* 0x020fe20000010000 */
[----:B------:R-:W-:Y:S06]  /*2ef0*/  BRA `(.L_x_24383) ;  /* 0x0000000000087947 */ /* 0x000fec0003800000 */
.L_x_24381:
[----:B-----5:R-:W-:-:S04]  /*2f00*/  FADD.FTZ R163, R135, R163 ;  /* 0x000000a387a37221 */ /* 0x020fc80000010000 */
[----:B------:R-:W-:-:S07]  /*2f10*/  @P2 FADD.FTZ R163, R139, R163 ;  /* 0x000000a38ba32221 */ /* 0x000fce0000010000 */
.L_x_24383:
[----:B-----5:R-:W-:-:S07]  /*2f20*/  MOV R143, R163 ;  /* 0x000000a3008f7202 */ /* 0x020fce0000000f00 */
.L_x_24384:
[----:B------:R-:W0:Y:S02]  /*2f30*/  @P0 LDC.64 R178, c[0x0][0x238] ;  /* 0x00008e00ffb20b82 */ /* 0x000e240000000a00 */
[----:B0-----:R-:W-:-:S04]  /*2f40*/  @P0 LEA R178, P2, R0, R178, 0x4 ;  /* 0x000000b200b20211 */ /* 0x001fc800078420ff */
[C---:B------:R-:W-:Y:S02]  /*2f50*/  @P0 LEA.HI.X R179, R0.reuse, R179, RZ, 0x4, P2 ;  /* 0x000000b300b30211 */ /* 0x040fe400010f24ff */
[----:B------:R-:W-:-:S03]  /*2f60*/  IADD3 R0, R0, 0x20, RZ ;  /* 0x0000002000007810 */ /* 0x000fc60007ffe0ff */
[----:B------:R0:W-:Y:S04]  /*2f70*/  @P0 STG.E.128 desc[UR4][R178.64], R140 ;  /* 0x0000008cb2000986 */ /* 0x0001e8000c101d04 */
.L_x_24368:
[----:B------:R-:W-:Y:S05]  /*2f80*/  BSYNC B0 ;  /* 0x0000000000007941 */ /* 0x000fea0003800000 */
.L_x_24367:
        /* <DEDUP_REMOVED lines=24> */
.L_x_24388:
[----:B-----5:R-:W-:Y:S01]  /*3110*/  FADD.FTZ R172, R136, R172 ;  /* 0x000000ac88ac7221 */ /* 0x020fe20000010000 */
[----:B------:R-:W-:Y:S06]  /*3120*/  BRA `(.L_x_24389) ;  /* 0x0000000000087947 */ /* 0x000fec0003800000 */
.L_x_24387:
[----:B-----5:R-:W-:-:S04]  /*3130*/  FADD.FTZ R172, R132, R172 ;  /* 0x000000ac84ac7221 */ /* 0x020fc80000010000 */
[----:B------:R-:W-:-:S07]  /*3140*/  @P2 FADD.FTZ R172, R136, R172 ;  /* 0x000000ac88ac2221 */ /* 0x000fce0000010000 */
.L_x_24389:
[----:B-----5:R-:W-:-:S07]  /*3150*/  MOV R140, R172 ;  /* 0x000000ac008c7202 */ /* 0x020fce0000000f00 */
.L_x_24390:
[----:B------:R-:W-:Y:S05]  /*3160*/  @P3 BRA `(.L_x_24391) ;  /* 0x00000000001c3947 */ /* 0x000fea0003800000 */
[----:B------:R-:W-:-:S04]  /*3170*/  ISETP.NE.U32.AND P4, PT, RZ, UR12, PT ;  /* 0x0000000cff007c0c */ /* 0x000fc8000bf85070 */
[----:B------:R-:W-:-:S13]  /*3180*/  ISETP.NE.AND.EX P4, PT, RZ, UR13, PT, P4 ;  /* 0x0000000dff007c0c */ /* 0x000fda000bf85340 */
[----:B------:R-:W-:Y:S05]  /*3190*/  @P4 BRA `(.L_x_24392) ;  /* 0x0000000000084947 */ /* 0x000fea0003800000 */
[----:B------:R-:W-:Y:S05]  /*31a0*/  @P0 BRA `(.L_x_24393) ;  /* 0x0000000000140947 */ /* 0x000fea0003800000 */
[----:B------:R-:W-:Y:S05]  /*31b0*/  BRA `(.L_x_24394) ;  /* 0x0000000000147947 */ /* 0x000fea0003800000 */
.L_x_24392:
[----:B-----5:R-:W-:Y:S01]  /*31c0*/  FADD.FTZ R173, R137, R173 ;  /* 0x000000ad89ad7221 */ /* 0x020fe20000010000 */
[----:B------:R-:W-:Y:S06]  /*31d0*/  BRA `(.L_x_24393) ;  /* 0x0000000000087947 */ /* 0x000fec0003800000 */
.L_x_24391:
[----:B-----5:R-:W-:-:S04]  /*31e0*/  FADD.FTZ R173, R133, R173 ;  /* 0x000000ad85ad7221 */ /* 0x020fc80000010000 */
[----:B------:R-:W-:-:S07]  /*31f0*/  @P2 FADD.FTZ R173, R137, R173 ;  /* 0x000000ad89ad2221 */ /* 0x000fce0000010000 */
.L_x_24393:
[----:B-----5:R-:W-:-:S07]  /*3200*/  MOV R141, R173 ;  /* 0x000000ad008d7202 */ /* 0x020fce0000000f00 */
.L_x_24394:
[----:B------:R-:W-:Y:S05]  /*3210*/  @P3 BRA `(.L_x_24395) ;  /* 0x00000000001c3947 */ /* 0x000fea0003800000 */
[----:B------:R-:W-:-:S04]  /*3220*/  ISETP.NE.U32.AND P4, PT, RZ, UR12, PT ;  /* 0x0000000cff007c0c */ /* 0x000fc8000bf85070 */
[----:B------:R-:W-:-:S13]  /*3230*/  ISETP.NE.AND.EX P4, PT, RZ, UR13, PT, P4 ;  /* 0x0000000dff007c0c */ /* 0x000fda000bf85340 */
[----:B------:R-:W-:Y:S05]  /*3240*/  @P4 BRA `(.L_x_24396) ;  /* 0x0000000000084947 */ /* 0x000fea0003800000 */
[----:B------:R-:W-:Y:S05]  /*3250*/  @P0 BRA `(.L_x_24397) ;  /* 0x0000000000140947 */ /* 0x000fea0003800000 */
[----:B------:R-:W-:Y:S05]  /*3260*/  BRA `(.L_x_24398) ;  /* 0x0000000000147947 */ /* 0x000fea0003800000 */
.L_x_24396:
[----:B-----5:R-:W-:Y:S01]  /*3270*/  FADD.FTZ R174, R138, R174 ;  /* 0x000000ae8aae7221 */ /* 0x020fe20000010000 */
[----:B------:R-:W-:Y:S06]  /*3280*/  BRA `(.L_x_24397) ;  /* 0x0000000000087947 */ /* 0x000fec0003800000 */
.L_x_24395:
[----:B-----5:R-:W-:-:S04]  /*3290*/  FADD.FTZ R174, R134, R174 ;  /* 0x000000ae86ae7221 */ /* 0x020fc80000010000 */
[----:B------:R-:W-:-:S07]  /*32a0*/  @P2 FADD.FTZ R174, R138, R174 ;  /* 0x000000ae8aae2221 */ /* 0x000fce0000010000 */
.L_x_24397:
[----:B-----5:R-:W-:-:S07]  /*32b0*/  MOV R142, R174 ;  /* 0x000000ae008e7202 */ /* 0x020fce0000000f00 */
.L_x_24398:
[----:B------:R-:W-:Y:S05]  /*32c0*/  @P3 BRA `(.L_x_24399) ;  /* 0x00000000001c3947 */ /* 0x000fea0003800000 */
[----:B------:R-:W-:-:S04]  /*32d0*/  ISETP.NE.U32.AND P2, PT, RZ, UR12, PT ;  /* 0x0000000cff007c0c */ /* 0x000fc8000bf45070 */
[----:B------:R-:W-:-:S13]  /*32e0*/  ISETP.NE.AND.EX P2, PT, RZ, UR13, PT, P2 ;  /* 0x0000000dff007c0c */ /* 0x000fda000bf45320 */
[----:B------:R-:W-:Y:S05]  /*32f0*/  @P2 BRA `(.L_x_24400) ;  /* 0x0000000000082947 */ /* 0x000fea0003800000 */
[----:B------:R-:W-:Y:S05]  /*3300*/  @P0 BRA `(.L_x_24401) ;  /* 0x0000000000140947 */ /* 0x000fea0003800000 */
[----:B------:R-:W-:Y:S05]  /*3310*/  BRA `(.L_x_24402) ;  /* 0x0000000000147947 */ /* 0x000fea0003800000 */
.L_x_24400:
[----:B-----5:R-:W-:Y:S01]  /*3320*/  FADD.FTZ R175, R139, R175 ;  /* 0x000000af8baf7221 */ /* 0x020fe20000010000 */
[----:B------:R-:W-:Y:S06]  /*3330*/  BRA `(.L_x_24401) ;  /* 0x0000000000087947 */ /* 0x000fec0003800000 */
.L_x_24399:
[----:B-----5:R-:W-:-:S04]  /*3340*/  FADD.FTZ R175, R135, R175 ;  /* 0x000000af87af7221 */ /* 0x020fc80000010000 */
[----:B------:R-:W-:-:S07]  /*3350*/  @P2 FADD.FTZ R175, R139, R175 ;  /* 0x000000af8baf2221 */ /* 0x000fce0000010000 */
.L_x_24401:
[----:B-----5:R-:W-:-:S07]  /*3360*/  MOV R143, R175 ;  /* 0x000000af008f7202 */ /* 0x020fce0000000f00 */
.L_x_24402:
[----:B------:R-:W0:Y:S02]  /*3370*/  @P0 LDC.64 R178, c[0x0][0x238] ;  /* 0x00008e00ffb20b82 */ /* 0x000e240000000a00 */
[----:B0-----:R-:W-:-:S04]  /*3380*/  @P0 LEA R178, P2, R0, R178, 0x4 ;  /* 0x000000b200b20211 */ /* 0x001fc800078420ff */
[----:B------:R-:W-:-:S05]  /*3390*/  @P0 LEA.HI.X R179, R0, R179, RZ, 0x4, P2 ;  /* 0x000000b300b30211 */ /* 0x000fca00010f24ff */
[----:B------:R0:W-:Y:S04]  /*33a0*/  @P0 STG.E.128 desc[UR4][R178.64], R140 ;  /* 0x0000008cb2000986 */ /* 0x0001e8000c101d04 */
.L_x_24386:
[----:B------:R-:W-:Y:S05]  /*33b0*/  BSYNC B0 ;  /* 0x0000000000007941 */ /* 0x000fea0003800000 */
.L_x_24385:
[----:B-----5:R-:W-:Y:S01]  /*33c0*/  FADD.FTZ R0, RZ, R164 ;  /* 0x000000a4ff007221 */ /* 0x020fe20000010000 */
[----:B------:R-:W-:Y:S01]  /*33d0*/  ISETP.GT.U32.AND P2, PT, R2, 0x3f, PT ;  /* 0x0000003f0200780c */ /* 0x000fe20003f44070 */
[----:B------:R-:W-:Y:S01]  /*33e0*/  UMOV UR6, 0xffffffff ;  /* 0xffffffff00067882 */ /* 0x000fe20000000000 */
[----:B------:R-:W-:Y:S01]  /*33f0*/  LOP3.LUT R184, R184, 0xfffffff7, RZ, 0xc0, !PT ;  /* 0xfffffff7b8b87812 */ /* 0x000fe200078ec0ff */
[----:B0-----:R-:W-:Y:S01]  /*3400*/  FADD.FTZ R179, R165, R0 ;  /* 0x00000000a5b37221 */ /* 0x001fe20000010000 */
        /* <DEDUP_REMOVED lines=47> */
[----:B------:R-:W-:Y:S01]  /*3700*/  ISETP.GT.U32.AND P6, PT, R2, 0x3f, PT ;  /* 0x0000003f0200780c */ /* 0x000fe20003fc4070 */
[----:B0-----:R-:W-:-:S05]  /*3710*/  FADD.FTZ R180, R181, R0 ;  /* 0x00000000b5b47221 */ /* 0x001fca0000010000 */
[----:B------:R-:W0:Y:S02]  /*3720*/  SHFL.BFLY PT, R179, R180, 0x2, 0x1f ;  /* 0x0c401f00b4b37f89 */ /* 0x000e2400000e0000 */
[----:B0-----:R-:W-:-:S05]  /*3730*/  FADD.FTZ R182, R180, R179 ;  /* 0x000000b3b4b67221 */ /* 0x001fca0000010000 */
[----:B------:R-:W0:Y:S02]  /*3740*/  SHFL.BFLY PT, R179, R182, 0x4, 0x1f ;  /* 0x0c801f00b6b37f89 */ /* 0x000e2400000e0000 */
[----:B0-----:R-:W-:Y:S02]  /*3750*/  FADD.FTZ R183, R182, R179 ;  /* 0x000000b3b6b77221 */ /* 0x001fe40000010000 */
[----:B------:R-:W0:Y:S03]  /*3760*/  LDC R179, c[0x0][0x290] ;  /* 0x0000a400ffb37b82 */ /* 0x000e260000000800 */
[----:B------:R-:W5:Y:S02]  /*3770*/  SHFL.BFLY PT, R0, R183, 0x8, 0x1f ;  /* 0x0d001f00b7007f89 */ /* 0x000f6400000e0000 */
[----:B-----5:R-:W-:-:S05]  /*3780*/  FADD.FTZ R185, R183, R0 ;  /* 0x00000000b7b97221 */ /* 0x020fca0000010000 */
[----:B------:R-:W5:Y:S02]  /*3790*/  SHFL.BFLY PT, R0, R185, 0x10, 0x1f ;  /* 0x0e001f00b9007f89 */ /* 0x000f6400000e0000 */
[----:B-----5:R-:W-:-:S04]  /*37a0*/  FADD.FTZ R0, R185, R0 ;  /* 0x00000000b9007221 */ /* 0x020fc80000010000 */
        /* <DEDUP_REMOVED lines=77> */
[----:B------:R0:W0:Y:S02]  /*3c80*/  SHFL.BFLY PT, R185, R182, 0x10, 0x1f ;  /* 0x0e001f00b6b97f89 */ /* 0x00002400000e0000 */
.L_x_24432:
[----:B------:R-:W-:Y:S01]  /*3c90*/  FMUL.FTZ R0, R178, R178 ;  /* 0x000000b2b2007220 */ /* 0x000fe20000410000 */
[----:B------:R-:W-:Y:S01]  /*3ca0*/  LOP3.LUT P2, RZ, R184, 0x10, RZ, 0xc0, !PT ;  /* 0x00000010b8ff7812 */ /* 0x000fe2000784c0ff */
[----:B0-----:R-:W-:Y:S01]  /*3cb0*/  FADD.FTZ R186, R182, R185 ;  /* 0x000000b9b6ba7221 */ /* 0x001fe20000010000 */
[----:B------:R-:W0:Y:S01]  /*3cc0*/  @!P5 LDC.64 R180, c[0x0][0x250] ;  /* 0x00009400ffb4db82 */ /* 0x000e220000000a00 */
[----:B------:R-:W-:Y:S01]  /*3cd0*/  BSSY B0, `(.L_x_24404) ;  /* 0x0000023000007945 */ /* 0x000fe20003800000 */
[----:B------:R-:W-:Y:S01]  /*3ce0*/  FSEL R0, R0, RZ, P2 ;  /* 0x000000ff00007208 */ /* 0x000fe20001000000 */
[----:B------:R-:W-:-:S04]  /*3cf0*/  FFMA.FTZ R179, R186, R179, UR7 ;  /* 0x00000007bab37e23 */ /* 0x000fc800080100b3 */
[----:B------:R-:W-:Y:S01]  /*3d00*/  FADD.FTZ R0, R179, R0 ;  /* 0x00000000b3007221 */ /* 0x000fe20000010000 */
[----:B------:R-:W5:Y:S05]  /*3d10*/  @!P5 LDC.64 R182, c[0x0][0x258] ;  /* 0x00009600ffb6db82 */ /* 0x000f6a0000000a00 */
[----:B------:R-:W1:Y:S01]  /*3d20*/  MUFU.RSQ R0, R0 ;  /* 0x0000000000007308 */ /* 0x000e620000001400 */
[----:B0-----:R-:W-:-:S05]  /*3d30*/  @!P5 IMAD.WIDE R180, R176, 0x4, R180 ;  /* 0x00000004b0b4d825 */ /* 0x001fca00078e02b4 */
[----:B------:R0:W-:Y:S01]  /*3d40*/  @!P5 STG.E desc[UR4][R180.64], R178 ;  /* 0x000000b2b400d986 */ /* 0x0001e2000c101904 */
[----:B-----5:R-:W-:-:S05]  /*3d50*/  @!P5 IMAD.WIDE R182, R176, 0x4, R182 ;  /* 0x00000004b0b6d825 */ /* 0x020fca00078e02b6 */
[----:B-1----:R0:W-:Y:S01]  /*3d60*/  @!P5 STG.E desc[UR4][R182.64], R0 ;  /* 0x00000000b600d986 */ /* 0x0021e2000c101904 */
[----:B------:R-:W-:Y:S05]  /*3d70*/  @!P1 BRA `(.L_x_24405) ;  /* 0x0000000000609947 */ /* 0x000fea0003800000 */
[----:B0-----:R-:W0:Y:S01]  /*3d80*/  LDC.64 R180, c[0x0][0x2b8] ;  /* 0x0000ae00ffb47b82 */ /* 0x001e220000000a00 */
[----:B------:R-:W-:-:S05]  /*3d90*/  FSEL R179, R178, RZ, !P2 ;  /* 0x000000ffb2b37208 */ /* 0x000fca0005000000 */
[--C-:B------:R-:W-:Y:S01]  /*3da0*/  FADD.FTZ R185, R164, -R179.reuse ;  /* 0x800000b3a4b97221 */ /* 0x100fe20000010000 */
[--C-:B------:R-:W-:Y:S01]  /*3db0*/  FADD.FTZ R187, R165, -R179.reuse ;  /* 0x800000b3a5bb7221 */ /* 0x100fe20000010000 */
[----:B------:R-:W1:Y:S01]  /*3dc0*/  LDC.64 R182, c[0x0][0x2c0] ;  /* 0x0000b000ffb67b82 */ /* 0x000e620000000a00 */
        /* <DEDUP_REMOVED lines=16> */
[----:B-1----:R-:W-:-:S04]  /*3ed0*/  IMAD.WIDE.U32 R182, R177, 0x10, R182 ;  /* 0x00000010b1b67825 */ /* 0x002fc800078e00b6 */
[----:B------:R-:W-:Y:S01]  /*3ee0*/  VIADD R177, R177, 0x20 ;  /* 0x00000020b1b17836 */ /* 0x000fe20000000000 */
[----:B------:R0:W-:Y:S06]  /*3ef0*/  STG.E.128 desc[UR4][R182.64], R192 ;  /* 0x000000c0b6007986 */ /* 0x0001ec000c101d04 */
.L_x_24405:
[----:B------:R-:W-:Y:S05]  /*3f00*/  BSYNC B0 ;  /* 0x0000000000007941 */ /* 0x000fea0003800000 */
.L_x_24404:
[----:B------:R-:W-:Y:S01]  /*3f10*/  ISETP.GE.U32.AND P3, PT, R2, 0x40, PT ;  /* 0x000000400200780c */ /* 0x000fe20003f66070 */
[----:B------:R-:W-:-:S12]  /*3f20*/  BSSY B0, `(.L_x_24406) ;  /* 0x000001a000007945 */ /* 0x000fd80003800000 */
        /* <DEDUP_REMOVED lines=25> */
.L_x_24407:
[----:B------:R-:W-:Y:S05]  /*40c0*/  BSYNC B0 ;  /* 0x0000000000007941 */ /* 0x000fea0003800000 */
.L_x_24406:
        /* <DEDUP_REMOVED lines=27> */
.L_x_24409:
[----:B------:R-:W-:Y:S05]  /*4280*/  BSYNC B0 ;  /* 0x0000000000007941 */ /* 0x000fea0003800000 */
.L_x_24408:
        /* <DEDUP_REMOVED lines=27> */
.L_x_24411:
[----:B------:R-:W-:Y:S05]  /*4440*/  BSYNC B0 ;  /* 0x0000000000007941 */ /* 0x000fea0003800000 */
.L_x_24410:
        /* <DEDUP_REMOVED lines=27> */
.L_x_24413:
[----:B------:R-:W-:Y:S05]  /*4600*/  BSYNC B0 ;  /* 0x0000000000007941 */ /* 0x000fea0003800000 */
.L_x_24412:
[----:B------:R-:W-:Y:S01]  /*4610*/  ISETP.GE.U32.AND P2, PT, R2, 0xc0, PT ;  /* 0x000000c00200780c */ /* 0x000fe20003f46070 */
[----:B------:R-:W-:-:S12]  /*4620*/  BSSY B0, `(.L_x_24414) ;  /* 0x000001b000007945 */ /* 0x000fd80003800000 */
[----:B------:R-:W-:Y:S05]  /*4630*/  @!P2 BRA `(.L_x_24415) ;  /* 0x000000000064a947 */ /* 0x000fea0003800000 */
[----:B0-----:R-:W0:Y:S01]  /*4640*/  LDC.64 R180, c[0x0][0x2b8] ;  /* 0x0000ae00ffb47b82 */ /* 0x001e220000000a00 */
[----:B------:R-:W-:-:S04]  /*4650*/  LOP3.LUT P2, RZ, R184, 0x10, RZ, 0xc0, !PT ;  /* 0x00000010b8ff7812 */ /* 0x000fc8000784c0ff */
[----:B------:R-:W-:-:S03]  /*4660*/  FSEL R187, R178, RZ, !P2 ;  /* 0x000000ffb2bb7208 */ /* 0x000fc60005000000 */
[----:B------:R-:W1:Y:S02]  /*4670*/  LDC.64 R182, c[0x0][0x2c0] ;  /* 0x0000b000ffb67b82 */ /* 0x000e640000000a00 */
        /* <DEDUP_REMOVED lines=14> */
[----:B0-----:R-:W-:-:S04]  /*4760*/  IMAD.WIDE.U32 R180, R177, 0x10, R180 ;  /* 0x00000010b1b47825 */ /* 0x001fc800078e00b4 */
[----:B------:R-:W-:Y:S01]  /*4770*/  FFMA.FTZ R194, R98, R187, R90 ;  /* 0x000000bb62c27223 */ /* 0x000fe2000001005a */
[----:B------:R-:W-:Y:S01]  /*4780*/  FFMA.FTZ R193, R97, R186, R89 ;  /* 0x000000ba61c17223 */ /* 0x000fe20000010059 */
[----:B------:R0:W-:Y:S01]  /*4790*/  STG.E.128 desc[UR4][R180.64], R188 ;  /* 0x000000bcb4007986 */ /* 0x0001e2000c101d04 */
[C---:B-1----:R-:W-:Y:S01]  /*47a0*/  IMAD.WIDE.U32 R182, R177.reuse, 0x10, R182 ;  /* 0x00000010b1b67825 */ /* 0x042fe200078e00b6 */
[----:B------:R-:W-:-:S04]  /*47b0*/  IADD3 R177, R177, 0x20, RZ ;  /* 0x00000020b1b17810 */ /* 0x000fc80007ffe0ff */
[----:B------:R0:W-:Y:S03]  /*47c0*/  STG.E.128 desc[UR4][R182.64], R192 ;  /* 0x000000c0b6007986 */ /* 0x0001e6000c101d04 */
.L_x_24415:
[----:B------:R-:W-:Y:S05]  /*47d0*/  BSYNC B0 ;  /* 0x0000000000007941 */ /* 0x000fea0003800000 */
.L_x_24414:
        /* <DEDUP_REMOVED lines=28> */
.L_x_24417:
[----:B------:R-:W-:Y:S05]  /*49a0*/  BSYNC B0 ;  /* 0x0000000000007941 */ /* 0x000fea0003800000 */
.L_x_24416:
        /* <DEDUP_REMOVED lines=15> */
[-C--:B------:R-:W-:Y:S01]  /*4aa0*/  FFMA.FTZ R191, R127, R188.reuse, R119 ;  /* 0x000000bc7fbf7223 */ /* 0x080fe20000010077 */
        /* <DEDUP_REMOVED lines=9> */
[----:B-1----:R-:W-:-:S05]  /*4b40*/  IMAD.WIDE.U32 R180, R177, 0x10, R182 ;  /* 0x00000010b1b47825 */ /* 0x002fca00078e00b6 */
[----:B------:R0:W-:Y:S02]  /*4b50*/  STG.E.128 desc[UR4][R180.64], R192 ;  /* 0x000000c0b4007986 */ /* 0x0001e4000c101d04 */
.L_x_24419:
[----:B------:R-:W-:Y:S05]  /*4b60*/  BSYNC B0 ;  /* 0x0000000000007941 */ /* 0x000fea0003800000 */
.L_x_24418:
[----:B0-----:R-:W0:Y:S02]  /*4b70*/  LDC.64 R178, c[0x0][0x210] ;  /* 0x00008400ffb27b82 */ /* 0x001e240000000a00 */
[----:B0-----:R-:W-:-:S05]  /*4b80*/  IMAD R176, R178, 0x4, R176 ;  /* 0x00000004b2b07824 */ /* 0x001fca00078e02b0 */
[----:B------:R-:W-:-:S13]  /*4b90*/  ISETP.GE.AND P2, PT, R176, R179, PT ;  /* 0x000000b3b000720c */ /* 0x000fda0003f46270 */
[----:B------:R-:W-:Y:S05]  /*4ba0*/  @!P2 BRA `(.L_x_24420) ;  /* 0xffffffc40078a947 */ /* 0x000fea000383ffff */
[----:B------:R-:W-:Y:S05]  /*4bb0*/  EXIT ;  /* 0x000000000000794d */ /* 0x000fea0003800000 */
.L_x_24403:
[----:B------:R-:W-:Y:S01]  /*4bc0*/  HFMA2.MMA R188, -RZ, RZ, 0, 5.9604644775390625e-08 ;  /* 0x00000001ffbc7435 */ /* 0x000fe200000001ff */
[----:B------:R-:W-:Y:S01]  /*4bd0*/  BSSY B0, `(.L_x_24421) ;  /* 0x0000007000007945 */ /* 0x000fe20003800000 */
[----:B------:R-:W-:Y:S02]  /*4be0*/  MOV R189, R181 ;  /* 0x000000b500bd7202 */ /* 0x000fe40000000f00 */
[----:B------:R-:W-:Y:S02]  /*4bf0*/  MOV R191, 0x1f ;  /* 0x0000001f00bf7802 */ /* 0x000fe40000000f00 */
[----:B------:R-:W-:-:S07]  /*4c00*/  MOV R186, 0xffffffff ;  /* 0xffffffff00ba7802 */ /* 0x000fce0000000f00 */
[----:B-1234-:R-:W-:Y:S05]  /*4c10*/  WARPSYNC.COLLECTIVE R186, `(.L_x_24422) ;  /* 0x00000000ba087348 */ /* 0x01efea0003c00000 */
[----:B------:R0:W0:Y:S02]  /*4c20*/  SHFL.BFLY P6, R187, R189, R188, R191 ;  /* 0x0c0000bcbdbb7389 */ /* 0x00002400000c00bf */
[----:B01234-:R-:W-:Y:S01]  /*4c30*/  ENDCOLLECTIVE ;  /* 0x000000000000791b */ /* 0x01ffe20003800000 */
.L_x_24422:
[----:B------:R-:W-:Y:S05]  /*4c40*/  BSYNC B0 ;  /* 0x0000000000007941 */ /* 0x000fea0003800000 */
.L_x_24421:
        /* <DEDUP_REMOVED lines=9> */
.L_x_24423:
[----:B------:R-:W-:Y:S01]  /*4ce0*/  HFMA2.MMA R188, -RZ, RZ, 0, 2.384185791015625e-07 ;  /* 0x00000004ffbc7435 */ /* 0x000fe200000001ff */
[----:B------:R-:W-:-:S05]  /*4cf0*/  MOV R179, R187 ;  /* 0x000000bb00b37202 */ /* 0x000fca0000000f00 */
[----:B------:R-:W-:-:S05]  /*4d00*/  FADD.FTZ R182, R180, R179 ;  /* 0x000000b3b4b67221 */ /* 0x000fca0000010000 */
[----:B------:R-:W-:-:S07]  /*4d10*/  MOV R189, R182 ;  /* 0x000000b600bd7202 */ /* 0x000fce0000000f00 */
[----:B------:R-:W-:Y:S05]  /*4d20*/  WARPSYNC.COLLECTIVE R186, `(.L_x_24424) ;  /* 0x00000000ba087348 */ /* 0x000fea0003c00000 */
[----:B------:R0:W1:Y:S02]  /*4d30*/  SHFL.BFLY P6, R187, R189, R188, R191 ;  /* 0x0c0000bcbdbb7389 */ /* 0x00006400000c00bf */
[----:B01----:R-:W-:Y:S01]  /*4d40*/  ENDCOLLECTIVE ;  /* 0x000000000000791b */ /* 0x003fe20003800000 */
.L_x_24424:
        /* <DEDUP_REMOVED lines=8> */
.L_x_24425:
[----:B------:R-:W-:Y:S01]  /*4dd0*/  HFMA2.MMA R188, -RZ, RZ, 0, 9.5367431640625e-07 ;  /* 0x00000010ffbc7435 */ /* 0x000fe200000001ff */
[----:B------:R-:W-:-:S05]  /*4de0*/  MOV R0, R187 ;  /* 0x000000bb00007202 */ /* 0x000fca0000000f00 */
[----:B------:R-:W-:-:S05]  /*4df0*/  FADD.FTZ R185, R183, R0 ;  /* 0x00000000b7b97221 */ /* 0x000fca0000010000 */
[----:B------:R-:W-:-:S07]  /*4e00*/  MOV R189, R185 ;  /* 0x000000b900bd7202 */ /* 0x000fce0000000f00 */
[----:B------:R-:W-:Y:S05]  /*4e10*/  WARPSYNC.COLLECTIVE R186, `(.L_x_24426) ;  /* 0x00000000ba087348 */ /* 0x000fea0003c00000 */
[----:B------:R0:W1:Y:S02]  /*4e20*/  SHFL.BFLY P6, R187, R189, R188, R191 ;  /* 0x0c0000bcbdbb7389 */ /* 0x00006400000c00bf */
[----:B01----:R-:W-:Y:S01]  /*4e30*/  ENDCOLLECTIVE ;  /* 0x000000000000791b */ /* 0x003fe20003800000 */
.L_x_24426:
[----:B------:R-:W-:Y:S01]  /*4e40*/  IMAD.MOV.U32 R188, RZ, RZ, 0x1 ;  /* 0x00000001ffbc7424 */ /* 0x000fe200078e00ff */
[----:B------:R-:W-:Y:S02]  /*4e50*/  MOV R0, R187 ;  /* 0x000000bb00007202 */ /* 0x000fe40000000f00 */
[----:B------:R-:W-:-:S03]  /*4e60*/  ISETP.GT.U32.AND P6, PT, R2, 0x3f, PT ;  /* 0x0000003f0200780c */ /* 0x000fc60003fc4070 */
        /* <DEDUP_REMOVED lines=74> */
.L_x_24427:
[----:B------:R-:W-:Y:S01]  /*5310*/  HFMA2.MMA R188, -RZ, RZ, 0, 1.1920928955078125e-07 ;  /* 0x00000002ffbc7435 */ /* 0x000fe200000001ff */
[----:B------:R-:W-:-:S05]  /*5320*/  MOV R181, R187 ;  /* 0x000000bb00b57202 */ /* 0x000fca0000000f00 */
[----:B------:R-:W-:-:S05]  /*5330*/  FADD.FTZ R181, R0, R181 ;  /* 0x000000b500b57221 */ /* 0x000fca0000010000 */
[----:B------:R-:W-:-:S07]  /*5340*/  MOV R189, R181 ;  /* 0x000000b500bd7202 */ /* 0x000fce0000000f00 */
[----:B------:R-:W-:Y:S05]  /*5350*/  WARPSYNC.COLLECTIVE R186, `(.L_x_24428) ;  /* 0x00000000ba087348 */ /* 0x000fea0003c00000 */
[----:B------:R0:W1:Y:S02]  /*5360*/  SHFL.BFLY P6, R187, R189, R188, R191 ;  /* 0x0c0000bcbdbb7389 */ /* 0x00006400000c00bf */
[----:B01----:R-:W-:Y:S01]  /*5370*/  ENDCOLLECTIVE ;  /* 0x000000000000791b */ /* 0x003fe20003800000 */
.L_x_24428:
[----:B------:R-:W-:Y:S01]  /*5380*/  HFMA2.MMA R188, -RZ, RZ, 0, 2.384185791015625e-07 ;  /* 0x00000004ffbc7435 */ /* 0x000fe200000001ff */
[----:B------:R-:W-:-:S05]  /*5390*/  MOV R180, R187 ;  /* 0x000000bb00b47202 */ /* 0x000fca0000000f00 */
[----:B------:R-:W-:-:S05]  /*53a0*/  FADD.FTZ R180, R181, R180 ;  /* 0x000000b4b5b47221 */ /* 0x000fca0000010000 */
[----:B------:R-:W-:-:S07]  /*53b0*/  MOV R189, R180 ;  /* 0x000000b400bd7202 */ /* 0x000fce0000000f00 */
[----:B------:R-:W-:Y:S05]  /*53c0*/  WARPSYNC.COLLECTIVE R186, `(.L_x_24429) ;  /* 0x00000000ba087348 */ /* 0x000fea0003c00000 */
[----:B------:R0:W1:Y:S02]  /*53d0*/  SHFL.BFLY P6, R187, R189, R188, R191 ;  /* 0x0c0000bcbdbb7389 */ /* 0x00006400000c00bf */
[----:B01----:R-:W-:Y:S01]  /*53e0*/  ENDCOLLECTIVE ;  /* 0x000000000000791b */ /* 0x003fe20003800000 */
.L_x_24429:
[----:B------:R-:W-:Y:S01]  /*53f0*/  HFMA2.MMA R188, -RZ, RZ, 0, 4.76837158203125e-07 ;  /* 0x00000008ffbc7435 */ /* 0x000fe200000001ff */
[----:B------:R-:W-:-:S04]  /*5400*/  IMAD.MOV.U32 R183, RZ, RZ, R187 ;  /* 0x000000ffffb77224 */ /* 0x000fc800078e00bb */
[----:B------:R-:W-:-:S05]  /*5410*/  FADD.FTZ R183, R180, R183 ;  /* 0x000000b7b4b77221 */ /* 0x000fca0000010000 */
[----:B------:R-:W-:-:S07]  /*5420*/  MOV R189, R183 ;  /* 0x000000b700bd7202 */ /* 0x000fce0000000f00 */
[----:B------:R-:W-:Y:S05]  /*5430*/  WARPSYNC.COLLECTIVE R186, `(.L_x_24430) ;  /* 0x00000000ba087348 */ /* 0x000fea0003c00000 */
[----:B------:R0:W1:Y:S02]  /*5440*/  SHFL.BFLY P6, R187, R189, R188, R191 ;  /* 0x0c0000bcbdbb7389 */ /* 0x00006400000c00bf */
[----:B01----:R-:W-:Y:S01]  /*5450*/  ENDCOLLECTIVE ;  /* 0x000000000000791b */ /* 0x003fe20003800000 */
.L_x_24430:
[----:B------:R-:W-:Y:S01]  /*5460*/  HFMA2.MMA R188, -RZ, RZ, 0, 9.5367431640625e-07 ;  /* 0x00000010ffbc7435 */ /* 0x000fe200000001ff */
[----:B------:R-:W-:-:S05]  /*5470*/  MOV R182, R187 ;  /* 0x000000bb00b67202 */ /* 0x000fca0000000f00 */
[----:B------:R-:W-:-:S05]  /*5480*/  FADD.FTZ R182, R183, R182 ;  /* 0x000000b6b7b67221 */ /* 0x000fca0000010000 */
[----:B------:R-:W-:-:S07]  /*5490*/  MOV R189, R182 ;  /* 0x000000b600bd7202 */ /* 0x000fce0000000f00 */
[----:B------:R-:W-:Y:S05]  /*54a0*/  WARPSYNC.COLLECTIVE R186, `(.L_x_24431) ;  /* 0x00000000ba087348 */ /* 0x000fea0003c00000 */
[----:B------:R0:W1:Y:S02]  /*54b0*/  SHFL.BFLY P6, R187, R189, R188, R191 ;  /* 0x0c0000bcbdbb7389 */ /* 0x00006400000c00bf */
[----:B01----:R-:W-:Y:S01]  /*54c0*/  ENDCOLLECTIVE ;  /* 0x000000000000791b */ /* 0x003fe20003800000 */
.L_x_24431:
[----:B------:R-:W-:Y:S01]  /*54d0*/  MOV R185, R187 ;  /* 0x000000bb00b97202 */ /* 0x000fe20000000f00 */
[----:B------:R-:W-:Y:S06]  /*54e0*/  BRA `(.L_x_24432) ;  /* 0xffffffe400e87947 */ /* 0x000fec000383ffff */
.L_x_24433:
        /* <DEDUP_REMOVED lines=9> */
.L_x_27222:


//--------------------- .text._ZN10layer_norm31ln_parallel_residual_fwd_kernelINS_13Kernel_traitsIfffffjLj1024ELj1ELj4ELj1ELj16ENS_18Kernel_traits_baseILj1024EfffffjLj128EEEEELb0ELb0ELb1EEEvNS_9FwdParamsE --------------------------
	.section	.text._ZN10layer_norm31ln_parallel_residual_fwd_kernelINS_13Kernel_traitsIfffffjLj1024ELj1ELj4ELj1ELj16ENS_18Kernel_traits_baseILj1024EfffffjLj128EEEEELb0ELb0ELb1EEEvNS_9FwdParamsE,"ax",@progbits
	.align	128
        .global         _ZN10layer_norm31ln_parallel_residual_fwd_kernelINS_13Kernel_traitsIfffffjLj1024ELj1ELj4ELj1ELj16ENS_18Kernel_traits_baseILj1024EfffffjLj128EEEEELb0ELb0ELb1EEEvNS_9FwdParamsE
        .type           _ZN10layer_norm31ln_parallel_residual_fwd_kernelINS_13Kernel_traitsIfffffjLj1024ELj1ELj4ELj1ELj16ENS_18Kernel_traits_baseILj1024EfffffjLj128EEEEELb0ELb0ELb1EEEvNS_9FwdParamsE,@function
        .size           _ZN10layer_norm31ln_parallel_residual_fwd_kernelINS_13Kernel_traitsIfffffjLj1024ELj1ELj4ELj1ELj16ENS_18Kernel_traits_baseILj1024EfffffjLj128EEEEELb0ELb0ELb1EEEvNS_9FwdParamsE,(.L_x_27223 - _ZN10layer_norm31ln_parallel_residual_fwd_kernelINS_13Kernel_traitsIfffffjLj1024ELj1ELj4ELj1ELj16ENS_18Kernel_traits_baseILj1024EfffffjLj128EEEEELb0ELb0ELb1EEEvNS_9FwdParamsE)
        .other          _ZN10layer_norm31ln_parallel_residual_fwd_kernelINS_13Kernel_traitsIfffffjLj1024ELj1ELj4ELj1ELj16ENS_18Kernel_traits_baseILj1024EfffffjLj128EEEEELb0ELb0ELb1EEEvNS_9FwdParamsE,@"STO_CUDA_ENTRY STV_DEFAULT"
_ZN10layer_norm31ln_parallel_residual_fwd_kernelINS_13Kernel_traitsIfffffjLj1024ELj1ELj4ELj1ELj16ENS_18Kernel_traits_baseILj1024EfffffjLj128EEEEELb0ELb0ELb1EEEvNS_9FwdParamsE:
.text._ZN10layer_norm31ln_parallel_residual_fwd_kernelINS_13Kernel_traitsIfffffjLj1024ELj1ELj4ELj1ELj16ENS_18Kernel_traits_baseILj1024EfffffjLj128EEEEELb0ELb0ELb1EEEvNS_9FwdParamsE:
[----:B------:R-:W-:Y:S01]  /*0000*/  LDC R1, c[0x0][0x28] ;  /* 0x00000a00ff017b82 */ /* 0x000fe20000000800 */
[----:B------:R-:W0:Y:S01]  /*0010*/  S2R R3, SR_TID.X ;  /* 0x0000000000037919 */ /* 0x000e220000002100 */
[----:B------:R-:W-:-:S06]  /*0020*/  ULDC.64 UR6, c[0x0][0x2c8] ;  /* 0x0000b20000067ab9 */ /* 0x000fcc0000000a00 */
[----:B------:R-:W1:Y:S01]  /*0030*/  LDC.64 R20, c[0x0][0x260] ;  /* 0x00009800ff147b82 */ /* 0x000e620000000a00 */
[----:B------:R-:W-:Y:S01]  /*0040*/  ISETP.NE.U32.AND P1, PT, RZ, UR6, PT ;  /* 0x00000006ff007c0c */ /* 0x000fe2000bf25070 */
[----:B------:R-:W2:Y:S01]  /*0050*/  S2R R5, SR_CTAID.X ;  /* 0x0000000000057919 */ /* 0x000ea20000002500 */
[----:B------:R-:W-:Y:S01]  /*0060*/  ULDC.64 UR4, c[0x0][0x260] ;  /* 0x0000980000047ab9 */ /* 0x000fe20000000a00 */
[----:B------:R-:W-:Y:S02]  /*0070*/  CS2R R140, SRZ ;  /* 0x00000000008c7805 */ /* 0x000fe4000001ff00 */
[----:B------:R-:W-:Y:S02]  /*0080*/  ISETP.NE.AND.EX P1, PT, RZ, UR7, PT, P1 ;  /* 0x00000007ff007c0c */ /* 0x000fe4000bf25310 */
[----:B------:R-:W-:Y:S02]  /*0090*/  CS2R R142, SRZ ;  /* 0x00000000008e7805 */ /* 0x000fe4000001ff00 */
[----:B------:R-:W-:Y:S01]  /*00a0*/  CS2R R136, SRZ ;  /* 0x0000000000887805 */ /* 0x000fe2000001ff00 */
[----:B------:R-:W3:Y:S01]  /*00b0*/  LDC.64 R150, c[0x0][0x228] ;  /* 0x00008a00ff967b82 */ /* 0x000ee20000000a00 */
[----:B------:R-:W-:-:S02]  /*00c0*/  CS2R R138, SRZ ;  /* 0x00000000008a7805 */ /* 0x000fc4000001ff00 */
[----:B0-----:R-:W-:Y:S02]  /*00d0*/  SHF.R.U32.HI R2, RZ, 0x5, R3 ;  /* 0x00000005ff027819 */ /* 0x001fe40000011603 */
[----:B------:R-:W-:Y:S02]  /*00e0*/  SHF.L.U32 R0, R3, 0x4, RZ ;  /* 0x0000000403007819 */ /* 0x000fe400000006ff */
[----:B--2---:R-:W-:Y:S02]  /*00f0*/  LEA R148, R5, R2, 0x2 ;  /* 0x0000000205947211 */ /* 0x004fe400078e10ff */
[----:B------:R-:W-:Y:S02]  /*0100*/  LOP3.LUT R2, R3, 0x1f, RZ, 0xc0, !PT ;  /* 0x0000001f03027812 */ /* 0x000fe400078ec0ff */
[----:B------:R-:W-:Y:S02]  /*0110*/  LOP3.LUT R0, R0, 0x1f0, RZ, 0xc0, !PT ;  /* 0x000001f000007812 */ /* 0x000fe400078ec0ff */
[----:B------:R-:W-:-:S02]  /*0120*/  LOP3.LUT R69, R2, 0x20, RZ, 0xfc, !PT ;  /* 0x0000002002457812 */ /* 0x000fc400078efcff */
[C---:B------:R-:W-:Y:S02]  /*0130*/  LOP3.LUT R61, R2.reuse, 0x40, RZ, 0xfc, !PT ;  /* 0x00000040023d7812 */ /* 0x040fe400078efcff */
[C---:B------:R-:W-:Y:S02]  /*0140*/  @P1 LEA R4, P3, R2.reuse, UR6, 0x4 ;  /* 0x0000000602041c11 */ /* 0x040fe4000f8620ff */
[----:B------:R-:W-:Y:S02]  /*0150*/  @P1 LEA R8, P6, R69, UR6, 0x4 ;  /* 0x0000000645081c11 */ /* 0x000fe4000f8c20ff */
[----:B------:R-:W-:Y:S02]  /*0160*/  @P1 LEA R12, P5, R61, UR6, 0x4 ;  /* 0x000000063d0c1c11 */ /* 0x000fe4000f8a20ff */
[C---:B------:R-:W-:Y:S02]  /*0170*/  LOP3.LUT R53, R2.reuse, 0x60, RZ, 0xfc, !PT ;  /* 0x0000006002357812 */ /* 0x040fe400078efcff */
[----:B------:R-:W-:-:S02]  /*0180*/  LOP3.LUT R45, R2, 0x80, RZ, 0xfc, !PT ;  /* 0x00000080022d7812 */ /* 0x000fc400078efcff */
[C---:B------:R-:W-:Y:S02]  /*0190*/  LOP3.LUT R37, R2.reuse, 0xa0, RZ, 0xfc, !PT ;  /* 0x000000a002257812 */ /* 0x040fe400078efcff */
[C---:B------:R-:W-:Y:S02]  /*01a0*/  LOP3.LUT R29, R2.reuse, 0xc0, RZ, 0xfc, !PT ;  /* 0x000000c0021d7812 */ /* 0x040fe400078efcff */
[----:B------:R-:W-:Y:S02]  /*01b0*/  LOP3.LUT R3, R2, 0xe0, RZ, 0xfc, !PT ;  /* 0x000000e002037812 */ /* 0x000fe400078efcff */
[----:B------:R-:W-:Y:S02]  /*01c0*/  @P1 IADD3.X R5, RZ, UR7, RZ, P3, !PT ;  /* 0x00000007ff051c10 */ /* 0x000fe40009ffe4ff */
[----:B------:R-:W-:Y:S02]  /*01d0*/  @P1 LEA.HI.X R9, R69, UR7, RZ, 0x4, P6 ;  /* 0x0000000745091c11 */ /* 0x000fe4000b0f24ff */
[----:B------:R-:W-:-:S02]  /*01e0*/  @P1 LEA.HI.X R13, R61, UR7, RZ, 0x4, P5 ;  /* 0x000000073d0d1c11 */ /* 0x000fc4000a8f24ff */
[----:B------:R-:W-:Y:S02]  /*01f0*/  @P1 LEA R16, P2, R53, UR6, 0x4 ;  /* 0x0000000635101c11 */ /* 0x000fe4000f8420ff */
[----:B------:R-:W-:Y:S02]  /*0200*/  @P1 LEA R22, P4, R45, UR6, 0x4 ;  /* 0x000000062d161c11 */ /* 0x000fe4000f8820ff */
[----:B------:R-:W-:Y:S02]  /*0210*/  @P1 LEA R26, P3, R37, UR6, 0x4 ;  /* 0x00000006251a1c11 */ /* 0x000fe4000f8620ff */
[----:B------:R-:W-:Y:S02]  /*0220*/  @P1 LEA R34, P6, R29, UR6, 0x4 ;  /* 0x000000061d221c11 */ /* 0x000fe4000f8c20ff */
[----:B------:R-:W-:Y:S02]  /*0230*/  @P1 LEA R42, P5, R3, UR6, 0x4 ;  /* 0x00000006032a1c11 */ /* 0x000fe4000f8a20ff */
[----:B------:R-:W-:-:S02]  /*0240*/  @P1 LEA.HI.X R17, R53, UR7, RZ, 0x4, P2 ;  /* 0x0000000735111c11 */ /* 0x000fc400090f24ff */
[----:B------:R-:W-:Y:S02]  /*0250*/  @P1 LEA.HI.X R23, R45, UR7, RZ, 0x4, P4 ;  /* 0x000000072d171c11 */ /* 0x000fe4000a0f24ff */
[----:B------:R-:W-:Y:S02]  /*0260*/  @P1 LEA.HI.X R27, R37, UR7, RZ, 0x4, P3 ;  /* 0x00000007251b1c11 */ /* 0x000fe400098f24ff */
[----:B------:R-:W-:Y:S02]  /*0270*/  @P1 LEA.HI.X R35, R29, UR7, RZ, 0x4, P6 ;  /* 0x000000071d231c11 */ /* 0x000fe4000b0f24ff */
[----:B------:R-:W-:Y:S01]  /*0280*/  @P1 LEA.HI.X R43, R3, UR7, RZ, 0x4, P5 ;  /* 0x00000007032b1c11 */ /* 0x000fe2000a8f24ff */
[----:B------:R-:W-:Y:S01]  /*0290*/  ULDC.64 UR6, c[0x0][0x2d0] ;  /* 0x0000b40000067ab9 */ /* 0x000fe20000000a00 */
[----:B------:R-:W-:Y:S02]  /*02a0*/  IADD3 R76, P0, R0, UR4, RZ ;  /* 0x00000004004c7c10 */ /* 0x000fe4000ff1e0ff */
[----:B------:R-:W-:-:S02]  /*02b0*/  ISETP.NE.U32.AND P2, PT, RZ, UR6, PT ;  /* 0x00000006ff007c0c */ /* 0x000fc4000bf45070 */
[----:B------:R-:W-:Y:S02]  /*02c0*/  SHF.L.U32 R10, R69, 0x4, RZ ;  /* 0x00000004450a7819 */ /* 0x000fe400000006ff */
[----:B------:R-:W-:Y:S02]  /*02d0*/  SHF.L.U32 R18, R53, 0x4, RZ ;  /* 0x0000000435127819 */ /* 0x000fe400000006ff */
[----:B------:R-:W-:Y:S01]  /*02e0*/  IADD3.X R77, RZ, UR5, RZ, P0, !PT ;  /* 0x00000005ff4d7c10 */ /* 0x000fe200087fe4ff */
[----:B------:R-:W-:Y:S01]  /*02f0*/  ULDC.64 UR4, c[0x0][0x268] ;  /* 0x00009a0000047ab9 */ /* 0x000fe20000000a00 */
[----:B------:R-:W-:Y:S02]  /*0300*/  ISETP.NE.AND.EX P2, PT, RZ, UR7, PT, P2 ;  /* 0x00000007ff007c0c */ /* 0x000fe4000bf45320 */
[----:B------:R-:W-:Y:S02]  /*0310*/  SHF.L.U32 R6, R2, 0x4, RZ ;  /* 0x0000000402067819 */ /* 0x000fe400000006ff */
[----:B------:R-:W-:Y:S01]  /*0320*/  SHF.R.U32.HI R0, RZ, 0x1c, R69 ;  /* 0x0000001cff007819 */ /* 0x000fe20000011645 */
[----:B-1----:R-:W-:Y:S01]  /*0330*/  IMAD.WIDE.U32 R68, R69, 0x10, R20 ;  /* 0x0000001045447825 */ /* 0x002fe200078e0014 */
[----:B------:R-:W-:-:S02]  /*0340*/  SHF.R.U32.HI R19, RZ, 0x1c, R53 ;  /* 0x0000001cff137819 */ /* 0x000fc40000011635 */
[----:B------:R-:W-:Y:S01]  /*0350*/  IADD3 R64, P4, R10, UR4, RZ ;  /* 0x000000040a407c10 */ /* 0x000fe2000ff9e0ff */
[----:B------:R-:W-:Y:S01]  /*0360*/  IMAD.WIDE.U32 R52, R53, 0x10, R20 ;  /* 0x0000001035347825 */ /* 0x000fe200078e0014 */
[----:B------:R-:W-:Y:S02]  /*0370*/  IADD3 R48, P3, R18, UR4, RZ ;  /* 0x0000000412307c10 */ /* 0x000fe4000ff7e0ff */
[----:B------:R-:W-:Y:S02]  /*0380*/  SHF.L.U32 R14, R61, 0x4, RZ ;  /* 0x000000043d0e7819 */ /* 0x000fe400000006ff */
[----:B------:R-:W-:Y:S02]  /*0390*/  SHF.L.U32 R30, R37, 0x4, RZ ;  /* 0x00000004251e7819 */ /* 0x000fe400000006ff */
[----:B------:R-:W-:Y:S02]  /*03a0*/  SHF.L.U32 R46, R3, 0x4, RZ ;  /* 0x00000004032e7819 */ /* 0x000fe400000006ff */
[----:B------:R-:W-:-:S02]  /*03b0*/  IADD3 R72, P0, R6, UR4, RZ ;  /* 0x0000000406487c10 */ /* 0x000fc4000ff1e0ff */
[----:B------:R-:W-:Y:S01]  /*03c0*/  SHF.R.U32.HI R15, RZ, 0x1c, R61 ;  /* 0x0000001cff0f7819 */ /* 0x000fe2000001163d */
[----:B------:R-:W-:Y:S01]  /*03d0*/  IMAD.WIDE.U32 R60, R61, 0x10, R20 ;  /* 0x000000103d3c7825 */ /* 0x000fe200078e0014 */
[C---:B------:R-:W-:Y:S02]  /*03e0*/  SHF.L.U32 R24, R45.reuse, 0x4, RZ ;  /* 0x000000042d187819 */ /* 0x040fe400000006ff */
[----:B------:R-:W-:Y:S01]  /*03f0*/  SHF.R.U32.HI R25, RZ, 0x1c, R45 ;  /* 0x0000001cff197819 */ /* 0x000fe2000001162d */
[----:B------:R-:W-:Y:S01]  /*0400*/  IMAD.WIDE.U32 R44, R45, 0x10, R20 ;  /* 0x000000102d2c7825 */ /* 0x000fe200078e0014 */
[----:B------:R-:W-:Y:S02]  /*0410*/  SHF.R.U32.HI R31, RZ, 0x1c, R37 ;  /* 0x0000001cff1f7819 */ /* 0x000fe40000011625 */
[----:B------:R-:W-:Y:S01]  /*0420*/  SHF.L.U32 R38, R29, 0x4, RZ ;  /* 0x000000041d267819 */ /* 0x000fe200000006ff */
[----:B------:R-:W-:Y:S01]  /*0430*/  IMAD.WIDE.U32 R36, R37, 0x10, R20 ;  /* 0x0000001025247825 */ /* 0x000fe200078e0014 */
[----:B------:R-:W-:-:S02]  /*0440*/  SHF.R.U32.HI R39, RZ, 0x1c, R29 ;  /* 0x0000001cff277819 */ /* 0x000fc4000001161d */
[----:B------:R-:W-:Y:S01]  /*0450*/  IADD3.X R65, R0, UR5, RZ, P4, !PT ;  /* 0x0000000500417c10 */ /* 0x000fe2000a7fe4ff */
[--C-:B------:R-:W-:Y:S01]  /*0460*/  IMAD.WIDE.U32 R28, R29, 0x10, R20.reuse ;  /* 0x000000101d1c7825 */ /* 0x100fe200078e0014 */
[----:B------:R-:W-:Y:S02]  /*0470*/  IADD3.X R49, R19, UR5, RZ, P3, !PT ;  /* 0x0000000513317c10 */ /* 0x000fe40009ffe4ff */
[----:B------:R-:W-:Y:S01]  /*0480*/  IADD3 R56, P5, R14, UR4, RZ ;  /* 0x000000040e387c10 */ /* 0x000fe2000ffbe0ff */
[----:B------:R-:W-:Y:S01]  /*0490*/  IMAD.WIDE.U32 R20, R3, 0x10, R20 ;  /* 0x0000001003147825 */ /* 0x000fe200078e0014 */
[----:B------:R-:W-:Y:S02]  /*04a0*/  SHF.R.U32.HI R3, RZ, 0x1c, R3 ;  /* 0x0000001cff037819 */ /* 0x000fe40000011603 */
[----:B------:R-:W-:Y:S02]  /*04b0*/  IADD3 R32, P4, R30, UR4, RZ ;  /* 0x000000041e207c10 */ /* 0x000fe4000ff9e0ff */
[----:B------:R-:W-:-:S02]  /*04c0*/  IADD3 R146, P3, R46, UR4, RZ ;  /* 0x000000042e927c10 */ /* 0x000fc4000ff7e0ff */
[----:B------:R-:W-:Y:S02]  /*04d0*/  IADD3.X R73, RZ, UR5, RZ, P0, !PT ;  /* 0x00000005ff497c10 */ /* 0x000fe400087fe4ff */
[----:B------:R-:W-:Y:S02]  /*04e0*/  IADD3 R40, P0, R24, UR4, RZ ;  /* 0x0000000418287c10 */ /* 0x000fe4000ff1e0ff */
[----:B------:R-:W-:Y:S02]  /*04f0*/  IADD3.X R57, R15, UR5, RZ, P5, !PT ;  /* 0x000000050f397c10 */ /* 0x000fe4000affe4ff */
[----:B------:R-:W-:Y:S02]  /*0500*/  IADD3.X R33, R31, UR5, RZ, P4, !PT ;  /* 0x000000051f217c10 */ /* 0x000fe4000a7fe4ff */
[----:B------:R-:W-:Y:S02]  /*0510*/  IADD3.X R147, R3, UR5, RZ, P3, !PT ;  /* 0x0000000503937c10 */ /* 0x000fe40009ffe4ff */
[----:B------:R-:W-:-:S02]  /*0520*/  IADD3 R144, P5, R38, UR4, RZ ;  /* 0x0000000426907c10 */ /* 0x000fc4000ffbe0ff */
[----:B------:R-:W-:Y:S02]  /*0530*/  @P2 IADD3 R6, P3, R6, UR6, RZ ;  /* 0x0000000606062c10 */ /* 0x000fe4000ff7e0ff */
[----:B------:R-:W-:Y:S02]  /*0540*/  @P2 IADD3 R10, P6, R10, UR6, RZ ;  /* 0x000000060a0a2c10 */ /* 0x000fe4000ffde0ff */
[----:B------:R-:W-:Y:S02]  /*0550*/  @P2 IADD3 R14, P4, R14, UR6, RZ ;  /* 0x000000060e0e2c10 */ /* 0x000fe4000ff9e0ff */
[----:B------:R-:W-:Y:S02]  /*0560*/  IADD3.X R41, R25, UR5, RZ, P0, !PT ;  /* 0x0000000519297c10 */ /* 0x000fe400087fe4ff */
[----:B------:R-:W-:Y:S02]  /*0570*/  @P2 IADD3 R18, P0, R18, UR6, RZ ;  /* 0x0000000612122c10 */ /* 0x000fe4000ff1e0ff */
[----:B------:R-:W-:Y:S01]  /*0580*/  IADD3.X R145, R39, UR5, RZ, P5, !PT ;  /* 0x0000000527917c10 */ /* 0x000fe2000affe4ff */
[----:B------:R-:W-:Y:S01]  /*0590*/  ULDC.64 UR4, c[0x0][0x230] ;  /* 0x00008c0000047ab9 */ /* 0x000fe20000000a00 */
[----:B------:R-:W-:-:S02]  /*05a0*/  @P2 IADD3.X R7, RZ, UR7, RZ, P3, !PT ;  /* 0x00000007ff072c10 */ /* 0x000fc40009ffe4ff */
[----:B------:R-:W-:Y:S02]  /*05b0*/  @P2 IADD3.X R11, R0, UR7, RZ, P6, !PT ;  /* 0x00000007000b2c10 */ /* 0x000fe4000b7fe4ff */
[----:B------:R-:W-:Y:S02]  /*05c0*/  @P2 IADD3.X R15, R15, UR7, RZ, P4, !PT ;  /* 0x000000070f0f2c10 */ /* 0x000fe4000a7fe4ff */
[----:B------:R-:W-:Y:S02]  /*05d0*/  @P2 IADD3 R24, P5, R24, UR6, RZ ;  /* 0x0000000618182c10 */ /* 0x000fe4000ffbe0ff */
[----:B------:R-:W-:Y:S02]  /*05e0*/  @P2 IADD3 R30, P3, R30, UR6, RZ ;  /* 0x000000061e1e2c10 */ /* 0x000fe4000ff7e0ff */
[----:B------:R-:W-:Y:S02]  /*05f0*/  @P2 IADD3 R38, P4, R38, UR6, RZ ;  /* 0x0000000626262c10 */ /* 0x000fe4000ff9e0ff */
[----:B------:R-:W-:-:S02]  /*0600*/  @P2 IADD3 R46, P6, R46, UR6, RZ ;  /* 0x000000062e2e2c10 */ /* 0x000fc4000ffde0ff */
[----:B------:R-:W-:Y:S02]  /*0610*/  CS2R R110, SRZ ;  /* 0x00000000006e7805 */ /* 0x000fe4000001ff00 */
[----:B------:R-:W-:Y:S02]  /*0620*/  @P2 IADD3.X R19, R19, UR7, RZ, P0, !PT ;  /* 0x0000000713132c10 */ /* 0x000fe400087fe4ff */
[----:B------:R-:W-:Y:S02]  /*0630*/  CS2R R108, SRZ ;  /* 0x00000000006c7805 */ /* 0x000fe4000001ff00 */
[----:B---3--:R-:W-:Y:S02]  /*0640*/  LOP3.LUT P0, RZ, R150, UR4, RZ, 0xfc, !PT ;  /* 0x0000000496ff7c12 */ /* 0x008fe4000f80fcff */
        /* <DEDUP_REMOVED lines=14> */
[----:B------:R-:W-:Y:S02]  /*0730*/  @P2 IADD3.X R25, R25, UR7, RZ, P5, !PT ;  /* 0x0000000719192c10 */ /* 0x000fe4000affe4ff */
[----:B------:R-:W-:Y:S02]  /*0740*/  CS2R R132, SRZ ;  /* 0x0000000000847805 */ /* 0x000fe4000001ff00 */
[----:B------:R-:W-:Y:S02]  /*0750*/  @P2 IADD3.X R31, R31, UR7, RZ, P3, !PT ;  /* 0x000000071f1f2c10 */ /* 0x000fe40009ffe4ff */
[----:B------:R-:W-:Y:S02]  /*0760*/  CS2R R134, SRZ ;  /* 0x0000000000867805 */ /* 0x000fe4000001ff00 */
[----:B------:R-:W-:Y:S02]  /*0770*/  @P2 IADD3.X R39, R39, UR7, RZ, P4, !PT ;  /* 0x0000000727272c10 */ /* 0x000fe4000a7fe4ff */
[----:B------:R-:W-:-:S02]  /*0780*/  CS2R R128, SRZ ;  /* 0x0000000000807805 */ /* 0x000fc4000001ff00 */
[----:B------:R-:W-:Y:S02]  /*0790*/  @P2 IADD3.X R47, R3, UR7, RZ, P6, !PT ;  /* 0x00000007032f2c10 */ /* 0x000fe4000b7fe4ff */
[----:B------:R-:W-:Y:S02]  /*07a0*/  CS2R R130, SRZ ;  /* 0x0000000000827805 */ /* 0x000fe4000001ff00 */
[----:B------:R-:W-:Y:S01]  /*07b0*/  LOP3.LUT P0, RZ, R151, UR5, RZ, 0xfc, P0 ;  /* 0x0000000597ff7c12 */ /* 0x000fe2000800fcff */
[----:B------:R-:W-:Y:S01]  /*07c0*/  ULDC.64 UR4, c[0x0][0x208] ;  /* 0x0000820000047ab9 */ /* 0x000fe20000000a00 */
        /* <DEDUP_REMOVED lines=10> */
[----:B------:R-:W-:Y:S01]  /*0870*/  CS2R R114, SRZ ;  /* 0x0000000000727805 */ /* 0x000fe2000001ff00 */
[----:B------:R-:W-:Y:S02]  /*0880*/  ULDC UR6, c[0x0][0x214] ;  /* 0x0000850000067ab9 */ /* 0x000fe40000000800 */
        /* <DEDUP_REMOVED lines=15> */
[----:B------:R-:W5:Y:S04]  /*0980*/  LDG.E.128 R76, desc[UR4][R76.64] ;  /* 0x000000044c4c7981 */ /* 0x000f68000c1e1d00 */
        /* <DEDUP_REMOVED lines=12> */
[----:B------:R0:W5:Y:S04]  /*0a50*/  LDG.E.128 R24, desc[UR4][R144.64] ;  /* 0x0000000490187981 */ /* 0x000168000c1e1d00 */
[----:B------:R-:W5:Y:S04]  /*0a60*/  LDG.E.128 R20, desc[UR4][R20.64] ;  /* 0x0000000414147981 */ /* 0x000f68000c1e1d00 */
[----:B------:R0:W5:Y:S01]  /*0a70*/  LDG.E.128 R16, desc[UR4][R146.64] ;  /* 0x0000000492107981 */ /* 0x000162000c1e1d00 */
[----:B------:R-:W-:Y:S01]  /*0a80*/  ISETP.NE.U32.AND P1, PT, R150, RZ, PT ;  /* 0x000000ff9600720c */ /* 0x000fe20003f25070 */
[----:B------:R-:W-:Y:S01]  /*0a90*/  BSSY B0, `(.L_x_24434) ;  /* 0x0000303000007945 */ /* 0x000fe20003800000 */
[----:B------:R-:W-:Y:S01]  /*0aa0*/  ULDC.U8 UR6, c[0x0][0x2a0] ;  /* 0x0000a80000067ab9 */ /* 0x000fe20000000000 */
[----:B------:R-:W-:Y:S01]  /*0ab0*/  MOV R3, R148 ;  /* 0x0000009400037202 */ /* 0x000fe20000000f00 */
[----:B------:R-:W-:Y:S01]  /*0ac0*/  ULDC UR7, c[0x0][0x2d8] ;  /* 0x0000b60000077ab9 */ /* 0x000fe20000000800 */
[----:B------:R-:W-:Y:S01]  /*0ad0*/  ISETP.NE.AND.EX P1, PT, R151, RZ, PT, P1 ;  /* 0x000000ff9700720c */ /* 0x000fe20003f25310 */
[----:B------:R-:W-:Y:S01]  /*0ae0*/  ULDC.64 UR14, c[0x0][0x230] ;  /* 0x00008c00000e7ab9 */ /* 0x000fe20000000a00 */
[----:B------:R-:W-:Y:S01]  /*0af0*/  ISETP.NE.AND P5, PT, RZ, UR6, PT ;  /* 0x00000006ff007c0c */ /* 0x000fe2000bfa5270 */
[----:B------:R-:W-:Y:S01]  /*0b00*/  ULDC UR6, c[0x0][0x218] ;  /* 0x0000860000067ab9 */ /* 0x000fe20000000800 */
[----:B------:R-:W-:Y:S01]  /*0b10*/  ULDC.64 UR12, c[0x0][0x228] ;  /* 0x00008a00000c7ab9 */ /* 0x000fe20000000a00 */
[----:B------:R-:W-:Y:S01]  /*0b20*/  ULDC.64 UR8, c[0x0][0x2b8] ;  /* 0x0000ae0000087ab9 */ /* 0x000fe20000000a00 */
[----:B0-----:R-:W-:-:S09]  /*0b30*/  ULDC.64 UR10, c[0x0][0x2c0] ;  /* 0x0000b000000a7ab9 */ /* 0x001fd20000000a00 */
.L_x_24564:
        /* <DEDUP_REMOVED lines=12> */
[----:B-----5:R0:W5:Y:S04]  /*0c00*/  @P1 LDG.E.128 R12, desc[UR4][R148.64] ;  /* 0x00000004940c1981 */ /* 0x020168000c1e1d00 */
        /* <DEDUP_REMOVED lines=10> */
.L_x_24436:
[----:B-----5:R-:W-:Y:S01]  /*0cb0*/  FADD.FTZ R144, R8, R144 ;  /* 0x0000009008907221 */ /* 0x020fe20000010000 */
[----:B------:R-:W-:Y:S06]  /*0cc0*/  BRA `(.L_x_24437) ;  /* 0x0000000000087947 */ /* 0x000fec0003800000 */
.L_x_24435:
[----:B-----5:R-:W-:-:S04]  /*0cd0*/  FADD.FTZ R144, R12, R144 ;  /* 0x000000900c907221 */ /* 0x020fc80000010000 */
[----:B------:R-:W-:-:S07]  /*0ce0*/  @P2 FADD.FTZ R144, R8, R144 ;  /* 0x0000009008902221 */ /* 0x000fce0000010000 */
.L_x_24437:
[----:B-----5:R-:W-:-:S07]  /*0cf0*/  MOV R4, R144 ;  /* 0x0000009000047202 */ /* 0x020fce0000000f00 */
.L_x_24438:
[----:B------:R-:W-:Y:S05]  /*0d00*/  @P3 BRA `(.L_x_24439) ;  /* 0x00000000001c3947 */ /* 0x000fea0003800000 */
[----:B------:R-:W-:-:S04]  /*0d10*/  ISETP.NE.U32.AND P4, PT, RZ, UR14, PT ;  /* 0x0000000eff007c0c */ /* 0x000fc8000bf85070 */
[----:B------:R-:W-:-:S13]  /*0d20*/  ISETP.NE.AND.EX P4, PT, RZ, UR15, PT, P4 ;  /* 0x0000000fff007c0c */ /* 0x000fda000bf85340 */
[----:B------:R-:W-:Y:S05]  /*0d30*/  @P4 BRA `(.L_x_24440) ;  /* 0x0000000000084947 */ /* 0x000fea0003800000 */
[----:B------:R-:W-:Y:S05]  /*0d40*/  @P0 BRA `(.L_x_24441) ;  /* 0x0000000000140947 */ /* 0x000fea0003800000 */
[----:B------:R-:W-:Y:S05]  /*0d50*/  BRA `(.L_x_24442) ;  /* 0x0000000000147947 */ /* 0x000fea0003800000 */
.L_x_24440:
[----:B-----5:R-:W-:Y:S01]  /*0d60*/  FADD.FTZ R145, R9, R145 ;  /* 0x0000009109917221 */ /* 0x020fe20000010000 */
[----:B------:R-:W-:Y:S06]  /*0d70*/  BRA `(.L_x_24441) ;  /* 0x0000000000087947 */ /* 0x000fec0003800000 */
.L_x_24439:
[----:B-----5:R-:W-:-:S04]  /*0d80*/  FADD.FTZ R145, R13, R145 ;  /* 0x000000910d917221 */ /* 0x020fc80000010000 */
[----:B------:R-:W-:-:S07]  /*0d90*/  @P2 FADD.FTZ R145, R9, R145 ;  /* 0x0000009109912221 */ /* 0x000fce0000010000 */
.L_x_24441:
[----:B-----5:R-:W-:-:S07]  /*0da0*/  MOV R5, R145 ;  /* 0x0000009100057202 */ /* 0x020fce0000000f00 */
.L_x_24442:
[----:B------:R-:W-:Y:S05]  /*0db0*/  @P3 BRA `(.L_x_24443) ;  /* 0x00000000001c3947 */ /* 0x000fea0003800000 */
[----:B------:R-:W-:-:S04]  /*0dc0*/  ISETP.NE.U32.AND P4, PT, RZ, UR14, PT ;  /* 0x0000000eff007c0c */ /* 0x000fc8000bf85070 */
[----:B------:R-:W-:-:S13]  /*0dd0*/  ISETP.NE.AND.EX P4, PT, RZ, UR15, PT, P4 ;  /* 0x0000000fff007c0c */ /* 0x000fda000bf85340 */
[----:B------:R-:W-:Y:S05]  /*0de0*/  @P4 BRA `(.L_x_24444) ;  /* 0x0000000000084947 */ /* 0x000fea0003800000 */
[----:B------:R-:W-:Y:S05]  /*0df0*/  @P0 BRA `(.L_x_24445) ;  /* 0x0000000000140947 */ /* 0x000fea0003800000 */
[----:B------:R-:W-:Y:S05]  /*0e00*/  BRA `(.L_x_24446) ;  /* 0x0000000000147947 */ /* 0x000fea0003800000 */
.L_x_24444:
[----:B-----5:R-:W-:Y:S01]  /*0e10*/  FADD.FTZ R146, R10, R146 ;  /* 0x000000920a927221 */ /* 0x020fe20000010000 */
[----:B------:R-:W-:Y:S06]  /*0e20*/  BRA `(.L_x_24445) ;  /* 0x0000000000087947 */ /* 0x000fec0003800000 */
.L_x_24443:
[----:B-----5:R-:W-:-:S04]  /*0e30*/  FADD.FTZ R146, R14, R146 ;  /* 0x000000920e927221 */ /* 0x020fc80000010000 */
[----:B------:R-:W-:-:S07]  /*0e40*/  @P2 FADD.FTZ R146, R10, R146 ;  /* 0x000000920a922221 */ /* 0x000fce0000010000 */
.L_x_24445:
[----:B-----5:R-:W-:-:S07]  /*0e50*/  MOV R6, R146 ;  /* 0x0000009200067202 */ /* 0x020fce0000000f00 */
.L_x_24446:
[----:B------:R-:W-:Y:S05]  /*0e60*/  @P3 BRA `(.L_x_24447) ;  /* 0x00000000001c3947 */ /* 0x000fea0003800000 */
[----:B------:R-:W-:-:S04]  /*0e70*/  ISETP.NE.U32.AND P4, PT, RZ, UR14, PT ;  /* 0x0000000eff007c0c */ /* 0x000fc8000bf85070 */
[----:B------:R-:W-:-:S13]  /*0e80*/  ISETP.NE.AND.EX P4, PT, RZ, UR15, PT, P4 ;  /* 0x0000000fff007c0c */ /* 0x000fda000bf85340 */
[----:B------:R-:W-:Y:S05]  /*0e90*/  @P4 BRA `(.L_x_24448) ;  /* 0x0000000000084947 */ /* 0x000fea0003800000 */
[----:B------:R-:W-:Y:S05]  /*0ea0*/  @P0 BRA `(.L_x_24449) ;  /* 0x0000000000140947 */ /* 0x000fea0003800000 */
[----:B------:R-:W-:Y:S05]  /*0eb0*/  BRA `(.L_x_24450) ;  /* 0x0000000000147947 */ /* 0x000fea0003800000 */
.L_x_24448:
[----:B-----5:R-:W-:Y:S01]  /*0ec0*/  FADD.FTZ R147, R11, R147 ;  /* 0x000000930b937221 */ /* 0x020fe20000010000 */
[----:B------:R-:W-:Y:S06]  /*0ed0*/  BRA `(.L_x_24449) ;  /* 0x0000000000087947 */ /* 0x000fec0003800000 */
.L_x_24447:
[----:B-----5:R-:W-:-:S04]  /*0ee0*/  FADD.FTZ R147, R15, R147 ;  /* 0x000000930f937221 */ /* 0x020fc80000010000 */
[----:B------:R-:W-:-:S07]  /*0ef0*/  @P2 FADD.FTZ R147, R11, R147 ;  /* 0x000000930b932221 */ /* 0x000fce0000010000 */
.L_x_24449:
[----:B-----5:R-:W-:-:S07]  /*0f00*/  MOV R7, R147 ;  /* 0x0000009300077202 */ /* 0x020fce0000000f00 */
.L_x_24450:
        /* <DEDUP_REMOVED lines=19> */
.L_x_24452:
[----:B-----5:R-:W-:Y:S01]  /*1040*/  FADD.FTZ R148, R8, R148 ;  /* 0x0000009408947221 */ /* 0x020fe20000010000 */
[----:B------:R-:W-:Y:S06]  /*1050*/  BRA `(.L_x_24453) ;  /* 0x0000000000087947 */ /* 0x000fec0003800000 */
.L_x_24451:
[----:B-----5:R-:W-:-:S04]  /*1060*/  FADD.FTZ R148, R12, R148 ;  /* 0x000000940c947221 */ /* 0x020fc80000010000 */
[----:B------:R-:W-:-:S07]  /*1070*/  @P2 FADD.FTZ R148, R8, R148 ;  /* 0x0000009408942221 */ /* 0x000fce0000010000 */
.L_x_24453:
[----:B0----5:R-:W-:-:S07]  /*1080*/  MOV R4, R148 ;  /* 0x0000009400047202 */ /* 0x021fce0000000f00 */
.L_x_24454:
[----:B------:R-:W-:Y:S05]  /*1090*/  @P3 BRA `(.L_x_24455) ;  /* 0x00000000001c3947 */ /* 0x000fea0003800000 */
[----:B------:R-:W-:-:S04]  /*10a0*/  ISETP.NE.U32.AND P4, PT, RZ, UR14, PT ;  /* 0x0000000eff007c0c */ /* 0x000fc8000bf85070 */
[----:B------:R-:W-:-:S13]  /*10b0*/  ISETP.NE.AND.EX P4, PT, RZ, UR15, PT, P4 ;  /* 0x0000000fff007c0c */ /* 0x000fda000bf85340 */
[----:B------:R-:W-:Y:S05]  /*10c0*/  @P4 BRA `(.L_x_24456) ;  /* 0x0000000000084947 */ /* 0x000fea0003800000 */
[----:B------:R-:W-:Y:S05]  /*10d0*/  @P0 BRA `(.L_x_24457) ;  /* 0x0000000000140947 */ /* 0x000fea0003800000 */
[----:B------:R-:W-:Y:S05]  /*10e0*/  BRA `(.L_x_24458) ;  /* 0x0000000000147947 */ /* 0x000fea0003800000 */
.L_x_24456:
[----:B-----5:R-:W-:Y:S01]  /*10f0*/  FADD.FTZ R149, R9, R149 ;  /* 0x0000009509957221 */ /* 0x020fe20000010000 */
[----:B------:R-:W-:Y:S06]  /*1100*/  BRA `(.L_x_24457) ;  /* 0x0000000000087947 */ /* 0x000fec0003800000 */
.L_x_24455:
[----:B-----5:R-:W-:-:S04]  /*1110*/  FADD.FTZ R149, R13, R149 ;  /* 0x000000950d957221 */ /* 0x020fc80000010000 */
[----:B------:R-:W-:-:S07]  /*1120*/  @P2 FADD.FTZ R149, R9, R149 ;  /* 0x0000009509952221 */ /* 0x000fce0000010000 */
.L_x_24457:
[----:B0----5:R-:W-:-:S07]  /*1130*/  MOV R5, R149 ;  /* 0x0000009500057202 */ /* 0x021fce0000000f00 */
.L_x_24458:
[----:B------:R-:W-:Y:S05]  /*1140*/  @P3 BRA `(.L_x_24459) ;  /* 0x00000000001c3947 */ /* 0x000fea0003800000 */
[----:B------:R-:W-:-:S04]  /*1150*/  ISETP.NE.U32.AND P4, PT, RZ, UR14, PT ;  /* 0x0000000eff007c0c */ /* 0x000fc8000bf85070 */
[----:B------:R-:W-:-:S13]  /*1160*/  ISETP.NE.AND.EX P4, PT, RZ, UR15, PT, P4 ;  /* 0x0000000fff007c0c */ /* 0x000fda000bf85340 */
[----:B------:R-:W-:Y:S05]  /*1170*/  @P4 BRA `(.L_x_24460) ;  /* 0x0000000000084947 */ /* 0x000fea0003800000 */
[----:B------:R-:W-:Y:S05]  /*1180*/  @P0 BRA `(.L_x_24461) ;  /* 0x0000000000140947 */ /* 0x000fea0003800000 */
[----:B------:R-:W-:Y:S05]  /*1190*/  BRA `(.L_x_24462) ;  /* 0x0000000000147947 */ /* 0x000fea0003800000 */
.L_x_24460:
[----:B-----5:R-:W-:Y:S01]  /*11a0*/  FADD.FTZ R150, R10, R150 ;  /* 0x000000960a967221 */ /* 0x020fe20000010000 */
[----:B------:R-:W-:Y:S06]  /*11b0*/  BRA `(.L_x_24461) ;  /* 0x0000000000087947 */ /* 0x000fec0003800000 */
.L_x_24459:
[----:B-----5:R-:W-:-:S04]  /*11c0*/  FADD.FTZ R150, R14, R150 ;  /* 0x000000960e967221 */ /* 0x020fc80000010000 */
[----:B------:R-:W-:-:S07]  /*11d0*/  @P2 FADD.FTZ R150, R10, R150 ;  /* 0x000000960a962221 */ /* 0x000fce0000010000 */
.L_x_24461:
[----:B0----5:R-:W-:-:S07]  /*11e0*/  MOV R6, R150 ;  /* 0x0000009600067202 */ /* 0x021fce0000000f00 */
.L_x_24462:
[----:B------:R-:W-:Y:S05]  /*11f0*/  @P3 BRA `(.L_x_24463) ;  /* 0x00000000001c3947 */ /* 0x000fea0003800000 */
[----:B------:R-:W-:-:S04]  /*1200*/  ISETP.NE.U32.AND P4, PT, RZ, UR14, PT ;  /* 0x0000000eff007c0c */ /* 0x000fc8000bf85070 */
[----:B------:R-:W-:-:S13]  /*1210*/  ISETP.NE.AND.EX P4, PT, RZ, UR15, PT, P4 ;  /* 0x0000000fff007c0c */ /* 0x000fda000bf85340 */
[----:B------:R-:W-:Y:S05]  /*1220*/  @P4 BRA `(.L_x_24464) ;  /* 0x0000000000084947 */ /* 0x000fea0003800000 */
[----:B------:R-:W-:Y:S05]  /*1230*/  @P0 BRA `(.L_x_24465) ;  /* 0x0000000000140947 */ /* 0x000fea0003800000 */
[----:B------:R-:W-:Y:S05]  /*1240*/  BRA `(.L_x_24466) ;  /* 0x0000000000147947 */ /* 0x000fea0003800000 */
.L_x_24464:
[----:B-----5:R-:W-:Y:S01]  /*1250*/  FADD.FTZ R151, R11, R151 ;  /* 0x000000970b977221 */ /* 0x020fe20000010000 */
[----:B------:R-:W-:Y:S06]  /*1260*/  BRA `(.L_x_24465) ;  /* 0x0000000000087947 */ /* 0x000fec0003800000 */
.L_x_24463:
[----:B-----5:R-:W-:-:S04]  /*1270*/  FADD.FTZ R151, R15, R151 ;  /* 0x000000970f977221 */ /* 0x020fc80000010000 */
[----:B------:R-:W-:-:S07]  /*1280*/  @P2 FADD.FTZ R151, R11, R151 ;  /* 0x000000970b972221 */ /* 0x000fce0000010000 */
.L_x_24465:
[----:B0----5:R-:W-:-:S07]  /*1290*/  MOV R7, R151 ;  /* 0x0000009700077202 */ /* 0x021fce0000000f00 */
.L_x_24466:
        /* <DEDUP_REMOVED lines=18> */
.L_x_24468:
[----:B-----5:R-:W-:Y:S01]  /*13c0*/  FADD.FTZ R152, R8, R152 ;  /* 0x0000009808987221 */ /* 0x020fe20000010000 */
[----:B------:R-:W-:Y:S06]  /*13d0*/  BRA `(.L_x_24469) ;  /* 0x0000000000087947 */ /* 0x000fec0003800000 */
.L_x_24467:
[----:B-----5:R-:W-:-:S04]  /*13e0*/  FADD.FTZ R152, R12, R152 ;  /* 0x000000980c987221 */ /* 0x020fc80000010000 */
[----:B------:R-:W-:-:S07]  /*13f0*/  @P2 FADD.FTZ R152, R8, R152 ;  /* 0x0000009808982221 */ /* 0x000fce0000010000 */
.L_x_24469:
[----:B0-----:R-:W-:-:S07]  /*1400*/  MOV R4, R152 ;  /* 0x0000009800047202 */ /* 0x001fce0000000f00 */
.L_x_24470:
[----:B------:R-:W-:Y:S05]  /*1410*/  @P3 BRA `(.L_x_24471) ;  /* 0x00000000001c3947 */ /* 0x000fea0003800000 */
[----:B------:R-:W-:-:S04]  /*1420*/  ISETP.NE.U32.AND P4, PT, RZ, UR14, PT ;  /* 0x0000000eff007c0c */ /* 0x000fc8000bf85070 */
[----:B------:R-:W-:-:S13]  /*1430*/  ISETP.NE.AND.EX P4, PT, RZ, UR15, PT, P4 ;  /* 0x0000000fff007c0c */ /* 0x000fda000bf85340 */
[----:B------:R-:W-:Y:S05]  /*1440*/  @P4 BRA `(.L_x_24472) ;  /* 0x0000000000084947 */ /* 0x000fea0003800000 */
[----:B------:R-:W-:Y:S05]  /*1450*/  @P0 BRA `(.L_x_24473) ;  /* 0x0000000000140947 */ /* 0x000fea0003800000 */
[----:B------:R-:W-:Y:S05]  /*1460*/  BRA `(.L_x_24474) ;  /* 0x0000000000147947 */ /* 0x000fea0003800000 */
.L_x_24472:
[----:B-----5:R-:W-:Y:S01]  /*1470*/  FADD.FTZ R153, R9, R153 ;  /* 0x0000009909997221 */ /* 0x020fe20000010000 */
[----:B------:R-:W-:Y:S06]  /*1480*/  BRA `(.L_x_24473) ;  /* 0x0000000000087947 */ /* 0x000fec0003800000 */
.L_x_24471:
[----:B-----5:R-:W-:-:S04]  /*1490*/  FADD.FTZ R153, R13, R153 ;  /* 0x000000990d997221 */ /* 0x020fc80000010000 */
[----:B------:R-:W-:-:S07]  /*14a0*/  @P2 FADD.FTZ R153, R9, R153 ;  /* 0x0000009909992221 */ /* 0x000fce0000010000 */
.L_x_24473:
[----:B0-----:R-:W-:-:S07]  /*14b0*/  MOV R5, R153 ;  /* 0x0000009900057202 */ /* 0x001fce0000000f00 */
.L_x_24474:
[----:B------:R-:W-:Y:S05]  /*14c0*/  @P3 BRA `(.L_x_24475) ;  /* 0x00000000001c3947 */ /* 0x000fea0003800000 */
[----:B------:R-:W-:-:S04]  /*14d0*/  ISETP.NE.U32.AND P4, PT, RZ, UR14, PT ;  /* 0x0000000eff007c0c */ /* 0x000fc8000bf85070 */
[----:B------:R-:W-:-:S13]  /*14e0*/  ISETP.NE.AND.EX P4, PT, RZ, UR15, PT, P4 ;  /* 0x0000000fff007c0c */ /* 0x000fda000bf85340 */
[----:B------:R-:W-:Y:S05]  /*14f0*/  @P4 BRA `(.L_x_24476) ;  /* 0x0000000000084947 */ /* 0x000fea0003800000 */
[----:B------:R-:W-:Y:S05]  /*1500*/  @P0 BRA `(.L_x_24477) ;  /* 0x0000000000140947 */ /* 0x000fea0003800000 */
[----:B------:R-:W-:Y:S05]  /*1510*/  BRA `(.L_x_24478) ;  /* 0x0000000000147947 */ /* 0x000fea0003800000 */
.L_x_24476:
[----:B-----5:R-:W-:Y:S01]  /*1520*/  FADD.FTZ R154, R10, R154 ;  /* 0x0000009a0a9a7221 */ /* 0x020fe20000010000 */
[----:B------:R-:W-:Y:S06]  /*1530*/  BRA `(.L_x_24477) ;  /* 0x0000000000087947 */ /* 0x000fec0003800000 */
.L_x_24475:
[----:B-----5:R-:W-:-:S04]  /*1540*/  FADD.FTZ R154, R14, R154 ;  /* 0x0000009a0e9a7221 */ /* 0x020fc80000010000 */
[----:B------:R-:W-:-:S07]  /*1550*/  @P2 FADD.FTZ R154, R10, R154 ;  /* 0x0000009a0a9a2221 */ /* 0x000fce0000010000 */
.L_x_24477:
[----:B0-----:R-:W-:-:S07]  /*1560*/  MOV R6, R154 ;  /* 0x0000009a00067202 */ /* 0x001fce0000000f00 */
.L_x_24478:
[----:B------:R-:W-:Y:S05]  /*1570*/  @P3 BRA `(.L_x_24479) ;  /* 0x00000000001c3947 */ /* 0x000fea0003800000 */
[----:B------:R-:W-:-:S04]  /*1580*/  ISETP.NE.U32.AND P4, PT, RZ, UR14, PT ;  /* 0x0000000eff007c0c */ /* 0x000fc8000bf85070 */
[----:B------:R-:W-:-:S13]  /*1590*/  ISETP.NE.AND.EX P4, PT, RZ, UR15, PT, P4 ;  /* 0x0000000fff007c0c */ /* 0x000fda000bf85340 */
[----:B------:R-:W-:Y:S05]  /*15a0*/  @P4 BRA `(.L_x_24480) ;  /* 0x0000000000084947 */ /* 0x000fea0003800000 */
[----:B------:R-:W-:Y:S05]  /*15b0*/  @P0 BRA `(.L_x_24481) ;  /* 0x0000000000140947 */ /* 0x000fea0003800000 */
[----:B------:R-:W-:Y:S05]  /*15c0*/  BRA `(.L_x_24482) ;  /* 0x0000000000147947 */ /* 0x000fea0003800000 */
.L_x_24480:
[----:B-----5:R-:W-:Y:S01]  /*15d0*/  FADD.FTZ R155, R11, R155 ;  /* 0x0000009b0b9b7221 */ /* 0x020fe20000010000 */
[----:B------:R-:W-:Y:S06]  /*15e0*/  BRA `(.L_x_24481) ;  /* 0x0000000000087947 */ /* 0x000fec0003800000 */
.L_x_24479:
[----:B-----5:R-:W-:-:S04]  /*15f0*/  FADD.FTZ R155, R15, R155 ;  /* 0x0000009b0f9b7221 */ /* 0x020fc80000010000 */
[----:B------:R-:W-:-:S07]  /*1600*/  @P2 FADD.FTZ R155, R11, R155 ;  /* 0x0000009b0b9b2221 */ /* 0x000fce0000010000 */
.L_x_24481:
[----:B0-----:R-:W-:-:S07]  /*1610*/  MOV R7, R155 ;  /* 0x0000009b00077202 */ /* 0x001fce0000000f00 */
.L_x_24482:
        /* <DEDUP_REMOVED lines=18> */
.L_x_24484:
[----:B-----5:R-:W-:Y:S01]  /*1740*/  FADD.FTZ R164, R8, R164 ;  /* 0x000000a408a47221 */ /* 0x020fe20000010000 */
[----:B------:R-:W-:Y:S06]  /*1750*/  BRA `(.L_x_24485) ;  /* 0x0000000000087947 */ /* 0x000fec0003800000 */
.L_x_24483:
[----:B-----5:R-:W-:-:S04]  /*1760*/  FADD.FTZ R164, R12, R164 ;  /* 0x000000a40ca47221 */ /* 0x020fc80000010000 */
[----:B------:R-:W-:-:S07]  /*1770*/  @P2 FADD.FTZ R164, R8, R164 ;  /* 0x000000a408a42221 */ /* 0x000fce0000010000 */
.L_x_24485:
[----:B0-----:R-:W-:-:S07]  /*1780*/  MOV R4, R164 ;  /* 0x000000a400047202 */ /* 0x001fce0000000f00 */
.L_x_24486:
[----:B------:R-:W-:Y:S05]  /*1790*/  @P3 BRA `(.L_x_24487) ;  /* 0x00000000001c3947 */ /* 0x000fea0003800000 */
[----:B------:R-:W-:-:S04]  /*17a0*/  ISETP.NE.U32.AND P4, PT, RZ, UR14, PT ;  /* 0x0000000eff007c0c */ /* 0x000fc8000bf85070 */
[----:B------:R-:W-:-:S13]  /*17b0*/  ISETP.NE.AND.EX P4, PT, RZ, UR15, PT, P4 ;  /* 0x0000000fff007c0c */ /* 0x000fda000bf85340 */
[----:B------:R-:W-:Y:S05]  /*17c0*/  @P4 BRA `(.L_x_24488) ;  /* 0x0000000000084947 */ /* 0x000fea0003800000 */
[----:B------:R-:W-:Y:S05]  /*17d0*/  @P0 BRA `(.L_x_24489) ;  /* 0x0000000000140947 */ /* 0x000fea0003800000 */
[----:B------:R-:W-:Y:S05]  /*17e0*/  BRA `(.L_x_24490) ;  /* 0x0000000000147947 */ /* 0x000fea0003800000 */
.L_x_24488:
[----:B-----5:R-:W-:Y:S01]  /*17f0*/  FADD.FTZ R165, R9, R165 ;  /* 0x000000a509a57221 */ /* 0x020fe20000010000 */
[----:B------:R-:W-:Y:S06]  /*1800*/  BRA `(.L_x_24489) ;  /* 0x0000000000087947 */ /* 0x000fec0003800000 */
.L_x_24487:
[----:B-----5:R-:W-:-:S04]  /*1810*/  FADD.FTZ R165, R13, R165 ;  /* 0x000000a50da57221 */ /* 0x020fc80000010000 */
[----:B------:R-:W-:-:S07]  /*1820*/  @P2 FADD.FTZ R165, R9, R165 ;  /* 0x000000a509a52221 */ /* 0x000fce0000010000 */
.L_x_24489:
[----:B0-----:R-:W-:-:S07]  /*1830*/  MOV R5, R165 ;  /* 0x000000a500057202 */ /* 0x001fce0000000f00 */
.L_x_24490:
[----:B------:R-:W-:Y:S05]  /*1840*/  @P3 BRA `(.L_x_24491) ;  /* 0x00000000001c3947 */ /* 0x000fea0003800000 */
[----:B------:R-:W-:-:S04]  /*1850*/  ISETP.NE.U32.AND P4, PT, RZ, UR14, PT ;  /* 0x0000000eff007c0c */ /* 0x000fc8000bf85070 */
[----:B------:R-:W-:-:S13]  /*1860*/  ISETP.NE.AND.EX P4, PT, RZ, UR15, PT, P4 ;  /* 0x0000000fff007c0c */ /* 0x000fda000bf85340 */
[----:B------:R-:W-:Y:S05]  /*1870*/  @P4 BRA `(.L_x_24492) ;  /* 0x0000000000084947 */ /* 0x000fea0003800000 */
[----:B------:R-:W-:Y:S05]  /*1880*/  @P0 BRA `(.L_x_24493) ;  /* 0x0000000000140947 */ /* 0x000fea0003800000 */
[----:B------:R-:W-:Y:S05]  /*1890*/  BRA `(.L_x_24494) ;  /* 0x0000000000147947 */ /* 0x000fea0003800000 */
.L_x_24492:
[----:B-----5:R-:W-:Y:S01]  /*18a0*/  FADD.FTZ R166, R10, R166 ;  /* 0x000000a60aa67221 */ /* 0x020fe20000010000 */
[----:B------:R-:W-:Y:S06]  /*18b0*/  BRA `(.L_x_24493) ;  /* 0x0000000000087947 */ /* 0x000fec0003800000 */
.L_x_24491:
[----:B-----5:R-:W-:-:S04]  /*18c0*/  FADD.FTZ R166, R14, R166 ;  /* 0x000000a60ea67221 */ /* 0x020fc80000010000 */
[----:B------:R-:W-:-:S07]  /*18d0*/  @P2 FADD.FTZ R166, R10, R166 ;  /* 0x000000a60aa62221 */ /* 0x000fce0000010000 */
.L_x_24493:
[----:B0-----:R-:W-:-:S07]  /*18e0*/  MOV R6, R166 ;  /* 0x000000a600067202 */ /* 0x001fce0000000f00 */
.L_x_24494:
[----:B------:R-:W-:Y:S05]  /*18f0*/  @P3 BRA `(.L_x_24495) ;  /* 0x00000000001c3947 */ /* 0x000fea0003800000 */
[----:B------:R-:W-:-:S04]  /*1900*/  ISETP.NE.U32.AND P4, PT, RZ, UR14, PT ;  /* 0x0000000eff007c0c */ /* 0x000fc8000bf85070 */
[----:B------:R-:W-:-:S13]  /*1910*/  ISETP.NE.AND.EX P4, PT, RZ, UR15, PT, P4 ;  /* 0x0000000fff007c0c */ /* 0x000fda000bf85340 */
[----:B------:R-:W-:Y:S05]  /*1920*/  @P4 BRA `(.L_x_24496) ;  /* 0x0000000000084947 */ /* 0x000fea0003800000 */
[----:B------:R-:W-:Y:S05]  /*1930*/  @P0 BRA `(.L_x_24497) ;  /* 0x0000000000140947 */ /* 0x000fea0003800000 */
[----:B------:R-:W-:Y:S05]  /*1940*/  BRA `(.L_x_24498) ;  /* 0x0000000000147947 */ /* 0x000fea0003800000 */
.L_x_24496:
[----:B-----5:R-:W-:Y:S01]  /*1950*/  FADD.FTZ R167, R11, R167 ;  /* 0x000000a70ba77221 */ /* 0x020fe20000010000 */
[----:B------:R-:W-:Y:S06]  /*1960*/  BRA `(.L_x_24497) ;  /* 0x0000000000087947 */ /* 0x000fec0003800000 */
.L_x_24495:
[----:B-----5:R-:W-:-:S04]  /*1970*/  FADD.FTZ R167, R15, R167 ;  /* 0x000000a70fa77221 */ /* 0x020fc80000010000 */
[----:B------:R-:W-:-:S07]  /*1980*/  @P2 FADD.FTZ R167, R11, R167 ;  /* 0x000000a70ba72221 */ /* 0x000fce0000010000 */
.L_x_24497:
[----:B0-----:R-:W-:-:S07]  /*1990*/  MOV R7, R167 ;  /* 0x000000a700077202 */ /* 0x001fce0000000f00 */
.L_x_24498:
        /* <DEDUP_REMOVED lines=18> */
.L_x_24500:
[----:B-----5:R-:W-:Y:S01]  /*1ac0*/  FADD.FTZ R168, R8, R168 ;  /* 0x000000a808a87221 */ /* 0x020fe20000010000 */
[----:B------:R-:W-:Y:S06]  /*1ad0*/  BRA `(.L_x_24501) ;  /* 0x0000000000087947 */ /* 0x000fec0003800000 */
.L_x_24499:
[----:B-----5:R-:W-:-:S04]  /*1ae0*/  FADD.FTZ R168, R12, R168 ;  /* 0x000000a80ca87221 */ /* 0x020fc80000010000 */
[----:B------:R-:W-:-:S07]  /*1af0*/  @P2 FADD.FTZ R168, R8, R168 ;  /* 0x000000a808a82221 */ /* 0x000fce0000010000 */
.L_x_24501:
[----:B0-----:R-:W-:-:S07]  /*1b00*/  MOV R4, R168 ;  /* 0x000000a800047202 */ /* 0x001fce0000000f00 */
.L_x_24502:
[----:B------:R-:W-:Y:S05]  /*1b10*/  @P3 BRA `(.L_x_24503) ;  /* 0x00000000001c3947 */ /* 0x000fea0003800000 */
[----:B------:R-:W-:-:S04]  /*1b20*/  ISETP.NE.U32.AND P4, PT, RZ, UR14, PT ;  /* 0x0000000eff007c0c */ /* 0x000fc8000bf85070 */
[----:B------:R-:W-:-:S13]  /*1b30*/  ISETP.NE.AND.EX P4, PT, RZ, UR15, PT, P4 ;  /* 0x0000000fff007c0c */ /* 0x000fda000bf85340 */
[----:B------:R-:W-:Y:S05]  /*1b40*/  @P4 BRA `(.L_x_24504) ;  /* 0x0000000000084947 */ /* 0x000fea0003800000 */
[----:B------:R-:W-:Y:S05]  /*1b50*/  @P0 BRA `(.L_x_24505) ;  /* 0x0000000000140947 */ /* 0x000fea0003800000 */
[----:B------:R-:W-:Y:S05]  /*1b60*/  BRA `(.L_x_24506) ;  /* 0x0000000000147947 */ /* 0x000fea0003800000 */
.L_x_24504:
[----:B-----5:R-:W-:Y:S01]  /*1b70*/  FADD.FTZ R169, R9, R169 ;  /* 0x000000a909a97221 */ /* 0x020fe20000010000 */
[----:B------:R-:W-:Y:S06]  /*1b80*/  BRA `(.L_x_24505) ;  /* 0x0000000000087947 */ /* 0x000fec0003800000 */
.L_x_24503:
[----:B-----5:R-:W-:-:S04]  /*1b90*/  FADD.FTZ R169, R13, R169 ;  /* 0x000000a90da97221 */ /* 0x020fc80000010000 */
[----:B------:R-:W-:-:S07]  /*1ba0*/  @P2 FADD.FTZ R169, R9, R169 ;  /* 0x000000a909a92221 */ /* 0x000fce0000010000 */
.L_x_24505:
[----:B0-----:R-:W-:-:S07]  /*1bb0*/  MOV R5, R169 ;  /* 0x000000a900057202 */ /* 0x001fce0000000f00 */
.L_x_24506:
[----:B------:R-:W-:Y:S05]  /*1bc0*/  @P3 BRA `(.L_x_24507) ;  /* 0x00000000001c3947 */ /* 0x000fea0003800000 */
[----:B------:R-:W-:-:S04]  /*1bd0*/  ISETP.NE.U32.AND P4, PT, RZ, UR14, PT ;  /* 0x0000000eff007c0c */ /* 0x000fc8000bf85070 */
[----:B------:R-:W-:-:S13]  /*1be0*/  ISETP.NE.AND.EX P4, PT, RZ, UR15, PT, P4 ;  /* 0x0000000fff007c0c */ /* 0x000fda000bf85340 */
[----:B------:R-:W-:Y:S05]  /*1bf0*/  @P4 BRA `(.L_x_24508) ;  /* 0x0000000000084947 */ /* 0x000fea0003800000 */
[----:B------:R-:W-:Y:S05]  /*1c00*/  @P0 BRA `(.L_x_24509) ;  /* 0x0000000000140947 */ /* 0x000fea0003800000 */
[----:B------:R-:W-:Y:S05]  /*1c10*/  BRA `(.L_x_24510) ;  /* 0x0000000000147947 */ /* 0x000fea0003800000 */
.L_x_24508:
[----:B-----5:R-:W-:Y:S01]  /*1c20*/  FADD.FTZ R170, R10, R170 ;  /* 0x000000aa0aaa7221 */ /* 0x020fe20000010000 */
[----:B------:R-:W-:Y:S06]  /*1c30*/  BRA `(.L_x_24509) ;  /* 0x0000000000087947 */ /* 0x000fec0003800000 */
.L_x_24507:
[----:B-----5:R-:W-:-:S04]  /*1c40*/  FADD.FTZ R170, R14, R170 ;  /* 0x000000aa0eaa7221 */ /* 0x020fc80000010000 */
[----:B------:R-:W-:-:S07]  /*1c50*/  @P2 FADD.FTZ R170, R10, R170 ;  /* 0x000000aa0aaa2221 */ /* 0x000fce0000010000 */
.L_x_24509:
[----:B0-----:R-:W-:-:S07]  /*1c60*/  MOV R6, R170 ;  /* 0x000000aa00067202 */ /* 0x001fce0000000f00 */
.L_x_24510:
[----:B------:R-:W-:Y:S05]  /*1c70*/  @P3 BRA `(.L_x_24511) ;  /* 0x00000000001c3947 */ /* 0x000fea0003800000 */
[----:B------:R-:W-:-:S04]  /*1c80*/  ISETP.NE.U32.AND P4, PT, RZ, UR14, PT ;  /* 0x0000000eff007c0c */ /* 0x000fc8000bf85070 */
[----:B------:R-:W-:-:S13]  /*1c90*/  ISETP.NE.AND.EX P4, PT, RZ, UR15, PT, P4 ;  /* 0x0000000fff007c0c */ /* 0x000fda000bf85340 */
[----:B------:R-:W-:Y:S05]  /*1ca0*/  @P4 BRA `(.L_x_24512) ;  /* 0x0000000000084947 */ /* 0x000fea0003800000 */
[----:B------:R-:W-:Y:S05]  /*1cb0*/  @P0 BRA `(.L_x_24513) ;  /* 0x0000000000140947 */ /* 0x000fea0003800000 */
[----:B------:R-:W-:Y:S05]  /*1cc0*/  BRA `(.L_x_24514) ;  /* 0x0000000000147947 */ /* 0x000fea0003800000 */
.L_x_24512:
[----:B-----5:R-:W-:Y:S01]  /*1cd0*/  FADD.FTZ R171, R11, R171 ;  /* 0x000000ab0bab7221 */ /* 0x020fe20000010000 */
[----:B------:R-:W-:Y:S06]  /*1ce0*/  BRA `(.L_x_24513) ;  /* 0x0000000000087947 */ /* 0x000fec0003800000 */
.L_x_24511:
[----:B-----5:R-:W-:-:S04]  /*1cf0*/  FADD.FTZ R171, R15, R171 ;  /* 0x000000ab0fab7221 */ /* 0x020fc80000010000 */
[----:B------:R-:W-:-:S07]  /*1d00*/  @P2 FADD.FTZ R171, R11, R171 ;  /* 0x000000ab0bab2221 */ /* 0x000fce0000010000 */
.L_x_24513:
[----:B0-----:R-:W-:-:S07]  /*1d10*/  MOV R7, R171 ;  /* 0x000000ab00077202 */ /* 0x001fce0000000f00 */
.L_x_24514:
        /* <DEDUP_REMOVED lines=18> */
.L_x_24516:
[----:B-----5:R-:W-:Y:S01]  /*1e40*/  FADD.FTZ R172, R8, R172 ;  /* 0x000000ac08ac7221 */ /* 0x020fe20000010000 */
[----:B------:R-:W-:Y:S06]  /*1e50*/  BRA `(.L_x_24517) ;  /* 0x0000000000087947 */ /* 0x000fec0003800000 */
.L_x_24515:
[----:B-----5:R-:W-:-:S04]  /*1e60*/  FADD.FTZ R172, R12, R172 ;  /* 0x000000ac0cac7221 */ /* 0x020fc80000010000 */
[----:B------:R-:W-:-:S07]  /*1e70*/  @P2 FADD.FTZ R172, R8, R172 ;  /* 0x000000ac08ac2221 */ /* 0x000fce0000010000 */
.L_x_24517:
[----:B0-----:R-:W-:-:S07]  /*1e80*/  MOV R4, R172 ;  /* 0x000000ac00047202 */ /* 0x001fce0000000f00 */
.L_x_24518:
[----:B------:R-:W-:Y:S05]  /*1e90*/  @P3 BRA `(.L_x_24519) ;  /* 0x00000000001c3947 */ /* 0x000fea0003800000 */
[----:B------:R-:W-:-:S04]  /*1ea0*/  ISETP.NE.U32.AND P4, PT, RZ, UR14, PT ;  /* 0x0000000eff007c0c */ /* 0x000fc8000bf85070 */
[----:B------:R-:W-:-:S13]  /*1eb0*/  ISETP.NE.AND.EX P4, PT, RZ, UR15, PT, P4 ;  /* 0x0000000fff007c0c */ /* 0x000fda000bf85340 */
[----:B------:R-:W-:Y:S05]  /*1ec0*/  @P4 BRA `(.L_x_24520) ;  /* 0x0000000000084947 */ /* 0x000fea0003800000 */
[----:B------:R-:W-:Y:S05]  /*1ed0*/  @P0 BRA `(.L_x_24521) ;  /* 0x0000000000140947 */ /* 0x000fea0003800000 */
[----:B------:R-:W-:Y:S05]  /*1ee0*/  BRA `(.L_x_24522) ;  /* 0x0000000000147947 */ /* 0x000fea0003800000 */
.L_x_24520:
[----:B-----5:R-:W-:Y:S01]  /*1ef0*/  FADD.FTZ R173, R9, R173 ;  /* 0x000000ad09ad7221 */ /* 0x020fe20000010000 */
[----:B------:R-:W-:Y:S06]  /*1f00*/  BRA `(.L_x_24521) ;  /* 0x0000000000087947 */ /* 0x000fec0003800000 */
.L_x_24519:
[----:B-----5:R-:W-:-:S04]  /*1f10*/  FADD.FTZ R173, R13, R173 ;  /* 0x000000ad0dad7221 */ /* 0x020fc80000010000 */
[----:B------:R-:W-:-:S07]  /*1f20*/  @P2 FADD.FTZ R173, R9, R173 ;  /* 0x000000ad09ad2221 */ /* 0x000fce0000010000 */
.L_x_24521:
[----:B0-----:R-:W-:-:S07]  /*1f30*/  MOV R5, R173 ;  /* 0x000000ad00057202 */ /* 0x001fce0000000f00 */
.L_x_24522:
[----:B------:R-:W-:Y:S05]  /*1f40*/  @P3 BRA `(.L_x_24523) ;  /* 0x00000000001c3947 */ /* 0x000fea0003800000 */
[----:B------:R-:W-:-:S04]  /*1f50*/  ISETP.NE.U32.AND P4, PT, RZ, UR14, PT ;  /* 0x0000000eff007c0c */ /* 0x000fc8000bf85070 */
[----:B------:R-:W-:-:S13]  /*1f60*/  ISETP.NE.AND.EX P4, PT, RZ, UR15, PT, P4 ;  /* 0x0000000fff007c0c */ /* 0x000fda000bf85340 */
[----:B------:R-:W-:Y:S05]  /*1f70*/  @P4 BRA `(.L_x_24524) ;  /* 0x0000000000084947 */ /* 0x000fea0003800000 */
[----:B------:R-:W-:Y:S05]  /*1f80*/  @P0 BRA `(.L_x_24525) ;  /* 0x0000000000140947 */ /* 0x000fea0003800000 */
[----:B------:R-:W-:Y:S05]  /*1f90*/  BRA `(.L_x_24526) ;  /* 0x0000000000147947 */ /* 0x000fea0003800000 */
.L_x_24524:
[----:B-----5:R-:W-:Y:S01]  /*1fa0*/  FADD.FTZ R174, R10, R174 ;  /* 0x000000ae0aae7221 */ /* 0x020fe20000010000 */
[----:B------:R-:W-:Y:S06]  /*1fb0*/  BRA `(.L_x_24525) ;  /* 0x0000000000087947 */ /* 0x000fec0003800000 */
.L_x_24523:
[----:B-----5:R-:W-:-:S04]  /*1fc0*/  FADD.FTZ R174, R14, R174 ;  /* 0x000000ae0eae7221 */ /* 0x020fc80000010000 */
[----:B------:R-:W-:-:S07]  /*1fd0*/  @P2 FADD.FTZ R174, R10, R174 ;  /* 0x000000ae0aae2221 */ /* 0x000fce0000010000 */
.L_x_24525:
[----:B0-----:R-:W-:-:S07]  /*1fe0*/  MOV R6, R174 ;  /* 0x000000ae00067202 */ /* 0x001fce0000000f00 */
.L_x_24526:
[----:B------:R-:W-:Y:S05]  /*1ff0*/  @P3 BRA `(.L_x_24527) ;  /* 0x00000000001c3947 */ /* 0x000fea0003800000 */
[----:B------:R-:W-:-:S04]  /*2000*/  ISETP.NE.U32.AND P4, PT, RZ, UR14, PT ;  /* 0x0000000eff007c0c */ /* 0x000fc8000bf85070 */
[----:B------:R-:W-:-:S13]  /*2010*/  ISETP.NE.AND.EX P4, PT, RZ, UR15, PT, P4 ;  /* 0x0000000fff007c0c */ /* 0x000fda000bf85340 */
[----:B------:R-:W-:Y:S05]  /*2020*/  @P4 BRA `(.L_x_24528) ;  /* 0x0000000000084947 */ /* 0x000fea0003800000 */
[----:B------:R-:W-:Y:S05]  /*2030*/  @P0 BRA `(.L_x_24529) ;  /* 0x0000000000140947 */ /* 0x000fea0003800000 */
[----:B------:R-:W-:Y:S05]  /*2040*/  BRA `(.L_x_24530) ;  /* 0x0000000000147947 */ /* 0x000fea0003800000 */
.L_x_24528:
[----:B-----5:R-:W-:Y:S01]  /*2050*/  FADD.FTZ R175, R11, R175 ;  /* 0x000000af0baf7221 */ /* 0x020fe20000010000 */
[----:B------:R-:W-:Y:S06]  /*2060*/  BRA `(.L_x_24529) ;  /* 0x0000000000087947 */ /* 0x000fec0003800000 */
.L_x_24527:
[----:B-----5:R-:W-:-:S04]  /*2070*/  FADD.FTZ R175, R15, R175 ;  /* 0x000000af0faf7221 */ /* 0x020fc80000010000 */
[----:B------:R-:W-:-:S07]  /*2080*/  @P2 FADD.FTZ R175, R11, R175 ;  /* 0x000000af0baf2221 */ /* 0x000fce0000010000 */
.L_x_24529:
[----:B0-----:R-:W-:-:S07]  /*2090*/  MOV R7, R175 ;  /* 0x000000af00077202 */ /* 0x001fce0000000f00 */
.L_x_24530:
[----:B------:R-:W1:Y:S01]  /*20a0*/  @P0 LDC.64 R188, c[0x0][0x238] ;  /* 0x00008e00ffbc0b82 */ /* 0x000e620000000a00 */
[----:B0-----:R-:W-:-:S05]  /*20b0*/  IADD3 R156, R158, 0xc0, RZ ;  /* 0x000000c09e9c7810 */ /* 0x001fca0007ffe0ff */
[----:B------:R-:W-:Y:S02]  /*20c0*/  IMAD.WIDE.U32 R184, R156, 0x10, R176 ;  /* 0x000000109cb87825 */ /* 0x000fe400078e00b0 */
        /* <DEDUP_REMOVED lines=15> */
.L_x_24532:
[----:B-----5:R-:W-:Y:S01]  /*21c0*/  FADD.FTZ R184, R8, R184 ;  /* 0x000000b808b87221 */ /* 0x020fe20000010000 */
[----:B------:R-:W-:Y:S06]  /*21d0*/  BRA `(.L_x_24533) ;  /* 0x0000000000087947 */ /* 0x000fec0003800000 */
.L_x_24531:
[----:B-----5:R-:W-:-:S04]  /*21e0*/  FADD.FTZ R184, R12, R184 ;  /* 0x000000b80cb87221 */ /* 0x020fc80000010000 */
[----:B------:R-:W-:-:S07]  /*21f0*/  @P2 FADD.FTZ R184, R8, R184 ;  /* 0x000000b808b82221 */ /* 0x000fce0000010000 */
.L_x_24533:
[----:B-1----:R-:W-:-:S07]  /*2200*/  MOV R4, R184 ;  /* 0x000000b800047202 */ /* 0x002fce0000000f00 */
.L_x_24534:
[----:B------:R-:W-:Y:S05]  /*2210*/  @P3 BRA `(.L_x_24535) ;  /* 0x00000000001c3947 */ /* 0x000fea0003800000 */
[----:B------:R-:W-:-:S04]  /*2220*/  ISETP.NE.U32.AND P4, PT, RZ, UR14, PT ;  /* 0x0000000eff007c0c */ /* 0x000fc8000bf85070 */
[----:B------:R-:W-:-:S13]  /*2230*/  ISETP.NE.AND.EX P4, PT, RZ, UR15, PT, P4 ;  /* 0x0000000fff007c0c */ /* 0x000fda000bf85340 */
[----:B------:R-:W-:Y:S05]  /*2240*/  @P4 BRA `(.L_x_24536) ;  /* 0x0000000000084947 */ /* 0x000fea0003800000 */
[----:B------:R-:W-:Y:S05]  /*2250*/  @P0 BRA `(.L_x_24537) ;  /* 0x0000000000140947 */ /* 0x000fea0003800000 */
[----:B------:R-:W-:Y:S05]  /*2260*/  BRA `(.L_x_24538) ;  /* 0x0000000000147947 */ /* 0x000fea0003800000 */
.L_x_24536:
[----:B-----5:R-:W-:Y:S01]  /*2270*/  FADD.FTZ R185, R9, R185 ;  /* 0x000000b909b97221 */ /* 0x020fe20000010000 */
[----:B------:R-:W-:Y:S06]  /*2280*/  BRA `(.L_x_24537) ;  /* 0x0000000000087947 */ /* 0x000fec0003800000 */
.L_x_24535:
[----:B-----5:R-:W-:-:S04]  /*2290*/  FADD.FTZ R185, R13, R185 ;  /* 0x000000b90db97221 */ /* 0x020fc80000010000 */
[----:B------:R-:W-:-:S07]  /*22a0*/  @P2 FADD.FTZ R185, R9, R185 ;  /* 0x000000b909b92221 */ /* 0x000fce0000010000 */
.L_x_24537:
[----:B-1----:R-:W-:-:S07]  /*22b0*/  MOV R5, R185 ;  /* 0x000000b900057202 */ /* 0x002fce0000000f00 */
.L_x_24538:
[----:B------:R-:W-:Y:S05]  /*22c0*/  @P3 BRA `(.L_x_24539) ;  /* 0x00000000001c3947 */ /* 0x000fea0003800000 */
[----:B------:R-:W-:-:S04]  /*22d0*/  ISETP.NE.U32.AND P4, PT, RZ, UR14, PT ;  /* 0x0000000eff007c0c */ /* 0x000fc8000bf85070 */
[----:B------:R-:W-:-:S13]  /*22e0*/  ISETP.NE.AND.EX P4, PT, RZ, UR15, PT, P4 ;  /* 0x0000000fff007c0c */ /* 0x000fda000bf85340 */
[----:B------:R-:W-:Y:S05]  /*22f0*/  @P4 BRA `(.L_x_24540) ;  /* 0x0000000000084947 */ /* 0x000fea0003800000 */
[----:B------:R-:W-:Y:S05]  /*2300*/  @P0 BRA `(.L_x_24541) ;  /* 0x0000000000140947 */ /* 0x000fea0003800000 */
[----:B------:R-:W-:Y:S05]  /*2310*/  BRA `(.L_x_24542) ;  /* 0x0000000000147947 */ /* 0x000fea0003800000 */
.L_x_24540:
[----:B-----5:R-:W-:Y:S01]  /*2320*/  FADD.FTZ R186, R10, R186 ;  /* 0x000000ba0aba7221 */ /* 0x020fe20000010000 */
[----:B------:R-:W-:Y:S06]  /*2330*/  BRA `(.L_x_24541) ;  /* 0x0000000000087947 */ /* 0x000fec0003800000 */
.L_x_24539:
[----:B-----5:R-:W-:-:S04]  /*2340*/  FADD.FTZ R186, R14, R186 ;  /* 0x000000ba0eba7221 */ /* 0x020fc80000010000 */
[----:B------:R-:W-:-:S07]  /*2350*/  @P2 FADD.FTZ R186, R10, R186 ;  /* 0x000000ba0aba2221 */ /* 0x000fce0000010000 */
.L_x_24541:
[----:B-1----:R-:W-:-:S07]  /*2360*/  MOV R6, R186 ;  /* 0x000000ba00067202 */ /* 0x002fce0000000f00 */
.L_x_24542:
[----:B------:R-:W-:Y:S05]  /*2370*/  @P3 BRA `(.L_x_24543) ;  /* 0x00000000001c3947 */ /* 0x000fea0003800000 */
[----:B------:R-:W-:-:S04]  /*2380*/  ISETP.NE.U32.AND P4, PT, RZ, UR14, PT ;  /* 0x0000000eff007c0c */ /* 0x000fc8000bf85070 */
[----:B------:R-:W-:-:S13]  /*2390*/  ISETP.NE.AND.EX P4, PT, RZ, UR15, PT, P4 ;  /* 0x0000000fff007c0c */ /* 0x000fda000bf85340 */
[----:B------:R-:W-:Y:S05]  /*23a0*/  @P4 BRA `(.L_x_24544) ;  /* 0x0000000000084947 */ /* 0x000fea0003800000 */
[----:B------:R-:W-:Y:S05]  /*23b0*/  @P0 BRA `(.L_x_24545) ;  /* 0x0000000000140947 */ /* 0x000fea0003800000 */
[----:B------:R-:W-:Y:S05]  /*23c0*/  BRA `(.L_x_24546) ;  /* 0x0000000000147947 */ /* 0x000fea0003800000 */
.L_x_24544:
[----:B-----5:R-:W-:Y:S01]  /*23d0*/  FADD.FTZ R187, R11, R187 ;  /* 0x000000bb0bbb7221 */ /* 0x020fe20000010000 */
[----:B------:R-:W-:Y:S06]  /*23e0*/  BRA `(.L_x_24545) ;  /* 0x0000000000087947 */ /* 0x000fec0003800000 */
.L_x_24543:
[----:B-----5:R-:W-:-:S04]  /*23f0*/  FADD.FTZ R187, R15, R187 ;  /* 0x000000bb0fbb7221 */ /* 0x020fc80000010000 */
[----:B------:R-:W-:-:S07]  /*2400*/  @P2 FADD.FTZ R187, R11, R187 ;  /* 0x000000bb0bbb2221 */ /* 0x000fce0000010000 */
.L_x_24545:
[----:B-1----:R-:W-:-:S07]  /*2410*/  MOV R7, R187 ;  /* 0x000000bb00077202 */ /* 0x002fce0000000f00 */
.L_x_24546:
[----:B-1----:R-:W0:Y:S01]  /*2420*/  @P0 LDC.64 R192, c[0x0][0x238] ;  /* 0x00008e00ffc00b82 */ /* 0x002e220000000a00 */
[----:B------:R-:W-:-:S05]  /*2430*/  IADD3 R157, R158, 0xe0, RZ ;  /* 0x000000e09e9d7810 */ /* 0x000fca0007ffe0ff */
[----:B------:R-:W-:Y:S02]  /*2440*/  IMAD.WIDE.U32 R176, R157, 0x10, R176 ;  /* 0x000000109db07825 */ /* 0x000fe400078e00b0 */
[----:B------:R-:W1:Y:S08]  /*2450*/  @P1 LDC.64 R194, c[0x0][0x228] ;  /* 0x00008a00ffc21b82 */ /* 0x000e700000000a00 */
[----:B------:R-:W2:Y:S01]  /*2460*/  @P2 LDC.64 R196, c[0x0][0x230] ;  /* 0x00008c00ffc42b82 */ /* 0x000ea20000000a00 */
[----:B0-----:R-:W-:-:S05]  /*2470*/  @P0 IMAD.WIDE.U32 R192, R156, 0x10, R192 ;  /* 0x000000109cc00825 */ /* 0x001fca00078e00c0 */
[----:B------:R0:W-:Y:S01]  /*2480*/  @P0 STG.E.128 desc[UR4][R192.64], R4 ;  /* 0x00000004c0000986 */ /* 0x0001e2000c101d04 */
[----:B-1----:R-:W-:-:S03]  /*2490*/  @P1 IMAD.WIDE.U32 R194, R157, 0x10, R194 ;  /* 0x000000109dc21825 */ /* 0x002fc600078e00c2 */
[----:B------:R0:W5:Y:S04]  /*24a0*/  LDG.E.128 R188, desc[UR4][R176.64] ;  /* 0x00000004b0bc7981 */ /* 0x000168000c1e1d00 */
        /* <DEDUP_REMOVED lines=9> */
.L_x_24548:
[----:B-----5:R-:W-:Y:S01]  /*2540*/  FADD.FTZ R188, R8, R188 ;  /* 0x000000bc08bc7221 */ /* 0x020fe20000010000 */
[----:B------:R-:W-:Y:S06]  /*2550*/  BRA `(.L_x_24549) ;  /* 0x0000000000087947 */ /* 0x000fec0003800000 */
.L_x_24547:
[----:B-----5:R-:W-:-:S04]  /*2560*/  FADD.FTZ R188, R12, R188 ;  /* 0x000000bc0cbc7221 */ /* 0x020fc80000010000 */
[----:B------:R-:W-:-:S07]  /*2570*/  @P2 FADD.FTZ R188, R8, R188 ;  /* 0x000000bc08bc2221 */ /* 0x000fce0000010000 */
.L_x_24549:
[----:B0-----:R-:W-:-:S07]  /*2580*/  MOV R4, R188 ;  /* 0x000000bc00047202 */ /* 0x001fce0000000f00 */
.L_x_24550:
[----:B------:R-:W-:Y:S05]  /*2590*/  @P3 BRA `(.L_x_24551) ;  /* 0x00000000001c3947 */ /* 0x000fea0003800000 */
[----:B------:R-:W-:-:S04]  /*25a0*/  ISETP.NE.U32.AND P4, PT, RZ, UR14, PT ;  /* 0x0000000eff007c0c */ /* 0x000fc8000bf85070 */
[----:B------:R-:W-:-:S13]  /*25b0*/  ISETP.NE.AND.EX P4, PT, RZ, UR15, PT, P4 ;  /* 0x0000000fff007c0c */ /* 0x000fda000bf85340 */
[----:B------:R-:W-:Y:S05]  /*25c0*/  @P4 BRA `(.L_x_24552) ;  /* 0x0000000000084947 */ /* 0x000fea0003800000 */
[----:B------:R-:W-:Y:S05]  /*25d0*/  @P0 BRA `(.L_x_24553) ;  /* 0x0000000000140947 */ /* 0x000fea0003800000 */
[----:B------:R-:W-:Y:S05]  /*25e0*/  BRA `(.L_x_24554) ;  /* 0x0000000000147947 */ /* 0x000fea0003800000 */
.L_x_24552:
[----:B-----5:R-:W-:Y:S01]  /*25f0*/  FADD.FTZ R189, R9, R189 ;  /* 0x000000bd09bd7221 */ /* 0x020fe20000010000 */
[----:B------:R-:W-:Y:S06]  /*2600*/  BRA `(.L_x_24553) ;  /* 0x0000000000087947 */ /* 0x000fec0003800000 */
.L_x_24551:
[----:B-----5:R-:W-:-:S04]  /*2610*/  FADD.FTZ R189, R13, R189 ;  /* 0x000000bd0dbd7221 */ /* 0x020fc80000010000 */
[----:B------:R-:W-:-:S07]  /*2620*/  @P2 FADD.FTZ R189, R9, R189 ;  /* 0x000000bd09bd2221 */ /* 0x000fce0000010000 */
.L_x_24553:
[----:B0-----:R-:W-:-:S07]  /*2630*/  MOV R5, R189 ;  /* 0x000000bd00057202 */ /* 0x001fce0000000f00 */
.L_x_24554:
[----:B------:R-:W-:Y:S05]  /*2640*/  @P3 BRA `(.L_x_24555) ;  /* 0x00000000001c3947 */ /* 0x000fea0003800000 */
[----:B------:R-:W-:-:S04]  /*2650*/  ISETP.NE.U32.AND P4, PT, RZ, UR14, PT ;  /* 0x0000000eff007c0c */ /* 0x000fc8000bf85070 */
[----:B------:R-:W-:-:S13]  /*2660*/  ISETP.NE.AND.EX P4, PT, RZ, UR15, PT, P4 ;  /* 0x0000000fff007c0c */ /* 0x000fda000bf85340 */
[----:B------:R-:W-:Y:S05]  /*2670*/  @P4 BRA `(.L_x_24556) ;  /* 0x0000000000084947 */ /* 0x000fea0003800000 */
[----:B------:R-:W-:Y:S05]  /*2680*/  @P0 BRA `(.L_x_24557) ;  /* 0x0000000000140947 */ /* 0x000fea0003800000 */
[----:B------:R-:W-:Y:S05]  /*2690*/  BRA `(.L_x_24558) ;  /* 0x0000000000147947 */ /* 0x000fea0003800000 */
.L_x_24556:
[----:B-----5:R-:W-:Y:S01]  /*26a0*/  FADD.FTZ R190, R10, R190 ;  /* 0x000000be0abe7221 */ /* 0x020fe20000010000 */
[----:B------:R-:W-:Y:S06]  /*26b0*/  BRA `(.L_x_24557) ;  /* 0x0000000000087947 */ /* 0x000fec0003800000 */
.L_x_24555:
[----:B-----5:R-:W-:-:S04]  /*26c0*/  FADD.FTZ R190, R14, R190 ;  /* 0x000000be0ebe7221 */ /* 0x020fc80000010000 */
[----:B------:R-:W-:-:S07]  /*26d0*/  @P2 FADD.FTZ R190, R10, R190 ;  /* 0x000000be0abe2221 */ /* 0x000fce0000010000 */
.L_x_24557:
[----:B0-----:R-:W-:-:S07]  /*26e0*/  MOV R6, R190 ;  /* 0x000000be00067202 */ /* 0x001fce0000000f00 */
.L_x_24558:
[----:B------:R-:W-:Y:S05]  /*26f0*/  @P3 BRA `(.L_x_24559) ;  /* 0x00000000001c3947 */ /* 0x000fea0003800000 */
[----:B------:R-:W-:-:S04]  /*2700*/  ISETP.NE.U32.AND P2, PT, RZ, UR14, PT ;  /* 0x0000000eff007c0c */ /* 0x000fc8000bf45070 */
[----:B------:R-:W-:-:S13]  /*2710*/  ISETP.NE.AND.EX P2, PT, RZ, UR15, PT, P2 ;  /* 0x0000000fff007c0c */ /* 0x000fda000bf45320 */
[----:B------:R-:W-:Y:S05]  /*2720*/  @P2 BRA `(.L_x_24560) ;  /* 0x0000000000082947 */ /* 0x000fea0003800000 */
[----:B------:R-:W-:Y:S05]  /*2730*/  @P0 BRA `(.L_x_24561) ;  /* 0x0000000000140947 */ /* 0x000fea0003800000 */
[----:B------:R-:W-:Y:S05]  /*2740*/  BRA `(.L_x_24562) ;  /* 0x0000000000147947 */ /* 0x000fea0003800000 */
.L_x_24560:
[----:B-----5:R-:W-:Y:S01]  /*2750*/  FADD.FTZ R191, R11, R191 ;  /* 0x000000bf0bbf7221 */ /* 0x020fe20000010000 */
[----:B------:R-:W-:Y:S06]  /*2760*/  BRA `(.L_x_24561) ;  /* 0x0000000000087947 */ /* 0x000fec0003800000 */
.L_x_24559:
[----:B-----5:R-:W-:-:S04]  /*2770*/  FADD.FTZ R191, R15, R191 ;  /* 0x000000bf0fbf7221 */ /* 0x020fc80000010000 */
[----:B------:R-:W-:-:S07]  /*2780*/  @P2 FADD.FTZ R191, R11, R191 ;  /* 0x000000bf0bbf2221 */ /* 0x000fce0000010000 */
.L_x_24561:
[----:B0-----:R-:W-:-:S07]  /*2790*/  MOV R7, R191 ;  /* 0x000000bf00077202 */ /* 0x001fce0000000f00 */
.L_x_24562:
        /* <DEDUP_REMOVED lines=123> */
.L_x_24576:
[C---:B------:R-:W-:Y:S01]  /*2f50*/  FSEL R162, R159.reuse, RZ, !P5 ;  /* 0x000000ff9fa27208 */ /* 0x040fe20006800000 */
[----:B------:R-:W-:Y:S01]  /*2f60*/  FMUL.FTZ R0, R159, R159 ;  /* 0x0000009f9f007220 */ /* 0x000fe20000410000 */
[----:B-1----:R-:W-:Y:S01]  /*2f70*/  FADD.FTZ R195, R176, R195 ;  /* 0x000000c3b0c37221 */ /* 0x002fe20000010000 */
[----:B------:R-:W-:Y:S01]  /*2f80*/  SHF.L.U32 R218, R158, 0x4, RZ ;  /* 0x000000049eda7819 */ /* 0x000fe200000006ff */
[----:B0-----:R-:W0:Y:S01]  /*2f90*/  LDC.64 R176, c[0x0][0x2b8] ;  /* 0x0000ae00ffb07b82 */ /* 0x001e220000000a00 */
[C---:B------:R-:W-:Y:S01]  /*2fa0*/  FADD.FTZ R182, -R162.reuse, R146 ;  /* 0x00000092a2b67221 */ /* 0x040fe20000010100 */
[C---:B------:R-:W-:Y:S01]  /*2fb0*/  FADD.FTZ R192, -R162.reuse, R147 ;  /* 0x00000093a2c07221 */ /* 0x040fe20000010100 */
[C---:B------:R-:W-:Y:S01]  /*2fc0*/  FADD.FTZ R178, -R162.reuse, R144 ;  /* 0x00000090a2b27221 */ /* 0x040fe20000010100 */
[C---:B------:R-:W-:Y:S01]  /*2fd0*/  FADD.FTZ R180, -R162.reuse, R145 ;  /* 0x00000091a2b47221 */ /* 0x040fe20000010100 */
[----:B------:R-:W-:Y:S01]  /*2fe0*/  FADD.FTZ R200, -R162, R149 ;  /* 0x00000095a2c87221 */ /* 0x000fe20000010100 */
[----:B------:R-:W-:Y:S01]  /*2ff0*/  FSEL R149, R0, RZ, P5 ;  /* 0x000000ff00957208 */ /* 0x000fe20002800000 */
[----:B------:R-:W-:Y:S01]  /*3000*/  FFMA.FTZ R160, R195, R160, UR7 ;  /* 0x00000007c3a07e23 */ /* 0x000fe200080100a0 */
[----:B------:R-:W1:Y:S01]  /*3010*/  @!P2 LDC.64 R146, c[0x0][0x250] ;  /* 0x00009400ff92ab82 */ /* 0x000e620000000a00 */
[C---:B------:R-:W-:Y:S01]  /*3020*/  FADD.FTZ R194, -R162.reuse, R169 ;  /* 0x000000a9a2c27221 */ /* 0x040fe20000010100 */
[----:B------:R-:W-:Y:S01]  /*3030*/  FADD.FTZ R207, -R162, R148 ;  /* 0x00000094a2cf7221 */ /* 0x000fe20000010100 */
[----:B------:R-:W-:Y:S01]  /*3040*/  FADD.FTZ R149, R160, R149 ;  /* 0x00000095a0957221 */ /* 0x000fe20000010000 */
[C---:B------:R-:W-:Y:S01]  /*3050*/  FADD.FTZ R211, -R162.reuse, R150 ;  /* 0x00000096a2d37221 */ /* 0x040fe20000010100 */
[C---:B------:R-:W-:Y:S01]  /*3060*/  FADD.FTZ R204, -R162.reuse, R151 ;  /* 0x00000097a2cc7221 */ /* 0x040fe20000010100 */
[C---:B------:R-:W-:Y:S01]  /*3070*/  FADD.FTZ R198, -R162.reuse, R153 ;  /* 0x00000099a2c67221 */ /* 0x040fe20000010100 */
[----:B------:R-:W2:Y:S01]  /*3080*/  MUFU.RSQ R169, R149 ;  /* 0x0000009500a97308 */ /* 0x000ea20000001400 */
        /* <DEDUP_REMOVED lines=17> */
[C---:B--2---:R-:W-:Y:S01]  /*31a0*/  FMUL.FTZ R153, R169.reuse, R178 ;  /* 0x000000b2a9997220 */ /* 0x044fe20000410000 */
[C---:B------:R-:W-:Y:S01]  /*31b0*/  FMUL.FTZ R180, R169.reuse, R180 ;  /* 0x000000b4a9b47220 */ /* 0x040fe20000410000 */
[C---:B------:R-:W-:Y:S01]  /*31c0*/  FMUL.FTZ R149, R169.reuse, R182 ;  /* 0x000000b6a9957220 */ /* 0x040fe20000410000 */
[----:B------:R-:W-:Y:S01]  /*31d0*/  FMUL.FTZ R148, R169, R192 ;  /* 0x000000c0a9947220 */ /* 0x000fe20000410000 */
[----:B------:R1:W-:Y:S01]  /*31e0*/  @!P2 STG.E desc[UR4][R146.64], R159 ;  /* 0x0000009f9200a986 */ /* 0x0003e2000c101904 */
[C---:B------:R-:W-:Y:S01]  /*31f0*/  FADD.FTZ R196, -R162.reuse, R171 ;  /* 0x000000aba2c47221 */ /* 0x040fe20000010100 */
[----:B------:R-:W-:Y:S01]  /*3200*/  FADD.FTZ R164, -R162, R184 ;  /* 0x000000b8a2a47221 */ /* 0x000fe20000010100 */
[----:B---3--:R-:W-:-:S04]  /*3210*/  @!P2 IMAD.WIDE R144, R3, 0x4, R144 ;  /* 0x000000040390a825 */ /* 0x008fc800078e0290 */
[C---:B------:R-:W-:Y:S01]  /*3220*/  FADD.FTZ R165, -R162.reuse, R185 ;  /* 0x000000b9a2a57221 */ /* 0x040fe20000010100 */
[C---:B------:R-:W-:Y:S01]  /*3230*/  FADD.FTZ R166, -R162.reuse, R187 ;  /* 0x000000bba2a67221 */ /* 0x040fe20000010100 */
[C---:B------:R-:W-:Y:S01]  /*3240*/  FADD.FTZ R186, -R162.reuse, R189 ;  /* 0x000000bda2ba7221 */ /* 0x040fe20000010100 */
[----:B------:R-:W-:Y:S01]  /*3250*/  FADD.FTZ R193, -R162, R190 ;  /* 0x000000bea2c17221 */ /* 0x000fe20000010100 */
[----:B------:R2:W-:Y:S01]  /*3260*/  @!P2 STG.E desc[UR4][R144.64], R169 ;  /* 0x000000a99000a986 */ /* 0x0005e2000c101904 */
[----:B------:R-:W-:Y:S01]  /*3270*/  IADD3 R216, P2, R218, UR8, RZ ;  /* 0x00000008dad87c10 */ /* 0x000fe2000ff5e0ff */
[----:B------:R-:W-:Y:S01]  /*3280*/  FADD.FTZ R188, -R162, R191 ;  /* 0x000000bfa2bc7221 */ /* 0x000fe20000010100 */
[----:B------:R-:W-:Y:S01]  /*3290*/  IADD3 R218, P3, R218, UR10, RZ ;  /* 0x0000000adada7c10 */ /* 0x000fe2000ff7e0ff */
[C---:B------:R-:W-:Y:S01]  /*32a0*/  FMUL.FTZ R207, R169.reuse, R207 ;  /* 0x000000cfa9cf7220 */ /* 0x040fe20000410000 */
[----:B-1----:R-:W-:Y:S01]  /*32b0*/  SHF.R.U32.HI R146, RZ, 0x1c, R158 ;  /* 0x0000001cff927819 */ /* 0x002fe2000001169e */
[C---:B------:R-:W-:Y:S01]  /*32c0*/  FMUL.FTZ R200, R169.reuse, R200 ;  /* 0x000000c8a9c87220 */ /* 0x040fe20000410000 */
[----:B------:R-:W1:Y:S01]  /*32d0*/  LDC.64 R158, c[0x0][0x2c0] ;  /* 0x0000b000ff9e7b82 */ /* 0x000e620000000a00 */
[C---:B------:R-:W-:Y:S01]  /*32e0*/  FMUL.FTZ R211, R169.reuse, R211 ;  /* 0x000000d3a9d37220 */ /* 0x040fe20000410000 */
[C---:B------:R-:W-:Y:S01]  /*32f0*/  FMUL.FTZ R204, R169.reuse, R204 ;  /* 0x000000cca9cc7220 */ /* 0x040fe20000410000 */
[C---:B------:R-:W-:Y:S01]  /*3300*/  FMUL.FTZ R162, R169.reuse, R150 ;  /* 0x00000096a9a27220 */ /* 0x040fe20000410000 */
[C---:B------:R-:W-:Y:S01]  /*3310*/  FMUL.FTZ R189, R169.reuse, R151 ;  /* 0x00000097a9bd7220 */ /* 0x040fe20000410000 */
[C---:B------:R-:W-:Y:S01]  /*3320*/  IADD3.X R217, R146.reuse, UR9, RZ, P2, !PT ;  /* 0x0000000992d97c10 */ /* 0x040fe200097fe4ff */
[----:B------:R-:W-:Y:S01]  /*3330*/  FMUL.FTZ R160, R169, R0 ;  /* 0x00000000a9a07220 */ /* 0x000fe20000410000 */
[----:B------:R-:W-:Y:S01]  /*3340*/  IADD3.X R219, R146, UR11, RZ, P3, !PT ;  /* 0x0000000b92db7c10 */ /* 0x000fe20009ffe4ff */
[-C--:B------:R-:W-:Y:S01]  /*3350*/  FFMA.FTZ R147, R79, R148.reuse, R143 ;  /* 0x000000944f937223 */ /* 0x080fe2000001008f */
[----:B------:R-:W-:Y:S01]  /*3360*/  FFMA.FTZ R151, R75, R148, R111 ;  /* 0x000000944b977223 */ /* 0x000fe2000001006f */
[-C--:B------:R-:W-:Y:S01]  /*3370*/  FFMA.FTZ R146, R78, R149.reuse, R142 ;  /* 0x000000954e927223 */ /* 0x080fe2000001008e */
[----:B------:R-:W-:Y:S01]  /*3380*/  FFMA.FTZ R150, R74, R149, R110 ;  /* 0x000000954a967223 */ /* 0x000fe2000001006e */
[----:B--2---:R-:W-:Y:S01]  /*3390*/  FFMA.FTZ R145, R77, R180, R141 ;  /* 0x000000b44d917223 */ /* 0x004fe2000001008d */
[----:B------:R-:W-:Y:S01]  /*33a0*/  FFMA.FTZ R144, R76, R153, R140 ;  /* 0x000000994c907223 */ /* 0x000fe2000001008c */
[C---:B------:R-:W-:Y:S01]  /*33b0*/  FMUL.FTZ R184, R169.reuse, R152 ;  /* 0x00000098a9b87220 */ /* 0x040fe20000410000 */
[C---:B------:R-:W-:Y:S01]  /*33c0*/  FMUL.FTZ R187, R169.reuse, R154 ;  /* 0x0000009aa9bb7220 */ /* 0x040fe20000410000 */
[----:B------:R-:W-:Y:S01]  /*33d0*/  FMUL.FTZ R0, R169, R155 ;  /* 0x0000009ba9007220 */ /* 0x000fe20000410000 */
[----:B------:R-:W-:Y:S01]  /*33e0*/  FFMA.FTZ R149, R73, R180, R109 ;  /* 0x000000b449957223 */ /* 0x000fe2000001006d */
[----:B------:R-:W-:Y:S01]  /*33f0*/  FFMA.FTZ R148, R72, R153, R108 ;  /* 0x0000009948947223 */ /* 0x000fe2000001006c */
[----:B0-----:R-:W-:-:S04]  /*3400*/  IMAD.WIDE.U32 R212, R161, 0x10, R176 ;  /* 0x00000010a1d47825 */ /* 0x001fc800078e00b0 */
[----:B------:R-:W-:Y:S01]  /*3410*/  FFMA.FTZ R155, R71, R204, R139 ;  /* 0x000000cc479b7223 */ /* 0x000fe2000001008b */
[----:B------:R-:W-:Y:S01]  /*3420*/  FFMA.FTZ R154, R70, R211, R138 ;  /* 0x000000d3469a7223 */ /* 0x000fe2000001008a */
[----:B------:R-:W-:Y:S01]  /*3430*/  FFMA.FTZ R153, R69, R200, R137 ;  /* 0x000000c845997223 */ /* 0x000fe20000010089 */
[----:B------:R-:W-:Y:S01]  /*3440*/  FFMA.FTZ R152, R68, R207, R136 ;  /* 0x000000cf44987223 */ /* 0x000fe20000010088 */
[C---:B------:R-:W-:Y:S01]  /*3450*/  FMUL.FTZ R205, R169.reuse, R205 ;  /* 0x000000cda9cd7220 */ /* 0x040fe20000410000 */
[C---:B------:R-:W-:Y:S01]  /*3460*/  FMUL.FTZ R201, R169.reuse, R201 ;  /* 0x000000c9a9c97220 */ /* 0x040fe20000410000 */
[----:B------:R0:W-:Y:S01]  /*3470*/  STG.E.128 desc[UR4][R216.64], R144 ;  /* 0x00000090d8007986 */ /* 0x0001e2000c101d04 */
        /* <DEDUP_REMOVED lines=16> */
[----:B------:R2:W-:Y:S01]  /*3580*/  STG.E.128 desc[UR4][R218.64], R148 ;  /* 0x00000094da007986 */ /* 0x0005e2000c101d04 */
[----:B------:R-:W-:-:S04]  /*3590*/  IMAD.WIDE.U32 R164, R163, 0x10, R176 ;  /* 0x00000010a3a47825 */ /* 0x000fc800078e00b0 */
[----:B0-----:R-:W-:Y:S01]  /*35a0*/  FFMA.FTZ R144, R64, R207, R104 ;  /* 0x000000cf40907223 */ /* 0x001fe20000010068 */
[----:B------:R-:W-:Y:S01]  /*35b0*/  FFMA.FTZ R147, R67, R204, R107 ;  /* 0x000000cc43937223 */ /* 0x000fe2000001006b */
[----:B------:R0:W-:Y:S01]  /*35c0*/  STG.E.128 desc[UR4][R212.64], R152 ;  /* 0x00000098d4007986 */ /* 0x0001e2000c101d04 */
[----:B------:R-:W-:-:S04]  /*35d0*/  IMAD.WIDE.U32 R168, R179, 0x10, R176 ;  /* 0x00000010b3a87825 */ /* 0x000fc800078e00b0 */
[----:B------:R-:W-:Y:S01]  /*35e0*/  FFMA.FTZ R145, R65, R200, R105 ;  /* 0x000000c841917223 */ /* 0x000fe20000010069 */
[----:B------:R-:W-:Y:S01]  /*35f0*/  FFMA.FTZ R146, R66, R211, R106 ;  /* 0x000000d342927223 */ /* 0x000fe2000001006a */
[----:B------:R-:W-:-:S04]  /*3600*/  IMAD.WIDE.U32 R170, R181, 0x10, R176 ;  /* 0x00000010b5aa7825 */ /* 0x000fc800078e00b0 */
[----:B------:R-:W-:-:S04]  /*3610*/  IMAD.WIDE.U32 R172, R183, 0x10, R176 ;  /* 0x00000010b7ac7825 */ /* 0x000fc800078e00b0 */
[----:B------:R-:W-:-:S04]  /*3620*/  IMAD.WIDE.U32 R174, R156, 0x10, R176 ;  /* 0x000000109cae7825 */ /* 0x000fc800078e00b0 */
[----:B--2---:R-:W-:Y:S01]  /*3630*/  FFMA.FTZ R148, R60, R205, R132 ;  /* 0x000000cd3c947223 */ /* 0x004fe20000010084 */
[----:B------:R-:W-:Y:S01]  /*3640*/  FFMA.FTZ R151, R63, R202, R135 ;  /* 0x000000ca3f977223 */ /* 0x000fe20000010087 */
[----:B------:R-:W-:Y:S01]  /*3650*/  FFMA.FTZ R150, R62, R209, R134 ;  /* 0x000000d13e967223 */ /* 0x000fe20000010086 */
[----:B------:R-:W-:-:S04]  /*3660*/  IMAD.WIDE.U32 R176, R157, 0x10, R176 ;  /* 0x000000109db07825 */ /* 0x000fc800078e00b0 */
[----:B0-----:R-:W-:Y:S01]  /*3670*/  FFMA.FTZ R152, R56, R205, R100 ;  /* 0x000000cd38987223 */ /* 0x001fe20000010064 */
[----:B------:R-:W-:Y:S01]  /*3680*/  FFMA.FTZ R149, R61, R198, R133 ;  /* 0x000000c63d957223 */ /* 0x000fe20000010085 */
[----:B------:R-:W-:Y:S01]  /*3690*/  FFMA.FTZ R155, R59, R202, R103 ;  /* 0x000000ca3b9b7223 */ /* 0x000fe20000010067 */
[----:B-1----:R-:W-:-:S04]  /*36a0*/  IMAD.WIDE.U32 R166, R161, 0x10, R158 ;  /* 0x00000010a1a67825 */ /* 0x002fc800078e009e */
[----:B------:R-:W-:Y:S01]  /*36b0*/  FFMA.FTZ R161, R49, R160, R97 ;  /* 0x000000a031a17223 */ /* 0x000fe20000010061 */
[----:B------:R-:W-:Y:S01]  /*36c0*/  FFMA.FTZ R154, R58, R209, R102 ;  /* 0x000000d13a9a7223 */ /* 0x000fe20000010066 */
[----:B------:R-:W-:Y:S01]  /*36d0*/  FFMA.FTZ R153, R57, R198, R101 ;  /* 0x000000c639997223 */ /* 0x000fe20000010065 */
[----:B------:R-:W-:-:S04]  /*36e0*/  IMAD.WIDE.U32 R206, R157, 0x10, R158 ;  /* 0x000000109dce7825 */ /* 0x000fc800078e009e */
[----:B------:R-:W-:Y:S01]  /*36f0*/  FFMA.FTZ R157, R53, R160, R129 ;  /* 0x000000a0359d7223 */ /* 0x000fe20000010081 */
[----:B------:R-:W-:Y:S01]  /*3700*/  FFMA.FTZ R160, R48, R201, R96 ;  /* 0x000000c930a07223 */ /* 0x000fe20000010060 */
[----:B------:R0:W-:Y:S01]  /*3710*/  STG.E.128 desc[UR4][R166.64], R144 ;  /* 0x00000090a6007986 */ /* 0x0001e2000c101d04 */
[----:B------:R-:W-:-:S04]  /*3720*/  IMAD.WIDE.U32 R204, R156, 0x10, R158 ;  /* 0x000000109ccc7825 */ /* 0x000fc800078e009e */
[----:B------:R-:W-:Y:S01]  /*3730*/  FFMA.FTZ R156, R52, R201, R128 ;  /* 0x000000c9349c7223 */ /* 0x000fe20000010080 */
[----:B------:R-:W-:Y:S01]  /*3740*/  FFMA.FTZ R198, R30, R195, R118 ;  /* 0x000000c31ec67223 */ /* 0x000fe20000010076 */
[----:B------:R-:W1:Y:S01]  /*3750*/  LDC.64 R200, c[0x0][0x210] ;  /* 0x00008400ffc87b82 */ /* 0x000e620000000a00 */
[----:B------:R-:W-:-:S04]  /*3760*/  IMAD.WIDE.U32 R214, R163, 0x10, R158 ;  /* 0x00000010a3d67825 */ /* 0x000fc800078e009e */
[----:B------:R-:W-:Y:S01]  /*3770*/  FFMA.FTZ R163, R51, R162, R99 ;  /* 0x000000a233a37223 */ /* 0x000fe20000010063 */
[----:B------:R2:W-:Y:S01]  /*3780*/  STG.E.128 desc[UR4][R164.64], R148 ;  /* 0x00000094a4007986 */ /* 0x0005e2000c101d04 */
[----:B------:R-:W-:-:S03]  /*3790*/  IMAD.WIDE.U32 R178, R179, 0x10, R158 ;  /* 0x00000010b3b27825 */ /* 0x000fc600078e009e */
[----:B------:R3:W-:Y:S01]  /*37a0*/  STG.E.128 desc[UR4][R214.64], R152 ;  /* 0x00000098d6007986 */ /* 0x0007e2000c101d04 */
[----:B------:R-:W-:-:S04]  /*37b0*/  IMAD.WIDE.U32 R180, R181, 0x10, R158 ;  /* 0x00000010b5b47825 */ /* 0x000fc800078e009e */
[----:B------:R-:W-:-:S04]  /*37c0*/  IMAD.WIDE.U32 R182, R183, 0x10, R158 ;  /* 0x00000010b7b67825 */ /* 0x000fc800078e009e */
[----:B------:R-:W-:Y:S01]  /*37d0*/  FFMA.FTZ R159, R55, R162, R131 ;  /* 0x000000a2379f7223 */ /* 0x000fe20000010083 */
[-C--:B------:R-:W-:Y:S01]  /*37e0*/  FFMA.FTZ R158, R54, R203.reuse, R130 ;  /* 0x000000cb369e7223 */ /* 0x080fe20000010082 */
[----:B------:R-:W-:Y:S01]  /*37f0*/  FFMA.FTZ R162, R50, R203, R98 ;  /* 0x000000cb32a27223 */ /* 0x000fe20000010062 */
[-C--:B0-----:R-:W-:Y:S01]  /*3800*/  FFMA.FTZ R167, R47, R196.reuse, R127 ;  /* 0x000000c42fa77223 */ /* 0x081fe2000001007f */
[-C--:B------:R-:W-:Y:S01]  /*3810*/  FFMA.FTZ R166, R46, R199.reuse, R126 ;  /* 0x000000c72ea67223 */ /* 0x080fe2000001007e */
[----:B------:R-:W-:Y:S01]  /*3820*/  FFMA.FTZ R147, R43, R196, R95 ;  /* 0x000000c42b937223 */ /* 0x000fe2000001005f */
[----:B------:R-:W-:Y:S01]  /*3830*/  FFMA.FTZ R146, R42, R199, R94 ;  /* 0x000000c72a927223 */ /* 0x000fe2000001005e */
[-C--:B--2---:R-:W-:Y:S01]  /*3840*/  FFMA.FTZ R165, R45, R194.reuse, R125 ;  /* 0x000000c22da57223 */ /* 0x084fe2000001007d */
[-C--:B------:R-:W-:Y:S01]  /*3850*/  FFMA.FTZ R164, R44, R197.reuse, R124 ;  /* 0x000000c52ca47223 */ /* 0x080fe2000001007c */
[----:B------:R-:W-:Y:S01]  /*3860*/  FFMA.FTZ R145, R41, R194, R93 ;  /* 0x000000c229917223 */ /* 0x000fe2000001005d */
[----:B------:R-:W-:Y:S01]  /*3870*/  FFMA.FTZ R144, R40, R197, R92 ;  /* 0x000000c528907223 */ /* 0x000fe2000001005c */
[----:B------:R-:W-:Y:S01]  /*3880*/  FFMA.FTZ R151, R39, R0, R123 ;  /* 0x0000000027977223 */ /* 0x000fe2000001007b */
[----:B------:R-:W-:Y:S01]  /*3890*/  FFMA.FTZ R150, R38, R187, R122 ;  /* 0x000000bb26967223 */ /* 0x000fe2000001007a */
[----:B------:R-:W-:Y:S01]  /*38a0*/  FFMA.FTZ R149, R37, R184, R121 ;  /* 0x000000b825957223 */ /* 0x000fe20000010079 */
[----:B------:R-:W-:Y:S01]  /*38b0*/  FFMA.FTZ R148, R36, R189, R120 ;  /* 0x000000bd24947223 */ /* 0x000fe20000010078 */
[----:B------:R0:W-:Y:S01]  /*38c0*/  STG.E.128 desc[UR4][R168.64], R156 ;  /* 0x0000009ca8007986 */ /* 0x0001e2000c101d04 */
[----:B---3--:R-:W-:Y:S01]  /*38d0*/  FFMA.FTZ R155, R35, R0, R91 ;  /* 0x00000000239b7223 */ /* 0x008fe2000001005b */
[----:B------:R-:W-:Y:S01]  /*38e0*/  FFMA.FTZ R154, R34, R187, R90 ;  /* 0x000000bb229a7223 */ /* 0x000fe2000001005a */
[----:B------:R-:W-:Y:S01]  /*38f0*/  FFMA.FTZ R153, R33, R184, R89 ;  /* 0x000000b821997223 */ /* 0x000fe20000010059 */
[----:B------:R-:W-:Y:S01]  /*3900*/  STG.E.128 desc[UR4][R178.64], R160 ;  /* 0x000000a0b2007986 */ /* 0x000fe2000c101d04 */
[----:B------:R-:W-:Y:S01]  /*3910*/  FFMA.FTZ R152, R32, R189, R88 ;  /* 0x000000bd20987223 */ /* 0x000fe20000010058 */
[----:B------:R-:W-:Y:S01]  /*3920*/  FFMA.FTZ R199, R31, R192, R119 ;  /* 0x000000c01fc77223 */ /* 0x000fe20000010077 */
[----:B------:R-:W-:Y:S01]  /*3930*/  FFMA.FTZ R197, R29, R190, R117 ;  /* 0x000000be1dc57223 */ /* 0x000fe20000010075 */
[----:B------:R-:W-:Y:S01]  /*3940*/  STG.E.128 desc[UR4][R170.64], R164 ;  /* 0x000000a4aa007986 */ /* 0x000fe2000c101d04 */
[----:B------:R-:W-:Y:S01]  /*3950*/  FFMA.FTZ R196, R28, R185, R116 ;  /* 0x000000b91cc47223 */ /* 0x000fe20000010074 */
[----:B-1----:R-:W-:-:S02]  /*3960*/  LEA R3, R200, R3, 0x2 ;  /* 0x00000003c8037211 */ /* 0x002fc400078e10ff */
[----:B------:R1:W-:Y:S02]  /*3970*/  STG.E.128 desc[UR4][R180.64], R144 ;  /* 0x00000090b4007986 */ /* 0x0003e4000c101d04 */
[----:B------:R-:W-:Y:S02]  /*3980*/  ISETP.GE.AND P2, PT, R3, R201, PT ;  /* 0x000000c90300720c */ /* 0x000fe40003f46270 */
[----:B------:R2:W-:Y:S01]  /*3990*/  STG.E.128 desc[UR4][R172.64], R148 ;  /* 0x00000094ac007986 */ /* 0x0005e2000c101d04 */
[----:B0-----:R-:W-:Y:S01]  /*39a0*/  FFMA.FTZ R159, R27, R192, R87 ;  /* 0x000000c01b9f7223 */ /* 0x001fe20000010057 */
[----:B------:R-:W-:Y:S01]  /*39b0*/  FFMA.FTZ R158, R26, R195, R86 ;  /* 0x000000c31a9e7223 */ /* 0x000fe20000010056 */
[----:B------:R-:W-:Y:S01]  /*39c0*/  FFMA.FTZ R157, R25, R190, R85 ;  /* 0x000000be199d7223 */ /* 0x000fe20000010055 */
[----:B------:R-:W-:Y:S01]  /*39d0*/  FFMA.FTZ R156, R24, R185, R84 ;  /* 0x000000b9189c7223 */ /* 0x000fe20000010054 */
[----:B------:R0:W-:Y:S04]  /*39e0*/  STG.E.128 desc[UR4][R182.64], R152 ;  /* 0x00000098b6007986 */ /* 0x0001e8000c101d04 */
[----:B------:R0:W-:Y:S01]  /*39f0*/  STG.E.128 desc[UR4][R174.64], R196 ;  /* 0x000000c4ae007986 */ /* 0x0001e2000c101d04 */
[----:B-1----:R-:W-:Y:S01]  /*3a00*/  FFMA.FTZ R147, R23, R188, R115 ;  /* 0x000000bc17937223 */ /* 0x002fe20000010073 */
[----:B------:R-:W-:Y:S01]  /*3a10*/  FFMA.FTZ R146, R22, R193, R114 ;  /* 0x000000c116927223 */ /* 0x000fe20000010072 */
[----:B------:R-:W-:Y:S01]  /*3a20*/  FFMA.FTZ R145, R21, R186, R113 ;  /* 0x000000ba15917223 */ /* 0x000fe20000010071 */
[----:B------:R-:W-:Y:S01]  /*3a30*/  FFMA.FTZ R144, R20, R191, R112 ;  /* 0x000000bf14907223 */ /* 0x000fe20000010070 */
[----:B--2---:R-:W-:Y:S01]  /*3a40*/  FFMA.FTZ R151, R19, R188, R83 ;  /* 0x000000bc13977223 */ /* 0x004fe20000010053 */
[----:B------:R-:W-:Y:S01]  /*3a50*/  FFMA.FTZ R150, R18, R193, R82 ;  /* 0x000000c112967223 */ /* 0x000fe20000010052 */
[----:B------:R-:W-:Y:S01]  /*3a60*/  FFMA.FTZ R149, R17, R186, R81 ;  /* 0x000000ba11957223 */ /* 0x000fe20000010051 */
[----:B------:R-:W-:Y:S01]  /*3a70*/  FFMA.FTZ R148, R16, R191, R80 ;  /* 0x000000bf10947223 */ /* 0x000fe20000010050 */
[----:B------:R0:W-:Y:S04]  /*3a80*/  STG.E.128 desc[UR4][R204.64], R156 ;  /* 0x0000009ccc007986 */ /* 0x0001e8000c101d04 */
[----:B------:R0:W-:Y:S04]  /*3a90*/  STG.E.128 desc[UR4][R176.64], R144 ;  /* 0x00000090b0007986 */ /* 0x0001e8000c101d04 */
[----:B------:R0:W-:Y:S01]  /*3aa0*/  STG.E.128 desc[UR4][R206.64], R148 ;  /* 0x00000094ce007986 */ /* 0x0001e2000c101d04 */
[----:B------:R-:W-:Y:S05]  /*3ab0*/  @!P2 BRA `(.L_x_24564) ;  /* 0xffffffd00020a947 */ /* 0x000fea000383ffff */
[----:B------:R-:W-:Y:S05]  /*3ac0*/  BSYNC B0 ;  /* 0x0000000000007941 */ /* 0x000fea0003800000 */
.L_x_24434:
[----:B------:R-:W-:Y:S05]  /*3ad0*/  EXIT ;  /* 0x000000000000794d */ /* 0x000fea0003800000 */
.L_x_24563:
        /* <DEDUP_REMOVED lines=8> */
.L_x_24566:
[----:B------:R-:W-:Y:S05]  /*3b60*/  BSYNC B1 ;  /* 0x0000000000017941 */ /* 0x000fea0003800000 */
.L_x_24565:
        /* <DEDUP_REMOVED lines=9> */
.L_x_24567:
[----:B------:R-:W-:Y:S01]  /*3c00*/  HFMA2.MMA R182, -RZ, RZ, 0, 2.384185791015625e-07 ;  /* 0x00000004ffb67435 */ /* 0x000fe200000001ff */
[----:B------:R-:W-:-:S05]  /*3c10*/  MOV R159, R195 ;  /* 0x000000c3009f7202 */ /* 0x000fca0000000f00 */
[----:B------:R-:W-:-:S05]  /*3c20*/  FADD.FTZ R176, R162, R159 ;  /* 0x0000009fa2b07221 */ /* 0x000fca0000010000 */
[----:B------:R-:W-:-:S07]  /*3c30*/  MOV R197, R176 ;  /* 0x000000b000c57202 */ /* 0x000fce0000000f00 */
[----:B------:R-:W-:Y:S05]  /*3c40*/  WARPSYNC.COLLECTIVE R180, `(.L_x_24568) ;  /* 0x00000000b4087348 */ /* 0x000fea0003c00000 */
[----:B------:R0:W1:Y:S02]  /*3c50*/  SHFL.BFLY P3, R195, R197, R182, R199 ;  /* 0x0c0000b6c5c37389 */ /* 0x00006400000600c7 */
[----:B01----:R-:W-:Y:S01]  /*3c60*/  ENDCOLLECTIVE ;  /* 0x000000000000791b */ /* 0x003fe20003800000 */
.L_x_24568:
[----:B------:R-:W-:Y:S01]  /*3c70*/  HFMA2.MMA R182, -RZ, RZ, 0, 4.76837158203125e-07 ;  /* 0x00000008ffb67435 */ /* 0x000fe200000001ff */
[----:B------:R-:W-:-:S05]  /*3c80*/  MOV R159, R195 ;  /* 0x000000c3009f7202 */ /* 0x000fca0000000f00 */
[----:B------:R-:W-:-:S05]  /*3c90*/  FADD.FTZ R177, R176, R159 ;  /* 0x0000009fb0b17221 */ /* 0x000fca0000010000 */
[----:B------:R-:W-:-:S07]  /*3ca0*/  MOV R197, R177 ;  /* 0x000000b100c57202 */ /* 0x000fce0000000f00 */
[----:B------:R-:W-:Y:S05]  /*3cb0*/  WARPSYNC.COLLECTIVE R180, `(.L_x_24569) ;  /* 0x00000000b4087348 */ /* 0x000fea0003c00000 */
[----:B------:R0:W1:Y:S02]  /*3cc0*/  SHFL.BFLY P3, R195, R197, R182, R199 ;  /* 0x0c0000b6c5c37389 */ /* 0x00006400000600c7 */
[----:B01----:R-:W-:Y:S01]  /*3cd0*/  ENDCOLLECTIVE ;  /* 0x000000000000791b */ /* 0x003fe20003800000 */
.L_x_24569:
        /* <DEDUP_REMOVED lines=8> */
.L_x_24570:
        /* <DEDUP_REMOVED lines=72> */
.L_x_24571:
[----:B------:R-:W-:Y:S01]  /*41e0*/  HFMA2.MMA R182, -RZ, RZ, 0, 1.1920928955078125e-07 ;  /* 0x00000002ffb67435 */ /* 0x000fe200000001ff */
[----:B------:R-:W-:-:S05]  /*41f0*/  MOV R177, R195 ;  /* 0x000000c300b17202 */ /* 0x000fca0000000f00 */
[----:B------:R-:W-:-:S05]  /*4200*/  FADD.FTZ R177, R0, R177 ;  /* 0x000000b100b17221 */ /* 0x000fca0000010000 */
[----:B------:R-:W-:-:S07]  /*4210*/  MOV R197, R177 ;  /* 0x000000b100c57202 */ /* 0x000fce0000000f00 */
[----:B------:R-:W-:Y:S05]  /*4220*/  WARPSYNC.COLLECTIVE R180, `(.L_x_24572) ;  /* 0x00000000b4087348 */ /* 0x000fea0003c00000 */
[----:B------:R0:W1:Y:S02]  /*4230*/  SHFL.BFLY P3, R195, R197, R182, R199 ;  /* 0x0c0000b6c5c37389 */ /* 0x00006400000600c7 */
[----:B01----:R-:W-:Y:S01]  /*4240*/  ENDCOLLECTIVE ;  /* 0x000000000000791b */ /* 0x003fe20003800000 */
.L_x_24572:
[----:B------:R-:W-:Y:S01]  /*4250*/  HFMA2.MMA R182, -RZ, RZ, 0, 2.384185791015625e-07 ;  /* 0x00000004ffb67435 */ /* 0x000fe200000001ff */
[----:B------:R-:W-:-:S05]  /*4260*/  MOV R162, R195 ;  /* 0x000000c300a27202 */ /* 0x000fca0000000f00 */
[----:B------:R-:W-:-:S05]  /*4270*/  FADD.FTZ R162, R177, R162 ;  /* 0x000000a2b1a27221 */ /* 0x000fca0000010000 */
[----:B------:R-:W-:-:S07]  /*4280*/  MOV R197, R162 ;  /* 0x000000a200c57202 */ /* 0x000fce0000000f00 */
[----:B------:R-:W-:Y:S05]  /*4290*/  WARPSYNC.COLLECTIVE R180, `(.L_x_24573) ;  /* 0x00000000b4087348 */ /* 0x000fea0003c00000 */
[----:B------:R0:W1:Y:S02]  /*42a0*/  SHFL.BFLY P3, R195, R197, R182, R199 ;  /* 0x0c0000b6c5c37389 */ /* 0x00006400000600c7 */
[----:B01----:R-:W-:Y:S01]  /*42b0*/  ENDCOLLECTIVE ;  /* 0x000000000000791b */ /* 0x003fe20003800000 */
.L_x_24573:
[----:B------:R-:W-:Y:S01]  /*42c0*/  HFMA2.MMA R182, -RZ, RZ, 0, 4.76837158203125e-07 ;  /* 0x00000008ffb67435 */ /* 0x000fe200000001ff */
[----:B------:R-:W-:-:S05]  /*42d0*/  MOV R193, R195 ;  /* 0x000000c300c17202 */ /* 0x000fca0000000f00 */
[----:B------:R-:W-:-:S05]  /*42e0*/  FADD.FTZ R193, R162, R193 ;  /* 0x000000c1a2c17221 */ /* 0x000fca0000010000 */
[----:B------:R-:W-:-:S07]  /*42f0*/  MOV R197, R193 ;  /* 0x000000c100c57202 */ /* 0x000fce0000000f00 */
[----:B------:R-:W-:Y:S05]  /*4300*/  WARPSYNC.COLLECTIVE R180, `(.L_x_24574) ;  /* 0x00000000b4087348 */ /* 0x000fea0003c00000 */
[----:B------:R0:W1:Y:S02]  /*4310*/  SHFL.BFLY P3, R195, R197, R182, R199 ;  /* 0x0c0000b6c5c37389 */ /* 0x00006400000600c7 */
[----:B01----:R-:W-:Y:S01]  /*4320*/  ENDCOLLECTIVE ;  /* 0x000000000000791b */ /* 0x003fe20003800000 */
.L_x_24574:
[----:B------:R-:W-:Y:S01]  /*4330*/  HFMA2.MMA R182, -RZ, RZ, 0, 9.5367431640625e-07 ;  /* 0x00000010ffb67435 */ /* 0x000fe200000001ff */
[----:B------:R-:W-:-:S05]  /*4340*/  MOV R176, R195 ;  /* 0x000000c300b07202 */ /* 0x000fca0000000f00 */
[----:B------:R-:W-:-:S05]  /*4350*/  FADD.FTZ R176, R193, R176 ;  /* 0x000000b0c1b07221 */ /* 0x000fca0000010000 */
[----:B------:R-:W-:-:S07]  /*4360*/  MOV R197, R176 ;  /* 0x000000b000c57202 */ /* 0x000fce0000000f00 */
[----:B------:R-:W-:Y:S05]  /*4370*/  WARPSYNC.COLLECTIVE R180, `(.L_x_24575) ;  /* 0x00000000b4087348 */ /* 0x000fea0003c00000 */
[----:B------:R0:W1:Y:S02]  /*4380*/  SHFL.BFLY P3, R195, R197, R182, R199 ;  /* 0x0c0000b6c5c37389 */ /* 0x00006400000600c7 */
[----:B01----:R-:W-:Y:S01]  /*4390*/  ENDCOLLECTIVE ;  /* 0x000000000000791b */ /* 0x003fe20003800000 */
.L_x_24575:
[----:B------:R-:W-:Y:S05]  /*43a0*/  BRA `(.L_x_24576) ;  /* 0xffffffe800e87947 */ /* 0x000fea000383ffff */
.L_x_24577:
        /* <DEDUP_REMOVED lines=13> */
.L_x_27223:


//--------------------- .text._ZN10layer_norm31ln_parallel_residual_fwd_kernelINS_13Kernel_traitsIfffffjLj1024ELj1ELj4ELj1ELj16ENS_18Kernel_traits_baseILj1024EfffffjLj128EEEEELb0ELb1ELb0EEEvNS_9FwdParamsE --------------------------
	.section	.text._ZN10layer_norm31ln_parallel_residual_fwd_kernelINS_13Kernel_traitsIfffffjLj1024ELj1ELj4ELj1ELj16ENS_18Kernel_traits_baseILj1024EfffffjLj128EEEEELb0ELb1ELb0EEEvNS_9FwdParamsE,"ax",@progbits
	.align	128
        .global         _ZN10layer_norm31ln_parallel_residual_fwd_kernelINS_13Kernel_traitsIfffffjLj1024ELj1ELj4ELj1ELj16ENS_18Kernel_traits_baseILj1024EfffffjLj128EEEEELb0ELb1ELb0EEEvNS_9FwdParamsE
        .type           _ZN10layer_norm31ln_parallel_residual_fwd_kernelINS_13Kernel_traitsIfffffjLj1024ELj1ELj4ELj1ELj16ENS_18Kernel_traits_baseILj1024EfffffjLj128EEEEELb0ELb1ELb0EEEvNS_9FwdParamsE,@function
        .size           _ZN10layer_norm31ln_parallel_residual_fwd_kernelINS_13Kernel_traitsIfffffjLj1024ELj1ELj4ELj1ELj16ENS_18Kernel_traits_baseILj1024EfffffjLj128EEEEELb0ELb1ELb0EEEvNS_9FwdParamsE,(.L_x_27224 - _ZN10layer_norm31ln_parallel_residual_fwd_kernelINS_13Kernel_traitsIfffffjLj1024ELj1ELj4ELj1ELj16ENS_18Kernel_traits_baseILj1024EfffffjLj128EEEEELb0ELb1ELb0EEEvNS_9FwdParamsE)
        .other          _ZN10layer_norm31ln_parallel_residual_fwd_kernelINS_13Kernel_traitsIfffffjLj1024ELj1ELj4ELj1ELj16ENS_18Kernel_traits_baseILj1024EfffffjLj128EEEEELb0ELb1ELb0EEEvNS_9FwdParamsE,@"STO_CUDA_ENTRY STV_DEFAULT"
_ZN10layer_norm31ln_parallel_residual_fwd_kernelINS_13Kernel_traitsIfffffjLj1024ELj1ELj4ELj1ELj16ENS_18Kernel_traits_baseILj1024EfffffjLj128EEEEELb0ELb1ELb0EEEvNS_9FwdParamsE:
.text._ZN10layer_norm31ln_parallel_residual_fwd_kernelINS_13Kernel_traitsIfffffjLj1024ELj1ELj4ELj1ELj16ENS_18Kernel_traits_baseILj1024EfffffjLj128EEEEELb0ELb1ELb0EEEvNS_9FwdParamsE:
        /* <DEDUP_REMOVED lines=10> */
[----:B------:R-:W-:-:S04]  /*00a0*/  LEA.HI.SX32 R0, R0, R3, 0x1e ;  /* 0x0000000300007211 */ /* 0x000fc800078ff2ff */
[C---:B------:R-:W-:Y:S02]  /*00b0*/  LOP3.LUT P1, RZ, R0.reuse, 0xffffffe0, RZ, 0xc0, !PT ;  /* 0xffffffe000ff7812 */ /* 0x040fe4000782c0ff */
[C---:B------:R-:W-:Y:S02]  /*00c0*/  ISETP.GE.U32.AND P6, PT, R0.reuse, 0x40, PT ;  /* 0x000000400000780c */ /* 0x040fe40003fc6070 */
[C---:B------:R-:W-:Y:S02]  /*00d0*/  ISETP.GE.U32.AND P5, PT, R0.reuse, 0x60, PT ;  /* 0x000000600000780c */ /* 0x040fe40003fa6070 */
[C---:B------:R-:W-:Y:S02]  /*00e0*/  ISETP.GE.U32.AND P4, PT, R0.reuse, 0x80, PT ;  /* 0x000000800000780c */ /* 0x040fe40003f86070 */
[----:B------:R-:W-:Y:S02]  /*00f0*/  P2R R3, PR, RZ, 0x40 ;  /* 0x00000040ff037803 */ /* 0x000fe40000000000 */
[----:B------:R-:W-:-:S02]  /*0100*/  ISETP.GE.U32.AND P3, PT, R0, 0xa0, PT ;  /* 0x000000a00000780c */ /* 0x000fc40003f66070 */
[----:B------:R-:W-:Y:S02]  /*0110*/  LOP3.LUT R3, R2, 0x1f, RZ, 0xc0, !PT ;  /* 0x0000001f02037812 */ /* 0x000fe400078ec0ff */
[----:B------:R-:W-:Y:S02]  /*0120*/  P2R R4, PR, RZ, 0x20 ;  /* 0x00000020ff047803 */ /* 0x000fe40000000000 */
[----:B------:R-:W-:Y:S02]  /*0130*/  P2R R4, PR, RZ, 0x10 ;  /* 0x00000010ff047803 */ /* 0x000fe40000000000 */
[----:B------:R-:W-:Y:S02]  /*0140*/  MOV R67, R3 ;  /* 0x0000000300437202 */ /* 0x000fe40000000f00 */
[----:B------:R-:W-:Y:S01]  /*0150*/  P2R R4, PR, RZ, 0x8 ;  /* 0x00000008ff047803 */ /* 0x000fe20000000000 */
[----:B--23--:R-:W-:Y:S06]  /*0160*/  @!P1 BRA `(.L_x_24579) ;  /* 0x0000000000309947 */ /* 0x00cfec0003800000 */
[----:B------:R-:W0:Y:S01]  /*0170*/  LDC.64 R8, c[0x0][0x260] ;  /* 0x00009800ff087b82 */ /* 0x000e220000000a00 */
[----:B------:R-:W-:Y:S01]  /*0180*/  ULDC.64 UR6, c[0x0][0x2c8] ;  /* 0x0000b20000067ab9 */ /* 0x000fe20000000a00 */
[----:B------:R-:W-:Y:S02]  /*0190*/  CS2R R6, SRZ ;  /* 0x0000000000067805 */ /* 0x000fe4000001ff00 */
[----:B------:R-:W-:Y:S02]  /*01a0*/  ISETP.NE.U32.AND P0, PT, RZ, UR6, PT ;  /* 0x00000006ff007c0c */ /* 0x000fe4000bf05070 */
[----:B------:R-:W-:Y:S02]  /*01b0*/  CS2R R4, SRZ ;  /* 0x0000000000047805 */ /* 0x000fe4000001ff00 */
[----:B------:R-:W-:-:S13]  /*01c0*/  ISETP.NE.AND.EX P0, PT, RZ, UR7, PT, P0 ;  /* 0x00000007ff007c0c */ /* 0x000fda000bf05300 */
[C---:B------:R-:W-:Y:S01]  /*01d0*/  @P0 LEA R12, P2, R67.reuse, UR6, 0x4 ;  /* 0x00000006430c0c11 */ /* 0x040fe2000f8420ff */
[----:B0-----:R-:W-:-:S03]  /*01e0*/  IMAD.WIDE.U32 R8, R67, 0x10, R8 ;  /* 0x0000001043087825 */ /* 0x001fc600078e0008 */
[----:B------:R-:W-:-:S03]  /*01f0*/  @P0 LEA.HI.X R13, R67, UR7, RZ, 0x4, P2 ;  /* 0x00000007430d0c11 */ /* 0x000fc600090f24ff */
[----:B------:R-:W5:Y:S04]  /*0200*/  LDG.E.128 R8, desc[UR4][R8.64] ;  /* 0x0000000408087981 */ /* 0x000f68000c1e1d00 */
[----:B------:R0:W5:Y:S01]  /*0210*/  @P0 LDG.E.128 R4, desc[UR4][R12.64] ;  /* 0x000000040c040981 */ /* 0x000162000c1e1d00 */
[----:B------:R-:W-:-:S07]  /*0220*/  LOP3.LUT R67, R67, 0x20, RZ, 0xfc, !PT ;  /* 0x0000002043437812 */ /* 0x000fce00078efcff */
.L_x_24579:
[----:B------:R-:W-:Y:S05]  /*0230*/  BSYNC B0 ;  /* 0x0000000000007941 */ /* 0x000fea0003800000 */
.L_x_24578:
[----:B------:R-:W-:Y:S04]  /*0240*/  BSSY B0, `(.L_x_24580) ;  /* 0x000000e000007945 */ /* 0x000fe80003800000 */
[----:B------:R-:W-:Y:S05]  /*0250*/  @!P6 BRA `(.L_x_24581) ;  /* 0x000000000030e947 */ /* 0x000fea0003800000 */
[----:B0-----:R-:W0:Y:S01]  /*0260*/  LDC.64 R12, c[0x0][0x260] ;  /* 0x00009800ff0c7b82 */ /* 0x001e220000000a00 */
[----:B------:R-:W-:Y:S01]  /*0270*/  ULDC.64 UR6, c[0x0][0x2c8] ;  /* 0x0000b20000067ab9 */ /* 0x000fe20000000a00 */
[----:B------:R-:W-:Y:S02]  /*0280*/  CS2R R14, SRZ ;  /* 0x00000000000e7805 */ /* 0x000fe4000001ff00 */
[----:B------:R-:W-:-:S04]  /*0290*/  ISETP.NE.U32.AND P0, PT, RZ, UR6, PT ;  /* 0x00000006ff007c0c */ /* 0x000fc8000bf05070 */
[----:B------:R-:W-:-:S13]  /*02a0*/  ISETP.NE.AND.EX P0, PT, RZ, UR7, PT, P0 ;  /* 0x00000007ff007c0c */ /* 0x000fda000bf05300 */
[C---:B------:R-:W-:Y:S01]  /*02b0*/  @P0 LEA R20, P2, R67.reuse, UR6, 0x4 ;  /* 0x0000000643140c11 */ /* 0x040fe2000f8420ff */
[C---:B0-----:R-:W-:Y:S01]  /*02c0*/  IMAD.WIDE.U32 R16, R67.reuse, 0x10, R12 ;  /* 0x0000001043107825 */ /* 0x041fe200078e000c */
[----:B------:R-:W-:Y:S02]  /*02d0*/  CS2R R12, SRZ ;  /* 0x00000000000c7805 */ /* 0x000fe4000001ff00 */
[----:B------:R-:W-:-:S03]  /*02e0*/  @P0 LEA.HI.X R21, R67, UR7, RZ, 0x4, P2 ;  /* 0x0000000743150c11 */ /* 0x000fc600090f24ff */
[----:B------:R-:W5:Y:S04]  /*02f0*/  LDG.E.128 R16, desc[UR4][R16.64] ;  /* 0x0000000410107981 */ /* 0x000f68000c1e1d00 */
[----:B------:R1:W5:Y:S01]  /*0300*/  @P0 LDG.E.128 R12, desc[UR4][R20.64] ;  /* 0x00000004140c0981 */ /* 0x000362000c1e1d00 */
[----:B------:R-:W-:-:S07]  /*0310*/  IADD3 R67, R67, 0x20, RZ ;  /* 0x0000002043437810 */ /* 0x000fce0007ffe0ff */
.L_x_24581:
[----:B------:R-:W-:Y:S05]  /*0320*/  BSYNC B0 ;  /* 0x0000000000007941 */ /* 0x000fea0003800000 */
.L_x_24580:
[----:B------:R-:W-:Y:S04]  /*0330*/  BSSY B0, `(.L_x_24582) ;  /* 0x000000e000007945 */ /* 0x000fe80003800000 */
[----:B------:R-:W-:Y:S05]  /*0340*/  @!P5 BRA `(.L_x_24583) ;  /* 0x000000000030d947 */ /* 0x000fea0003800000 */
[----:B-1----:R-:W1:Y:S01]  /*0350*/  LDC.64 R20, c[0x0][0x260] ;  /* 0x00009800ff147b82 */ /* 0x002e620000000a00 */
[----:B------:R-:W-:Y:S01]  /*0360*/  ULDC.64 UR6, c[0x0][0x2c8] ;  /* 0x0000b20000067ab9 */ /* 0x000fe20000000a00 */
[----:B------:R-:W-:Y:S02]  /*0370*/  CS2R R22, SRZ ;  /* 0x0000000000167805 */ /* 0x000fe4000001ff00 */
[----:B------:R-:W-:-:S04]  /*0380*/  ISETP.NE.U32.AND P0, PT, RZ, UR6, PT ;  /* 0x00000006ff007c0c */ /* 0x000fc8000bf05070 */
[----:B------:R-:W-:-:S13]  /*0390*/  ISETP.NE.AND.EX P0, PT, RZ, UR7, PT, P0 ;  /* 0x00000007ff007c0c */ /* 0x000fda000bf05300 */
[C---:B------:R-:W-:Y:S01]  /*03a0*/  @P0 LEA R28, P2, R67.reuse, UR6, 0x4 ;  /* 0x00000006431c0c11 */ /* 0x040fe2000f8420ff */
[C---:B-1----:R-:W-:Y:S01]  /*03b0*/  IMAD.WIDE.U32 R24, R67.reuse, 0x10, R20 ;  /* 0x0000001043187825 */ /* 0x042fe200078e0014 */
[----:B------:R-:W-:Y:S02]  /*03c0*/  CS2R R20, SRZ ;  /* 0x0000000000147805 */ /* 0x000fe4000001ff00 */
[----:B------:R-:W-:-:S03]  /*03d0*/  @P0 LEA.HI.X R29, R67, UR7, RZ, 0x4, P2 ;  /* 0x00000007431d0c11 */ /* 0x000fc600090f24ff */
[----:B------:R-:W5:Y:S04]  /*03e0*/  LDG.E.128 R24, desc[UR4][R24.64] ;  /* 0x0000000418187981 */ /* 0x000f68000c1e1d00 */
[----:B------:R2:W5:Y:S01]  /*03f0*/  @P0 LDG.E.128 R20, desc[UR4][R28.64] ;  /* 0x000000041c140981 */ /* 0x000562000c1e1d00 */
[----:B------:R-:W-:-:S07]  /*0400*/  IADD3 R67, R67, 0x20, RZ ;  /* 0x0000002043437810 */ /* 0x000fce0007ffe0ff */
.L_x_24583:
[----:B------:R-:W-:Y:S05]  /*0410*/  BSYNC B0 ;  /* 0x0000000000007941 */ /* 0x000fea0003800000 */
.L_x_24582:
[----:B------:R-:W-:Y:S04]  /*0420*/  BSSY B0, `(.L_x_24584) ;  /* 0x000000e000007945 */ /* 0x000fe80003800000 */
[----:B------:R-:W-:Y:S05]  /*0430*/  @!P4 BRA `(.L_x_24585) ;  /* 0x000000000030c947 */ /* 0x000fea0003800000 */
[----:B--2---:R-:W2:Y:S01]  /*0440*/  LDC.64 R28, c[0x0][0x260] ;  /* 0x00009800ff1c7b82 */ /* 0x004ea20000000a00 */
[----:B------:R-:W-:Y:S01]  /*0450*/  ULDC.64 UR6, c[0x0][0x2c8] ;  /* 0x0000b20000067ab9 */ /* 0x000fe20000000a00 */
[----:B------:R-:W-:Y:S02]  /*0460*/  CS2R R30, SRZ ;  /* 0x00000000001e7805 */ /* 0x000fe4000001ff00 */
[----:B------:R-:W-:-:S04]  /*0470*/  ISETP.NE.U32.AND P0, PT, RZ, UR6, PT ;  /* 0x00000006ff007c0c */ /* 0x000fc8000bf05070 */
[----:B------:R-:W-:-:S13]  /*0480*/  ISETP.NE.AND.EX P0, PT, RZ, UR7, PT, P0 ;  /* 0x00000007ff007c0c */ /* 0x000fda000bf05300 */
[C---:B------:R-:W-:Y:S01]  /*0490*/  @P0 LEA R36, P2, R67.reuse, UR6, 0x4 ;  /* 0x0000000643240c11 */ /* 0x040fe2000f8420ff */
[C---:B--2---:R-:W-:Y:S01]  /*04a0*/  IMAD.WIDE.U32 R32, R67.reuse, 0x10, R28 ;  /* 0x0000001043207825 */ /* 0x044fe200078e001c */
[----:B------:R-:W-:Y:S02]  /*04b0*/  CS2R R28, SRZ ;  /* 0x00000000001c7805 */ /* 0x000fe4000001ff00 */
[----:B------:R-:W-:-:S03]  /*04c0*/  @P0 LEA.HI.X R37, R67, UR7, RZ, 0x4, P2 ;  /* 0x0000000743250c11 */ /* 0x000fc600090f24ff */
[----:B------:R-:W5:Y:S04]  /*04d0*/  LDG.E.128 R32, desc[UR4][R32.64] ;  /* 0x0000000420207981 */ /* 0x000f68000c1e1d00 */
[----:B------:R3:W5:Y:S01]  /*04e0*/  @P0 LDG.E.128 R28, desc[UR4][R36.64] ;  /* 0x00000004241c0981 */ /* 0x000762000c1e1d00 */
[----:B------:R-:W-:-:S07]  /*04f0*/  IADD3 R67, R67, 0x20, RZ ;  /* 0x0000002043437810 */ /* 0x000fce0007ffe0ff */
.L_x_24585:
[----:B------:R-:W-:Y:S05]  /*0500*/  BSYNC B0 ;  /* 0x0000000000007941 */ /* 0x000fea0003800000 */
.L_x_24584:
[----:B------:R-:W-:Y:S04]  /*0510*/  BSSY B0, `(.L_x_24586) ;  /* 0x000000e000007945 */ /* 0x000fe80003800000 */
[----:B------:R-:W-:Y:S05]  /*0520*/  @!P3 BRA `(.L_x_24587) ;  /* 0x000000000030b947 */ /* 0x000fea0003800000 */
[----:B---3--:R-:W3:Y:S01]  /*0530*/  LDC.64 R36, c[0x0][0x260] ;  /* 0x00009800ff247b82 */ /* 0x008ee20000000a00 */
[----:B------:R-:W-:Y:S01]  /*0540*/  ULDC.64 UR6, c[0x0][0x2c8] ;  /* 0x0000b20000067ab9 */ /* 0x000fe20000000a00 */
[----:B------:R-:W-:Y:S02]  /*0550*/  CS2R R38, SRZ ;  /* 0x0000000000267805 */ /* 0x000fe4000001ff00 */
[----:B------:R-:W-:-:S04]  /*0560*/  ISETP.NE.U32.AND P0, PT, RZ, UR6, PT ;  /* 0x00000006ff007c0c */ /* 0x000fc8000bf05070 */
[----:B------:R-:W-:-:S13]  /*0570*/  ISETP.NE.AND.EX P0, PT, RZ, UR7, PT, P0 ;  /* 0x00000007ff007c0c */ /* 0x000fda000bf05300 */
[C---:B------:R-:W-:Y:S01]  /*0580*/  @P0 LEA R44, P2, R67.reuse, UR6, 0x4 ;  /* 0x00000006432c0c11 */ /* 0x040fe2000f8420ff */
[C---:B---3--:R-:W-:Y:S01]  /*0590*/  IMAD.WIDE.U32 R40, R67.reuse, 0x10, R36 ;  /* 0x0000001043287825 */ /* 0x048fe200078e0024 */
[----:B------:R-:W-:Y:S02]  /*05a0*/  CS2R R36, SRZ ;  /* 0x0000000000247805 */ /* 0x000fe4000001ff00 */
[----:B------:R-:W-:-:S03]  /*05b0*/  @P0 LEA.HI.X R45, R67, UR7, RZ, 0x4, P2 ;  /* 0x00000007432d0c11 */ /* 0x000fc600090f24ff */
[----:B------:R-:W5:Y:S04]  /*05c0*/  LDG.E.128 R40, desc[UR4][R40.64] ;  /* 0x0000000428287981 */ /* 0x000f68000c1e1d00 */
[----:B------:R4:W5:Y:S01]  /*05d0*/  @P0 LDG.E.128 R36, desc[UR4][R44.64] ;  /* 0x000000042c240981 */ /* 0x000962000c1e1d00 */
[----:B------:R-:W-:-:S07]  /*05e0*/  IADD3 R67, R67, 0x20, RZ ;  /* 0x0000002043437810 */ /* 0x000fce0007ffe0ff */
.L_x_24587:
[----:B------:R-:W-:Y:S05]  /*05f0*/  BSYNC B0 ;  /* 0x0000000000007941 */ /* 0x000fea0003800000 */
.L_x_24586:
[----:B------:R-:W-:Y:S01]  /*0600*/  ISETP.GE.U32.AND P0, PT, R0, 0xc0, PT ;  /* 0x000000c00000780c */ /* 0x000fe20003f06070 */
[----:B------:R-:W-:Y:S03]  /*0610*/  BSSY B0, `(.L_x_24588) ;  /* 0x000000f000007945 */ /* 0x000fe60003800000 */
[----:B----4-:R-:W-:-:S09]  /*0620*/  P2R R44, PR, RZ, 0x1 ;  /* 0x00000001ff2c7803 */ /* 0x010fd20000000000 */
[----:B------:R-:W-:Y:S05]  /*0630*/  @!P0 BRA `(.L_x_24589) ;  /* 0x0000000000308947 */ /* 0x000fea0003800000 */
[----:B------:R-:W4:Y:S01]  /*0640*/  LDC.64 R44, c[0x0][0x260] ;  /* 0x00009800ff2c7b82 */ /* 0x000f220000000a00 */
[----:B------:R-:W-:Y:S01]  /*0650*/  ULDC.64 UR6, c[0x0][0x2c8] ;  /* 0x0000b20000067ab9 */ /* 0x000fe20000000a00 */
[----:B------:R-:W-:Y:S02]  /*0660*/  CS2R R46, SRZ ;  /* 0x00000000002e7805 */ /* 0x000fe4000001ff00 */
[----:B------:R-:W-:-:S04]  /*0670*/  ISETP.NE.U32.AND P0, PT, RZ, UR6, PT ;  /* 0x00000006ff007c0c */ /* 0x000fc8000bf05070 */
[----:B------:R-:W-:-:S13]  /*0680*/  ISETP.NE.AND.EX P0, PT, RZ, UR7, PT, P0 ;  /* 0x00000007ff007c0c */ /* 0x000fda000bf05300 */
[C---:B------:R-:W-:Y:S01]  /*0690*/  @P0 LEA R52, P2, R67.reuse, UR6, 0x4 ;  /* 0x0000000643340c11 */ /* 0x040fe2000f8420ff */
[C---:B----4-:R-:W-:Y:S01]  /*06a0*/  IMAD.WIDE.U32 R48, R67.reuse, 0x10, R44 ;  /* 0x0000001043307825 */ /* 0x050fe200078e002c */
[----:B------:R-:W-:Y:S02]  /*06b0*/  CS2R R44, SRZ ;  /* 0x00000000002c7805 */ /* 0x000fe4000001ff00 */
[----:B------:R-:W-:-:S03]  /*06c0*/  @P0 LEA.HI.X R53, R67, UR7, RZ, 0x4, P2 ;  /* 0x0000000743350c11 */ /* 0x000fc600090f24ff */
[----:B------:R-:W5:Y:S04]  /*06d0*/  LDG.E.128 R48, desc[UR4][R48.64] ;  /* 0x0000000430307981 */ /* 0x000f68000c1e1d00 */
[----:B------:R4:W5:Y:S01]  /*06e0*/  @P0 LDG.E.128 R44, desc[UR4][R52.64] ;  /* 0x00000004342c0981 */ /* 0x000962000c1e1d00 */
[----:B------:R-:W-:-:S07]  /*06f0*/  IADD3 R67, R67, 0x20, RZ ;  /* 0x0000002043437810 */ /* 0x000fce0007ffe0ff */
.L_x_24589:
[----:B------:R-:W-:Y:S05]  /*0700*/  BSYNC B0 ;  /* 0x0000000000007941 */ /* 0x000fea0003800000 */
.L_x_24588:
[----:B------:R-:W-:Y:S01]  /*0710*/  ISETP.GE.U32.AND P0, PT, R0, 0xe0, PT ;  /* 0x000000e00000780c */ /* 0x000fe20003f06070 */
[----:B------:R-:W-:Y:S01]  /*0720*/  BSSY B0, `(.L_x_24590) ;  /* 0x0000011000007945 */ /* 0x000fe20003800000 */
[----:B------:R-:W-:Y:S02]  /*0730*/  SHF.R.U32.HI R2, RZ, 0x5, R2 ;  /* 0x00000005ff027819 */ /* 0x000fe40000011602 */
[----:B----4-:R-:W-:Y:S02]  /*0740*/  P2R R52, PR, RZ, 0x1 ;  /* 0x00000001ff347803 */ /* 0x010fe40000000000 */
[----:B------:R-:W-:-:S07]  /*0750*/  LEA R2, R55, R2, 0x2 ;  /* 0x0000000237027211 */ /* 0x000fce00078e10ff */
[----:B------:R-:W-:Y:S05]  /*0760*/  @!P0 BRA `(.L_x_24591) ;  /* 0x0000000000308947 */ /* 0x000fea0003800000 */
[----:B------:R-:W4:Y:S01]  /*0770*/  LDC.64 R56, c[0x0][0x260] ;  /* 0x00009800ff387b82 */ /* 0x000f220000000a00 */
[----:B------:R-:W-:Y:S01]  /*0780*/  ULDC.64 UR6, c[0x0][0x2c8] ;  /* 0x0000b20000067ab9 */ /* 0x000fe20000000a00 */
[----:B------:R-:W-:Y:S02]  /*0790*/  CS2R R54, SRZ ;  /* 0x0000000000367805 */ /* 0x000fe4000001ff00 */
[----:B------:R-:W-:Y:S02]  /*07a0*/  ISETP.NE.U32.AND P0, PT, RZ, UR6, PT ;  /* 0x00000006ff007c0c */ /* 0x000fe4000bf05070 */
[----:B------:R-:W-:Y:S02]  /*07b0*/  CS2R R52, SRZ ;  /* 0x0000000000347805 */ /* 0x000fe4000001ff00 */
[----:B------:R-:W-:-:S13]  /*07c0*/  ISETP.NE.AND.EX P0, PT, RZ, UR7, PT, P0 ;  /* 0x00000007ff007c0c */ /* 0x000fda000bf05300 */
[C---:B------:R-:W-:Y:S01]  /*07d0*/  @P0 LEA R60, P2, R67.reuse, UR6, 0x4 ;  /* 0x00000006433c0c11 */ /* 0x040fe2000f8420ff */
[----:B----4-:R-:W-:-:S03]  /*07e0*/  IMAD.WIDE.U32 R56, R67, 0x10, R56 ;  /* 0x0000001043387825 */ /* 0x010fc600078e0038 */
[----:B------:R-:W-:-:S05]  /*07f0*/  @P0 LEA.HI.X R61, R67, UR7, RZ, 0x4, P2 ;  /* 0x00000007433d0c11 */ /* 0x000fca00090f24ff */
[----:B------:R4:W5:Y:S04]  /*0800*/  @P0 LDG.E.128 R52, desc[UR4][R60.64] ;  /* 0x000000043c340981 */ /* 0x000968000c1e1d00 */
[----:B------:R-:W5:Y:S01]  /*0810*/  LDG.E.128 R56, desc[UR4][R56.64] ;  /* 0x0000000438387981 */ /* 0x000f62000c1e1d00 */
[----:B------:R-:W-:-:S07]  /*0820*/  IADD3 R67, R67, 0x20, RZ ;  /* 0x0000002043437810 */ /* 0x000fce0007ffe0ff */
.L_x_24591:
[----:B------:R-:W-:Y:S05]  /*0830*/  BSYNC B0 ;  /* 0x0000000000007941 */ /* 0x000fea0003800000 */
.L_x_24590:
[----:B------:R-:W-:Y:S01]  /*0840*/  ISETP.GE.U32.AND P0, PT, R0, 0x100, PT ;  /* 0x000001000000780c */ /* 0x000fe20003f06070 */
[----:B------:R-:W-:Y:S03]  /*0850*/  BSSY B0, `(.L_x_24592) ;  /* 0x000000e000007945 */ /* 0x000fe60003800000 */
[----:B----4-:R-:W-:-:S09]  /*0860*/  P2R R60, PR, RZ, 0x1 ;  /* 0x00000001ff3c7803 */ /* 0x010fd20000000000 */
        /* <DEDUP_REMOVED lines=11> */
[----:B------:R-:W5:Y:S02]  /*0920*/  LDG.E.128 R64, desc[UR4][R64.64] ;  /* 0x0000000440407981 */ /* 0x000f64000c1e1d00 */
.L_x_24593:
[----:B------:R-:W-:Y:S05]  /*0930*/  BSYNC B0 ;  /* 0x0000000000007941 */ /* 0x000fea0003800000 */
.L_x_24592:
[----:B------:R-:W-:Y:S01]  /*0940*/  ULDC UR8, c[0x0][0x214] ;  /* 0x0000850000087ab9 */ /* 0x000fe20000000800 */
[----:B------:R-:W-:Y:S01]  /*0950*/  ULDC.64 UR6, c[0x0][0x230] ;  /* 0x00008c0000067ab9 */ /* 0x000fe20000000a00 */
[----:B------:R-:W-:Y:S02]  /*0960*/  ISETP.GE.AND P2, PT, R2, UR8, PT ;  /* 0x0000000802007c0c */ /* 0x000fe4000bf46270 */
[----:B------:R-:W-:-:S04]  /*0970*/  LOP3.LUT P0, RZ, R70, UR6, RZ, 0xfc, !PT ;  /* 0x0000000646ff7c12 */ /* 0x000fc8000f80fcff */
[----:B------:R-:W-:-:S07]  /*0980*/  LOP3.LUT P0, RZ, R71, UR7, RZ, 0xfc, P0 ;  /* 0x0000000747ff7c12 */ /* 0x000fce000800fcff */
[----:B------:R-:W-:Y:S06]  /*0990*/  @P2 EXIT ;  /* 0x000000000000294d */ /* 0x000fec0003800000 */
[----:B------:R-:W-:Y:S01]  /*09a0*/  ULDC.U8 UR6, c[0x0][0x2a0] ;  /* 0x0000a80000067ab9 */ /* 0x000fe20000000000 */
[----:B------:R-:W-:Y:S01]  /*09b0*/  ULDC UR7, c[0x0][0x218] ;  /* 0x0000860000077ab9 */ /* 0x000fe20000000800 */
[----:B------:R-:W-:Y:S01]  /*09c0*/  UISETP.NE.AND UP0, UPT, UR6, URZ, UPT ;  /* 0x0000003f0600728c */ /* 0x000fe2000bf05270 */
[----:B------:R-:W-:Y:S02]  /*09d0*/  ULDC.64 UR8, c[0x0][0x228] ;  /* 0x00008a0000087ab9 */ /* 0x000fe40000000a00 */
[----:B------:R-:W-:Y:S01]  /*09e0*/  ULDC UR6, c[0x0][0x2d8] ;  /* 0x0000b60000067ab9 */ /* 0x000fe20000000800 */
[----:B------:R-:W-:-:S07]  /*09f0*/  ULDC.64 UR10, c[0x0][0x230] ;  /* 0x00008c00000a7ab9 */ /* 0x000fce0000000a00 */
.L_x_24755:
        /* <DEDUP_REMOVED lines=14> */
[----:B----4-:R0:W5:Y:S01]  /*0ae0*/  @P3 LDG.E.128 R68, desc[UR4][R112.64] ;  /* 0x0000000470443981 */ /* 0x010162000c1e1d00 */
        /* <DEDUP_REMOVED lines=13> */
.L_x_24597:
[----:B-----5:R-:W-:Y:S01]  /*0bc0*/  FADD.FTZ R76, R72, R76 ;  /* 0x0000004c484c7221 */ /* 0x020fe20000010000 */
[----:B------:R-:W-:Y:S06]  /*0bd0*/  BRA `(.L_x_24598) ;  /* 0x0000000000087947 */ /* 0x000fec0003800000 */
.L_x_24596:
[----:B-----5:R-:W-:-:S04]  /*0be0*/  FADD.FTZ R76, R68, R76 ;  /* 0x0000004c444c7221 */ /* 0x020fc80000010000 */
[----:B------:R-:W-:-:S07]  /*0bf0*/  @P2 FADD.FTZ R76, R72, R76 ;  /* 0x0000004c484c2221 */ /* 0x000fce0000010000 */
.L_x_24598:
[----:B-----5:R-:W-:-:S07]  /*0c00*/  MOV R80, R76 ;  /* 0x0000004c00507202 */ /* 0x020fce0000000f00 */
.L_x_24599:
[----:B------:R-:W-:Y:S05]  /*0c10*/  @P3 BRA `(.L_x_24600) ;  /* 0x00000000001c3947 */ /* 0x000fea0003800000 */
[----:B------:R-:W-:-:S04]  /*0c20*/  ISETP.NE.U32.AND P4, PT, RZ, UR10, PT ;  /* 0x0000000aff007c0c */ /* 0x000fc8000bf85070 */
[----:B------:R-:W-:-:S13]  /*0c30*/  ISETP.NE.AND.EX P4, PT, RZ, UR11, PT, P4 ;  /* 0x0000000bff007c0c */ /* 0x000fda000bf85340 */
[----:B------:R-:W-:Y:S05]  /*0c40*/  @P4 BRA `(.L_x_24601) ;  /* 0x0000000000084947 */ /* 0x000fea0003800000 */
[----:B------:R-:W-:Y:S05]  /*0c50*/  @P0 BRA `(.L_x_24602) ;  /* 0x0000000000140947 */ /* 0x000fea0003800000 */
[----:B------:R-:W-:Y:S05]  /*0c60*/  BRA `(.L_x_24603) ;  /* 0x0000000000147947 */ /* 0x000fea0003800000 */
.L_x_24601:
[----:B-----5:R-:W-:Y:S01]  /*0c70*/  FADD.FTZ R77, R73, R77 ;  /* 0x0000004d494d7221 */ /* 0x020fe20000010000 */
[----:B------:R-:W-:Y:S06]  /*0c80*/  BRA `(.L_x_24602) ;  /* 0x0000000000087947 */ /* 0x000fec0003800000 */
.L_x_24600:
[----:B-----5:R-:W-:-:S04]  /*0c90*/  FADD.FTZ R77, R69, R77 ;  /* 0x0000004d454d7221 */ /* 0x020fc80000010000 */
[----:B------:R-:W-:-:S07]  /*0ca0*/  @P2 FADD.FTZ R77, R73, R77 ;  /* 0x0000004d494d2221 */ /* 0x000fce0000010000 */
.L_x_24602:
[----:B-----5:R-:W-:-:S07]  /*0cb0*/  MOV R81, R77 ;  /* 0x0000004d00517202 */ /* 0x020fce0000000f00 */
.L_x_24603:
[----:B------:R-:W-:Y:S05]  /*0cc0*/  @P3 BRA `(.L_x_24604) ;  /* 0x00000000001c3947 */ /* 0x000fea0003800000 */
[----:B------:R-:W-:-:S04]  /*0cd0*/  ISETP.NE.U32.AND P4, PT, RZ, UR10, PT ;  /* 0x0000000aff007c0c */ /* 0x000fc8000bf85070 */
[----:B------:R-:W-:-:S13]  /*0ce0*/  ISETP.NE.AND.EX P4, PT, RZ, UR11, PT, P4 ;  /* 0x0000000bff007c0c */ /* 0x000fda000bf85340 */
[----:B------:R-:W-:Y:S05]  /*0cf0*/  @P4 BRA `(.L_x_24605) ;  /* 0x0000000000084947 */ /* 0x000fea0003800000 */
[----:B------:R-:W-:Y:S05]  /*0d00*/  @P0 BRA `(.L_x_24606) ;  /* 0x0000000000140947 */ /* 0x000fea0003800000 */
[----:B------:R-:W-:Y:S05]  /*0d10*/  BRA `(.L_x_24607) ;  /* 0x0000000000147947 */ /* 0x000fea0003800000 */
.L_x_24605:
[----:B-----5:R-:W-:Y:S01]  /*0d20*/  FADD.FTZ R78, R74, R78 ;  /* 0x0000004e4a4e7221 */ /* 0x020fe20000010000 */
[----:B------:R-:W-:Y:S06]  /*0d30*/  BRA `(.L_x_24606) ;  /* 0x0000000000087947 */ /* 0x000fec0003800000 */
.L_x_24604:
[----:B-----5:R-:W-:-:S04]  /*0d40*/  FADD.FTZ R78, R70, R78 ;  /* 0x0000004e464e7221 */ /* 0x020fc80000010000 */
[----:B------:R-:W-:-:S07]  /*0d50*/  @P2 FADD.FTZ R78, R74, R78 ;  /* 0x0000004e4a4e2221 */ /* 0x000fce0000010000 */
.L_x_24606:
[----:B-----5:R-:W-:-:S07]  /*0d60*/  MOV R82, R78 ;  /* 0x0000004e00527202 */ /* 0x020fce0000000f00 */
.L_x_24607:
[----:B------:R-:W-:Y:S05]  /*0d70*/  @P3 BRA `(.L_x_24608) ;  /* 0x00000000001c3947 */ /* 0x000fea0003800000 */
[----:B------:R-:W-:-:S04]  /*0d80*/  ISETP.NE.U32.AND P2, PT, RZ, UR10, PT ;  /* 0x0000000aff007c0c */ /* 0x000fc8000bf45070 */
[----:B------:R-:W-:-:S13]  /*0d90*/  ISETP.NE.AND.EX P2, PT, RZ, UR11, PT, P2 ;  /* 0x0000000bff007c0c */ /* 0x000fda000bf45320 */
[----:B------:R-:W-:Y:S05]  /*0da0*/  @P2 BRA `(.L_x_24609) ;  /* 0x0000000000082947 */ /* 0x000fea0003800000 */
[----:B------:R-:W-:Y:S05]  /*0db0*/  @P0 BRA `(.L_x_24610) ;  /* 0x0000000000140947 */ /* 0x000fea0003800000 */
[----:B------:R-:W-:Y:S05]  /*0dc0*/  BRA `(.L_x_24611) ;  /* 0x0000000000147947 */ /* 0x000fea0003800000 */
.L_x_24609:
[----:B-----5:R-:W-:Y:S01]  /*0dd0*/  FADD.FTZ R79, R75, R79 ;  /* 0x0000004f4b4f7221 */ /* 0x020fe20000010000 */
[----:B------:R-:W-:Y:S06]  /*0de0*/  BRA `(.L_x_24610) ;  /* 0x0000000000087947 */ /* 0x000fec0003800000 */
.L_x_24608:
[----:B-----5:R-:W-:-:S04]  /*0df0*/  FADD.FTZ R79, R71, R79 ;  /* 0x0000004f474f7221 */ /* 0x020fc80000010000 */
[----:B------:R-:W-:-:S07]  /*0e00*/  @P2 FADD.FTZ R79, R75, R79 ;  /* 0x0000004f4b4f2221 */ /* 0x000fce0000010000 */
.L_x_24610:
[----:B-----5:R-:W-:-:S07]  /*0e10*/  MOV R83, R79 ;  /* 0x0000004f00537202 */ /* 0x020fce0000000f00 */
.L_x_24611:
[----:B------:R-:W0:Y:S01]  /*0e20*/  @P0 LDC.64 R114, c[0x0][0x238] ;  /* 0x00008e00ff720b82 */ /* 0x000e220000000a00 */
[C---:B------:R-:W-:Y:S02]  /*0e30*/  IADD3 R112, R118.reuse, 0x20, RZ ;  /* 0x0000002076707810 */ /* 0x040fe40007ffe0ff */
[----:B0-----:R-:W-:-:S04]  /*0e40*/  @P0 LEA R114, P2, R118, R114, 0x4 ;  /* 0x0000007276720211 */ /* 0x001fc800078420ff */
[----:B------:R-:W-:-:S05]  /*0e50*/  @P0 LEA.HI.X R115, R118, R115, RZ, 0x4, P2 ;  /* 0x0000007376730211 */ /* 0x000fca00010f24ff */
[----:B------:R0:W-:Y:S04]  /*0e60*/  @P0 STG.E.128 desc[UR4][R114.64], R80 ;  /* 0x0000005072000986 */ /* 0x0001e8000c101d04 */
.L_x_24595:
[----:B------:R-:W-:Y:S05]  /*0e70*/  BSYNC B0 ;  /* 0x0000000000007941 */ /* 0x000fea0003800000 */
.L_x_24594:
        /* <DEDUP_REMOVED lines=10> */
[----:B----45:R0:W5:Y:S01]  /*0f20*/  @P3 LDG.E.128 R68, desc[UR4][R114.64] ;  /* 0x0000000472443981 */ /* 0x030162000c1e1d00 */
        /* <DEDUP_REMOVED lines=13> */
.L_x_24615:
[----:B-----5:R-:W-:Y:S01]  /*1000*/  FADD.FTZ R84, R72, R84 ;  /* 0x0000005448547221 */ /* 0x020fe20000010000 */
[----:B------:R-:W-:Y:S06]  /*1010*/  BRA `(.L_x_24616) ;  /* 0x0000000000087947 */ /* 0x000fec0003800000 */
.L_x_24614:
[----:B-----5:R-:W-:-:S04]  /*1020*/  FADD.FTZ R84, R68, R84 ;  /* 0x0000005444547221 */ /* 0x020fc80000010000 */
[----:B------:R-:W-:-:S07]  /*1030*/  @P2 FADD.FTZ R84, R72, R84 ;  /* 0x0000005448542221 */ /* 0x000fce0000010000 */
.L_x_24616:
[----:B-----5:R-:W-:-:S07]  /*1040*/  MOV R80, R84 ;  /* 0x0000005400507202 */ /* 0x020fce0000000f00 */
.L_x_24617:
[----:B------:R-:W-:Y:S05]  /*1050*/  @P3 BRA `(.L_x_24618) ;  /* 0x00000000001c3947 */ /* 0x000fea0003800000 */
[----:B------:R-:W-:-:S04]  /*1060*/  ISETP.NE.U32.AND P4, PT, RZ, UR10, PT ;  /* 0x0000000aff007c0c */ /* 0x000fc8000bf85070 */
[----:B------:R-:W-:-:S13]  /*1070*/  ISETP.NE.AND.EX P4, PT, RZ, UR11, PT, P4 ;  /* 0x0000000bff007c0c */ /* 0x000fda000bf85340 */
[----:B------:R-:W-:Y:S05]  /*1080*/  @P4 BRA `(.L_x_24619) ;  /* 0x0000000000084947 */ /* 0x000fea0003800000 */
[----:B------:R-:W-:Y:S05]  /*1090*/  @P0 BRA `(.L_x_24620) ;  /* 0x0000000000140947 */ /* 0x000fea0003800000 */
[----:B------:R-:W-:Y:S05]  /*10a0*/  BRA `(.L_x_24621) ;  /* 0x0000000000147947 */ /* 0x000fea0003800000 */
.L_x_24619:
[----:B-----5:R-:W-:Y:S01]  /*10b0*/  FADD.FTZ R85, R73, R85 ;  /* 0x0000005549557221 */ /* 0x020fe20000010000 */
[----:B------:R-:W-:Y:S06]  /*10c0*/  BRA `(.L_x_24620) ;  /* 0x0000000000087947 */ /* 0x000fec0003800000 */
.L_x_24618:
[----:B-----5:R-:W-:-:S04]  /*10d0*/  FADD.FTZ R85, R69, R85 ;  /* 0x0000005545557221 */ /* 0x020fc80000010000 */
[----:B------:R-:W-:-:S07]  /*10e0*/  @P2 FADD.FTZ R85, R73, R85 ;  /* 0x0000005549552221 */ /* 0x000fce0000010000 */
.L_x_24620:
[----:B-----5:R-:W-:-:S07]  /*10f0*/  MOV R81, R85 ;  /* 0x0000005500517202 */ /* 0x020fce0000000f00 */
.L_x_24621:
[----:B------:R-:W-:Y:S05]  /*1100*/  @P3 BRA `(.L_x_24622) ;  /* 0x00000000001c3947 */ /* 0x000fea0003800000 */
[----:B------:R-:W-:-:S04]  /*1110*/  ISETP.NE.U32.AND P4, PT, RZ, UR10, PT ;  /* 0x0000000aff007c0c */ /* 0x000fc8000bf85070 */
[----:B------:R-:W-:-:S13]  /*1120*/  ISETP.NE.AND.EX P4, PT, RZ, UR11, PT, P4 ;  /* 0x0000000bff007c0c */ /* 0x000fda000bf85340 */
[----:B------:R-:W-:Y:S05]  /*1130*/  @P4 BRA `(.L_x_24623) ;  /* 0x0000000000084947 */ /* 0x000fea0003800000 */
[----:B------:R-:W-:Y:S05]  /*1140*/  @P0 BRA `(.L_x_24624) ;  /* 0x0000000000140947 */ /* 0x000fea0003800000 */
[----:B------:R-:W-:Y:S05]  /*1150*/  BRA `(.L_x_24625) ;  /* 0x0000000000147947 */ /* 0x000fea0003800000 */
.L_x_24623:
[----:B-----5:R-:W-:Y:S01]  /*1160*/  FADD.FTZ R86, R74, R86 ;  /* 0x000000564a567221 */ /* 0x020fe20000010000 */
[----:B------:R-:W-:Y:S06]  /*1170*/  BRA `(.L_x_24624) ;  /* 0x0000000000087947 */ /* 0x000fec0003800000 */
.L_x_24622:
[----:B-----5:R-:W-:-:S04]  /*1180*/  FADD.FTZ R86, R70, R86 ;  /* 0x0000005646567221 */ /* 0x020fc80000010000 */
[----:B------:R-:W-:-:S07]  /*1190*/  @P2 FADD.FTZ R86, R74, R86 ;  /* 0x000000564a562221 */ /* 0x000fce0000010000 */
.L_x_24624:
[----:B-----5:R-:W-:-:S07]  /*11a0*/  MOV R82, R86 ;  /* 0x0000005600527202 */ /* 0x020fce0000000f00 */
.L_x_24625:
[----:B------:R-:W-:Y:S05]  /*11b0*/  @P3 BRA `(.L_x_24626) ;  /* 0x00000000001c3947 */ /* 0x000fea0003800000 */
[----:B------:R-:W-:-:S04]  /*11c0*/  ISETP.NE.U32.AND P2, PT, RZ, UR10, PT ;  /* 0x0000000aff007c0c */ /* 0x000fc8000bf45070 */
[----:B------:R-:W-:-:S13]  /*11d0*/  ISETP.NE.AND.EX P2, PT, RZ, UR11, PT, P2 ;  /* 0x0000000bff007c0c */ /* 0x000fda000bf45320 */
[----:B------:R-:W-:Y:S05]  /*11e0*/  @P2 BRA `(.L_x_24627) ;  /* 0x0000000000082947 */ /* 0x000fea0003800000 */
[----:B------:R-:W-:Y:S05]  /*11f0*/  @P0 BRA `(.L_x_24628) ;  /* 0x0000000000140947 */ /* 0x000fea0003800000 */
[----:B------:R-:W-:Y:S05]  /*1200*/  BRA `(.L_x_24629) ;  /* 0x0000000000147947 */ /* 0x000fea0003800000 */
.L_x_24627:
[----:B-----5:R-:W-:Y:S01]  /*1210*/  FADD.FTZ R87, R75, R87 ;  /* 0x000000574b577221 */ /* 0x020fe20000010000 */
[----:B------:R-:W-:Y:S06]  /*1220*/  BRA `(.L_x_24628) ;  /* 0x0000000000087947 */ /* 0x000fec0003800000 */
.L_x_24626:
[----:B-----5:R-:W-:-:S04]  /*1230*/  FADD.FTZ R87, R71, R87 ;  /* 0x0000005747577221 */ /* 0x020fc80000010000 */
[----:B------:R-:W-:-:S07]  /*1240*/  @P2 FADD.FTZ R87, R75, R87 ;  /* 0x000000574b572221 */ /* 0x000fce0000010000 */
.L_x_24628:
[----:B-----5:R-:W-:-:S07]  /*1250*/  MOV R83, R87 ;  /* 0x0000005700537202 */ /* 0x020fce0000000f00 */
.L_x_24629:
[----:B------:R-:W0:Y:S02]  /*1260*/  @P0 LDC.64 R114, c[0x0][0x238] ;  /* 0x00008e00ff720b82 */ /* 0x000e240000000a00 */
[----:B0-----:R-:W-:-:S04]  /*1270*/  @P0 LEA R114, P2, R112, R114, 0x4 ;  /* 0x0000007270720211 */ /* 0x001fc800078420ff */
[C---:B------:R-:W-:Y:S02]  /*1280*/  @P0 LEA.HI.X R115, R112.reuse, R115, RZ, 0x4, P2 ;  /* 0x0000007370730211 */ /* 0x040fe400010f24ff */
[----:B------:R-:W-:-:S03]  /*1290*/  IADD3 R112, R112, 0x20, RZ ;  /* 0x0000002070707810 */ /* 0x000fc60007ffe0ff */
[----:B------:R0:W-:Y:S04]  /*12a0*/  @P0 STG.E.128 desc[UR4][R114.64], R80 ;  /* 0x0000005072000986 */ /* 0x0001e8000c101d04 */
.L_x_24613:
[----:B------:R-:W-:Y:S05]  /*12b0*/  BSYNC B0 ;  /* 0x0000000000007941 */ /* 0x000fea0003800000 */
.L_x_24612:
        /* <DEDUP_REMOVED lines=24> */
.L_x_24633:
[----:B-----5:R-:W-:Y:S01]  /*1440*/  FADD.FTZ R88, R72, R88 ;  /* 0x0000005848587221 */ /* 0x020fe20000010000 */
[----:B------:R-:W-:Y:S06]  /*1450*/  BRA `(.L_x_24634) ;  /* 0x0000000000087947 */ /* 0x000fec0003800000 */
.L_x_24632:
[----:B-----5:R-:W-:-:S04]  /*1460*/  FADD.FTZ R88, R68, R88 ;  /* 0x0000005844587221 */ /* 0x020fc80000010000 */
[----:B------:R-:W-:-:S07]  /*1470*/  @P2 FADD.FTZ R88, R72, R88 ;  /* 0x0000005848582221 */ /* 0x000fce0000010000 */
.L_x_24634:
[----:B-----5:R-:W-:-:S07]  /*1480*/  MOV R80, R88 ;  /* 0x0000005800507202 */ /* 0x020fce0000000f00 */
.L_x_24635:
[----:B------:R-:W-:Y:S05]  /*1490*/  @P3 BRA `(.L_x_24636) ;  /* 0x00000000001c3947 */ /* 0x000fea0003800000 */
[----:B------:R-:W-:-:S04]  /*14a0*/  ISETP.NE.U32.AND P4, PT, RZ, UR10, PT ;  /* 0x0000000aff007c0c */ /* 0x000fc8000bf85070 */
[----:B------:R-:W-:-:S13]  /*14b0*/  ISETP.NE.AND.EX P4, PT, RZ, UR11, PT, P4 ;  /* 0x0000000bff007c0c */ /* 0x000fda000bf85340 */
[----:B------:R-:W-:Y:S05]  /*14c0*/  @P4 BRA `(.L_x_24637) ;  /* 0x0000000000084947 */ /* 0x000fea0003800000 */
[----:B------:R-:W-:Y:S05]  /*14d0*/  @P0 BRA `(.L_x_24638) ;  /* 0x0000000000140947 */ /* 0x000fea0003800000 */
[----:B------:R-:W-:Y:S05]  /*14e0*/  BRA `(.L_x_24639) ;  /* 0x0000000000147947 */ /* 0x000fea0003800000 */
.L_x_24637:
[----:B-----5:R-:W-:Y:S01]  /*14f0*/  FADD.FTZ R89, R73, R89 ;  /* 0x0000005949597221 */ /* 0x020fe20000010000 */
[----:B------:R-:W-:Y:S06]  /*1500*/  BRA `(.L_x_24638) ;  /* 0x0000000000087947 */ /* 0x000fec0003800000 */
.L_x_24636:
[----:B-----5:R-:W-:-:S04]  /*1510*/  FADD.FTZ R89, R69, R89 ;  /* 0x0000005945597221 */ /* 0x020fc80000010000 */
[----:B------:R-:W-:-:S07]  /*1520*/  @P2 FADD.FTZ R89, R73, R89 ;  /* 0x0000005949592221 */ /* 0x000fce0000010000 */
.L_x_24638:
[----:B-----5:R-:W-:-:S07]  /*1530*/  MOV R81, R89 ;  /* 0x0000005900517202 */ /* 0x020fce0000000f00 */
.L_x_24639:
[----:B------:R-:W-:Y:S05]  /*1540*/  @P3 BRA `(.L_x_24640) ;  /* 0x00000000001c3947 */ /* 0x000fea0003800000 */
[----:B------:R-:W-:-:S04]  /*1550*/  ISETP.NE.U32.AND P4, PT, RZ, UR10, PT ;  /* 0x0000000aff007c0c */ /* 0x000fc8000bf85070 */
[----:B------:R-:W-:-:S13]  /*1560*/  ISETP.NE.AND.EX P4, PT, RZ, UR11, PT, P4 ;  /* 0x0000000bff007c0c */ /* 0x000fda000bf85340 */
[----:B------:R-:W-:Y:S05]  /*1570*/  @P4 BRA `(.L_x_24641) ;  /* 0x0000000000084947 */ /* 0x000fea0003800000 */
[----:B------:R-:W-:Y:S05]  /*1580*/  @P0 BRA `(.L_x_24642) ;  /* 0x0000000000140947 */ /* 0x000fea0003800000 */
[----:B------:R-:W-:Y:S05]  /*1590*/  BRA `(.L_x_24643) ;  /* 0x0000000000147947 */ /* 0x000fea0003800000 */
.L_x_24641:
[----:B-----5:R-:W-:Y:S01]  /*15a0*/  FADD.FTZ R90, R74, R90 ;  /* 0x0000005a4a5a7221 */ /* 0x020fe20000010000 */
[----:B------:R-:W-:Y:S06]  /*15b0*/  BRA `(.L_x_24642) ;  /* 0x0000000000087947 */ /* 0x000fec0003800000 */
.L_x_24640:
[----:B-----5:R-:W-:-:S04]  /*15c0*/  FADD.FTZ R90, R70, R90 ;  /* 0x0000005a465a7221 */ /* 0x020fc80000010000 */
[----:B------:R-:W-:-:S07]  /*15d0*/  @P2 FADD.FTZ R90, R74, R90 ;  /* 0x0000005a4a5a2221 */ /* 0x000fce0000010000 */
.L_x_24642:
[----:B-----5:R-:W-:-:S07]  /*15e0*/  MOV R82, R90 ;  /* 0x0000005a00527202 */ /* 0x020fce0000000f00 */
.L_x_24643:
[----:B------:R-:W-:Y:S05]  /*15f0*/  @P3 BRA `(.L_x_24644) ;  /* 0x00000000001c3947 */ /* 0x000fea0003800000 */
[----:B------:R-:W-:-:S04]  /*1600*/  ISETP.NE.U32.AND P2, PT, RZ, UR10, PT ;  /* 0x0000000aff007c0c */ /* 0x000fc8000bf45070 */
[----:B------:R-:W-:-:S13]  /*1610*/  ISETP.NE.AND.EX P2, PT, RZ, UR11, PT, P2 ;  /* 0x0000000bff007c0c */ /* 0x000fda000bf45320 */
[----:B------:R-:W-:Y:S05]  /*1620*/  @P2 BRA `(.L_x_24645) ;  /* 0x0000000000082947 */ /* 0x000fea0003800000 */
[----:B------:R-:W-:Y:S05]  /*1630*/  @P0 BRA `(.L_x_24646) ;  /* 0x0000000000140947 */ /* 0x000fea0003800000 */
[----:B------:R-:W-:Y:S05]  /*1640*/  BRA `(.L_x_24647) ;  /* 0x0000000000147947 */ /* 0x000fea0003800000 */
.L_x_24645:
[----:B-----5:R-:W-:Y:S01]  /*1650*/  FADD.FTZ R91, R75, R91 ;  /* 0x0000005b4b5b7221 */ /* 0x020fe20000010000 */
[----:B------:R-:W-:Y:S06]  /*1660*/  BRA `(.L_x_24646) ;  /* 0x0000000000087947 */ /* 0x000fec0003800000 */
.L_x_24644:
[----:B-----5:R-:W-:-:S04]  /*1670*/  FADD.FTZ R91, R71, R91 ;  /* 0x0000005b475b7221 */ /* 0x020fc80000010000 */
[----:B------:R-:W-:-:S07]  /*1680*/  @P2 FADD.FTZ R91, R75, R91 ;  /* 0x0000005b4b5b2221 */ /* 0x000fce0000010000 */
.L_x_24646:
[----:B-----5:R-:W-:-:S07]  /*1690*/  MOV R83, R91 ;  /* 0x0000005b00537202 */ /* 0x020fce0000000f00 */
.L_x_24647:
[----:B------:R-:W0:Y:S02]  /*16a0*/  @P0 LDC.64 R114, c[0x0][0x238] ;  /* 0x00008e00ff720b82 */ /* 0x000e240000000a00 */
[----:B0-----:R-:W-:-:S04]  /*16b0*/  @P0 LEA R114, P2, R112, R114, 0x4 ;  /* 0x0000007270720211 */ /* 0x001fc800078420ff */
[C---:B------:R-:W-:Y:S02]  /*16c0*/  @P0 LEA.HI.X R115, R112.reuse, R115, RZ, 0x4, P2 ;  /* 0x0000007370730211 */ /* 0x040fe400010f24ff */
[----:B------:R-:W-:-:S03]  /*16d0*/  IADD3 R112, R112, 0x20, RZ ;  /* 0x0000002070707810 */ /* 0x000fc60007ffe0ff */
[----:B------:R0:W-:Y:S04]  /*16e0*/  @P0 STG.E.128 desc[UR4][R114.64], R80 ;  /* 0x0000005072000986 */ /* 0x0001e8000c101d04 */
.L_x_24631:
[----:B------:R-:W-:Y:S05]  /*16f0*/  BSYNC B0 ;  /* 0x0000000000007941 */ /* 0x000fea0003800000 */
.L_x_24630:
        /* <DEDUP_REMOVED lines=24> */
.L_x_24651:
[----:B-----5:R-:W-:Y:S01]  /*1880*/  FADD.FTZ R92, R72, R92 ;  /* 0x0000005c485c7221 */ /* 0x020fe20000010000 */
[----:B------:R-:W-:Y:S06]  /*1890*/  BRA `(.L_x_24652) ;  /* 0x0000000000087947 */ /* 0x000fec0003800000 */
.L_x_24650:
[----:B-----5:R-:W-:-:S04]  /*18a0*/  FADD.FTZ R92, R68, R92 ;  /* 0x0000005c445c7221 */ /* 0x020fc80000010000 */
[----:B------:R-:W-:-:S07]  /*18b0*/  @P2 FADD.FTZ R92, R72, R92 ;  /* 0x0000005c485c2221 */ /* 0x000fce0000010000 */
.L_x_24652:
[----:B-----5:R-:W-:-:S07]  /*18c0*/  MOV R80, R92 ;  /* 0x0000005c00507202 */ /* 0x020fce0000000f00 */
.L_x_24653:
[----:B------:R-:W-:Y:S05]  /*18d0*/  @P3 BRA `(.L_x_24654) ;  /* 0x00000000001c3947 */ /* 0x000fea0003800000 */
[----:B------:R-:W-:-:S04]  /*18e0*/  ISETP.NE.U32.AND P4, PT, RZ, UR10, PT ;  /* 0x0000000aff007c0c */ /* 0x000fc8000bf85070 */
[----:B------:R-:W-:-:S13]  /*18f0*/  ISETP.NE.AND.EX P4, PT, RZ, UR11, PT, P4 ;  /* 0x0000000bff007c0c */ /* 0x000fda000bf85340 */
[----:B------:R-:W-:Y:S05]  /*1900*/  @P4 BRA `(.L_x_24655) ;  /* 0x0000000000084947 */ /* 0x000fea0003800000 */
[----:B------:R-:W-:Y:S05]  /*1910*/  @P0 BRA `(.L_x_24656) ;  /* 0x0000000000140947 */ /* 0x000fea0003800000 */
[----:B------:R-:W-:Y:S05]  /*1920*/  BRA `(.L_x_24657) ;  /* 0x0000000000147947 */ /* 0x000fea0003800000 */
.L_x_24655:
[----:B-----5:R-:W-:Y:S01]  /*1930*/  FADD.FTZ R93, R73, R93 ;  /* 0x0000005d495d7221 */ /* 0x020fe20000010000 */
[----:B------:R-:W-:Y:S06]  /*1940*/  BRA `(.L_x_24656) ;  /* 0x0000000000087947 */ /* 0x000fec0003800000 */
.L_x_24654:
[----:B-----5:R-:W-:-:S04]  /*1950*/  FADD.FTZ R93, R69, R93 ;  /* 0x0000005d455d7221 */ /* 0x020fc80000010000 */
[----:B------:R-:W-:-:S07]  /*1960*/  @P2 FADD.FTZ R93, R73, R93 ;  /* 0x0000005d495d2221 */ /* 0x000fce0000010000 */
.L_x_24656:
[----:B-----5:R-:W-:-:S07]  /*1970*/  MOV R81, R93 ;  /* 0x0000005d00517202 */ /* 0x020fce0000000f00 */
.L_x_24657:
[----:B------:R-:W-:Y:S05]  /*1980*/  @P3 BRA `(.L_x_24658) ;  /* 0x00000000001c3947 */ /* 0x000fea0003800000 */
[----:B------:R-:W-:-:S04]  /*1990*/  ISETP.NE.U32.AND P4, PT, RZ, UR10, PT ;  /* 0x0000000aff007c0c */ /* 0x000fc8000bf85070 */
[----:B------:R-:W-:-:S13]  /*19a0*/  ISETP.NE.AND.EX P4, PT, RZ, UR11, PT, P4 ;  /* 0x0000000bff007c0c */ /* 0x000fda000bf85340 */
[----:B------:R-:W-:Y:S05]  /*19b0*/  @P4 BRA `(.L_x_24659) ;  /* 0x0000000000084947 */ /* 0x000fea0003800000 */
[----:B------:R-:W-:Y:S05]  /*19c0*/  @P0 BRA `(.L_x_24660) ;  /* 0x0000000000140947 */ /* 0x000fea0003800000 */
[----:B------:R-:W-:Y:S05]  /*19d0*/  BRA `(.L_x_24661) ;  /* 0x0000000000147947 */ /* 0x000fea0003800000 */
.L_x_24659:
[----:B-----5:R-:W-:Y:S01]  /*19e0*/  FADD.FTZ R94, R74, R94 ;  /* 0x0000005e4a5e7221 */ /* 0x020fe20000010000 */
[----:B------:R-:W-:Y:S06]  /*19f0*/  BRA `(.L_x_24660) ;  /* 0x0000000000087947 */ /* 0x000fec0003800000 */
.L_x_24658:
[----:B-----5:R-:W-:-:S04]  /*1a00*/  FADD.FTZ R94, R70, R94 ;  /* 0x0000005e465e7221 */ /* 0x020fc80000010000 */
[----:B------:R-:W-:-:S07]  /*1a10*/  @P2 FADD.FTZ R94, R74, R94 ;  /* 0x0000005e4a5e2221 */ /* 0x000fce0000010000 */
.L_x_24660:
[----:B-----5:R-:W-:-:S07]  /*1a20*/  MOV R82, R94 ;  /* 0x0000005e00527202 */ /* 0x020fce0000000f00 */
.L_x_24661:
[----:B------:R-:W-:Y:S05]  /*1a30*/  @P3 BRA `(.L_x_24662) ;  /* 0x00000000001c3947 */ /* 0x000fea0003800000 */
[----:B------:R-:W-:-:S04]  /*1a40*/  ISETP.NE.U32.AND P2, PT, RZ, UR10, PT ;  /* 0x0000000aff007c0c */ /* 0x000fc8000bf45070 */
[----:B------:R-:W-:-:S13]  /*1a50*/  ISETP.NE.AND.EX P2, PT, RZ, UR11, PT, P2 ;  /* 0x0000000bff007c0c */ /* 0x000fda000bf45320 */
[----:B------:R-:W-:Y:S05]  /*1a60*/  @P2 BRA `(.L_x_24663) ;  /* 0x0000000000082947 */ /* 0x000fea0003800000 */
[----:B------:R-:W-:Y:S05]  /*1a70*/  @P0 BRA `(.L_x_24664) ;  /* 0x0000000000140947 */ /* 0x000fea0003800000 */
[----:B------:R-:W-:Y:S05]  /*1a80*/  BRA `(.L_x_24665) ;  /* 0x0000000000147947 */ /* 0x000fea0003800000 */
.L_x_24663:
[----:B-----5:R-:W-:Y:S01]  /*1a90*/  FADD.FTZ R95, R75, R95 ;  /* 0x0000005f4b5f7221 */ /* 0x020fe20000010000 */
[----:B------:R-:W-:Y:S06]  /*1aa0*/  BRA `(.L_x_24664) ;  /* 0x0000000000087947 */ /* 0x000fec0003800000 */
.L_x_24662:
[----:B-----5:R-:W-:-:S04]  /*1ab0*/  FADD.FTZ R95, R71, R95 ;  /* 0x0000005f475f7221 */ /* 0x020fc80000010000 */
[----:B------:R-:W-:-:S07]  /*1ac0*/  @P2 FADD.FTZ R95, R75, R95 ;  /* 0x0000005f4b5f2221 */ /* 0x000fce0000010000 */
.L_x_24664:
[----:B-----5:R-:W-:-:S07]  /*1ad0*/  MOV R83, R95 ;  /* 0x0000005f00537202 */ /* 0x020fce0000000f00 */
.L_x_24665:
[----:B------:R-:W0:Y:S02]  /*1ae0*/  @P0 LDC.64 R114, c[0x0][0x238] ;  /* 0x00008e00ff720b82 */ /* 0x000e240000000a00 */
[----:B0-----:R-:W-:-:S04]  /*1af0*/  @P0 LEA R114, P2, R112, R114, 0x4 ;  /* 0x0000007270720211 */ /* 0x001fc800078420ff */
[C---:B------:R-:W-:Y:S02]  /*1b00*/  @P0 LEA.HI.X R115, R112.reuse, R115, RZ, 0x4, P2 ;  /* 0x0000007370730211 */ /* 0x040fe400010f24ff */
[----:B------:R-:W-:-:S03]  /*1b10*/  IADD3 R112, R112, 0x20, RZ ;  /* 0x0000002070707810 */ /* 0x000fc60007ffe0ff */
[----:B------:R0:W-:Y:S04]  /*1b20*/  @P0 STG.E.128 desc[UR4][R114.64], R80 ;  /* 0x0000005072000986 */ /* 0x0001e8000c101d04 */
.L_x_24649:
[----:B------:R-:W-:Y:S05]  /*1b30*/  BSYNC B0 ;  /* 0x0000000000007941 */ /* 0x000fea0003800000 */
.L_x_24648:
        /* <DEDUP_REMOVED lines=24> */
.L_x_24669:
[----:B-----5:R-:W-:Y:S01]  /*1cc0*/  FADD.FTZ R96, R72, R96 ;  /* 0x0000006048607221 */ /* 0x020fe20000010000 */
[----:B------:R-:W-:Y:S06]  /*1cd0*/  BRA `(.L_x_24670) ;  /* 0x0000000000087947 */ /* 0x000fec0003800000 */
.L_x_24668:
[----:B-----5:R-:W-:-:S04]  /*1ce0*/  FADD.FTZ R96, R68, R96 ;  /* 0x0000006044607221 */ /* 0x020fc80000010000 */
[----:B------:R-:W-:-:S07]  /*1cf0*/  @P2 FADD.FTZ R96, R72, R96 ;  /* 0x0000006048602221 */ /* 0x000fce0000010000 */
.L_x_24670:
[----:B-----5:R-:W-:-:S07]  /*1d00*/  MOV R80, R96 ;  /* 0x0000006000507202 */ /* 0x020fce0000000f00 */
.L_x_24671:
[----:B------:R-:W-:Y:S05]  /*1d10*/  @P3 BRA `(.L_x_24672) ;  /* 0x00000000001c3947 */ /* 0x000fea0003800000 */
[----:B------:R-:W-:-:S04]  /*1d20*/  ISETP.NE.U32.AND P4, PT, RZ, UR10, PT ;  /* 0x0000000aff007c0c */ /* 0x000fc8000bf85070 */
[----:B------:R-:W-:-:S13]  /*1d30*/  ISETP.NE.AND.EX P4, PT, RZ, UR11, PT, P4 ;  /* 0x0000000bff007c0c */ /* 0x000fda000bf85340 */
[----:B------:R-:W-:Y:S05]  /*1d40*/  @P4 BRA `(.L_x_24673) ;  /* 0x0000000000084947 */ /* 0x000fea0003800000 */
[----:B------:R-:W-:Y:S05]  /*1d50*/  @P0 BRA `(.L_x_24674) ;  /* 0x0000000000140947 */ /* 0x000fea0003800000 */
[----:B------:R-:W-:Y:S05]  /*1d60*/  BRA `(.L_x_24675) ;  /* 0x0000000000147947 */ /* 0x000fea0003800000 */
.L_x_24673:
[----:B-----5:R-:W-:Y:S01]  /*1d70*/  FADD.FTZ R97, R73, R97 ;  /* 0x0000006149617221 */ /* 0x020fe20000010000 */
[----:B------:R-:W-:Y:S06]  /*1d80*/  BRA `(.L_x_24674) ;  /* 0x0000000000087947 */ /* 0x000fec0003800000 */
.L_x_24672:
[----:B-----5:R-:W-:-:S04]  /*1d90*/  FADD.FTZ R97, R69, R97 ;  /* 0x0000006145617221 */ /* 0x020fc80000010000 */
[----:B------:R-:W-:-:S07]  /*1da0*/  @P2 FADD.FTZ R97, R73, R97 ;  /* 0x0000006149612221 */ /* 0x000fce0000010000 */
.L_x_24674:
[----:B-----5:R-:W-:-:S07]  /*1db0*/  MOV R81, R97 ;  /* 0x0000006100517202 */ /* 0x020fce0000000f00 */
.L_x_24675:
[----:B------:R-:W-:Y:S05]  /*1dc0*/  @P3 BRA `(.L_x_24676) ;  /* 0x00000000001c3947 */ /* 0x000fea0003800000 */
[----:B------:R-:W-:-:S04]  /*1dd0*/  ISETP.NE.U32.AND P4, PT, RZ, UR10, PT ;  /* 0x0000000aff007c0c */ /* 0x000fc8000bf85070 */
[----:B------:R-:W-:-:S13]  /*1de0*/  ISETP.NE.AND.EX P4, PT, RZ, UR11, PT, P4 ;  /* 0x0000000bff007c0c */ /* 0x000fda000bf85340 */
[----:B------:R-:W-:Y:S05]  /*1df0*/  @P4 BRA `(.L_x_24677) ;  /* 0x0000000000084947 */ /* 0x000fea0003800000 */
[----:B------:R-:W-:Y:S05]  /*1e00*/  @P0 BRA `(.L_x_24678) ;  /* 0x0000000000140947 */ /* 0x000fea0003800000 */
[----:B------:R-:W-:Y:S05]  /*1e10*/  BRA `(.L_x_24679) ;  /* 0x0000000000147947 */ /* 0x000fea0003800000 */
.L_x_24677:
[----:B-----5:R-:W-:Y:S01]  /*1e20*/  FADD.FTZ R98, R74, R98 ;  /* 0x000000624a627221 */ /* 0x020fe20000010000 */
[----:B------:R-:W-:Y:S06]  /*1e30*/  BRA `(.L_x_24678) ;  /* 0x0000000000087947 */ /* 0x000fec0003800000 */
.L_x_24676:
[----:B-----5:R-:W-:-:S04]  /*1e40*/  FADD.FTZ R98, R70, R98 ;  /* 0x0000006246627221 */ /* 0x020fc80000010000 */
[----:B------:R-:W-:-:S07]  /*1e50*/  @P2 FADD.FTZ R98, R74, R98 ;  /* 0x000000624a622221 */ /* 0x000fce0000010000 */
.L_x_24678:
[----:B-----5:R-:W-:-:S07]  /*1e60*/  MOV R82, R98 ;  /* 0x0000006200527202 */ /* 0x020fce0000000f00 */
.L_x_24679:
[----:B------:R-:W-:Y:S05]  /*1e70*/  @P3 BRA `(.L_x_24680) ;  /* 0x00000000001c3947 */ /* 0x000fea0003800000 */
[----:B------:R-:W-:-:S04]  /*1e80*/  ISETP.NE.U32.AND P2, PT, RZ, UR10, PT ;  /* 0x0000000aff007c0c */ /* 0x000fc8000bf45070 */
[----:B------:R-:W-:-:S13]  /*1e90*/  ISETP.NE.AND.EX P2, PT, RZ, UR11, PT, P2 ;  /* 0x0000000bff007c0c */ /* 0x000fda000bf45320 */
[----:B------:R-:W-:Y:S05]  /*1ea0*/  @P2 BRA `(.L_x_24681) ;  /* 0x0000000000082947 */ /* 0x000fea0003800000 */
[----:B------:R-:W-:Y:S05]  /*1eb0*/  @P0 BRA `(.L_x_24682) ;  /* 0x0000000000140947 */ /* 0x000fea0003800000 */
[----:B------:R-:W-:Y:S05]  /*1ec0*/  BRA `(.L_x_24683) ;  /* 0x0000000000147947 */ /* 0x000fea0003800000 */
.L_x_24681:
[----:B-----5:R-:W-:Y:S01]  /*1ed0*/  FADD.FTZ R99, R75, R99 ;  /* 0x000000634b637221 */ /* 0x020fe20000010000 */
[----:B------:R-:W-:Y:S06]  /*1ee0*/  BRA `(.L_x_24682) ;  /* 0x0000000000087947 */ /* 0x000fec0003800000 */
.L_x_24680:
[----:B-----5:R-:W-:-:S04]  /*1ef0*/  FADD.FTZ R99, R71, R99 ;  /* 0x0000006347637221 */ /* 0x020fc80000010000 */
[----:B------:R-:W-:-:S07]  /*1f00*/  @P2 FADD.FTZ R99, R75, R99 ;  /* 0x000000634b632221 */ /* 0x000fce0000010000 */
.L_x_24682:
[----:B-----5:R-:W-:-:S07]  /*1f10*/  MOV R83, R99 ;  /* 0x0000006300537202 */ /* 0x020fce0000000f00 */
.L_x_24683:
[----:B------:R-:W0:Y:S02]  /*1f20*/  @P0 LDC.64 R114, c[0x0][0x238] ;  /* 0x00008e00ff720b82 */ /* 0x000e240000000a00 */
[----:B0-----:R-:W-:-:S04]  /*1f30*/  @P0 LEA R114, P2, R112, R114, 0x4 ;  /* 0x0000007270720211 */ /* 0x001fc800078420ff */
[C---:B------:R-:W-:Y:S02]  /*1f40*/  @P0 LEA.HI.X R115, R112.reuse, R115, RZ, 0x4, P2 ;  /* 0x0000007370730211 */ /* 0x040fe400010f24ff */
[----:B------:R-:W-:-:S03]  /*1f50*/  IADD3 R112, R112, 0x20, RZ ;  /* 0x0000002070707810 */ /* 0x000fc60007ffe0ff */
[----:B------:R0:W-:Y:S04]  /*1f60*/  @P0 STG.E.128 desc[UR4][R114.64], R80 ;  /* 0x0000005072000986 */ /* 0x0001e8000c101d04 */
.L_x_24667:
[----:B------:R-:W-:Y:S05]  /*1f70*/  BSYNC B0 ;  /* 0x0000000000007941 */ /* 0x000fea0003800000 */
.L_x_24666:
        /* <DEDUP_REMOVED lines=24> */
.L_x_24687:
[----:B-----5:R-:W-:Y:S01]  /*2100*/  FADD.FTZ R100, R72, R100 ;  /* 0x0000006448647221 */ /* 0x020fe20000010000 */
[----:B------:R-:W-:Y:S06]  /*2110*/  BRA `(.L_x_24688) ;  /* 0x0000000000087947 */ /* 0x000fec0003800000 */
.L_x_24686:
[----:B-----5:R-:W-:-:S04]  /*2120*/  FADD.FTZ R100, R68, R100 ;  /* 0x0000006444647221 */ /* 0x020fc80000010000 */
[----:B------:R-:W-:-:S07]  /*2130*/  @P2 FADD.FTZ R100, R72, R100 ;  /* 0x0000006448642221 */ /* 0x000fce0000010000 */
.L_x_24688:
[----:B-----5:R-:W-:-:S07]  /*2140*/  MOV R80, R100 ;  /* 0x0000006400507202 */ /* 0x020fce0000000f00 */
.L_x_24689:
[----:B------:R-:W-:Y:S05]  /*2150*/  @P3 BRA `(.L_x_24690) ;  /* 0x00000000001c3947 */ /* 0x000fea0003800000 */
[----:B------:R-:W-:-:S04]  /*2160*/  ISETP.NE.U32.AND P4, PT, RZ, UR10, PT ;  /* 0x0000000aff007c0c */ /* 0x000fc8000bf85070 */
[----:B------:R-:W-:-:S13]  /*2170*/  ISETP.NE.AND.EX P4, PT, RZ, UR11, PT, P4 ;  /* 0x0000000bff007c0c */ /* 0x000fda000bf85340 */
[----:B------:R-:W-:Y:S05]  /*2180*/  @P4 BRA `(.L_x_24691) ;  /* 0x0000000000084947 */ /* 0x000fea0003800000 */
[----:B------:R-:W-:Y:S05]  /*2190*/  @P0 BRA `(.L_x_24692) ;  /* 0x0000000000140947 */ /* 0x000fea0003800000 */
[----:B------:R-:W-:Y:S05]  /*21a0*/  BRA `(.L_x_24693) ;  /* 0x0000000000147947 */ /* 0x000fea0003800000 */
.L_x_24691:
[----:B-----5:R-:W-:Y:S01]  /*21b0*/  FADD.FTZ R101, R73, R101 ;  /* 0x0000006549657221 */ /* 0x020fe20000010000 */
[----:B------:R-:W-:Y:S06]  /*21c0*/  BRA `(.L_x_24692) ;  /* 0x0000000000087947 */ /* 0x000fec0003800000 */
.L_x_24690:
[----:B-----5:R-:W-:-:S04]  /*21d0*/  FADD.FTZ R101, R69, R101 ;  /* 0x0000006545657221 */ /* 0x020fc80000010000 */
[----:B------:R-:W-:-:S07]  /*21e0*/  @P2 FADD.FTZ R101, R73, R101 ;  /* 0x0000006549652221 */ /* 0x000fce0000010000 */
.L_x_24692:
[----:B-----5:R-:W-:-:S07]  /*21f0*/  MOV R81, R101 ;  /* 0x0000006500517202 */ /* 0x020fce0000000f00 */
.L_x_24693:
[----:B------:R-:W-:Y:S05]  /*2200*/  @P3 BRA `(.L_x_24694) ;  /* 0x00000000001c3947 */ /* 0x000fea0003800000 */
[----:B------:R-:W-:-:S04]  /*2210*/  ISETP.NE.U32.AND P4, PT, RZ, UR10, PT ;  /* 0x0000000aff007c0c */ /* 0x000fc8000bf85070 */
[----:B------:R-:W-:-:S13]  /*2220*/  ISETP.NE.AND.EX P4, PT, RZ, UR11, PT, P4 ;  /* 0x0000000bff007c0c */ /* 0x000fda000bf85340 */
[----:B------:R-:W-:Y:S05]  /*2230*/  @P4 BRA `(.L_x_24695) ;  /* 0x0000000000084947 */ /* 0x000fea0003800000 */
[----:B------:R-:W-:Y:S05]  /*2240*/  @P0 BRA `(.L_x_24696) ;  /* 0x0000000000140947 */ /* 0x000fea0003800000 */
[----:B------:R-:W-:Y:S05]  /*2250*/  BRA `(.L_x_24697) ;  /* 0x0000000000147947 */ /* 0x000fea0003800000 */
.L_x_24695:
[----:B-----5:R-:W-:Y:S01]  /*2260*/  FADD.FTZ R102, R74, R102 ;  /* 0x000000664a667221 */ /* 0x020fe20000010000 */
[----:B------:R-:W-:Y:S06]  /*2270*/  BRA `(.L_x_24696) ;  /* 0x0000000000087947 */ /* 0x000fec0003800000 */
.L_x_24694:
[----:B-----5:R-:W-:-:S04]  /*2280*/  FADD.FTZ R102, R70, R102 ;  /* 0x0000006646667221 */ /* 0x020fc80000010000 */
[----:B------:R-:W-:-:S07]  /*2290*/  @P2 FADD.FTZ R102, R74, R102 ;  /* 0x000000664a662221 */ /* 0x000fce0000010000 */
.L_x_24696:
[----:B-----5:R-:W-:-:S07]  /*22a0*/  MOV R82, R102 ;  /* 0x0000006600527202 */ /* 0x020fce0000000f00 */
.L_x_24697:
[----:B------:R-:W-:Y:S05]  /*22b0*/  @P3 BRA `(.L_x_24698) ;  /* 0x00000000001c3947 */ /* 0x000fea0003800000 */
[----:B------:R-:W-:-:S04]  /*22c0*/  ISETP.NE.U32.AND P2, PT, RZ, UR10, PT ;  /* 0x0000000aff007c0c */ /* 0x000fc8000bf45070 */
[----:B------:R-:W-:-:S13]  /*22d0*/  ISETP.NE.AND.EX P2, PT, RZ, UR11, PT, P2 ;  /* 0x0000000bff007c0c */ /* 0x000fda000bf45320 */
[----:B------:R-:W-:Y:S05]  /*22e0*/  @P2 BRA `(.L_x_24699) ;  /* 0x0000000000082947 */ /* 0x000fea0003800000 */
[----:B------:R-:W-:Y:S05]  /*22f0*/  @P0 BRA `(.L_x_24700) ;  /* 0x0000000000140947 */ /* 0x000fea0003800000 */
[----:B------:R-:W-:Y:S05]  /*2300*/  BRA `(.L_x_24701) ;  /* 0x0000000000147947 */ /* 0x000fea0003800000 */
.L_x_24699:
[----:B-----5:R-:W-:Y:S01]  /*2310*/  FADD.FTZ R103, R75, R103 ;  /* 0x000000674b677221 */ /* 0x020fe20000010000 */
[----:B------:R-:W-:Y:S06]  /*2320*/  BRA `(.L_x_24700) ;  /* 0x0000000000087947 */ /* 0x000fec0003800000 */
.L_x_24698:
[----:B-----5:R-:W-:-:S04]  /*2330*/  FADD.FTZ R103, R71, R103 ;  /* 0x0000006747677221 */ /* 0x020fc80000010000 */
[----:B------:R-:W-:-:S07]  /*2340*/  @P2 FADD.FTZ R103, R75, R103 ;  /* 0x000000674b672221 */ /* 0x000fce0000010000 */
.L_x_24700:
[----:B-----5:R-:W-:-:S07]  /*2350*/  MOV R83, R103 ;  /* 0x0000006700537202 */ /* 0x020fce0000000f00 */
.L_x_24701:
[----:B------:R-:W0:Y:S02]  /*2360*/  @P0 LDC.64 R114, c[0x0][0x238] ;  /* 0x00008e00ff720b82 */ /* 0x000e240000000a00 */
[----:B0-----:R-:W-:-:S04]  /*2370*/  @P0 LEA R114, P2, R112, R114, 0x4 ;  /* 0x0000007270720211 */ /* 0x001fc800078420ff */
[C---:B------:R-:W-:Y:S02]  /*2380*/  @P0 LEA.HI.X R115, R112.reuse, R115, RZ, 0x4, P2 ;  /* 0x0000007370730211 */ /* 0x040fe400010f24ff */
[----:B------:R-:W-:-:S03]  /*2390*/  IADD3 R112, R112, 0x20, RZ ;  /* 0x0000002070707810 */ /* 0x000fc60007ffe0ff */
[----:B------:R0:W-:Y:S04]  /*23a0*/  @P0 STG.E.128 desc[UR4][R114.64], R80 ;  /* 0x0000005072000986 */ /* 0x0001e8000c101d04 */
.L_x_24685:
[----:B------:R-:W-:Y:S05]  /*23b0*/  BSYNC B0 ;  /* 0x0000000000007941 */ /* 0x000fea0003800000 */
.L_x_24684:
        /* <DEDUP_REMOVED lines=24> */
.L_x_24705:
[----:B-----5:R-:W-:Y:S01]  /*2540*/  FADD.FTZ R104, R72, R104 ;  /* 0x0000006848687221 */ /* 0x020fe20000010000 */
[----:B------:R-:W-:Y:S06]  /*2550*/  BRA `(.L_x_24706) ;  /* 0x0000000000087947 */ /* 0x000fec0003800000 */
.L_x_24704:
[----:B-----5:R-:W-:-:S04]  /*2560*/  FADD.FTZ R104, R68, R104 ;  /* 0x0000006844687221 */ /* 0x020fc80000010000 */
[----:B------:R-:W-:-:S07]  /*2570*/  @P2 FADD.FTZ R104, R72, R104 ;  /* 0x0000006848682221 */ /* 0x000fce0000010000 */
.L_x_24706:
[----:B-----5:R-:W-:-:S07]  /*2580*/  MOV R80, R104 ;  /* 0x0000006800507202 */ /* 0x020fce0000000f00 */
.L_x_24707:
[----:B------:R-:W-:Y:S05]  /*2590*/  @P3 BRA `(.L_x_24708) ;  /* 0x00000000001c3947 */ /* 0x000fea0003800000 */
[----:B------:R-:W-:-:S04]  /*25a0*/  ISETP.NE.U32.AND P4, PT, RZ, UR10, PT ;  /* 0x0000000aff007c0c */ /* 0x000fc8000bf85070 */
[----:B------:R-:W-:-:S13]  /*25b0*/  ISETP.NE.AND.EX P4, PT, RZ, UR11, PT, P4 ;  /* 0x0000000bff007c0c */ /* 0x000fda000bf85340 */
[----:B------:R-:W-:Y:S05]  /*25c0*/  @P4 BRA `(.L_x_24709) ;  /* 0x0000000000084947 */ /* 0x000fea0003800000 */
[----:B------:R-:W-:Y:S05]  /*25d0*/  @P0 BRA `(.L_x_24710) ;  /* 0x0000000000140947 */ /* 0x000fea0003800000 */
[----:B------:R-:W-:Y:S05]  /*25e0*/  BRA `(.L_x_24711) ;  /* 0x0000000000147947 */ /* 0x000fea0003800000 */
.L_x_24709:
[----:B-----5:R-:W-:Y:S01]  /*25f0*/  FADD.FTZ R105, R73, R105 ;  /* 0x0000006949697221 */ /* 0x020fe20000010000 */
[----:B------:R-:W-:Y:S06]  /*2600*/  BRA `(.L_x_24710) ;  /* 0x0000000000087947 */ /* 0x000fec0003800000 */
.L_x_24708:
[----:B-----5:R-:W-:-:S04]  /*2610*/  FADD.FTZ R105, R69, R105 ;  /* 0x0000006945697221 */ /* 0x020fc80000010000 */
[----:B------:R-:W-:-:S07]  /*2620*/  @P2 FADD.FTZ R105, R73, R105 ;  /* 0x0000006949692221 */ /* 0x000fce0000010000 */
.L_x_24710:
[----:B-----5:R-:W-:-:S07]  /*2630*/  MOV R81, R105 ;  /* 0x0000006900517202 */ /* 0x020fce0000000f00 */
.L_x_24711:
[----:B------:R-:W-:Y:S05]  /*2640*/  @P3 BRA `(.L_x_24712) ;  /* 0x00000000001c3947 */ /* 0x000fea0003800000 */
[----:B------:R-:W-:-:S04]  /*2650*/  ISETP.NE.U32.AND P4, PT, RZ, UR10, PT ;  /* 0x0000000aff007c0c */ /* 0x000fc8000bf85070 */
[----:B------:R-:W-:-:S13]  /*2660*/  ISETP.NE.AND.EX P4, PT, RZ, UR11, PT, P4 ;  /* 0x0000000bff007c0c */ /* 0x000fda000bf85340 */
[----:B------:R-:W-:Y:S05]  /*2670*/  @P4 BRA `(.L_x_24713) ;  /* 0x0000000000084947 */ /* 0x000fea0003800000 */
[----:B------:R-:W-:Y:S05]  /*2680*/  @P0 BRA `(.L_x_24714) ;  /* 0x0000000000140947 */ /* 0x000fea0003800000 */
[----:B------:R-:W-:Y:S05]  /*2690*/  BRA `(.L_x_24715) ;  /* 0x0000000000147947 */ /* 0x000fea0003800000 */
.L_x_24713:
[----:B-----5:R-:W-:Y:S01]  /*26a0*/  FADD.FTZ R106, R74, R106 ;  /* 0x0000006a4a6a7221 */ /* 0x020fe20000010000 */
[----:B------:R-:W-:Y:S06]  /*26b0*/  BRA `(.L_x_24714) ;  /* 0x0000000000087947 */ /* 0x000fec0003800000 */
.L_x_24712:
[----:B-----5:R-:W-:-:S04]  /*26c0*/  FADD.FTZ R106, R70, R106 ;  /* 0x0000006a466a7221 */ /* 0x020fc80000010000 */
[----:B------:R-:W-:-:S07]  /*26d0*/  @P2 FADD.FTZ R106, R74, R106 ;  /* 0x0000006a4a6a2221 */ /* 0x000fce0000010000 */
.L_x_24714:
[----:B-----5:R-:W-:-:S07]  /*26e0*/  MOV R82, R106 ;  /* 0x0000006a00527202 */ /* 0x020fce0000000f00 */
.L_x_24715:
[----:B------:R-:W-:Y:S05]  /*26f0*/  @P3 BRA `(.L_x_24716) ;  /* 0x00000000001c3947 */ /* 0x000fea0003800000 */
[----:B------:R-:W-:-:S04]  /*2700*/  ISETP.NE.U32.AND P2, PT, RZ, UR10, PT ;  /* 0x0000000aff007c0c */ /* 0x000fc8000bf45070 */
[----:B------:R-:W-:-:S13]  /*2710*/  ISETP.NE.AND.EX P2, PT, RZ, UR11, PT, P2 ;  /* 0x0000000bff007c0c */ /* 0x000fda000bf45320 */
[----:B------:R-:W-:Y:S05]  /*2720*/  @P2 BRA `(.L_x_24717) ;  /* 0x0000000000082947 */ /* 0x000fea0003800000 */
[----:B------:R-:W-:Y:S05]  /*2730*/  @P0 BRA `(.L_x_24718) ;  /* 0x0000000000140947 */ /* 0x000fea0003800000 */
[----:B------:R-:W-:Y:S05]  /*2740*/  BRA `(.L_x_24719) ;  /* 0x0000000000147947 */ /* 0x000fea0003800000 */
.L_x_24717:
[----:B-----5:R-:W-:Y:S01]  /*2750*/  FADD.FTZ R107, R75, R107 ;  /* 0x0000006b4b6b7221 */ /* 0x020fe20000010000 */
[----:B------:R-:W-:Y:S06]  /*2760*/  BRA `(.L_x_24718) ;  /* 0x0000000000087947 */ /* 0x000fec0003800000 */
.L_x_24716:
[----:B-----5:R-:W-:-:S04]  /*2770*/  FADD.FTZ R107, R71, R107 ;  /* 0x0000006b476b7221 */ /* 0x020fc80000010000 */
[----:B------:R-:W-:-:S07]  /*2780*/  @P2 FADD.FTZ R107, R75, R107 ;  /* 0x0000006b4b6b2221 */ /* 0x000fce0000010000 */
.L_x_24718:
[----:B-----5:R-:W-:-:S07]  /*2790*/  MOV R83, R107 ;  /* 0x0000006b00537202 */ /* 0x020fce0000000f00 */
.L_x_24719:
[----:B------:R-:W0:Y:S02]  /*27a0*/  @P0 LDC.64 R114, c[0x0][0x238] ;  /* 0x00008e00ff720b82 */ /* 0x000e240000000a00 */
[----:B0-----:R-:W-:-:S04]  /*27b0*/  @P0 LEA R114, P2, R112, R114, 0x4 ;  /* 0x0000007270720211 */ /* 0x001fc800078420ff */
[C---:B------:R-:W-:Y:S02]  /*27c0*/  @P0 LEA.HI.X R115, R112.reuse, R115, RZ, 0x4, P2 ;  /* 0x0000007370730211 */ /* 0x040fe400010f24ff */
[----:B------:R-:W-:-:S03]  /*27d0*/  IADD3 R112, R112, 0x20, RZ ;  /* 0x0000002070707810 */ /* 0x000fc60007ffe0ff */
[----:B------:R0:W-:Y:S04]  /*27e0*/  @P0 STG.E.128 desc[UR4][R114.64], R80 ;  /* 0x0000005072000986 */ /* 0x0001e8000c101d04 */
.L_x_24703:
[----:B------:R-:W-:Y:S05]  /*27f0*/  BSYNC B0 ;  /* 0x0000000000007941 */ /* 0x000fea0003800000 */
.L_x_24702:
        /* <DEDUP_REMOVED lines=24> */
.L_x_24723:
[----:B-----5:R-:W-:Y:S01]  /*2980*/  FADD.FTZ R108, R72, R108 ;  /* 0x0000006c486c7221 */ /* 0x020fe20000010000 */
[----:B------:R-:W-:Y:S06]  /*2990*/  BRA `(.L_x_24724) ;  /* 0x0000000000087947 */ /* 0x000fec0003800000 */
.L_x_24722:
[----:B-----5:R-:W-:-:S04]  /*29a0*/  FADD.FTZ R108, R68, R108 ;  /* 0x0000006c446c7221 */ /* 0x020fc80000010000 */
[----:B------:R-:W-:-:S07]  /*29b0*/  @P2 FADD.FTZ R108, R72, R108 ;  /* 0x0000006c486c2221 */ /* 0x000fce0000010000 */
.L_x_24724:
[----:B-----5:R-:W-:-:S07]  /*29c0*/  MOV R80, R108 ;  /* 0x0000006c00507202 */ /* 0x020fce0000000f00 */
.L_x_24725:
[----:B------:R-:W-:Y:S05]  /*29d0*/  @P3 BRA `(.L_x_24726) ;  /* 0x00000000001c3947 */ /* 0x000fea0003800000 */
[----:B------:R-:W-:-:S04]  /*29e0*/  ISETP.NE.U32.AND P4, PT, RZ, UR10, PT ;  /* 0x0000000aff007c0c */ /* 0x000fc8000bf85070 */
[----:B------:R-:W-:-:S13]  /*29f0*/  ISETP.NE.AND.EX P4, PT, RZ, UR11, PT, P4 ;  /* 0x0000000bff007c0c */ /* 0x000fda000bf85340 */
[----:B------:R-:W-:Y:S05]  /*2a00*/  @P4 BRA `(.L_x_24727) ;  /* 0x0000000000084947 */ /* 0x000fea0003800000 */
[----:B------:R-:W-:Y:S05]  /*2a10*/  @P0 BRA `(.L_x_24728) ;  /* 0x0000000000140947 */ /* 0x000fea0003800000 */
[----:B------:R-:W-:Y:S05]  /*2a20*/  BRA `(.L_x_24729) ;  /* 0x0000000000147947 */ /* 0x000fea0003800000 */
.L_x_24727:
[----:B-----5:R-:W-:Y:S01]  /*2a30*/  FADD.FTZ R109, R73, R109 ;  /* 0x0000006d496d7221 */ /* 0x020fe20000010000 */
[----:B------:R-:W-:Y:S06]  /*2a40*/  BRA `(.L_x_24728) ;  /* 0x0000000000087947 */ /* 0x000fec0003800000 */
.L_x_24726:
[----:B-----5:R-:W-:-:S04]  /*2a50*/  FADD.FTZ R109, R69, R109 ;  /* 0x0000006d456d7221 */ /* 0x020fc80000010000 */
[----:B------:R-:W-:-:S07]  /*2a60*/  @P2 FADD.FTZ R109, R73, R109 ;  /* 0x0000006d496d2221 */ /* 0x000fce0000010000 */
.L_x_24728:
[----:B-----5:R-:W-:-:S07]  /*2a70*/  MOV R81, R109 ;  /* 0x0000006d00517202 */ /* 0x020fce0000000f00 */
.L_x_24729:
[----:B------:R-:W-:Y:S05]  /*2a80*/  @P3 BRA `(.L_x_24730) ;  /* 0x00000000001c3947 */ /* 0x000fea0003800000 */
[----:B------:R-:W-:-:S04]  /*2a90*/  ISETP.NE.U32.AND P4, PT, RZ, UR10, PT ;  /* 0x0000000aff007c0c */ /* 0x000fc8000bf85070 */
[----:B------:R-:W-:-:S13]  /*2aa0*/  ISETP.NE.AND.EX P4, PT, RZ, UR11, PT, P4 ;  /* 0x0000000bff007c0c */ /* 0x000fda000bf85340 */
[----:B------:R-:W-:Y:S05]  /*2ab0*/  @P4 BRA `(.L_x_24731) ;  /* 0x0000000000084947 */ /* 0x000fea0003800000 */
[----:B------:R-:W-:Y:S05]  /*2ac0*/  @P0 BRA `(.L_x_24732) ;  /* 0x0000000000140947 */ /* 0x000fea0003800000 */
[----:B------:R-:W-:Y:S05]  /*2ad0*/  BRA `(.L_x_24733) ;  /* 0x0000000000147947 */ /* 0x000fea0003800000 */
.L_x_24731:
[----:B-----5:R-:W-:Y:S01]  /*2ae0*/  FADD.FTZ R110, R74, R110 ;  /* 0x0000006e4a6e7221 */ /* 0x020fe20000010000 */
[----:B------:R-:W-:Y:S06]  /*2af0*/  BRA `(.L_x_24732) ;  /* 0x0000000000087947 */ /* 0x000fec0003800000 */
.L_x_24730:
[----:B-----5:R-:W-:-:S04]  /*2b00*/  FADD.FTZ R110, R70, R110 ;  /* 0x0000006e466e7221 */ /* 0x020fc80000010000 */
[----:B------:R-:W-:-:S07]  /*2b10*/  @P2 FADD.FTZ R110, R74, R110 ;  /* 0x0000006e4a6e2221 */ /* 0x000fce0000010000 */
.L_x_24732:
[----:B-----5:R-:W-:-:S07]  /*2b20*/  MOV R82, R110 ;  /* 0x0000006e00527202 */ /* 0x020fce0000000f00 */
.L_x_24733:
[----:B------:R-:W-:Y:S05]  /*2b30*/  @P3 BRA `(.L_x_24734) ;  /* 0x00000000001c3947 */ /* 0x000fea0003800000 */
[----:B------:R-:W-:-:S04]  /*2b40*/  ISETP.NE.U32.AND P2, PT, RZ, UR10, PT ;  /* 0x0000000aff007c0c */ /* 0x000fc8000bf45070 */
[----:B------:R-:W-:-:S13]  /*2b50*/  ISETP.NE.AND.EX P2, PT, RZ, UR11, PT, P2 ;  /* 0x0000000bff007c0c */ /* 0x000fda000bf45320 */
[----:B------:R-:W-:Y:S05]  /*2b60*/  @P2 BRA `(.L_x_24735) ;  /* 0x0000000000082947 */ /* 0x000fea0003800000 */
[----:B------:R-:W-:Y:S05]  /*2b70*/  @P0 BRA `(.L_x_24736) ;  /* 0x0000000000140947 */ /* 0x000fea0003800000 */
[----:B------:R-:W-:Y:S05]  /*2b80*/  BRA `(.L_x_24737) ;  /* 0x0000000000147947 */ /* 0x000fea0003800000 */
.L_x_24735:
[----:B-----5:R-:W-:Y:S01]  /*2b90*/  FADD.FTZ R111, R75, R111 ;  /* 0x0000006f4b6f7221 */ /* 0x020fe20000010000 */
[----:B------:R-:W-:Y:S06]  /*2ba0*/  BRA `(.L_x_24736) ;  /* 0x0000000000087947 */ /* 0x000fec0003800000 */
.L_x_24734:
[----:B-----5:R-:W-:-:S04]  /*2bb0*/  FADD.FTZ R111, R71, R111 ;  /* 0x0000006f476f7221 */ /* 0x020fc80000010000 */
[----:B------:R-:W-:-:S07]  /*2bc0*/  @P2 FADD.FTZ R111, R75, R111 ;  /* 0x0000006f4b6f2221 */ /* 0x000fce0000010000 */
.L_x_24736:
[----:B-----5:R-:W-:-:S07]  /*2bd0*/  MOV R83, R111 ;  /* 0x0000006f00537202 */ /* 0x020fce0000000f00 */
.L_x_24737:
[----:B------:R-:W0:Y:S02]  /*2be0*/  @P0 LDC.64 R114, c[0x0][0x238] ;  /* 0x00008e00ff720b82 */ /* 0x000e240000000a00 */
[----:B0-----:R-:W-:-:S04]  /*2bf0*/  @P0 LEA R114, P2, R112, R114, 0x4 ;  /* 0x0000007270720211 */ /* 0x001fc800078420ff */
[----:B------:R-:W-:-:S05]  /*2c00*/  @P0 LEA.HI.X R115, R112, R115, RZ, 0x4, P2 ;  /* 0x0000007370730211 */ /* 0x000fca00010f24ff */
[----:B------:R0:W-:Y:S04]  /*2c10*/  @P0 STG.E.128 desc[UR4][R114.64], R80 ;  /* 0x0000005072000986 */ /* 0x0001e8000c101d04 */
.L_x_24721:
[----:B------:R-:W-:Y:S05]  /*2c20*/  BSYNC B0 ;  /* 0x0000000000007941 */ /* 0x000fea0003800000 */
.L_x_24720:
[----:B-----5:R-:W-:Y:S01]  /*2c30*/  FADD.FTZ R112, RZ, R76 ;  /* 0x0000004cff707221 */ /* 0x020fe20000010000 */
[C---:B------:R-:W-:Y:S01]  /*2c40*/  ISETP.GT.U32.AND P2, PT, R0.reuse, 0x3f, PT ;  /* 0x0000003f0000780c */ /* 0x040fe20003f44070 */
[----:B------:R-:W-:Y:S01]  /*2c50*/  UMOV UR12, 0xffffffff ;  /* 0xffffffff000c7882 */ /* 0x000fe20000000000 */
[C---:B------:R-:W-:Y:S01]  /*2c60*/  ISETP.GT.U32.AND P3, PT, R0.reuse, 0xdf, PT ;  /* 0x000000df0000780c */ /* 0x040fe20003f64070 */
[----:B------:R-:W-:Y:S01]  /*2c70*/  FADD.FTZ R113, R77, R112 ;  /* 0x000000704d717221 */ /* 0x000fe20000010000 */
[----:B0-----:R-:W-:Y:S02]  /*2c80*/  P2R R114, PR, RZ, 0x4 ;  /* 0x00000004ff727803 */ /* 0x001fe40000000000 */
        /* <DEDUP_REMOVED lines=42> */
[----:B------:R-:W5:Y:S01]  /*2f30*/  LDC R114, c[0x0][0x290] ;  /* 0x0000a400ff727b82 */ /* 0x000f620000000800 */
        /* <DEDUP_REMOVED lines=10> */
[----:B-----5:R-:W-:-:S04]  /*2fe0*/  FMUL.FTZ R113, R123, R114 ;  /* 0x000000727b717220 */ /* 0x020fc80000410000 */
        /* <DEDUP_REMOVED lines=77> */
.L_x_24767:
[----:B------:R-:W-:Y:S01]  /*34c0*/  FMUL.FTZ R112, R113, R113 ;  /* 0x0000007171707220 */ /* 0x000fe20000410000 */
[----:B------:R-:W-:Y:S01]  /*34d0*/  PLOP3.LUT P2, PT, PT, PT, UP0, 0x40, 0x0 ;  /* 0x000000000000781c */ /* 0x000fe20003f4e808 */
[----:B0-----:R-:W-:Y:S01]  /*34e0*/  FADD.FTZ R123, R122, R123 ;  /* 0x0000007b7a7b7221 */ /* 0x001fe20000010000 */
[----:B------:R-:W0:Y:S01]  /*34f0*/  @!P5 LDC.64 R120, c[0x0][0x250] ;  /* 0x00009400ff78db82 */ /* 0x000e220000000a00 */
[----:B------:R-:W-:Y:S01]  /*3500*/  BSSY B0, `(.L_x_24739) ;  /* 0x000001d000007945 */ /* 0x000fe20003800000 */
[----:B------:R-:W-:Y:S01]  /*3510*/  FSEL R117, R112, RZ, !P2 ;  /* 0x000000ff70757208 */ /* 0x000fe20005000000 */
[----:B------:R-:W-:Y:S01]  /*3520*/  FFMA.FTZ R112, R123, R114, UR6 ;  /* 0x000000067b707e23 */ /* 0x000fe20008010072 */
[----:B------:R-:W-:-:S03]  /*3530*/  PLOP3.LUT P2, PT, PT, PT, UP0, 0x40, 0x0 ;  /* 0x000000000000781c */ /* 0x000fc60003f4e808 */
[----:B------:R-:W-:Y:S01]  /*3540*/  FADD.FTZ R117, R112, R117 ;  /* 0x0000007570757221 */ /* 0x000fe20000010000 */
[----:B------:R-:W5:Y:S01]  /*3550*/  @!P5 LDC.64 R114, c[0x0][0x258] ;  /* 0x00009600ff72db82 */ /* 0x000f620000000a00 */
[----:B------:R-:W-:-:S04]  /*3560*/  FSEL R116, R113, RZ, P2 ;  /* 0x000000ff71747208 */ /* 0x000fc80001000000 */
[----:B------:R-:W1:Y:S01]  /*3570*/  MUFU.RSQ R117, R117 ;  /* 0x0000007500757308 */ /* 0x000e620000001400 */
[----:B0-----:R-:W-:-:S05]  /*3580*/  @!P5 IMAD.WIDE R120, R2, 0x4, R120 ;  /* 0x000000040278d825 */ /* 0x001fca00078e0278 */
[----:B------:R0:W-:Y:S01]  /*3590*/  @!P5 STG.E desc[UR4][R120.64], R113 ;  /* 0x000000717800d986 */ /* 0x0001e2000c101904 */
[----:B-----5:R-:W-:-:S05]  /*35a0*/  @!P5 IMAD.WIDE R114, R2, 0x4, R114 ;  /* 0x000000040272d825 */ /* 0x020fca00078e0272 */
[----:B-1----:R0:W-:Y:S01]  /*35b0*/  @!P5 STG.E desc[UR4][R114.64], R117 ;  /* 0x000000757200d986 */ /* 0x0021e2000c101904 */
[----:B------:R-:W-:Y:S05]  /*35c0*/  @!P1 BRA `(.L_x_24740) ;  /* 0x0000000000409947 */ /* 0x000fea0003800000 */
[----:B0-----:R-:W0:Y:S01]  /*35d0*/  LDC.64 R120, c[0x0][0x2b8] ;  /* 0x0000ae00ff787b82 */ /* 0x001e220000000a00 */
[--C-:B------:R-:W-:Y:S01]  /*35e0*/  FADD.FTZ R112, R76, -R116.reuse ;  /* 0x800000744c707221 */ /* 0x100fe20000010000 */
[--C-:B------:R-:W-:Y:S01]  /*35f0*/  FADD.FTZ R122, R78, -R116.reuse ;  /* 0x800000744e7a7221 */ /* 0x100fe20000010000 */
[--C-:B------:R-:W-:Y:S02]  /*3600*/  FADD.FTZ R124, R79, -R116.reuse ;  /* 0x800000744f7c7221 */ /* 0x100fe40000010000 */
[----:B------:R-:W-:Y:S01]  /*3610*/  FMUL.FTZ R113, R117, R112 ;  /* 0x0000007075717220 */ /* 0x000fe20000410000 */
[----:B------:R-:W-:Y:S01]  /*3620*/  FADD.FTZ R112, R77, -R116 ;  /* 0x800000744d707221 */ /* 0x000fe20000010000 */
[C---:B------:R-:W-:Y:S01]  /*3630*/  FMUL.FTZ R115, R117.reuse, R122 ;  /* 0x0000007a75737220 */ /* 0x040fe20000410000 */
[C---:B------:R-:W-:Y:S02]  /*3640*/  FMUL.FTZ R124, R117.reuse, R124 ;  /* 0x0000007c757c7220 */ /* 0x040fe40000410000 */
[----:B------:R-:W-:Y:S01]  /*3650*/  FMUL.FTZ R114, R117, R112 ;  /* 0x0000007075727220 */ /* 0x000fe20000410000 */
[----:B------:R-:W-:-:S03]  /*3660*/  FFMA.FTZ R112, R8, R113, R4 ;  /* 0x0000007108707223 */ /* 0x000fc60000010004 */
[----:B------:R-:W-:Y:S01]  /*3670*/  FFMA.FTZ R113, R9, R114, R5 ;  /* 0x0000007209717223 */ /* 0x000fe20000010005 */
[----:B------:R-:W-:Y:S01]  /*3680*/  FFMA.FTZ R114, R10, R115, R6 ;  /* 0x000000730a727223 */ /* 0x000fe20000010006 */
[----:B------:R-:W-:Y:S01]  /*3690*/  FFMA.FTZ R115, R11, R124, R7 ;  /* 0x0000007c0b737223 */ /* 0x000fe20000010007 */
[C---:B0-----:R-:W-:Y:S01]  /*36a0*/  IMAD.WIDE.U32 R120, R118.reuse, 0x10, R120 ;  /* 0x0000001076787825 */ /* 0x041fe200078e0078 */
[----:B------:R-:W-:-:S04]  /*36b0*/  IADD3 R118, R118, 0x20, RZ ;  /* 0x0000002076767810 */ /* 0x000fc80007ffe0ff */
[----:B------:R1:W-:Y:S03]  /*36c0*/  STG.E.128 desc[UR4][R120.64], R112 ;  /* 0x0000007078007986 */ /* 0x0003e6000c101d04 */
.L_x_24740:
[----:B------:R-:W-:Y:S05]  /*36d0*/  BSYNC B0 ;  /* 0x0000000000007941 */ /* 0x000fea0003800000 */
.L_x_24739:
[----:B------:R-:W-:Y:S01]  /*36e0*/  ISETP.GE.U32.AND P2, PT, R0, 0x40, PT ;  /* 0x000000400000780c */ /* 0x000fe20003f46070 */
[----:B------:R-:W-:-:S12]  /*36f0*/  BSSY B0, `(.L_x_24741) ;  /* 0x0000012000007945 */ /* 0x000fd80003800000 */
[----:B------:R-:W-:Y:S05]  /*3700*/  @!P2 BRA `(.L_x_24742) ;  /* 0x000000000040a947 */ /* 0x000fea0003800000 */
[----:B01----:R-:W0:Y:S01]  /*3710*/  LDC.64 R120, c[0x0][0x2b8] ;  /* 0x0000ae00ff787b82 */ /* 0x003e220000000a00 */
        /* <DEDUP_REMOVED lines=15> */
.L_x_24742:
[----:B------:R-:W-:Y:S05]  /*3810*/  BSYNC B0 ;  /* 0x0000000000007941 */ /* 0x000fea0003800000 */
.L_x_24741:
        /* <DEDUP_REMOVED lines=19> */
.L_x_24744:
[----:B------:R-:W-:Y:S05]  /*3950*/  BSYNC B0 ;  /* 0x0000000000007941 */ /* 0x000fea0003800000 */
.L_x_24743:
        /* <DEDUP_REMOVED lines=19> */
.L_x_24746:
[----:B------:R-:W-:Y:S05]  /*3a90*/  BSYNC B0 ;  /* 0x0000000000007941 */ /* 0x000fea0003800000 */
.L_x_24745:
        /* <DEDUP_REMOVED lines=19> */
.L_x_24748:
[----:B------:R-:W-:Y:S05]  /*3bd0*/  BSYNC B0 ;  /* 0x0000000000007941 */ /* 0x000fea0003800000 */
.L_x_24747:
        /* <DEDUP_REMOVED lines=19> */
.L_x_24750:
[----:B------:R-:W-:Y:S05]  /*3d10*/  BSYNC B0 ;  /* 0x0000000000007941 */ /* 0x000fea0003800000 */
.L_x_24749:
        /* <DEDUP_REMOVED lines=19> */
.L_x_24752:
[----:B------:R-:W-:Y:S05]  /*3e50*/  BSYNC B0 ;  /* 0x0000000000007941 */ /* 0x000fea0003800000 */
.L_x_24751:
[----:B------:R-:W-:Y:S01]  /*3e60*/  ISETP.GE.U32.AND P2, PT, R0, 0x100, PT ;  /* 0x000001000000780c */ /* 0x000fe20003f46070 */
[----:B------:R-:W-:-:S12]  /*3e70*/  BSSY B0, `(.L_x_24753) ;  /* 0x0000011000007945 */ /* 0x000fd80003800000 */
[----:B------:R-:W-:Y:S05]  /*3e80*/  @!P2 BRA `(.L_x_24754) ;  /* 0x00000000003ca947 */ /* 0x000fea0003800000 */
[----:B01----:R-:W0:Y:S01]  /*3e90*/  LDC.64 R112, c[0x0][0x2b8] ;  /* 0x0000ae00ff707b82 */ /* 0x003e220000000a00 */
        /* <DEDUP_REMOVED lines=9> */
[----:B0-----:R-:W-:-:S04]  /*3f30*/  IMAD.WIDE.U32 R118, R118, 0x10, R112 ;  /* 0x0000001076767825 */ /* 0x001fc800078e0070 */
[----:B------:R-:W-:Y:S01]  /*3f40*/  FFMA.FTZ R112, R64, R115, R60 ;  /* 0x0000007340707223 */ /* 0x000fe2000001003c */
[----:B------:R-:W-:Y:S01]  /*3f50*/  FFMA.FTZ R113, R65, R120, R61 ;  /* 0x0000007841717223 */ /* 0x000fe2000001003d */
[----:B------:R-:W-:-:S05]  /*3f60*/  FFMA.FTZ R115, R67, R116, R63 ;  /* 0x0000007443737223 */ /* 0x000fca000001003f */
[----:B------:R0:W-:Y:S02]  /*3f70*/  STG.E.128 desc[UR4][R118.64], R112 ;  /* 0x0000007076007986 */ /* 0x0001e4000c101d04 */
.L_x_24754:
[----:B------:R-:W-:Y:S05]  /*3f80*/  BSYNC B0 ;  /* 0x0000000000007941 */ /* 0x000fea0003800000 */
.L_x_24753:
[----:B01----:R-:W0:Y:S02]  /*3f90*/  LDC.64 R112, c[0x0][0x210] ;  /* 0x00008400ff707b82 */ /* 0x003e240000000a00 */
[----:B0-----:R-:W-:-:S04]  /*3fa0*/  LEA R2, R112, R2, 0x2 ;  /* 0x0000000270027211 */ /* 0x001fc800078e10ff */
[----:B------:R-:W-:-:S13]  /*3fb0*/  ISETP.GE.AND P2, PT, R2, R113, PT ;  /* 0x000000710200720c */ /* 0x000fda0003f46270 */
[----:B------:R-:W-:Y:S05]  /*3fc0*/  @!P2 BRA `(.L_x_24755) ;  /* 0xffffffc8008ca947 */ /* 0x000fea000383ffff */
[----:B------:R-:W-:Y:S05]  /*3fd0*/  EXIT ;  /* 0x000000000000794d */ /* 0x000fea0003800000 */
.L_x_24738:
        /* <DEDUP_REMOVED lines=8> */
.L_x_24757:
[----:B------:R-:W-:Y:S05]  /*4060*/  BSYNC B0 ;  /* 0x0000000000007941 */ /* 0x000fea0003800000 */
.L_x_24756:
        /* <DEDUP_REMOVED lines=10> */
.L_x_24758:
[----:B------:R-:W-:Y:S01]  /*4110*/  HFMA2.MMA R117, -RZ, RZ, 0, 2.384185791015625e-07 ;  /* 0x00000004ff757435 */ /* 0x000fe200000001ff */
[----:B------:R-:W-:-:S05]  /*4120*/  MOV R112, R123 ;  /* 0x0000007b00707202 */ /* 0x000fca0000000f00 */
[----:B------:R-:W-:-:S05]  /*4130*/  FADD.FTZ R120, R119, R112 ;  /* 0x0000007077787221 */ /* 0x000fca0000010000 */
[----:B------:R-:W-:-:S07]  /*4140*/  MOV R124, R120 ;  /* 0x00000078007c7202 */ /* 0x000fce0000000f00 */
[----:B------:R-:W-:Y:S05]  /*4150*/  WARPSYNC.COLLECTIVE R115, `(.L_x_24759) ;  /* 0x0000000073087348 */ /* 0x000fea0003c00000 */
[----:B------:R0:W1:Y:S02]  /*4160*/  SHFL.BFLY P6, R123, R124, R117, R116 ;  /* 0x0c0000757c7b7389 */ /* 0x00006400000c0074 */
[----:B01----:R-:W-:Y:S01]  /*4170*/  ENDCOLLECTIVE ;  /* 0x000000000000791b */ /* 0x003fe20003800000 */
.L_x_24759:
[----:B------:R-:W-:Y:S01]  /*4180*/  HFMA2.MMA R117, -RZ, RZ, 0, 4.76837158203125e-07 ;  /* 0x00000008ff757435 */ /* 0x000fe200000001ff */
[----:B------:R-:W-:-:S05]  /*4190*/  MOV R121, R123 ;  /* 0x0000007b00797202 */ /* 0x000fca0000000f00 */
[----:B------:R-:W-:-:S05]  /*41a0*/  FADD.FTZ R121, R120, R121 ;  /* 0x0000007978797221 */ /* 0x000fca0000010000 */
[----:B------:R-:W-:-:S07]  /*41b0*/  MOV R124, R121 ;  /* 0x00000079007c7202 */ /* 0x000fce0000000f00 */
[----:B------:R-:W-:Y:S05]  /*41c0*/  WARPSYNC.COLLECTIVE R115, `(.L_x_24760) ;  /* 0x0000000073087348 */ /* 0x000fea0003c00000 */
[----:B------:R0:W1:Y:S02]  /*41d0*/  SHFL.BFLY P6, R123, R124, R117, R116 ;  /* 0x0c0000757c7b7389 */ /* 0x00006400000c0074 */
[----:B01----:R-:W-:Y:S01]  /*41e0*/  ENDCOLLECTIVE ;  /* 0x000000000000791b */ /* 0x003fe20003800000 */
.L_x_24760:
[----:B------:R-:W-:Y:S01]  /*41f0*/  HFMA2.MMA R117, -RZ, RZ, 0, 9.5367431640625e-07 ;  /* 0x00000010ff757435 */ /* 0x000fe200000001ff */
[----:B------:R-:W-:-:S05]  /*4200*/  MOV R112, R123 ;  /* 0x0000007b00707202 */ /* 0x000fca0000000f00 */
[----:B------:R-:W-:-:S05]  /*4210*/  FADD.FTZ R122, R121, R112 ;  /* 0x00000070797a7221 */ /* 0x000fca0000010000 */
[----:B------:R-:W-:-:S07]  /*4220*/  MOV R124, R122 ;  /* 0x0000007a007c7202 */ /* 0x000fce0000000f00 */
[----:B------:R-:W-:Y:S05]  /*4230*/  WARPSYNC.COLLECTIVE R115, `(.L_x_24761) ;  /* 0x0000000073087348 */ /* 0x000fea0003c00000 */
[----:B------:R0:W1:Y:S02]  /*4240*/  SHFL.BFLY P6, R123, R124, R117, R116 ;  /* 0x0c0000757c7b7389 */ /* 0x00006400000c0074 */
[----:B01----:R-:W-:Y:S01]  /*4250*/  ENDCOLLECTIVE ;  /* 0x000000000000791b */ /* 0x003fe20003800000 */
.L_x_24761:
[----:B------:R-:W-:Y:S01]  /*4260*/  HFMA2.MMA R117, -RZ, RZ, 0, 5.9604644775390625e-08 ;  /* 0x00000001ff757435 */ /* 0x000fe200000001ff */
[----:B------:R-:W-:Y:S01]  /*4270*/  FADD.FTZ R113, R122, R123 ;  /* 0x0000007b7a717221 */ /* 0x000fe20000010000 */
[----:B------:R-:W-:-:S03]  /*4280*/  ISETP.GT.U32.AND P6, PT, R0, 0x3f, PT ;  /* 0x0000003f0000780c */ /* 0x000fc60003fc4070 */
        /* <DEDUP_REMOVED lines=75> */
.L_x_24762:
[----:B------:R-:W-:Y:S01]  /*4740*/  HFMA2.MMA R117, -RZ, RZ, 0, 1.1920928955078125e-07 ;  /* 0x00000002ff757435 */ /* 0x000fe200000001ff */
[----:B------:R-:W-:-:S05]  /*4750*/  MOV R119, R123 ;  /* 0x0000007b00777202 */ /* 0x000fca0000000f00 */
[----:B------:R-:W-:-:S05]  /*4760*/  FADD.FTZ R119, R112, R119 ;  /* 0x0000007770777221 */ /* 0x000fca0000010000 */
[----:B------:R-:W-:-:S07]  /*4770*/  MOV R124, R119 ;  /* 0x00000077007c7202 */ /* 0x000fce0000000f00 */
[----:B------:R-:W-:Y:S05]  /*4780*/  WARPSYNC.COLLECTIVE R115, `(.L_x_24763) ;  /* 0x0000000073087348 */ /* 0x000fea0003c00000 */
[----:B------:R0:W1:Y:S02]  /*4790*/  SHFL.BFLY P6, R123, R124, R117, R116 ;  /* 0x0c0000757c7b7389 */ /* 0x00006400000c0074 */
[----:B01----:R-:W-:Y:S01]  /*47a0*/  ENDCOLLECTIVE ;  /* 0x000000000000791b */ /* 0x003fe20003800000 */
.L_x_24763:
[----:B------:R-:W-:Y:S01]  /*47b0*/  HFMA2.MMA R117, -RZ, RZ, 0, 2.384185791015625e-07 ;  /* 0x00000004ff757435 */ /* 0x000fe200000001ff */
[----:B------:R-:W-:-:S05]  /*47c0*/  MOV R120, R123 ;  /* 0x0000007b00787202 */ /* 0x000fca0000000f00 */
[----:B------:R-:W-:-:S05]  /*47d0*/  FADD.FTZ R120, R119, R120 ;  /* 0x0000007877787221 */ /* 0x000fca0000010000 */
[----:B------:R-:W-:-:S07]  /*47e0*/  MOV R124, R120 ;  /* 0x00000078007c7202 */ /* 0x000fce0000000f00 */
[----:B------:R-:W-:Y:S05]  /*47f0*/  WARPSYNC.COLLECTIVE R115, `(.L_x_24764) ;  /* 0x0000000073087348 */ /* 0x000fea0003c00000 */
[----:B------:R0:W1:Y:S02]  /*4800*/  SHFL.BFLY P6, R123, R124, R117, R116 ;  /* 0x0c0000757c7b7389 */ /* 0x00006400000c0074 */
[----:B01----:R-:W-:Y:S01]  /*4810*/  ENDCOLLECTIVE ;  /* 0x000000000000791b */ /* 0x003fe20003800000 */
.L_x_24764:
[----:B------:R-:W-:Y:S01]  /*4820*/  HFMA2.MMA R117, -RZ, RZ, 0, 4.76837158203125e-07 ;  /* 0x00000008ff757435 */ /* 0x000fe200000001ff */
[----:B------:R-:W-:-:S05]  /*4830*/  MOV R121, R123 ;  /* 0x0000007b00797202 */ /* 0x000fca0000000f00 */
[----:B------:R-:W-:-:S05]  /*4840*/  FADD.FTZ R121, R120, R121 ;  /* 0x0000007978797221 */ /* 0x000fca0000010000 */
[----:B------:R-:W-:-:S07]  /*4850*/  MOV R124, R121 ;  /* 0x00000079007c7202 */ /* 0x000fce0000000f00 */
[----:B------:R-:W-:Y:S05]  /*4860*/  WARPSYNC.COLLECTIVE R115, `(.L_x_24765) ;  /* 0x0000000073087348 */ /* 0x000fea0003c00000 */
[----:B------:R0:W1:Y:S02]  /*4870*/  SHFL.BFLY P6, R123, R124, R117, R116 ;  /* 0x0c0000757c7b7389 */ /* 0x00006400000c0074 */
[----:B01----:R-:W-:Y:S01]  /*4880*/  ENDCOLLECTIVE ;  /* 0x000000000000791b */ /* 0x003fe20003800000 */
.L_x_24765:
[----:B------:R-:W-:Y:S01]  /*4890*/  HFMA2.MMA R117, -RZ, RZ, 0, 9.5367431640625e-07 ;  /* 0x00000010ff757435 */ /* 0x000fe200000001ff */
[----:B------:R-:W-:-:S05]  /*48a0*/  MOV R122, R123 ;  /* 0x0000007b007a7202 */ /* 0x000fca0000000f00 */
[----:B------:R-:W-:-:S05]  /*48b0*/  FADD.FTZ R122, R121, R122 ;  /* 0x0000007a797a7221 */ /* 0x000fca0000010000 */
[----:B------:R-:W-:-:S07]  /*48c0*/  MOV R124, R122 ;  /* 0x0000007a007c7202 */ /* 0x000fce0000000f00 */
[----:B------:R-:W-:Y:S05]  /*48d0*/  WARPSYNC.COLLECTIVE R115, `(.L_x_24766) ;  /* 0x0000000073087348 */ /* 0x000fea0003c00000 */
[----:B------:R0:W1:Y:S02]  /*48e0*/  SHFL.BFLY P6, R123, R124, R117, R116 ;  /* 0x0c0000757c7b7389 */ /* 0x00006400000c0074 */
[----:B01----:R-:W-:Y:S01]  /*48f0*/  ENDCOLLECTIVE ;  /* 0x000000000000791b */ /* 0x003fe20003800000 */
.L_x_24766:
[----:B------:R-:W-:Y:S05]  /*4900*/  BRA `(.L_x_24767) ;  /* 0xffffffe800ec7947 */ /* 0x000fea000383ffff */
.L_x_24768:
        /* <DEDUP_REMOVED lines=15> */
.L_x_27224:


//--------------------- .text._ZN10layer_norm31ln_parallel_residual_fwd_kernelINS_13Kernel_traitsIfffffjLj1024ELj1ELj4ELj1ELj16ENS_18Kernel_traits_baseILj1024EfffffjLj128EEEEELb0ELb1ELb1EEEvNS_9FwdParamsE --------------------------
	.section	.text._ZN10layer_norm31ln_parallel_residual_fwd_kernelINS_13Kernel_traitsIfffffjLj1024ELj1ELj4ELj1ELj16ENS_18Kernel_traits_baseILj1024EfffffjLj128EEEEELb0ELb1ELb1EEEvNS_9FwdParamsE,"ax",@progbits
	.align	128
        .global         _ZN10layer_norm31ln_parallel_residual_fwd_kernelINS_13Kernel_traitsIfffffjLj1024ELj1ELj4ELj1ELj16ENS_18Kernel_traits_baseILj1024EfffffjLj128EEEEELb0ELb1ELb1EEEvNS_9FwdParamsE
        .type           _ZN10layer_norm31ln_parallel_residual_fwd_kernelINS_13Kernel_traitsIfffffjLj1024ELj1ELj4ELj1ELj16ENS_18Kernel_traits_baseILj1024EfffffjLj128EEEEELb0ELb1ELb1EEEvNS_9FwdParamsE,@function
        .size           _ZN10layer_norm31ln_parallel_residual_fwd_kernelINS_13Kernel_traitsIfffffjLj1024ELj1ELj4ELj1ELj16ENS_18Kernel_traits_baseILj1024EfffffjLj128EEEEELb0ELb1ELb1EEEvNS_9FwdParamsE,(.L_x_27225 - _ZN10layer_norm31ln_parallel_residual_fwd_kernelINS_13Kernel_traitsIfffffjLj1024ELj1ELj4ELj1ELj16ENS_18Kernel_traits_baseILj1024EfffffjLj128EEEEELb0ELb1ELb1EEEvNS_9FwdParamsE)
        .other          _ZN10layer_norm31ln_parallel_residual_fwd_kernelINS_13Kernel_traitsIfffffjLj1024ELj1ELj4ELj1ELj16ENS_18Kernel_traits_baseILj1024EfffffjLj128EEEEELb0ELb1ELb1EEEvNS_9FwdParamsE,@"STO_CUDA_ENTRY STV_DEFAULT"
_ZN10layer_norm31ln_parallel_residual_fwd_kernelINS_13Kernel_traitsIfffffjLj1024ELj1ELj4ELj1ELj16ENS_18Kernel_traits_baseILj1024EfffffjLj128EEEEELb0ELb1ELb1EEEvNS_9FwdParamsE:
.text._ZN10layer_norm31ln_parallel_residual_fwd_kernelINS_13Kernel_traitsIfffffjLj1024ELj1ELj4ELj1ELj16ENS_18Kernel_traits_baseILj1024EfffffjLj128EEEEELb0ELb1ELb1EEEvNS_9FwdParamsE:
        /* <DEDUP_REMOVED lines=47> */
[----:B0-----:R0:W5:Y:S04]  /*02f0*/  LDG.E.128 R36, desc[UR4][R2.64] ;  /* 0x0000000402247981 */ /* 0x001168000c1e1d00 */
        /* <DEDUP_REMOVED lines=13> */
[----:B------:R-:W-:Y:S01]  /*03d0*/  MOV R0, R68 ;  /* 0x0000004400007202 */ /* 0x000fe20000000f00 */
[----:B------:R-:W-:Y:S01]  /*03e0*/  ULDC.64 UR10, c[0x0][0x228] ;  /* 0x00008a00000a7ab9 */ /* 0x000fe20000000a00 */
[----:B------:R-:W-:Y:S01]  /*03f0*/  ISETP.NE.AND P5, PT, RZ, UR6, PT ;  /* 0x00000006ff007c0c */ /* 0x000fe2000bfa5270 */
[----:B------:R-:W-:Y:S01]  /*0400*/  ULDC UR6, c[0x0][0x218] ;  /* 0x0000860000067ab9 */ /* 0x000fe20000000800 */
[----:B0-----:R-:W-:-:S11]  /*0410*/  ULDC.64 UR8, c[0x0][0x2b8] ;  /* 0x0000ae0000087ab9 */ /* 0x001fd60000000a00 */
.L_x_24898:
[----:B------:R-:W0:Y:S01]  /*0420*/  LDC.64 R82, c[0x0][0x220] ;  /* 0x00008800ff527b82 */ /* 0x000e220000000a00 */
        /* <DEDUP_REMOVED lines=22> */
.L_x_24770:
[----:B-----5:R-:W-:Y:S01]  /*0590*/  FADD.FTZ R108, R72, R108 ;  /* 0x0000006c486c7221 */ /* 0x020fe20000010000 */
[----:B------:R-:W-:Y:S06]  /*05a0*/  BRA `(.L_x_24771) ;  /* 0x0000000000087947 */ /* 0x000fec0003800000 */
.L_x_24769:
[----:B-----5:R-:W-:-:S04]  /*05b0*/  FADD.FTZ R108, R68, R108 ;  /* 0x0000006c446c7221 */ /* 0x020fc80000010000 */
[----:B------:R-:W-:-:S07]  /*05c0*/  @P2 FADD.FTZ R108, R72, R108 ;  /* 0x0000006c486c2221 */ /* 0x000fce0000010000 */
.L_x_24771:
[----:B-----5:R-:W-:-:S07]  /*05d0*/  MOV R76, R108 ;  /* 0x0000006c004c7202 */ /* 0x020fce0000000f00 */
.L_x_24772:
[----:B------:R-:W-:Y:S05]  /*05e0*/  @P3 BRA `(.L_x_24773) ;  /* 0x00000000001c3947 */ /* 0x000fea0003800000 */
[----:B------:R-:W-:-:S04]  /*05f0*/  ISETP.NE.U32.AND P4, PT, RZ, UR12, PT ;  /* 0x0000000cff007c0c */ /* 0x000fc8000bf85070 */
[----:B------:R-:W-:-:S13]  /*0600*/  ISETP.NE.AND.EX P4, PT, RZ, UR13, PT, P4 ;  /* 0x0000000dff007c0c */ /* 0x000fda000bf85340 */
[----:B------:R-:W-:Y:S05]  /*0610*/  @P4 BRA `(.L_x_24774) ;  /* 0x0000000000084947 */ /* 0x000fea0003800000 */
[----:B------:R-:W-:Y:S05]  /*0620*/  @P0 BRA `(.L_x_24775) ;  /* 0x0000000000140947 */ /* 0x000fea0003800000 */
[----:B------:R-:W-:Y:S05]  /*0630*/  BRA `(.L_x_24776) ;  /* 0x0000000000147947 */ /* 0x000fea0003800000 */
.L_x_24774:
[----:B-----5:R-:W-:Y:S01]  /*0640*/  FADD.FTZ R109, R73, R109 ;  /* 0x0000006d496d7221 */ /* 0x020fe20000010000 */
[----:B------:R-:W-:Y:S06]  /*0650*/  BRA `(.L_x_24775) ;  /* 0x0000000000087947 */ /* 0x000fec0003800000 */
.L_x_24773:
[----:B-----5:R-:W-:-:S04]  /*0660*/  FADD.FTZ R109, R69, R109 ;  /* 0x0000006d456d7221 */ /* 0x020fc80000010000 */
[----:B------:R-:W-:-:S07]  /*0670*/  @P2 FADD.FTZ R109, R73, R109 ;  /* 0x0000006d496d2221 */ /* 0x000fce0000010000 */
.L_x_24775:
[----:B-----5:R-:W-:-:S07]  /*0680*/  MOV R77, R109 ;  /* 0x0000006d004d7202 */ /* 0x020fce0000000f00 */
.L_x_24776:
[----:B------:R-:W-:Y:S05]  /*0690*/  @P3 BRA `(.L_x_24777) ;  /* 0x00000000001c3947 */ /* 0x000fea0003800000 */
[----:B------:R-:W-:-:S04]  /*06a0*/  ISETP.NE.U32.AND P4, PT, RZ, UR12, PT ;  /* 0x0000000cff007c0c */ /* 0x000fc8000bf85070 */
[----:B------:R-:W-:-:S13]  /*06b0*/  ISETP.NE.AND.EX P4, PT, RZ, UR13, PT, P4 ;  /* 0x0000000dff007c0c */ /* 0x000fda000bf85340 */
[----:B------:R-:W-:Y:S05]  /*06c0*/  @P4 BRA `(.L_x_24778) ;  /* 0x0000000000084947 */ /* 0x000fea0003800000 */
[----:B------:R-:W-:Y:S05]  /*06d0*/  @P0 BRA `(.L_x_24779) ;  /* 0x0000000000140947 */ /* 0x000fea0003800000 */
[----:B------:R-:W-:Y:S05]  /*06e0*/  BRA `(.L_x_24780) ;  /* 0x0000000000147947 */ /* 0x000fea0003800000 */
.L_x_24778:
[----:B-----5:R-:W-:Y:S01]  /*06f0*/  FADD.FTZ R110, R74, R110 ;  /* 0x0000006e4a6e7221 */ /* 0x020fe20000010000 */
[----:B------:R-:W-:Y:S06]  /*0700*/  BRA `(.L_x_24779) ;  /* 0x0000000000087947 */ /* 0x000fec0003800000 */
.L_x_24777:
[----:B-----5:R-:W-:-:S04]  /*0710*/  FADD.FTZ R110, R70, R110 ;  /* 0x0000006e466e7221 */ /* 0x020fc80000010000 */
[----:B------:R-:W-:-:S07]  /*0720*/  @P2 FADD.FTZ R110, R74, R110 ;  /* 0x0000006e4a6e2221 */ /* 0x000fce0000010000 */
.L_x_24779:
[----:B-----5:R-:W-:-:S07]  /*0730*/  MOV R78, R110 ;  /* 0x0000006e004e7202 */ /* 0x020fce0000000f00 */
.L_x_24780:
[----:B------:R-:W-:Y:S05]  /*0740*/  @P3 BRA `(.L_x_24781) ;  /* 0x00000000001c3947 */ /* 0x000fea0003800000 */
[----:B------:R-:W-:-:S04]  /*0750*/  ISETP.NE.U32.AND P4, PT, RZ, UR12, PT ;  /* 0x0000000cff007c0c */ /* 0x000fc8000bf85070 */
[----:B------:R-:W-:-:S13]  /*0760*/  ISETP.NE.AND.EX P4, PT, RZ, UR13, PT, P4 ;  /* 0x0000000dff007c0c */ /* 0x000fda000bf85340 */
[----:B------:R-:W-:Y:S05]  /*0770*/  @P4 BRA `(.L_x_24782) ;  /* 0x0000000000084947 */ /* 0x000fea0003800000 */
[----:B------:R-:W-:Y:S05]  /*0780*/  @P0 BRA `(.L_x_24783) ;  /* 0x0000000000140947 */ /* 0x000fea0003800000 */
[----:B------:R-:W-:Y:S05]  /*0790*/  BRA `(.L_x_24784) ;  /* 0x0000000000147947 */ /* 0x000fea0003800000 */
.L_x_24782:
[----:B-----5:R-:W-:Y:S01]  /*07a0*/  FADD.FTZ R111, R75, R111 ;  /* 0x0000006f4b6f7221 */ /* 0x020fe20000010000 */
[----:B------:R-:W-:Y:S06]  /*07b0*/  BRA `(.L_x_24783) ;  /* 0x0000000000087947 */ /* 0x000fec0003800000 */
.L_x_24781:
[----:B-----5:R-:W-:-:S04]  /*07c0*/  FADD.FTZ R111, R71, R111 ;  /* 0x0000006f476f7221 */ /* 0x020fc80000010000 */
[----:B------:R-:W-:-:S07]  /*07d0*/  @P2 FADD.FTZ R111, R75, R111 ;  /* 0x0000006f4b6f2221 */ /* 0x000fce0000010000 */
.L_x_24783:
[----:B-----5:R-:W-:-:S07]  /*07e0*/  MOV R79, R111 ;  /* 0x0000006f004f7202 */ /* 0x020fce0000000f00 */
.L_x_24784:
        /* <DEDUP_REMOVED lines=10> */
[----:B-----5:R0:W5:Y:S04]  /*0890*/  @P1 LDG.E.128 R68, desc[UR4][R80.64] ;  /* 0x0000000450441981 */ /* 0x020168000c1e1d00 */
        /* <DEDUP_REMOVED lines=8> */
.L_x_24786:
[----:B-----5:R-:W-:Y:S01]  /*0920*/  FADD.FTZ R104, R72, R104 ;  /* 0x0000006848687221 */ /* 0x020fe20000010000 */
[----:B------:R-:W-:Y:S06]  /*0930*/  BRA `(.L_x_24787) ;  /* 0x0000000000087947 */ /* 0x000fec0003800000 */
.L_x_24785:
[----:B-----5:R-:W-:-:S04]  /*0940*/  FADD.FTZ R104, R68, R104 ;  /* 0x0000006844687221 */ /* 0x020fc80000010000 */
[----:B------:R-:W-:-:S07]  /*0950*/  @P2 FADD.FTZ R104, R72, R104 ;  /* 0x0000006848682221 */ /* 0x000fce0000010000 */
.L_x_24787:
[----:B0----5:R-:W-:-:S07]  /*0960*/  MOV R76, R104 ;  /* 0x00000068004c7202 */ /* 0x021fce0000000f00 */
.L_x_24788:
[----:B------:R-:W-:Y:S05]  /*0970*/  @P3 BRA `(.L_x_24789) ;  /* 0x00000000001c3947 */ /* 0x000fea0003800000 */
[----:B------:R-:W-:-:S04]  /*0980*/  ISETP.NE.U32.AND P4, PT, RZ, UR12, PT ;  /* 0x0000000cff007c0c */ /* 0x000fc8000bf85070 */
[----:B------:R-:W-:-:S13]  /*0990*/  ISETP.NE.AND.EX P4, PT, RZ, UR13, PT, P4 ;  /* 0x0000000dff007c0c */ /* 0x000fda000bf85340 */
[----:B------:R-:W-:Y:S05]  /*09a0*/  @P4 BRA `(.L_x_24790) ;  /* 0x0000000000084947 */ /* 0x000fea0003800000 */
[----:B------:R-:W-:Y:S05]  /*09b0*/  @P0 BRA `(.L_x_24791) ;  /* 0x0000000000140947 */ /* 0x000fea0003800000 */
[----:B------:R-:W-:Y:S05]  /*09c0*/  BRA `(.L_x_24792) ;  /* 0x0000000000147947 */ /* 0x000fea0003800000 */
.L_x_24790:
[----:B-----5:R-:W-:Y:S01]  /*09d0*/  FADD.FTZ R105, R73, R105 ;  /* 0x0000006949697221 */ /* 0x020fe20000010000 */
[----:B------:R-:W-:Y:S06]  /*09e0*/  BRA `(.L_x_24791) ;  /* 0x0000000000087947 */ /* 0x000fec0003800000 */
.L_x_24789:
[----:B-----5:R-:W-:-:S04]  /*09f0*/  FADD.FTZ R105, R69, R105 ;  /* 0x0000006945697221 */ /* 0x020fc80000010000 */
[----:B------:R-:W-:-:S07]  /*0a00*/  @P2 FADD.FTZ R105, R73, R105 ;  /* 0x0000006949692221 */ /* 0x000fce0000010000 */
.L_x_24791:
[----:B0----5:R-:W-:-:S07]  /*0a10*/  MOV R77, R105 ;  /* 0x00000069004d7202 */ /* 0x021fce0000000f00 */
.L_x_24792:
[----:B------:R-:W-:Y:S05]  /*0a20*/  @P3 BRA `(.L_x_24793) ;  /* 0x00000000001c3947 */ /* 0x000fea0003800000 */
[----:B------:R-:W-:-:S04]  /*0a30*/  ISETP.NE.U32.AND P4, PT, RZ, UR12, PT ;  /* 0x0000000cff007c0c */ /* 0x000fc8000bf85070 */
[----:B------:R-:W-:-:S13]  /*0a40*/  ISETP.NE.AND.EX P4, PT, RZ, UR13, PT, P4 ;  /* 0x0000000dff007c0c */ /* 0x000fda000bf85340 */
[----:B------:R-:W-:Y:S05]  /*0a50*/  @P4 BRA `(.L_x_24794) ;  /* 0x0000000000084947 */ /* 0x000fea0003800000 */
[----:B------:R-:W-:Y:S05]  /*0a60*/  @P0 BRA `(.L_x_24795) ;  /* 0x0000000000140947 */ /* 0x000fea0003800000 */
[----:B------:R-:W-:Y:S05]  /*0a70*/  BRA `(.L_x_24796) ;  /* 0x0000000000147947 */ /* 0x000fea0003800000 */
.L_x_24794:
[----:B-----5:R-:W-:Y:S01]  /*0a80*/  FADD.FTZ R106, R74, R106 ;  /* 0x0000006a4a6a7221 */ /* 0x020fe20000010000 */
[----:B------:R-:W-:Y:S06]  /*0a90*/  BRA `(.L_x_24795) ;  /* 0x0000000000087947 */ /* 0x000fec0003800000 */
.L_x_24793:
[----:B-----5:R-:W-:-:S04]  /*0aa0*/  FADD.FTZ R106, R70, R106 ;  /* 0x0000006a466a7221 */ /* 0x020fc80000010000 */
[----:B------:R-:W-:-:S07]  /*0ab0*/  @P2 FADD.FTZ R106, R74, R106 ;  /* 0x0000006a4a6a2221 */ /* 0x000fce0000010000 */
.L_x_24795:
[----:B0----5:R-:W-:-:S07]  /*0ac0*/  MOV R78, R106 ;  /* 0x0000006a004e7202 */ /* 0x021fce0000000f00 */
.L_x_24796:
[----:B------:R-:W-:Y:S05]  /*0ad0*/  @P3 BRA `(.L_x_24797) ;  /* 0x00000000001c3947 */ /* 0x000fea0003800000 */
[----:B------:R-:W-:-:S04]  /*0ae0*/  ISETP.NE.U32.AND P4, PT, RZ, UR12, PT ;  /* 0x0000000cff007c0c */ /* 0x000fc8000bf85070 */
[----:B------:R-:W-:-:S13]  /*0af0*/  ISETP.NE.AND.EX P4, PT, RZ, UR13, PT, P4 ;  /* 0x0000000dff007c0c */ /* 0x000fda000bf85340 */
[----:B------:R-:W-:Y:S05]  /*0b00*/  @P4 BRA `(.L_x_24798) ;  /* 0x0000000000084947 */ /* 0x000fea0003800000 */
[----:B------:R-:W-:Y:S05]  /*0b10*/  @P0 BRA `(.L_x_24799) ;  /* 0x0000000000140947 */ /* 0x000fea0003800000 */
[----:B------:R-:W-:Y:S05]  /*0b20*/  BRA `(.L_x_24800) ;  /* 0x0000000000147947 */ /* 0x000fea0003800000 */
.L_x_24798:
[----:B-----5:R-:W-:Y:S01]  /*0b30*/  FADD.FTZ R107, R75, R107 ;  /* 0x0000006b4b6b7221 */ /* 0x020fe20000010000 */
[----:B------:R-:W-:Y:S06]  /*0b40*/  BRA `(.L_x_24799) ;  /* 0x0000000000087947 */ /* 0x000fec0003800000 */
.L_x_24797:
[----:B-----5:R-:W-:-:S04]  /*0b50*/  FADD.FTZ R107, R71, R107 ;  /* 0x0000006b476b7221 */ /* 0x020fc80000010000 */
[----:B------:R-:W-:-:S07]  /*0b60*/  @P2 FADD.FTZ R107, R75, R107 ;  /* 0x0000006b4b6b2221 */ /* 0x000fce0000010000 */
.L_x_24799:
[----:B0----5:R-:W-:-:S07]  /*0b70*/  MOV R79, R107 ;  /* 0x0000006b004f7202 */ /* 0x021fce0000000f00 */
.L_x_24800:
[----:B0-----:R-:W0:Y:S01]  /*0b80*/  @P0 LDC.64 R80, c[0x0][0x238] ;  /* 0x00008e00ff500b82 */ /* 0x001e220000000a00 */
        /* <DEDUP_REMOVED lines=18> */
.L_x_24802:
[----:B-----5:R-:W-:Y:S01]  /*0cb0*/  FADD.FTZ R100, R72, R100 ;  /* 0x0000006448647221 */ /* 0x020fe20000010000 */
[----:B------:R-:W-:Y:S06]  /*0cc0*/  BRA `(.L_x_24803) ;  /* 0x0000000000087947 */ /* 0x000fec0003800000 */
.L_x_24801:
[----:B-----5:R-:W-:-:S04]  /*0cd0*/  FADD.FTZ R100, R68, R100 ;  /* 0x0000006444647221 */ /* 0x020fc80000010000 */
[----:B------:R-:W-:-:S07]  /*0ce0*/  @P2 FADD.FTZ R100, R72, R100 ;  /* 0x0000006448642221 */ /* 0x000fce0000010000 */
.L_x_24803:
[----:B0----5:R-:W-:-:S07]  /*0cf0*/  MOV R76, R100 ;  /* 0x00000064004c7202 */ /* 0x021fce0000000f00 */
.L_x_24804:
[----:B------:R-:W-:Y:S05]  /*0d00*/  @P3 BRA `(.L_x_24805) ;  /* 0x00000000001c3947 */ /* 0x000fea0003800000 */
[----:B------:R-:W-:-:S04]  /*0d10*/  ISETP.NE.U32.AND P4, PT, RZ, UR12, PT ;  /* 0x0000000cff007c0c */ /* 0x000fc8000bf85070 */
[----:B------:R-:W-:-:S13]  /*0d20*/  ISETP.NE.AND.EX P4, PT, RZ, UR13, PT, P4 ;  /* 0x0000000dff007c0c */ /* 0x000fda000bf85340 */
[----:B------:R-:W-:Y:S05]  /*0d30*/  @P4 BRA `(.L_x_24806) ;  /* 0x0000000000084947 */ /* 0x000fea0003800000 */
[----:B------:R-:W-:Y:S05]  /*0d40*/  @P0 BRA `(.L_x_24807) ;  /* 0x0000000000140947 */ /* 0x000fea0003800000 */
[----:B------:R-:W-:Y:S05]  /*0d50*/  BRA `(.L_x_24808) ;  /* 0x0000000000147947 */ /* 0x000fea0003800000 */
.L_x_24806:
[----:B-----5:R-:W-:Y:S01]  /*0d60*/  FADD.FTZ R101, R73, R101 ;  /* 0x0000006549657221 */ /* 0x020fe20000010000 */
[----:B------:R-:W-:Y:S06]  /*0d70*/  BRA `(.L_x_24807) ;  /* 0x0000000000087947 */ /* 0x000fec0003800000 */
.L_x_24805:
[----:B-----5:R-:W-:-:S04]  /*0d80*/  FADD.FTZ R101, R69, R101 ;  /* 0x0000006545657221 */ /* 0x020fc80000010000 */
[----:B------:R-:W-:-:S07]  /*0d90*/  @P2 FADD.FTZ R101, R73, R101 ;  /* 0x0000006549652221 */ /* 0x000fce0000010000 */
.L_x_24807:
[----:B0----5:R-:W-:-:S07]  /*0da0*/  MOV R77, R101 ;  /* 0x00000065004d7202 */ /* 0x021fce0000000f00 */
.L_x_24808:
[----:B------:R-:W-:Y:S05]  /*0db0*/  @P3 BRA `(.L_x_24809) ;  /* 0x00000000001c3947 */ /* 0x000fea0003800000 */
[----:B------:R-:W-:-:S04]  /*0dc0*/  ISETP.NE.U32.AND P4, PT, RZ, UR12, PT ;  /* 0x0000000cff007c0c */ /* 0x000fc8000bf85070 */
[----:B------:R-:W-:-:S13]  /*0dd0*/  ISETP.NE.AND.EX P4, PT, RZ, UR13, PT, P4 ;  /* 0x0000000dff007c0c */ /* 0x000fda000bf85340 */
[----:B------:R-:W-:Y:S05]  /*0de0*/  @P4 BRA `(.L_x_24810) ;  /* 0x0000000000084947 */ /* 0x000fea0003800000 */
[----:B------:R-:W-:Y:S05]  /*0df0*/  @P0 BRA `(.L_x_24811) ;  /* 0x0000000000140947 */ /* 0x000fea0003800000 */
[----:B------:R-:W-:Y:S05]  /*0e00*/  BRA `(.L_x_24812) ;  /* 0x0000000000147947 */ /* 0x000fea0003800000 */
.L_x_24810:
[----:B-----5:R-:W-:Y:S01]  /*0e10*/  FADD.FTZ R102, R74, R102 ;  /* 0x000000664a667221 */ /* 0x020fe20000010000 */
[----:B------:R-:W-:Y:S06]  /*0e20*/  BRA `(.L_x_24811) ;  /* 0x0000000000087947 */ /* 0x000fec0003800000 */
.L_x_24809:
[----:B-----5:R-:W-:-:S04]  /*0e30*/  FADD.FTZ R102, R70, R102 ;  /* 0x0000006646667221 */ /* 0x020fc80000010000 */
[----:B------:R-:W-:-:S07]  /*0e40*/  @P2 FADD.FTZ R102, R74, R102 ;  /* 0x000000664a662221 */ /* 0x000fce0000010000 */
.L_x_24811:
[----:B0----5:R-:W-:-:S07]  /*0e50*/  MOV R78, R102 ;  /* 0x00000066004e7202 */ /* 0x021fce0000000f00 */
.L_x_24812:
[----:B------:R-:W-:Y:S05]  /*0e60*/  @P3 BRA `(.L_x_24813) ;  /* 0x00000000001c3947 */ /* 0x000fea0003800000 */
[----:B------:R-:W-:-:S04]  /*0e70*/  ISETP.NE.U32.AND P4, PT, RZ, UR12, PT ;  /* 0x0000000cff007c0c */ /* 0x000fc8000bf85070 */
[----:B------:R-:W-:-:S13]  /*0e80*/  ISETP.NE.AND.EX P4, PT, RZ, UR13, PT, P4 ;  /* 0x0000000dff007c0c */ /* 0x000fda000bf85340 */
[----:B------:R-:W-:Y:S05]  /*0e90*/  @P4 BRA `(.L_x_24814) ;  /* 0x0000000000084947 */ /* 0x000fea0003800000 */
[----:B------:R-:W-:Y:S05]  /*0ea0*/  @P0 BRA `(.L_x_24815) ;  /* 0x0000000000140947 */ /* 0x000fea0003800000 */
[----:B------:R-:W-:Y:S05]  /*0eb0*/  BRA `(.L_x_24816) ;  /* 0x0000000000147947 */ /* 0x000fea0003800000 */
.L_x_24814:
[----:B-----5:R-:W-:Y:S01]  /*0ec0*/  FADD.FTZ R103, R75, R103 ;  /* 0x000000674b677221 */ /* 0x020fe20000010000 */
[----:B------:R-:W-:Y:S06]  /*0ed0*/  BRA `(.L_x_24815) ;  /* 0x0000000000087947 */ /* 0x000fec0003800000 */
.L_x_24813:
[----:B-----5:R-:W-:-:S04]  /*0ee0*/  FADD.FTZ R103, R71, R103 ;  /* 0x0000006747677221 */ /* 0x020fc80000010000 */
[----:B------:R-:W-:-:S07]  /*0ef0*/  @P2 FADD.FTZ R103, R75, R103 ;  /* 0x000000674b672221 */ /* 0x000fce0000010000 */
.L_x_24815:
[----:B0----5:R-:W-:-:S07]  /*0f00*/  MOV R79, R103 ;  /* 0x00000067004f7202 */ /* 0x021fce0000000f00 */
.L_x_24816:
        /* <DEDUP_REMOVED lines=19> */
.L_x_24818:
[----:B-----5:R-:W-:Y:S01]  /*1040*/  FADD.FTZ R96, R72, R96 ;  /* 0x0000006048607221 */ /* 0x020fe20000010000 */
[----:B------:R-:W-:Y:S06]  /*1050*/  BRA `(.L_x_24819) ;  /* 0x0000000000087947 */ /* 0x000fec0003800000 */
.L_x_24817:
[----:B-----5:R-:W-:-:S04]  /*1060*/  FADD.FTZ R96, R68, R96 ;  /* 0x0000006044607221 */ /* 0x020fc80000010000 */
[----:B------:R-:W-:-:S07]  /*1070*/  @P2 FADD.FTZ R96, R72, R96 ;  /* 0x0000006048602221 */ /* 0x000fce0000010000 */
.L_x_24819:
[----:B0----5:R-:W-:-:S07]  /*1080*/  MOV R76, R96 ;  /* 0x00000060004c7202 */ /* 0x021fce0000000f00 */
.L_x_24820:
[----:B------:R-:W-:Y:S05]  /*1090*/  @P3 BRA `(.L_x_24821) ;  /* 0x00000000001c3947 */ /* 0x000fea0003800000 */
[----:B------:R-:W-:-:S04]  /*10a0*/  ISETP.NE.U32.AND P4, PT, RZ, UR12, PT ;  /* 0x0000000cff007c0c */ /* 0x000fc8000bf85070 */
[----:B------:R-:W-:-:S13]  /*10b0*/  ISETP.NE.AND.EX P4, PT, RZ, UR13, PT, P4 ;  /* 0x0000000dff007c0c */ /* 0x000fda000bf85340 */
[----:B------:R-:W-:Y:S05]  /*10c0*/  @P4 BRA `(.L_x_24822) ;  /* 0x0000000000084947 */ /* 0x000fea0003800000 */
[----:B------:R-:W-:Y:S05]  /*10d0*/  @P0 BRA `(.L_x_24823) ;  /* 0x0000000000140947 */ /* 0x000fea0003800000 */
[----:B------:R-:W-:Y:S05]  /*10e0*/  BRA `(.L_x_24824) ;  /* 0x0000000000147947 */ /* 0x000fea0003800000 */
.L_x_24822:
[----:B-----5:R-:W-:Y:S01]  /*10f0*/  FADD.FTZ R97, R73, R97 ;  /* 0x0000006149617221 */ /* 0x020fe20000010000 */
[----:B------:R-:W-:Y:S06]  /*1100*/  BRA `(.L_x_24823) ;  /* 0x0000000000087947 */ /* 0x000fec0003800000 */
.L_x_24821:
[----:B-----5:R-:W-:-:S04]  /*1110*/  FADD.FTZ R97, R69, R97 ;  /* 0x0000006145617221 */ /* 0x020fc80000010000 */
[----:B------:R-:W-:-:S07]  /*1120*/  @P2 FADD.FTZ R97, R73, R97 ;  /* 0x0000006149612221 */ /* 0x000fce0000010000 */
.L_x_24823:
[----:B0----5:R-:W-:-:S07]  /*1130*/  MOV R77, R97 ;  /* 0x00000061004d7202 */ /* 0x021fce0000000f00 */
.L_x_24824:
[----:B------:R-:W-:Y:S05]  /*1140*/  @P3 BRA `(.L_x_24825) ;  /* 0x00000000001c3947 */ /* 0x000fea0003800000 */
[----:B------:R-:W-:-:S04]  /*1150*/  ISETP.NE.U32.AND P4, PT, RZ, UR12, PT ;  /* 0x0000000cff007c0c */ /* 0x000fc8000bf85070 */
[----:B------:R-:W-:-:S13]  /*1160*/  ISETP.NE.AND.EX P4, PT, RZ, UR13, PT, P4 ;  /* 0x0000000dff007c0c */ /* 0x000fda000bf85340 */
[----:B------:R-:W-:Y:S05]  /*1170*/  @P4 BRA `(.L_x_24826) ;  /* 0x0000000000084947 */ /* 0x000fea0003800000 */
[----:B------:R-:W-:Y:S05]  /*1180*/  @P0 BRA `(.L_x_24827) ;  /* 0x0000000000140947 */ /* 0x000fea0003800000 */
[----:B------:R-:W-:Y:S05]  /*1190*/  BRA `(.L_x_24828) ;  /* 0x0000000000147947 */ /* 0x000fea0003800000 */
.L_x_24826:
[----:B-----5:R-:W-:Y:S01]  /*11a0*/  FADD.FTZ R98, R74, R98 ;  /* 0x000000624a627221 */ /* 0x020fe20000010000 */
[----:B------:R-:W-:Y:S06]  /*11b0*/  BRA `(.L_x_24827) ;  /* 0x0000000000087947 */ /* 0x000fec0003800000 */
.L_x_24825:
[----:B-----5:R-:W-:-:S04]  /*11c0*/  FADD.FTZ R98, R70, R98 ;  /* 0x0000006246627221 */ /* 0x020fc80000010000 */
[----:B------:R-:W-:-:S07]  /*11d0*/  @P2 FADD.FTZ R98, R74, R98 ;  /* 0x000000624a622221 */ /* 0x000fce0000010000 */
.L_x_24827:
[----:B0----5:R-:W-:-:S07]  /*11e0*/  MOV R78, R98 ;  /* 0x00000062004e7202 */ /* 0x021fce0000000f00 */
.L_x_24828:
[----:B------:R-:W-:Y:S05]  /*11f0*/  @P3 BRA `(.L_x_24829) ;  /* 0x00000000001c3947 */ /* 0x000fea0003800000 */
[----:B------:R-:W-:-:S04]  /*1200*/  ISETP.NE.U32.AND P4, PT, RZ, UR12, PT ;  /* 0x0000000cff007c0c */ /* 0x000fc8000bf85070 */
[----:B------:R-:W-:-:S13]  /*1210*/  ISETP.NE.AND.EX P4, PT, RZ, UR13, PT, P4 ;  /* 0x0000000dff007c0c */ /* 0x000fda000bf85340 */
[----:B------:R-:W-:Y:S05]  /*1220*/  @P4 BRA `(.L_x_24830) ;  /* 0x0000000000084947 */ /* 0x000fea0003800000 */
[----:B------:R-:W-:Y:S05]  /*1230*/  @P0 BRA `(.L_x_24831) ;  /* 0x0000000000140947 */ /* 0x000fea0003800000 */
[----:B------:R-:W-:Y:S05]  /*1240*/  BRA `(.L_x_24832) ;  /* 0x0000000000147947 */ /* 0x000fea0003800000 */
.L_x_24830:
[----:B-----5:R-:W-:Y:S01]  /*1250*/  FADD.FTZ R99, R75, R99 ;  /* 0x000000634b637221 */ /* 0x020fe20000010000 */
[----:B------:R-:W-:Y:S06]  /*1260*/  BRA `(.L_x_24831) ;  /* 0x0000000000087947 */ /* 0x000fec0003800000 */
.L_x_24829:
[----:B-----5:R-:W-:-:S04]  /*1270*/  FADD.FTZ R99, R71, R99 ;  /* 0x0000006347637221 */ /* 0x020fc80000010000 */
[----:B------:R-:W-:-:S07]  /*1280*/  @P2 FADD.FTZ R99, R75, R99 ;  /* 0x000000634b632221 */ /* 0x000fce0000010000 */
.L_x_24831:
[----:B0----5:R-:W-:-:S07]  /*1290*/  MOV R79, R99 ;  /* 0x00000063004f7202 */ /* 0x021fce0000000f00 */
.L_x_24832:
        /* <DEDUP_REMOVED lines=19> */
.L_x_24834:
[----:B-----5:R-:W-:Y:S01]  /*13d0*/  FADD.FTZ R92, R72, R92 ;  /* 0x0000005c485c7221 */ /* 0x020fe20000010000 */
[----:B------:R-:W-:Y:S06]  /*13e0*/  BRA `(.L_x_24835) ;  /* 0x0000000000087947 */ /* 0x000fec0003800000 */
.L_x_24833:
[----:B-----5:R-:W-:-:S04]  /*13f0*/  FADD.FTZ R92, R68, R92 ;  /* 0x0000005c445c7221 */ /* 0x020fc80000010000 */
[----:B------:R-:W-:-:S07]  /*1400*/  @P2 FADD.FTZ R92, R72, R92 ;  /* 0x0000005c485c2221 */ /* 0x000fce0000010000 */
.L_x_24835:
[----:B0----5:R-:W-:-:S07]  /*1410*/  MOV R76, R92 ;  /* 0x0000005c004c7202 */ /* 0x021fce0000000f00 */
.L_x_24836:
[----:B------:R-:W-:Y:S05]  /*1420*/  @P3 BRA `(.L_x_24837) ;  /* 0x00000000001c3947 */ /* 0x000fea0003800000 */
[----:B------:R-:W-:-:S04]  /*1430*/  ISETP.NE.U32.AND P4, PT, RZ, UR12, PT ;  /* 0x0000000cff007c0c */ /* 0x000fc8000bf85070 */
[----:B------:R-:W-:-:S13]  /*1440*/  ISETP.NE.AND.EX P4, PT, RZ, UR13, PT, P4 ;  /* 0x0000000dff007c0c */ /* 0x000fda000bf85340 */
[----:B------:R-:W-:Y:S05]  /*1450*/  @P4 BRA `(.L_x_24838) ;  /* 0x0000000000084947 */ /* 0x000fea0003800000 */
[----:B------:R-:W-:Y:S05]  /*1460*/  @P0 BRA `(.L_x_24839) ;  /* 0x0000000000140947 */ /* 0x000fea0003800000 */
[----:B------:R-:W-:Y:S05]  /*1470*/  BRA `(.L_x_24840) ;  /* 0x0000000000147947 */ /* 0x000fea0003800000 */
.L_x_24838:
[----:B-----5:R-:W-:Y:S01]  /*1480*/  FADD.FTZ R93, R73, R93 ;  /* 0x0000005d495d7221 */ /* 0x020fe20000010000 */
[----:B------:R-:W-:Y:S06]  /*1490*/  BRA `(.L_x_24839) ;  /* 0x0000000000087947 */ /* 0x000fec0003800000 */
.L_x_24837:
[----:B-----5:R-:W-:-:S04]  /*14a0*/  FADD.FTZ R93, R69, R93 ;  /* 0x0000005d455d7221 */ /* 0x020fc80000010000 */
[----:B------:R-:W-:-:S07]  /*14b0*/  @P2 FADD.FTZ R93, R73, R93 ;  /* 0x0000005d495d2221 */ /* 0x000fce0000010000 */
.L_x_24839:
[----:B0----5:R-:W-:-:S07]  /*14c0*/  MOV R77, R93 ;  /* 0x0000005d004d7202 */ /* 0x021fce0000000f00 */
.L_x_24840:
[----:B------:R-:W-:Y:S05]  /*14d0*/  @P3 BRA `(.L_x_24841) ;  /* 0x00000000001c3947 */ /* 0x000fea0003800000 */
[----:B------:R-:W-:-:S04]  /*14e0*/  ISETP.NE.U32.AND P4, PT, RZ, UR12, PT ;  /* 0x0000000cff007c0c */ /* 0x000fc8000bf85070 */
[----:B------:R-:W-:-:S13]  /*14f0*/  ISETP.NE.AND.EX P4, PT, RZ, UR13, PT, P4 ;  /* 0x0000000dff007c0c */ /* 0x000fda000bf85340 */
[----:B------:R-:W-:Y:S05]  /*1500*/  @P4 BRA `(.L_x_24842) ;  /* 0x0000000000084947 */ /* 0x000fea0003800000 */
[----:B------:R-:W-:Y:S05]  /*1510*/  @P0 BRA `(.L_x_24843) ;  /* 0x0000000000140947 */ /* 0x000fea0003800000 */
[----:B------:R-:W-:Y:S05]  /*1520*/  BRA `(.L_x_24844) ;  /* 0x0000000000147947 */ /* 0x000fea0003800000 */
.L_x_24842:
[----:B-----5:R-:W-:Y:S01]  /*1530*/  FADD.FTZ R94, R74, R94 ;  /* 0x0000005e4a5e7221 */ /* 0x020fe20000010000 */
[----:B------:R-:W-:Y:S06]  /*1540*/  BRA `(.L_x_24843) ;  /* 0x0000000000087947 */ /* 0x000fec0003800000 */
.L_x_24841:
[----:B-----5:R-:W-:-:S04]  /*1550*/  FADD.FTZ R94, R70, R94 ;  /* 0x0000005e465e7221 */ /* 0x020fc80000010000 */
[----:B------:R-:W-:-:S07]  /*1560*/  @P2 FADD.FTZ R94, R74, R94 ;  /* 0x0000005e4a5e2221 */ /* 0x000fce0000010000 */
.L_x_24843:
[----:B0----5:R-:W-:-:S07]  /*1570*/  MOV R78, R94 ;  /* 0x0000005e004e7202 */ /* 0x021fce0000000f00 */
.L_x_24844:
[----:B------:R-:W-:Y:S05]  /*1580*/  @P3 BRA `(.L_x_24845) ;  /* 0x00000000001c3947 */ /* 0x000fea0003800000 */
[----:B------:R-:W-:-:S04]  /*1590*/  ISETP.NE.U32.AND P4, PT, RZ, UR12, PT ;  /* 0x0000000cff007c0c */ /* 0x000fc8000bf85070 */
[----:B------:R-:W-:-:S13]  /*15a0*/  ISETP.NE.AND.EX P4, PT, RZ, UR13, PT, P4 ;  /* 0x0000000dff007c0c */ /* 0x000fda000bf85340 */
[----:B------:R-:W-:Y:S05]  /*15b0*/  @P4 BRA `(.L_x_24846) ;  /* 0x0000000000084947 */ /* 0x000fea0003800000 */
[----:B------:R-:W-:Y:S05]  /*15c0*/  @P0 BRA `(.L_x_24847) ;  /* 0x0000000000140947 */ /* 0x000fea0003800000 */
[----:B------:R-:W-:Y:S05]  /*15d0*/  BRA `(.L_x_24848) ;  /* 0x0000000000147947 */ /* 0x000fea0003800000 */
.L_x_24846:
[----:B-----5:R-:W-:Y:S01]  /*15e0*/  FADD.FTZ R95, R75, R95 ;  /* 0x0000005f4b5f7221 */ /* 0x020fe20000010000 */
[----:B------:R-:W-:Y:S06]  /*15f0*/  BRA `(.L_x_24847) ;  /* 0x0000000000087947 */ /* 0x000fec0003800000 */
.L_x_24845:
[----:B-----5:R-:W-:-:S04]  /*1600*/  FADD.FTZ R95, R71, R95 ;  /* 0x0000005f475f7221 */ /* 0x020fc80000010000 */
[----:B------:R-:W-:-:S07]  /*1610*/  @P2 FADD.FTZ R95, R75, R95 ;  /* 0x0000005f4b5f2221 */ /* 0x000fce0000010000 */
.L_x_24847:
[----:B0----5:R-:W-:-:S07]  /*1620*/  MOV R79, R95 ;  /* 0x0000005f004f7202 */ /* 0x021fce0000000f00 */
.L_x_24848:
        /* <DEDUP_REMOVED lines=19> */
.L_x_24850:
[----:B-----5:R-:W-:Y:S01]  /*1760*/  FADD.FTZ R88, R72, R88 ;  /* 0x0000005848587221 */ /* 0x020fe20000010000 */
[----:B------:R-:W-:Y:S06]  /*1770*/  BRA `(.L_x_24851) ;  /* 0x0000000000087947 */ /* 0x000fec0003800000 */
.L_x_24849:
[----:B-----5:R-:W-:-:S04]  /*1780*/  FADD.FTZ R88, R68, R88 ;  /* 0x0000005844587221 */ /* 0x020fc80000010000 */
[----:B------:R-:W-:-:S07]  /*1790*/  @P2 FADD.FTZ R88, R72, R88 ;  /* 0x0000005848582221 */ /* 0x000fce0000010000 */
.L_x_24851:
[----:B0----5:R-:W-:-:S07]  /*17a0*/  MOV R76, R88 ;  /* 0x00000058004c7202 */ /* 0x021fce0000000f00 */
.L_x_24852:
[----:B------:R-:W-:Y:S05]  /*17b0*/  @P3 BRA `(.L_x_24853) ;  /* 0x00000000001c3947 */ /* 0x000fea0003800000 */
[----:B------:R-:W-:-:S04]  /*17c0*/  ISETP.NE.U32.AND P4, PT, RZ, UR12, PT ;  /* 0x0000000cff007c0c */ /* 0x000fc8000bf85070 */
[----:B------:R-:W-:-:S13]  /*17d0*/  ISETP.NE.AND.EX P4, PT, RZ, UR13, PT, P4 ;  /* 0x0000000dff007c0c */ /* 0x000fda000bf85340 */
[----:B------:R-:W-:Y:S05]  /*17e0*/  @P4 BRA `(.L_x_24854) ;  /* 0x0000000000084947 */ /* 0x000fea0003800000 */
[----:B------:R-:W-:Y:S05]  /*17f0*/  @P0 BRA `(.L_x_24855) ;  /* 0x0000000000140947 */ /* 0x000fea0003800000 */
[----:B------:R-:W-:Y:S05]  /*1800*/  BRA `(.L_x_24856) ;  /* 0x0000000000147947 */ /* 0x000fea0003800000 */
.L_x_24854:
[----:B-----5:R-:W-:Y:S01]  /*1810*/  FADD.FTZ R89, R73, R89 ;  /* 0x0000005949597221 */ /* 0x020fe20000010000 */
[----:B------:R-:W-:Y:S06]  /*1820*/  BRA `(.L_x_24855) ;  /* 0x0000000000087947 */ /* 0x000fec0003800000 */
.L_x_24853:
[----:B-----5:R-:W-:-:S04]  /*1830*/  FADD.FTZ R89, R69, R89 ;  /* 0x0000005945597221 */ /* 0x020fc80000010000 */
[----:B------:R-:W-:-:S07]  /*1840*/  @P2 FADD.FTZ R89, R73, R89 ;  /* 0x0000005949592221 */ /* 0x000fce0000010000 */
.L_x_24855:
[----:B0----5:R-:W-:-:S07]  /*1850*/  MOV R77, R89 ;  /* 0x00000059004d7202 */ /* 0x021fce0000000f00 */
.L_x_24856:
[----:B------:R-:W-:Y:S05]  /*1860*/  @P3 BRA `(.L_x_24857) ;  /* 0x00000000001c3947 */ /* 0x000fea0003800000 */
[----:B------:R-:W-:-:S04]  /*1870*/  ISETP.NE.U32.AND P4, PT, RZ, UR12, PT ;  /* 0x0000000cff007c0c */ /* 0x000fc8000bf85070 */
[----:B------:R-:W-:-:S13]  /*1880*/  ISETP.NE.AND.EX P4, PT, RZ, UR13, PT, P4 ;  /* 0x0000000dff007c0c */ /* 0x000fda000bf85340 */
[----:B------:R-:W-:Y:S05]  /*1890*/  @P4 BRA `(.L_x_24858) ;  /* 0x0000000000084947 */ /* 0x000fea0003800000 */
[----:B------:R-:W-:Y:S05]  /*18a0*/  @P0 BRA `(.L_x_24859) ;  /* 0x0000000000140947 */ /* 0x000fea0003800000 */
[----:B------:R-:W-:Y:S05]  /*18b0*/  BRA `(.L_x_24860) ;  /* 0x0000000000147947 */ /* 0x000fea0003800000 */
.L_x_24858:
[----:B-----5:R-:W-:Y:S01]  /*18c0*/  FADD.FTZ R90, R74, R90 ;  /* 0x0000005a4a5a7221 */ /* 0x020fe20000010000 */
[----:B------:R-:W-:Y:S06]  /*18d0*/  BRA `(.L_x_24859) ;  /* 0x0000000000087947 */ /* 0x000fec0003800000 */
.L_x_24857:
[----:B-----5:R-:W-:-:S04]  /*18e0*/  FADD.FTZ R90, R70, R90 ;  /* 0x0000005a465a7221 */ /* 0x020fc80000010000 */
[----:B------:R-:W-:-:S07]  /*18f0*/  @P2 FADD.FTZ R90, R74, R90 ;  /* 0x0000005a4a5a2221 */ /* 0x000fce0000010000 */
.L_x_24859:
[----:B0----5:R-:W-:-:S07]  /*1900*/  MOV R78, R90 ;  /* 0x0000005a004e7202 */ /* 0x021fce0000000f00 */
.L_x_24860:
[----:B------:R-:W-:Y:S05]  /*1910*/  @P3 BRA `(.L_x_24861) ;  /* 0x00000000001c3947 */ /* 0x000fea0003800000 */
[----:B------:R-:W-:-:S04]  /*1920*/  ISETP.NE.U32.AND P4, PT, RZ, UR12, PT ;  /* 0x0000000cff007c0c */ /* 0x000fc8000bf85070 */
[----:B------:R-:W-:-:S13]  /*1930*/  ISETP.NE.AND.EX P4, PT, RZ, UR13, PT, P4 ;  /* 0x0000000dff007c0c */ /* 0x000fda000bf85340 */
[----:B------:R-:W-:Y:S05]  /*1940*/  @P4 BRA `(.L_x_24862) ;  /* 0x0000000000084947 */ /* 0x000fea0003800000 */
[----:B------:R-:W-:Y:S05]  /*1950*/  @P0 BRA `(.L_x_24863) ;  /* 0x0000000000140947 */ /* 0x000fea0003800000 */
[----:B------:R-:W-:Y:S05]  /*1960*/  BRA `(.L_x_24864) ;  /* 0x0000000000147947 */ /* 0x000fea0003800000 */
.L_x_24862:
[----:B-----5:R-:W-:Y:S01]  /*1970*/  FADD.FTZ R91, R75, R91 ;  /* 0x0000005b4b5b7221 */ /* 0x020fe20000010000 */
[----:B------:R-:W-:Y:S06]  /*1980*/  BRA `(.L_x_24863) ;  /* 0x0000000000087947 */ /* 0x000fec0003800000 */
.L_x_24861:
[----:B-----5:R-:W-:-:S04]  /*1990*/  FADD.FTZ R91, R71, R91 ;  /* 0x0000005b475b7221 */ /* 0x020fc80000010000 */
[----:B------:R-:W-:-:S07]  /*19a0*/  @P2 FADD.FTZ R91, R75, R91 ;  /* 0x0000005b4b5b2221 */ /* 0x000fce0000010000 */
.L_x_24863:
[----:B0----5:R-:W-:-:S07]  /*19b0*/  MOV R79, R91 ;  /* 0x0000005b004f7202 */ /* 0x021fce0000000f00 */
.L_x_24864:
[----:B------:R-:W1:Y:S01]  /*19c0*/  @P0 LDC.64 R122, c[0x0][0x238] ;  /* 0x00008e00ff7a0b82 */ /* 0x000e620000000a00 */
[----:B------:R-:W-:-:S05]  /*19d0*/  IADD3 R114, R121, 0xc0, RZ ;  /* 0x000000c079727810 */ /* 0x000fca0007ffe0ff */
[----:B0-----:R-:W-:Y:S01]  /*19e0*/  IMAD.WIDE.U32 R84, R114, 0x10, R82 ;  /* 0x0000001072547825 */ /* 0x001fe200078e0052 */
[----:B-1----:R-:W-:-:S04]  /*19f0*/  @P0 LEA R122, P4, R113, R122, 0x4 ;  /* 0x0000007a717a0211 */ /* 0x002fc800078820ff */
[----:B------:R-:W-:Y:S02]  /*1a00*/  @P0 LEA.HI.X R123, R113, R123, RZ, 0x4, P4 ;  /* 0x0000007b717b0211 */ /* 0x000fe400020f24ff */
[----:B------:R-:W-:-:S03]  /*1a10*/  @P1 LEA R80, P4, R114, UR10, 0x4 ;  /* 0x0000000a72501c11 */ /* 0x000fc6000f8820ff */
[----:B------:R0:W-:Y:S01]  /*1a20*/  @P0 STG.E.128 desc[UR4][R122.64], R76 ;  /* 0x0000004c7a000986 */ /* 0x0001e2000c101d04 */
[C---:B------:R-:W-:Y:S02]  /*1a30*/  @P1 LEA.HI.X R81, R114.reuse, UR11, RZ, 0x4, P4 ;  /* 0x0000000b72511c11 */ /* 0x040fe4000a0f24ff */
[C---:B------:R-:W-:Y:S01]  /*1a40*/  @P2 LEA R116, P4, R114.reuse, UR12, 0x4 ;  /* 0x0000000c72742c11 */ /* 0x040fe2000f8820ff */
[----:B------:R-:W5:Y:S03]  /*1a50*/  LDG.E.128 R84, desc[UR4][R84.64] ;  /* 0x0000000454547981 */ /* 0x000f66000c1e1d00 */
[----:B------:R-:W-:Y:S01]  /*1a60*/  @P2 LEA.HI.X R117, R114, UR13, RZ, 0x4, P4 ;  /* 0x0000000d72752c11 */ /* 0x000fe2000a0f24ff */
[----:B-----5:R0:W5:Y:S04]  /*1a70*/  @P1 LDG.E.128 R68, desc[UR4][R80.64] ;  /* 0x0000000450441981 */ /* 0x020168000c1e1d00 */
[----:B------:R0:W5:Y:S01]  /*1a80*/  @P2 LDG.E.128 R72, desc[UR4][R116.64] ;  /* 0x0000000474482981 */ /* 0x000162000c1e1d00 */
[----:B------:R-:W-:Y:S05]  /*1a90*/  @P3 BRA `(.L_x_24865) ;  /* 0x00000000001c3947 */ /* 0x000fea0003800000 */
[----:B------:R-:W-:-:S04]  /*1aa0*/  ISETP.NE.U32.AND P4, PT, RZ, UR12, PT ;  /* 0x0000000cff007c0c */ /* 0x000fc8000bf85070 */
[----:B------:R-:W-:-:S13]  /*1ab0*/  ISETP.NE.AND.EX P4, PT, RZ, UR13, PT, P4 ;  /* 0x0000000dff007c0c */ /* 0x000fda000bf85340 */
[----:B------:R-:W-:Y:S05]  /*1ac0*/  @P4 BRA `(.L_x_24866) ;  /* 0x0000000000084947 */ /* 0x000fea0003800000 */
[----:B------:R-:W-:Y:S05]  /*1ad0*/  @P0 BRA `(.L_x_24867) ;  /* 0x0000000000140947 */ /* 0x000fea0003800000 */
[----:B------:R-:W-:Y:S05]  /*1ae0*/  BRA `(.L_x_24868) ;  /* 0x0000000000147947 */ /* 0x000fea0003800000 */
.L_x_24866:
[----:B-----5:R-:W-:Y:S01]  /*1af0*/  FADD.FTZ R84, R72, R84 ;  /* 0x0000005448547221 */ /* 0x020fe20000010000 */
[----:B------:R-:W-:Y:S06]  /*1b00*/  BRA `(.L_x_24867) ;  /* 0x0000000000087947 */ /* 0x000fec0003800000 */
.L_x_24865:
[----:B-----5:R-:W-:-:S04]  /*1b10*/  FADD.FTZ R84, R68, R84 ;  /* 0x0000005444547221 */ /* 0x020fc80000010000 */
[----:B------:R-:W-:-:S07]  /*1b20*/  @P2 FADD.FTZ R84, R72, R84 ;  /* 0x0000005448542221 */ /* 0x000fce0000010000 */
.L_x_24867:
[----:B0-----:R-:W-:-:S07]  /*1b30*/  MOV R76, R84 ;  /* 0x00000054004c7202 */ /* 0x001fce0000000f00 */
.L_x_24868:
[----:B------:R-:W-:Y:S05]  /*1b40*/  @P3 BRA `(.L_x_24869) ;  /* 0x00000000001c3947 */ /* 0x000fea0003800000 */
[----:B------:R-:W-:-:S04]  /*1b50*/  ISETP.NE.U32.AND P4, PT, RZ, UR12, PT ;  /* 0x0000000cff007c0c */ /* 0x000fc8000bf85070 */
[----:B------:R-:W-:-:S13]  /*1b60*/  ISETP.NE.AND.EX P4, PT, RZ, UR13, PT, P4 ;  /* 0x0000000dff007c0c */ /* 0x000fda000bf85340 */
[----:B------:R-:W-:Y:S05]  /*1b70*/  @P4 BRA `(.L_x_24870) ;  /* 0x0000000000084947 */ /* 0x000fea0003800000 */
[----:B------:R-:W-:Y:S05]  /*1b80*/  @P0 BRA `(.L_x_24871) ;  /* 0x0000000000140947 */ /* 0x000fea0003800000 */
[----:B------:R-:W-:Y:S05]  /*1b90*/  BRA `(.L_x_24872) ;  /* 0x0000000000147947 */ /* 0x000fea0003800000 */
.L_x_24870:
[----:B-----5:R-:W-:Y:S01]  /*1ba0*/  FADD.FTZ R85, R73, R85 ;  /* 0x0000005549557221 */ /* 0x020fe20000010000 */
[----:B------:R-:W-:Y:S06]  /*1bb0*/  BRA `(.L_x_24871) ;  /* 0x0000000000087947 */ /* 0x000fec0003800000 */
.L_x_24869:
[----:B-----5:R-:W-:-:S04]  /*1bc0*/  FADD.FTZ R85, R69, R85 ;  /* 0x0000005545557221 */ /* 0x020fc80000010000 */
[----:B------:R-:W-:-:S07]  /*1bd0*/  @P2 FADD.FTZ R85, R73, R85 ;  /* 0x0000005549552221 */ /* 0x000fce0000010000 */
.L_x_24871:
[----:B0-----:R-:W-:-:S07]  /*1be0*/  MOV R77, R85 ;  /* 0x00000055004d7202 */ /* 0x001fce0000000f00 */
.L_x_24872:
[----:B------:R-:W-:Y:S05]  /*1bf0*/  @P3 BRA `(.L_x_24873) ;  /* 0x00000000001c3947 */ /* 0x000fea0003800000 */
[----:B------:R-:W-:-:S04]  /*1c00*/  ISETP.NE.U32.AND P4, PT, RZ, UR12, PT ;  /* 0x0000000cff007c0c */ /* 0x000fc8000bf85070 */
[----:B------:R-:W-:-:S13]  /*1c10*/  ISETP.NE.AND.EX P4, PT, RZ, UR13, PT, P4 ;  /* 0x0000000dff007c0c */ /* 0x000fda000bf85340 */
[----:B------:R-:W-:Y:S05]  /*1c20*/  @P4 BRA `(.L_x_24874) ;  /* 0x0000000000084947 */ /* 0x000fea0003800000 */
[----:B------:R-:W-:Y:S05]  /*1c30*/  @P0 BRA `(.L_x_24875) ;  /* 0x0000000000140947 */ /* 0x000fea0003800000 */
[----:B------:R-:W-:Y:S05]  /*1c40*/  BRA `(.L_x_24876) ;  /* 0x0000000000147947 */ /* 0x000fea0003800000 */
.L_x_24874:
[----:B-----5:R-:W-:Y:S01]  /*1c50*/  FADD.FTZ R86, R74, R86 ;  /* 0x000000564a567221 */ /* 0x020fe20000010000 */
[----:B------:R-:W-:Y:S06]  /*1c60*/  BRA `(.L_x_24875) ;  /* 0x0000000000087947 */ /* 0x000fec0003800000 */
.L_x_24873:
[----:B-----5:R-:W-:-:S04]  /*1c70*/  FADD.FTZ R86, R70, R86 ;  /* 0x0000005646567221 */ /* 0x020fc80000010000 */
[----:B------:R-:W-:-:S07]  /*1c80*/  @P2 FADD.FTZ R86, R74, R86 ;  /* 0x000000564a562221 */ /* 0x000fce0000010000 */
.L_x_24875:
[----:B0-----:R-:W-:-:S07]  /*1c90*/  MOV R78, R86 ;  /* 0x00000056004e7202 */ /* 0x001fce0000000f00 */
.L_x_24876:
[----:B------:R-:W-:Y:S05]  /*1ca0*/  @P3 BRA `(.L_x_24877) ;  /* 0x00000000001c3947 */ /* 0x000fea0003800000 */
[----:B------:R-:W-:-:S04]  /*1cb0*/  ISETP.NE.U32.AND P4, PT, RZ, UR12, PT ;  /* 0x0000000cff007c0c */ /* 0x000fc8000bf85070 */
[----:B------:R-:W-:-:S13]  /*1cc0*/  ISETP.NE.AND.EX P4, PT, RZ, UR13, PT, P4 ;  /* 0x0000000dff007c0c */ /* 0x000fda000bf85340 */
[----:B------:R-:W-:Y:S05]  /*1cd0*/  @P4 BRA `(.L_x_24878) ;  /* 0x0000000000084947 */ /* 0x000fea0003800000 */
[----:B------:R-:W-:Y:S05]  /*1ce0*/  @P0 BRA `(.L_x_24879) ;  /* 0x0000000000140947 */ /* 0x000fea0003800000 */
[----:B------:R-:W-:Y:S05]  /*1cf0*/  BRA `(.L_x_24880) ;  /* 0x0000000000147947 */ /* 0x000fea0003800000 */
.L_x_24878:
[----:B-----5:R-:W-:Y:S01]  /*1d00*/  FADD.FTZ R87, R75, R87 ;  /* 0x000000574b577221 */ /* 0x020fe20000010000 */
[----:B------:R-:W-:Y:S06]  /*1d10*/  BRA `(.L_x_24879) ;  /* 0x0000000000087947 */ /* 0x000fec0003800000 */
.L_x_24877:
[----:B-----5:R-:W-:-:S04]  /*1d20*/  FADD.FTZ R87, R71, R87 ;  /* 0x0000005747577221 */ /* 0x020fc80000010000 */
[----:B------:R-:W-:-:S07]  /*1d30*/  @P2 FADD.FTZ R87, R75, R87 ;  /* 0x000000574b572221 */ /* 0x000fce0000010000 */
.L_x_24879:
[----:B0-----:R-:W-:-:S07]  /*1d40*/  MOV R79, R87 ;  /* 0x00000057004f7202 */ /* 0x001fce0000000f00 */
.L_x_24880:
[----:B0-----:R-:W0:Y:S01]  /*1d50*/  @P0 LDC.64 R80, c[0x0][0x238] ;  /* 0x00008e00ff500b82 */ /* 0x001e220000000a00 */
[----:B------:R-:W-:Y:S02]  /*1d60*/  IADD3 R115, R121, 0xe0, RZ ;  /* 0x000000e079737810 */ /* 0x000fe40007ffe0ff */
[----:B0-----:R-:W-:-:S04]  /*1d70*/  @P0 LEA R80, P4, R114, R80, 0x4 ;  /* 0x0000005072500211 */ /* 0x001fc800078820ff */
[----:B------:R-:W-:-:S05]  /*1d80*/  @P0 LEA.HI.X R81, R114, R81, RZ, 0x4, P4 ;  /* 0x0000005172510211 */ /* 0x000fca00020f24ff */
[----:B------:R0:W-:Y:S01]  /*1d90*/  @P0 STG.E.128 desc[UR4][R80.64], R76 ;  /* 0x0000004c50000986 */ /* 0x0001e2000c101d04 */
[C---:B------:R-:W-:Y:S01]  /*1da0*/  IMAD.WIDE.U32 R82, R115.reuse, 0x10, R82 ;  /* 0x0000001073527825 */ /* 0x040fe200078e0052 */
[----:B0-----:R-:W-:-:S04]  /*1db0*/  @P1 LEA R80, P4, R115, UR10, 0x4 ;  /* 0x0000000a73501c11 */ /* 0x001fc8000f8820ff */
[----:B------:R-:W-:-:S05]  /*1dc0*/  @P1 LEA.HI.X R81, R115, UR11, RZ, 0x4, P4 ;  /* 0x0000000b73511c11 */ /* 0x000fca000a0f24ff */
[----:B-----5:R0:W5:Y:S02]  /*1dd0*/  @P1 LDG.E.128 R68, desc[UR4][R80.64] ;  /* 0x0000000450441981 */ /* 0x020164000c1e1d00 */
[----:B0-----:R-:W-:-:S04]  /*1de0*/  @P2 LEA R80, P4, R115, UR12, 0x4 ;  /* 0x0000000c73502c11 */ /* 0x001fc8000f8820ff */
[----:B------:R-:W-:-:S05]  /*1df0*/  @P2 LEA.HI.X R81, R115, UR13, RZ, 0x4, P4 ;  /* 0x0000000d73512c11 */ /* 0x000fca000a0f24ff */
[----:B------:R0:W5:Y:S04]  /*1e00*/  @P2 LDG.E.128 R72, desc[UR4][R80.64] ;  /* 0x0000000450482981 */ /* 0x000168000c1e1d00 */
[----:B------:R-:W5:Y:S01]  /*1e10*/  LDG.E.128 R80, desc[UR4][R82.64] ;  /* 0x0000000452507981 */ /* 0x000f62000c1e1d00 */
[----:B0-----:R-:W-:Y:S05]  /*1e20*/  @P3 BRA `(.L_x_24881) ;  /* 0x00000000001c3947 */ /* 0x001fea0003800000 */
[----:B------:R-:W-:-:S04]  /*1e30*/  ISETP.NE.U32.AND P4, PT, RZ, UR12, PT ;  /* 0x0000000cff007c0c */ /* 0x000fc8000bf85070 */
[----:B------:R-:W-:-:S13]  /*1e40*/  ISETP.NE.AND.EX P4, PT, RZ, UR13, PT, P4 ;  /* 0x0000000dff007c0c */ /* 0x000fda000bf85340 */
[----:B------:R-:W-:Y:S05]  /*1e50*/  @P4 BRA `(.L_x_24882) ;  /* 0x0000000000084947 */ /* 0x000fea0003800000 */
[----:B------:R-:W-:Y:S05]  /*1e60*/  @P0 BRA `(.L_x_24883) ;  /* 0x0000000000140947 */ /* 0x000fea0003800000 */
[----:B------:R-:W-:Y:S05]  /*1e70*/  BRA `(.L_x_24884) ;  /* 0x0000000000147947 */ /* 0x000fea0003800000 */
.L_x_24882:
[----:B-----5:R-:W-:Y:S01]  /*1e80*/  FADD.FTZ R80, R72, R80 ;  /* 0x0000005048507221 */ /* 0x020fe20000010000 */
[----:B------:R-:W-:Y:S06]  /*1e90*/  BRA `(.L_x_24883) ;  /* 0x0000000000087947 */ /* 0x000fec0003800000 */
.L_x_24881:
[----:B-----5:R-:W-:-:S04]  /*1ea0*/  FADD.FTZ R80, R68, R80 ;  /* 0x0000005044507221 */ /* 0x020fc80000010000 */
[----:B------:R-:W-:-:S07]  /*1eb0*/  @P2 FADD.FTZ R80, R72, R80 ;  /* 0x0000005048502221 */ /* 0x000fce0000010000 */
.L_x_24883:
[----:B-----5:R-:W-:-:S07]  /*1ec0*/  MOV R76, R80 ;  /* 0x00000050004c7202 */ /* 0x020fce0000000f00 */
.L_x_24884:
[----:B------:R-:W-:Y:S05]  /*1ed0*/  @P3 BRA `(.L_x_24885) ;  /* 0x00000000001c3947 */ /* 0x000fea0003800000 */
[----:B------:R-:W-:-:S04]  /*1ee0*/  ISETP.NE.U32.AND P4, PT, RZ, UR12, PT ;  /* 0x0000000cff007c0c */ /* 0x000fc8000bf85070 */
[----:B------:R-:W-:-:S13]  /*1ef0*/  ISETP.NE.AND.EX P4, PT, RZ, UR13, PT, P4 ;  /* 0x0000000dff007c0c */ /* 0x000fda000bf85340 */
[----:B------:R-:W-:Y:S05]  /*1f00*/  @P4 BRA `(.L_x_24886) ;  /* 0x0000000000084947 */ /* 0x000fea0003800000 */
[----:B------:R-:W-:Y:S05]  /*1f10*/  @P0 BRA `(.L_x_24887) ;  /* 0x0000000000140947 */ /* 0x000fea0003800000 */
[----:B------:R-:W-:Y:S05]  /*1f20*/  BRA `(.L_x_24888) ;  /* 0x0000000000147947 */ /* 0x000fea0003800000 */
.L_x_24886:
[----:B-----5:R-:W-:Y:S01]  /*1f30*/  FADD.FTZ R81, R73, R81 ;  /* 0x0000005149517221 */ /* 0x020fe20000010000 */
[----:B------:R-:W-:Y:S06]  /*1f40*/  BRA `(.L_x_24887) ;  /* 0x0000000000087947 */ /* 0x000fec0003800000 */
.L_x_24885:
[----:B-----5:R-:W-:-:S04]  /*1f50*/  FADD.FTZ R81, R69, R81 ;  /* 0x0000005145517221 */ /* 0x020fc80000010000 */
[----:B------:R-:W-:-:S07]  /*1f60*/  @P2 FADD.FTZ R81, R73, R81 ;  /* 0x0000005149512221 */ /* 0x000fce0000010000 */
.L_x_24887:
[----:B-----5:R-:W-:-:S07]  /*1f70*/  MOV R77, R81 ;  /* 0x00000051004d7202 */ /* 0x020fce0000000f00 */
.L_x_24888:
[----:B------:R-:W-:Y:S05]  /*1f80*/  @P3 BRA `(.L_x_24889) ;  /* 0x00000000001c3947 */ /* 0x000fea0003800000 */
[----:B------:R-:W-:-:S04]  /*1f90*/  ISETP.NE.U32.AND P4, PT, RZ, UR12, PT ;  /* 0x0000000cff007c0c */ /* 0x000fc8000bf85070 */
[----:B------:R-:W-:-:S13]  /*1fa0*/  ISETP.NE.AND.EX P4, PT, RZ, UR13, PT, P4 ;  /* 0x0000000dff007c0c */ /* 0x000fda000bf85340 */
[----:B------:R-:W-:Y:S05]  /*1fb0*/  @P4 BRA `(.L_x_24890) ;  /* 0x0000000000084947 */ /* 0x000fea0003800000 */
[----:B------:R-:W-:Y:S05]  /*1fc0*/  @P0 BRA `(.L_x_24891) ;  /* 0x0000000000140947 */ /* 0x000fea0003800000 */
[----:B------:R-:W-:Y:S05]  /*1fd0*/  BRA `(.L_x_24892) ;  /* 0x0000000000147947 */ /* 0x000fea0003800000 */
.L_x_24890:
[----:B-----5:R-:W-:Y:S01]  /*1fe0*/  FADD.FTZ R82, R74, R82 ;  /* 0x000000524a527221 */ /* 0x020fe20000010000 */
[----:B------:R-:W-:Y:S06]  /*1ff0*/  BRA `(.L_x_24891) ;  /* 0x0000000000087947 */ /* 0x000fec0003800000 */
.L_x_24889:
[----:B-----5:R-:W-:-:S04]  /*2000*/  FADD.FTZ R82, R70, R82 ;  /* 0x0000005246527221 */ /* 0x020fc80000010000 */
[----:B------:R-:W-:-:S07]  /*2010*/  @P2 FADD.FTZ R82, R74, R82 ;  /* 0x000000524a522221 */ /* 0x000fce0000010000 */
.L_x_24891:
[----:B-----5:R-:W-:-:S07]  /*2020*/  MOV R78, R82 ;  /* 0x00000052004e7202 */ /* 0x020fce0000000f00 */
.L_x_24892:
[----:B------:R-:W-:Y:S05]  /*2030*/  @P3 BRA `(.L_x_24893) ;  /* 0x00000000001c3947 */ /* 0x000fea0003800000 */
[----:B------:R-:W-:-:S04]  /*2040*/  ISETP.NE.U32.AND P2, PT, RZ, UR12, PT ;  /* 0x0000000cff007c0c */ /* 0x000fc8000bf45070 */
[----:B------:R-:W-:-:S13]  /*2050*/  ISETP.NE.AND.EX P2, PT, RZ, UR13, PT, P2 ;  /* 0x0000000dff007c0c */ /* 0x000fda000bf45320 */
[----:B------:R-:W-:Y:S05]  /*2060*/  @P2 BRA `(.L_x_24894) ;  /* 0x0000000000082947 */ /* 0x000fea0003800000 */
[----:B------:R-:W-:Y:S05]  /*2070*/  @P0 BRA `(.L_x_24895) ;  /* 0x0000000000140947 */ /* 0x000fea0003800000 */
[----:B------:R-:W-:Y:S05]  /*2080*/  BRA `(.L_x_24896) ;  /* 0x0000000000147947 */ /* 0x000fea0003800000 */
.L_x_24894:
[----:B-----5:R-:W-:Y:S01]  /*2090*/  FADD.FTZ R83, R75, R83 ;  /* 0x000000534b537221 */ /* 0x020fe20000010000 */
[----:B------:R-:W-:Y:S06]  /*20a0*/  BRA `(.L_x_24895) ;  /* 0x0000000000087947 */ /* 0x000fec0003800000 */
.L_x_24893:
[----:B-----5:R-:W-:-:S04]  /*20b0*/  FADD.FTZ R83, R71, R83 ;  /* 0x0000005347537221 */ /* 0x020fc80000010000 */
[----:B------:R-:W-:-:S07]  /*20c0*/  @P2 FADD.FTZ R83, R75, R83 ;  /* 0x000000534b532221 */ /* 0x000fce0000010000 */
.L_x_24895:
[----:B-----5:R-:W-:-:S07]  /*20d0*/  MOV R79, R83 ;  /* 0x00000053004f7202 */ /* 0x020fce0000000f00 */
.L_x_24896:
        /* <DEDUP_REMOVED lines=124> */
.L_x_24910:
[----:B------:R-:W2:Y:S01]  /*28a0*/  @!P2 LDC.64 R116, c[0x0][0x250] ;  /* 0x00009400ff74ab82 */ /* 0x000ea20000000a00 */
[----:B01----:R-:W-:-:S04]  /*28b0*/  FADD.FTZ R123, R123, R124 ;  /* 0x0000007c7b7b7221 */ /* 0x003fc80000010000 */
[----:B------:R-:W-:Y:S01]  /*28c0*/  FFMA.FTZ R122, R123, R122, UR7 ;  /* 0x000000077b7a7e23 */ /* 0x000fe2000801007a */
[----:B------:R-:W-:-:S05]  /*28d0*/  FMUL.FTZ R123, R120, R120 ;  /* 0x00000078787b7220 */ /* 0x000fca0000410000 */
[----:B------:R-:W-:-:S05]  /*28e0*/  FSEL R123, R123, RZ, P5 ;  /* 0x000000ff7b7b7208 */ /* 0x000fca0002800000 */
[----:B------:R-:W-:Y:S02]  /*28f0*/  FADD.FTZ R124, R122, R123 ;  /* 0x0000007b7a7c7221 */ /* 0x000fe40000010000 */
[----:B------:R-:W0:Y:S01]  /*2900*/  @!P2 LDC.64 R122, c[0x0][0x258] ;  /* 0x00009600ff7aab82 */ /* 0x000e220000000a00 */
[----:B--2---:R-:W-:-:S05]  /*2910*/  @!P2 IMAD.WIDE R116, R0, 0x4, R116 ;  /* 0x000000040074a825 */ /* 0x004fca00078e0274 */
[----:B------:R1:W-:Y:S02]  /*2920*/  @!P2 STG.E desc[UR4][R116.64], R120 ;  /* 0x000000787400a986 */ /* 0x0003e4000c101904 */
[----:B-1----:R-:W1:Y:S01]  /*2930*/  MUFU.RSQ R116, R124 ;  /* 0x0000007c00747308 */ /* 0x002e620000001400 */
[----:B------:R-:W-:Y:S01]  /*2940*/  FSEL R117, R120, RZ, !P5 ;  /* 0x000000ff78757208 */ /* 0x000fe20006800000 */
[----:B0-----:R-:W-:-:S04]  /*2950*/  @!P2 IMAD.WIDE R122, R0, 0x4, R122 ;  /* 0x00000004007aa825 */ /* 0x001fc800078e027a */
        /* <DEDUP_REMOVED lines=12> */
[----:B------:R0:W-:Y:S01]  /*2a20*/  @!P2 STG.E desc[UR4][R122.64], R116 ;  /* 0x000000747a00a986 */ /* 0x0001e2000c101904 */
[C---:B------:R-:W-:Y:S01]  /*2a30*/  FMUL.FTZ R108, R116.reuse, R109 ;  /* 0x0000006d746c7220 */ /* 0x040fe20000410000 */
[----:B------:R-:W-:Y:S01]  /*2a40*/  LEA R120, P2, R121, UR8, 0x4 ;  /* 0x0000000879787c11 */ /* 0x000fe2000f8420ff */
[C---:B------:R-:W-:Y:S01]  /*2a50*/  FMUL.FTZ R110, R116.reuse, R111 ;  /* 0x0000006f746e7220 */ /* 0x040fe20000410000 */
[----:B------:R-:W-:Y:S01]  /*2a60*/  FMUL.FTZ R125, R116, R125 ;  /* 0x0000007d747d7220 */ /* 0x000fe20000410000 */
[----:B------:R-:W-:Y:S01]  /*2a70*/  FFMA.FTZ R109, R37, R108, R5 ;  /* 0x0000006c256d7223 */ /* 0x000fe20000010005 */
[----:B------:R-:W-:Y:S01]  /*2a80*/  LEA.HI.X R121, R121, UR9, RZ, 0x4, P2 ;  /* 0x0000000979797c11 */ /* 0x000fe200090f24ff */
[----:B------:R-:W-:Y:S01]  /*2a90*/  FFMA.FTZ R111, R39, R124, R7 ;  /* 0x0000007c276f7223 */ /* 0x000fe20000010007 */
[----:B------:R-:W-:Y:S01]  /*2aa0*/  FFMA.FTZ R110, R38, R110, R6 ;  /* 0x0000006e266e7223 */ /* 0x000fe20000010006 */
[----:B------:R-:W-:Y:S01]  /*2ab0*/  FFMA.FTZ R108, R36, R125, R4 ;  /* 0x0000007d246c7223 */ /* 0x000fe20000010004 */
[C---:B------:R-:W-:Y:S01]  /*2ac0*/  FADD.FTZ R125, -R117.reuse, R107 ;  /* 0x0000006b757d7221 */ /* 0x040fe20000010100 */
[C---:B------:R-:W-:Y:S01]  /*2ad0*/  FADD.FTZ R107, -R117.reuse, R106 ;  /* 0x0000006a756b7221 */ /* 0x040fe20000010100 */
[----:B0-----:R-:W-:Y:S01]  /*2ae0*/  FADD.FTZ R123, -R117, R104 ;  /* 0x00000068757b7221 */ /* 0x001fe20000010100 */
[C---:B------:R-:W-:Y:S01]  /*2af0*/  FMUL.FTZ R104, R116.reuse, R105 ;  /* 0x0000006974687220 */ /* 0x040fe20000410000 */
[----:B------:R0:W-:Y:S01]  /*2b00*/  STG.E.128 desc[UR4][R120.64], R108 ;  /* 0x0000006c78007986 */ /* 0x0001e2000c101d04 */
[C---:B------:R-:W-:Y:S01]  /*2b10*/  FMUL.FTZ R106, R116.reuse, R125 ;  /* 0x0000007d746a7220 */ /* 0x040fe20000410000 */
[C---:B------:R-:W-:Y:S01]  /*2b20*/  FMUL.FTZ R123, R116.reuse, R123 ;  /* 0x0000007b747b7220 */ /* 0x040fe20000410000 */
[----:B------:R-:W-:Y:S01]  /*2b30*/  FFMA.FTZ R105, R41, R104, R9 ;  /* 0x0000006829697223 */ /* 0x000fe20000010009 */
[C---:B------:R-:W-:Y:S01]  /*2b40*/  FMUL.FTZ R100, R116.reuse, R100 ;  /* 0x0000006474647220 */ /* 0x040fe20000410000 */
[----:B------:R-:W-:Y:S01]  /*2b50*/  FMUL.FTZ R101, R116, R101 ;  /* 0x0000006574657220 */ /* 0x000fe20000410000 */
[----:B------:R-:W-:Y:S01]  /*2b60*/  FFMA.FTZ R104, R40, R123, R8 ;  /* 0x0000007b28687223 */ /* 0x000fe20000010008 */
        /* <DEDUP_REMOVED lines=9> */
[C---:B------:R-:W-:Y:S01]  /*2c00*/  FADD.FTZ R93, -R117.reuse, R93 ;  /* 0x0000005d755d7221 */ /* 0x040fe20000010100 */
[----:B------:R-:W-:Y:S01]  /*2c10*/  FADD.FTZ R94, -R117, R94 ;  /* 0x0000005e755e7221 */ /* 0x000fe20000010100 */
[----:B0-----:R-:W-:Y:S01]  /*2c20*/  LEA R108, P2, R119, UR8, 0x4 ;  /* 0x00000008776c7c11 */ /* 0x001fe2000f8420ff */
[----:B------:R-:W-:Y:S01]  /*2c30*/  FADD.FTZ R95, -R117, R95 ;  /* 0x0000005f755f7221 */ /* 0x000fe20000010100 */
[C---:B------:R-:W-:Y:S01]  /*2c40*/  FMUL.FTZ R96, R116.reuse, R96 ;  /* 0x0000006074607220 */ /* 0x040fe20000410000 */
[C---:B------:R-:W-:Y:S01]  /*2c50*/  FMUL.FTZ R97, R116.reuse, R97 ;  /* 0x0000006174617220 */ /* 0x040fe20000410000 */
[----:B------:R-:W-:Y:S01]  /*2c60*/  LEA.HI.X R109, R119, UR9, RZ, 0x4, P2 ;  /* 0x00000009776d7c11 */ /* 0x000fe200090f24ff */
[C---:B------:R-:W-:Y:S01]  /*2c70*/  FMUL.FTZ R119, R116.reuse, R107 ;  /* 0x0000006b74777220 */ /* 0x040fe20000410000 */
[----:B------:R-:W-:Y:S01]  /*2c80*/  FFMA.FTZ R107, R43, R106, R11 ;  /* 0x0000006a2b6b7223 */ /* 0x000fe2000001000b */
[C---:B------:R-:W-:Y:S01]  /*2c90*/  FMUL.FTZ R98, R116.reuse, R98 ;  /* 0x0000006274627220 */ /* 0x040fe20000410000 */
[----:B------:R-:W-:Y:S01]  /*2ca0*/  FMUL.FTZ R99, R116, R99 ;  /* 0x0000006374637220 */ /* 0x000fe20000410000 */
        /* <DEDUP_REMOVED lines=23> */
[C---:B0-----:R-:W-:Y:S01]  /*2e20*/  LEA R106, P2, R2.reuse, UR8, 0x4 ;  /* 0x00000008026a7c11 */ /* 0x041fe2000f8420ff */
[----:B------:R-:W-:Y:S01]  /*2e30*/  FADD.FTZ R81, -R117, R81 ;  /* 0x0000005175517221 */ /* 0x000fe20000010100 */
[----:B------:R-:W-:Y:S01]  /*2e40*/  LEA R104, P3, R3, UR8, 0x4 ;  /* 0x0000000803687c11 */ /* 0x000fe2000f8620ff */
[C---:B------:R-:W-:Y:S01]  /*2e50*/  FADD.FTZ R82, -R117.reuse, R82 ;  /* 0x0000005275527221 */ /* 0x040fe20000010100 */
[----:B------:R-:W-:Y:S01]  /*2e60*/  LEA.HI.X R107, R2, UR9, RZ, 0x4, P2 ;  /* 0x00000009026b7c11 */ /* 0x000fe200090f24ff */
[----:B------:R-:W-:Y:S01]  /*2e70*/  FADD.FTZ R117, -R117, R83 ;  /* 0x0000005375757221 */ /* 0x000fe20000010100 */
[----:B------:R-:W-:Y:S01]  /*2e80*/  LEA.HI.X R105, R3, UR9, RZ, 0x4, P3 ;  /* 0x0000000903697c11 */ /* 0x000fe200098f24ff */
[C---:B------:R-:W-:Y:S01]  /*2e90*/  FMUL.FTZ R88, R116.reuse, R88 ;  /* 0x0000005874587220 */ /* 0x040fe20000410000 */
[C---:B------:R-:W-:Y:S01]  /*2ea0*/  FMUL.FTZ R89, R116.reuse, R89 ;  /* 0x0000005974597220 */ /* 0x040fe20000410000 */
[----:B------:R0:W-:Y:S01]  /*2eb0*/  STG.E.128 desc[UR4][R106.64], R100 ;  /* 0x000000646a007986 */ /* 0x0001e2000c101d04 */
[C---:B------:R-:W-:Y:S01]  /*2ec0*/  FMUL.FTZ R90, R116.reuse, R90 ;  /* 0x0000005a745a7220 */ /* 0x040fe20000410000 */
[C---:B------:R-:W-:Y:S01]  /*2ed0*/  FMUL.FTZ R91, R116.reuse, R91 ;  /* 0x0000005b745b7220 */ /* 0x040fe20000410000 */
[C---:B------:R-:W-:Y:S01]  /*2ee0*/  LEA R2, P3, R113.reuse, UR8, 0x4 ;  /* 0x0000000871027c11 */ /* 0x040fe2000f8620ff */
        /* <DEDUP_REMOVED lines=9> */
[----:B------:R-:W-:Y:S01]  /*2f80*/  LEA.HI.X R3, R113, UR9, RZ, 0x4, P3 ;  /* 0x0000000971037c11 */ /* 0x000fe200098f24ff */
[----:B------:R-:W-:Y:S01]  /*2f90*/  FFMA.FTZ R91, R59, R91, R27 ;  /* 0x0000005b3b5b7223 */ /* 0x000fe2000001001b */
[----:B------:R-:W-:Y:S01]  /*2fa0*/  FFMA.FTZ R90, R58, R90, R26 ;  /* 0x0000005a3a5a7223 */ /* 0x000fe2000001001a */
[----:B------:R-:W-:Y:S01]  /*2fb0*/  FFMA.FTZ R89, R57, R89, R25 ;  /* 0x0000005939597223 */ /* 0x000fe20000010019 */
[----:B------:R-:W-:Y:S01]  /*2fc0*/  FFMA.FTZ R88, R56, R88, R24 ;  /* 0x0000005838587223 */ /* 0x000fe20000010018 */
[----:B0-----:R-:W-:Y:S01]  /*2fd0*/  LEA R100, P2, R112, UR8, 0x4 ;  /* 0x0000000870647c11 */ /* 0x001fe2000f8420ff */
[----:B------:R-:W-:Y:S01]  /*2fe0*/  FFMA.FTZ R87, R63, R87, R31 ;  /* 0x000000573f577223 */ /* 0x000fe2000001001f */
[----:B------:R-:W-:Y:S01]  /*2ff0*/  FFMA.FTZ R86, R62, R86, R30 ;  /* 0x000000563e567223 */ /* 0x000fe2000001001e */
[----:B------:R-:W-:Y:S01]  /*3000*/  FFMA.FTZ R85, R61, R85, R29 ;  /* 0x000000553d557223 */ /* 0x000fe2000001001d */
[----:B------:R-:W-:Y:S01]  /*3010*/  LEA.HI.X R101, R112, UR9, RZ, 0x4, P2 ;  /* 0x0000000970657c11 */ /* 0x000fe200090f24ff */
[----:B------:R-:W-:Y:S01]  /*3020*/  FFMA.FTZ R84, R60, R84, R28 ;  /* 0x000000543c547223 */ /* 0x000fe2000001001c */
[C---:B-1----:R-:W-:Y:S01]  /*3030*/  LEA R98, P2, R114.reuse, UR8, 0x4 ;  /* 0x0000000872627c11 */ /* 0x042fe2000f8420ff */
[----:B------:R-:W-:Y:S01]  /*3040*/  FFMA.FTZ R83, R67, R117, R35 ;  /* 0x0000007543537223 */ /* 0x000fe20000010023 */
[C---:B------:R-:W-:Y:S01]  /*3050*/  LEA R96, P4, R115.reuse, UR8, 0x4 ;  /* 0x0000000873607c11 */ /* 0x040fe2000f8820ff */
[----:B------:R0:W-:Y:S01]  /*3060*/  STG.E.128 desc[UR4][R100.64], R92 ;  /* 0x0000005c64007986 */ /* 0x0001e2000c101d04 */
[----:B------:R-:W-:Y:S01]  /*3070*/  LEA.HI.X R99, R114, UR9, RZ, 0x4, P2 ;  /* 0x0000000972637c11 */ /* 0x000fe200090f24ff */
[----:B------:R-:W-:Y:S01]  /*3080*/  FFMA.FTZ R82, R66, R82, R34 ;  /* 0x0000005242527223 */ /* 0x000fe20000010022 */
[----:B------:R-:W-:Y:S01]  /*3090*/  LEA.HI.X R97, R115, UR9, RZ, 0x4, P4 ;  /* 0x0000000973617c11 */ /* 0x000fe2000a0f24ff */
[----:B------:R-:W-:Y:S01]  /*30a0*/  FFMA.FTZ R81, R65, R81, R33 ;  /* 0x0000005141517223 */ /* 0x000fe20000010021 */
[----:B------:R-:W-:Y:S01]  /*30b0*/  FFMA.FTZ R80, R64, R80, R32 ;  /* 0x0000005040507223 */ /* 0x000fe20000010020 */
[----:B------:R1:W-:Y:S04]  /*30c0*/  STG.E.128 desc[UR4][R2.64], R88 ;  /* 0x0000005802007986 */ /* 0x0003e8000c101d04 */
[----:B------:R1:W-:Y:S04]  /*30d0*/  STG.E.128 desc[UR4][R98.64], R84 ;  /* 0x0000005462007986 */ /* 0x0003e8000c101d04 */
[----:B------:R1:W-:Y:S01]  /*30e0*/  STG.E.128 desc[UR4][R96.64], R80 ;  /* 0x0000005060007986 */ /* 0x0003e2000c101d04 */
[----:B0-----:R-:W0:Y:S02]  /*30f0*/  LDC.64 R92, c[0x0][0x210] ;  /* 0x00008400ff5c7b82 */ /* 0x001e240000000a00 */
[----:B0-----:R-:W-:-:S04]  /*3100*/  LEA R0, R92, R0, 0x2 ;  /* 0x000000005c007211 */ /* 0x001fc800078e10ff */
[----:B------:R-:W-:-:S13]  /*3110*/  ISETP.GE.AND P2, PT, R0, R93, PT ;  /* 0x0000005d0000720c */ /* 0x000fda0003f46270 */
[----:B-1----:R-:W-:Y:S05]  /*3120*/  @!P2 BRA `(.L_x_24898) ;  /* 0xffffffd000bca947 */ /* 0x002fea000383ffff */
[----:B------:R-:W-:Y:S05]  /*3130*/  EXIT ;  /* 0x000000000000794d */ /* 0x000fea0003800000 */
.L_x_24897:
        /* <DEDUP_REMOVED lines=8> */
.L_x_24900:
[----:B------:R-:W-:Y:S05]  /*31c0*/  BSYNC B0 ;  /* 0x0000000000007941 */ /* 0x000fea0003800000 */
.L_x_24899:
[----:B------:R-:W-:Y:S01]  /*31d0*/  HFMA2.MMA R125, -RZ, RZ, 0, 1.1920928955078125e-07 ;  /* 0x00000002ff7d7435 */ /* 0x000fe200000001ff */
[----:B------:R-:W-:Y:S01]  /*31e0*/  FADD.FTZ R123, R120, R124 ;  /* 0x0000007c787b7221 */ /* 0x000fe20000010000 */
[----:B------:R-:W-:Y:S02]  /*31f0*/  MOV R116, 0x1f ;  /* 0x0000001f00747802 */ /* 0x000fe40000000f00 */
[----:B------:R-:W-:-:S07]  /*3200*/  MOV R117, 0xffffffff ;  /* 0xffffffff00757802 */ /* 0x000fce0000000f00 */
[----:B------:R-:W-:Y:S05]  /*3210*/  WARPSYNC.COLLECTIVE R117, `(.L_x_24901) ;  /* 0x0000000075087348 */ /* 0x000fea0003c00000 */
[----:B------:R0:W1:Y:S02]  /*3220*/  SHFL.BFLY P3, R124, R123, R125, R116 ;  /* 0x0c00007d7b7c7389 */ /* 0x0000640000060074 */
[----:B01----:R-:W-:Y:S01]  /*3230*/  ENDCOLLECTIVE ;  /* 0x000000000000791b */ /* 0x003fe20003800000 */
.L_x_24901:
[----:B------:R-:W-:Y:S01]  /*3240*/  HFMA2.MMA R125, -RZ, RZ, 0, 2.384185791015625e-07 ;  /* 0x00000004ff7d7435 */ /* 0x000fe200000001ff */
[----:B------:R-:W-:-:S10]  /*3250*/  FADD.FTZ R123, R123, R124 ;  /* 0x0000007c7b7b7221 */ /* 0x000fd40000010000 */
[----:B------:R-:W-:Y:S05]  /*3260*/  WARPSYNC.COLLECTIVE R117, `(.L_x_24902) ;  /* 0x0000000075087348 */ /* 0x000fea0003c00000 */
[----:B------:R0:W1:Y:S02]  /*3270*/  SHFL.BFLY P3, R124, R123, R125, R116 ;  /* 0x0c00007d7b7c7389 */ /* 0x0000640000060074 */
[----:B01----:R-:W-:Y:S01]  /*3280*/  ENDCOLLECTIVE ;  /* 0x000000000000791b */ /* 0x003fe20003800000 */
.L_x_24902:
[----:B------:R-:W-:Y:S01]  /*3290*/  HFMA2.MMA R125, -RZ, RZ, 0, 4.76837158203125e-07 ;  /* 0x00000008ff7d7435 */ /* 0x000fe200000001ff */
[----:B------:R-:W-:-:S05]  /*32a0*/  FADD.FTZ R122, R123, R124 ;  /* 0x0000007c7b7a7221 */ /* 0x000fca0000010000 */
[----:B------:R-:W-:-:S07]  /*32b0*/  MOV R123, R122 ;  /* 0x0000007a007b7202 */ /* 0x000fce0000000f00 */
[----:B------:R-:W-:Y:S05]  /*32c0*/  WARPSYNC.COLLECTIVE R117, `(.L_x_24903) ;  /* 0x0000000075087348 */ /* 0x000fea0003c00000 */
[----:B------:R0:W1:Y:S02]  /*32d0*/  SHFL.BFLY P3, R124, R123, R125, R116 ;  /* 0x0c00007d7b7c7389 */ /* 0x0000640000060074 */
[----:B01----:R-:W-:Y:S01]  /*32e0*/  ENDCOLLECTIVE ;  /* 0x000000000000791b */ /* 0x003fe20003800000 */
.L_x_24903:
[----:B------:R-:W-:Y:S01]  /*32f0*/  HFMA2.MMA R125, -RZ, RZ, 0, 9.5367431640625e-07 ;  /* 0x00000010ff7d7435 */ /* 0x000fe200000001ff */
[----:B------:R-:W-:Y:S02]  /*3300*/  FADD.FTZ R120, R122, R124 ;  /* 0x0000007c7a787221 */ /* 0x000fe40000010000 */
[----:B------:R-:W0:Y:S03]  /*3310*/  LDC R122, c[0x0][0x290] ;  /* 0x0000a400ff7a7b82 */ /* 0x000e260000000800 */
[----:B------:R-:W-:-:S07]  /*3320*/  MOV R123, R120 ;  /* 0x00000078007b7202 */ /* 0x000fce0000000f00 */
[----:B0-----:R-:W-:Y:S05]  /*3330*/  WARPSYNC.COLLECTIVE R117, `(.L_x_24904) ;  /* 0x0000000075087348 */ /* 0x001fea0003c00000 */
[----:B------:R1:W2:Y:S02]  /*3340*/  SHFL.BFLY P3, R124, R123, R125, R116 ;  /* 0x0c00007d7b7c7389 */ /* 0x0002a40000060074 */
[----:B012---:R-:W-:Y:S01]  /*3350*/  ENDCOLLECTIVE ;  /* 0x000000000000791b */ /* 0x007fe20003800000 */
.L_x_24904:
[----:B------:R-:W-:Y:S01]  /*3360*/  MOV R125, 0x1 ;  /* 0x00000001007d7802 */ /* 0x000fe20000000f00 */
[----:B------:R-:W-:-:S04]  /*3370*/  FADD.FTZ R123, R120, R124 ;  /* 0x0000007c787b7221 */ /* 0x000fc80000010000 */
[----:B------:R-:W-:-:S04]  /*3380*/  FMUL.FTZ R120, R123, R122 ;  /* 0x0000007a7b787220 */ /* 0x000fc80000410000 */
[C---:B------:R-:W-:Y:S01]  /*3390*/  FADD.FTZ R116, -R120.reuse, R108 ;  /* 0x0000006c78747221 */ /* 0x040fe20000010100 */
[----:B------:R-:W-:-:S03]  /*33a0*/  FADD.FTZ R124, -R120, R109 ;  /* 0x0000006d787c7221 */ /* 0x000fc60000010100 */
[----:B------:R-:W-:Y:S01]  /*33b0*/  FFMA.FTZ R123, R116, R116, RZ ;  /* 0x00000074747b7223 */ /* 0x000fe200000100ff */
[----:B------:R-:W-:-:S03]  /*33c0*/  FADD.FTZ R116, -R120, R111 ;  /* 0x0000006f78747221 */ /* 0x000fc60000010100 */
        /* <DEDUP_REMOVED lines=64> */
.L_x_24905:
[----:B------:R-:W-:Y:S01]  /*37d0*/  MOV R125, 0x2 ;  /* 0x00000002007d7802 */ /* 0x000fe20000000f00 */
[----:B------:R-:W-:-:S07]  /*37e0*/  FADD.FTZ R123, R123, R124 ;  /* 0x0000007c7b7b7221 */ /* 0x000fce0000010000 */
[----:B------:R-:W-:Y:S05]  /*37f0*/  WARPSYNC.COLLECTIVE R117, `(.L_x_24906) ;  /* 0x0000000075087348 */ /* 0x000fea0003c00000 */
[----:B------:R0:W1:Y:S02]  /*3800*/  SHFL.BFLY P3, R124, R123, R125, R116 ;  /* 0x0c00007d7b7c7389 */ /* 0x0000640000060074 */
[----:B01----:R-:W-:Y:S01]  /*3810*/  ENDCOLLECTIVE ;  /* 0x000000000000791b */ /* 0x003fe20003800000 */
.L_x_24906:
[----:B------:R-:W-:Y:S01]  /*3820*/  HFMA2.MMA R125, -RZ, RZ, 0, 2.384185791015625e-07 ;  /* 0x00000004ff7d7435 */ /* 0x000fe200000001ff */
[----:B------:R-:W-:-:S10]  /*3830*/  FADD.FTZ R123, R123, R124 ;  /* 0x0000007c7b7b7221 */ /* 0x000fd40000010000 */
[----:B------:R-:W-:Y:S05]  /*3840*/  WARPSYNC.COLLECTIVE R117, `(.L_x_24907) ;  /* 0x0000000075087348 */ /* 0x000fea0003c00000 */
[----:B------:R0:W1:Y:S02]  /*3850*/  SHFL.BFLY P3, R124, R123, R125, R116 ;  /* 0x0c00007d7b7c7389 */ /* 0x0000640000060074 */
[----:B01----:R-:W-:Y:S01]  /*3860*/  ENDCOLLECTIVE ;  /* 0x000000000000791b */ /* 0x003fe20003800000 */
.L_x_24907:
[----:B------:R-:W-:Y:S01]  /*3870*/  MOV R125, 0x8 ;  /* 0x00000008007d7802 */ /* 0x000fe20000000f00 */
[----:B------:R-:W-:-:S07]  /*3880*/  FADD.FTZ R123, R123, R124 ;  /* 0x0000007c7b7b7221 */ /* 0x000fce0000010000 */
[----:B------:R-:W-:Y:S05]  /*3890*/  WARPSYNC.COLLECTIVE R117, `(.L_x_24908) ;  /* 0x0000000075087348 */ /* 0x000fea0003c00000 */
[----:B------:R0:W1:Y:S02]  /*38a0*/  SHFL.BFLY P3, R124, R123, R125, R116 ;  /* 0x0c00007d7b7c7389 */ /* 0x0000640000060074 */
[----:B01----:R-:W-:Y:S01]  /*38b0*/  ENDCOLLECTIVE ;  /* 0x000000000000791b */ /* 0x003fe20003800000 */
.L_x_24908:
[----:B------:R-:W-:Y:S01]  /*38c0*/  HFMA2.MMA R125, -RZ, RZ, 0, 9.5367431640625e-07 ;  /* 0x00000010ff7d7435 */ /* 0x000fe200000001ff */
[----:B------:R-:W-:-:S10]  /*38d0*/  FADD.FTZ R123, R123, R124 ;  /* 0x0000007c7b7b7221 */ /* 0x000fd40000010000 */
[----:B------:R-:W-:Y:S05]  /*38e0*/  WARPSYNC.COLLECTIVE R117, `(.L_x_24909) ;  /* 0x0000000075087348 */ /* 0x000fea0003c00000 */
[----:B------:R0:W1:Y:S02]  /*38f0*/  SHFL.BFLY P3, R124, R123, R125, R116 ;  /* 0x0c00007d7b7c7389 */ /* 0x0000640000060074 */
[----:B01----:R-:W-:Y:S01]  /*3900*/  ENDCOLLECTIVE ;  /* 0x000000000000791b */ /* 0x003fe20003800000 */
.L_x_24909:
[----:B------:R-:W-:Y:S05]  /*3910*/  BRA `(.L_x_24910) ;  /* 0xffffffec00e07947 */ /* 0x000fea000383ffff */
.L_x_24911:
        /* <DEDUP_REMOVED lines=14> */
.L_x_27225:


//--------------------- .text._ZN10layer_norm31ln_parallel_residual_fwd_kernelINS_13Kernel_traitsIfffffjLj1024ELj1ELj4ELj1ELj16ENS_18Kernel_traits_baseILj1024EfffffjLj128EEEEELb1ELb0ELb0EEEvNS_9FwdParamsE --------------------------
	.section	.text._ZN10layer_norm31ln_parallel_residual_fwd_kernelINS_13Kernel_traitsIfffffjLj1024ELj1ELj4ELj1ELj16ENS_18Kernel_traits_baseILj1024EfffffjLj128EEEEELb1ELb0ELb0EEEvNS_9FwdParamsE,"ax",@progbits
	.align	128
        .global         _ZN10layer_norm31ln_parallel_residual_fwd_kernelINS_13Kernel_traitsIfffffjLj1024ELj1ELj4ELj1ELj16ENS_18Kernel_traits_baseILj1024EfffffjLj128EEEEELb1ELb0ELb0EEEvNS_9FwdParamsE
        .type           _ZN10layer_norm31ln_parallel_residual_fwd_kernelINS_13Kernel_traitsIfffffjLj1024ELj1ELj4ELj1ELj16ENS_18Kernel_traits_baseILj1024EfffffjLj128EEEEELb1ELb0ELb0EEEvNS_9FwdParamsE,@function
        .size           _ZN10layer_norm31ln_parallel_residual_fwd_kernelINS_13Kernel_traitsIfffffjLj1024ELj1ELj4ELj1ELj16ENS_18Kernel_traits_baseILj1024EfffffjLj128EEEEELb1ELb0ELb0EEEvNS_9FwdParamsE,(.L_x_27226 - _ZN10layer_norm31ln_parallel_residual_fwd_kernelINS_13Kernel_traitsIfffffjLj1024ELj1ELj4ELj1ELj16ENS_18Kernel_traits_baseILj1024EfffffjLj128EEEEELb1ELb0ELb0EEEvNS_9FwdParamsE)
        .other          _ZN10layer_norm31ln_parallel_residual_fwd_kernelINS_13Kernel_traitsIfffffjLj1024ELj1ELj4ELj1ELj16ENS_18Kernel_traits_baseILj1024EfffffjLj128EEEEELb1ELb0ELb0EEEvNS_9FwdParamsE,@"STO_CUDA_ENTRY STV_DEFAULT"
_ZN10layer_norm31ln_parallel_residual_fwd_kernelINS_13Kernel_traitsIfffffjLj1024ELj1ELj4ELj1ELj16ENS_18Kernel_traits_baseILj1024EfffffjLj128EEEEELb1ELb0ELb0EEEvNS_9FwdParamsE:
.text._ZN10layer_norm31ln_parallel_residual_fwd_kernelINS_13Kernel_traitsIfffffjLj1024ELj1ELj4ELj1ELj16ENS_18Kernel_traits_baseILj1024EfffffjLj128EEEEELb1ELb0ELb0EEEvNS_9FwdParamsE:
        /* <DEDUP_REMOVED lines=14> */
[----:B------:R-:W-:Y:S01]  /*00e0*/  IMAD.U32 R216, RZ, RZ, UR6 ;  /* 0x00000006ffd87e24 */ /* 0x000fe2000f8e00ff */
[----:B------:R-:W-:-:S06]  /*00f0*/  MOV R217, UR7 ;  /* 0x0000000700d97c02 */ /* 0x000fcc0008000f00 */
[----:B------:R-:W5:Y:S01]  /*0100*/  @P0 LDG.E.64 R216, desc[UR4][R216.64] ;  /* 0x00000004d8d80981 */ /* 0x000f62000c1e1b00 */
[----:B------:R-:W-:Y:S01]  /*0110*/  ULDC UR6, c[0x0][0x0] ;  /* 0x0000000000067ab9 */ /* 0x000fe20000000800 */
[----:B--2---:R-:W-:Y:S01]  /*0120*/  LOP3.LUT R210, R122, 0x1f, RZ, 0xc0, !PT ;  /* 0x0000001f7ad27812 */ /* 0x004fe200078ec0ff */
[----:B---3--:R-:W-:Y:S01]  /*0130*/  IMAD R208, R209, UR6, R122 ;  /* 0x00000006d1d07c24 */ /* 0x008fe2000f8e027a */
[----:B------:R-:W-:Y:S01]  /*0140*/  LOP3.LUT R211, R211, 0xfffffffb, RZ, 0xc0, !PT ;  /* 0xfffffffbd3d37812 */ /* 0x000fe200078ec0ff */
[----:B------:R-:W-:Y:S01]  /*0150*/  BSSY B0, `(.L_x_24912) ;  /* 0x0000053000007945 */ /* 0x000fe20003800000 */
[----:B------:R-:W-:Y:S02]  /*0160*/  MOV R0, R210 ;  /* 0x000000d200007202 */ /* 0x000fe40000000f00 */
[----:B----4-:R-:W-:Y:S01]  /*0170*/  @P0 IADD3 R148, P1, R2, R5, RZ ;  /* 0x0000000502940210 */ /* 0x010fe20007f3e0ff */
[----:B------:R-:W-:-:S04]  /*0180*/  IMAD.WIDE.U32 R4, R208, -0x326172a9, RZ ;  /* 0xcd9e8d57d0047825 */ /* 0x000fc800078e00ff */
[----:B------:R-:W-:Y:S02]  /*0190*/  @P0 IMAD.X R149, RZ, RZ, R3, P1 ;  /* 0x000000ffff950224 */ /* 0x000fe400008e0603 */
[C---:B-----5:R-:W-:Y:S01]  /*01a0*/  VIADD R19, R217.reuse, 0xbb67ae85 ;  /* 0xbb67ae85d9137836 */ /* 0x060fe20000000000 */
[C---:B------:R-:W-:Y:S01]  /*01b0*/  IADD3 R17, R216.reuse, 0x3c6ef372, RZ ;  /* 0x3c6ef372d8117810 */ /* 0x040fe20007ffe0ff */
[----:B------:R-:W-:Y:S01]  /*01c0*/  VIADD R18, R216, 0x9e3779b9 ;  /* 0x9e3779b9d8127836 */ /* 0x000fe20000000000 */
[--C-:B------:R-:W-:Y:S01]  /*01d0*/  SHF.R.U64 R207, R148, 0x2, R149.reuse ;  /* 0x0000000294cf7819 */ /* 0x100fe20000001295 */
[C---:B------:R-:W-:Y:S01]  /*01e0*/  VIADD R16, R217.reuse, 0x76cf5d0a ;  /* 0x76cf5d0ad9107836 */ /* 0x040fe20000000000 */
[----:B------:R-:W-:Y:S01]  /*01f0*/  SHF.R.U32.HI R205, RZ, 0x2, R149 ;  /* 0x00000002ffcd7819 */ /* 0x000fe20000011695 */
[----:B------:R-:W-:Y:S02]  /*0200*/  VIADD R15, R217, 0x32370b8f ;  /* 0x32370b8fd90f7836 */ /* 0x000fe40000000000 */
[----:B------:R-:W-:Y:S01]  /*0210*/  IMAD.WIDE.U32 R2, R207, -0x2daee0ad, RZ ;  /* 0xd2511f53cf027825 */ /* 0x000fe200078e00ff */
[----:B------:R-:W-:-:S03]  /*0220*/  LOP3.LUT R6, R5, R205, R216, 0x96, !PT ;  /* 0x000000cd05067212 */ /* 0x000fc600078e96d8 */
[----:B------:R-:W-:Y:S01]  /*0230*/  VIADD R14, R216, 0xdaa66d2b ;  /* 0xdaa66d2bd80e7836 */ /* 0x000fe20000000000 */
[----:B------:R-:W-:Y:S01]  /*0240*/  LOP3.LUT R8, R3, R217, RZ, 0x3c, !PT ;  /* 0x000000d903087212 */ /* 0x000fe200078e3cff */
[----:B------:R-:W-:-:S04]  /*0250*/  IMAD.WIDE.U32 R6, R6, -0x2daee0ad, RZ ;  /* 0xd2511f5306067825 */ /* 0x000fc800078e00ff */
[----:B------:R-:W-:Y:S01]  /*0260*/  IMAD.WIDE.U32 R8, R8, -0x326172a9, RZ ;  /* 0xcd9e8d5708087825 */ /* 0x000fe200078e00ff */
[----:B------:R-:W-:-:S03]  /*0270*/  LOP3.LUT R5, R7, R2, R19, 0x96, !PT ;  /* 0x0000000207057212 */ /* 0x000fc600078e9613 */
[----:B------:R-:W-:Y:S01]  /*0280*/  VIADD R13, R216, 0x78dde6e4 ;  /* 0x78dde6e4d80d7836 */ /* 0x000fe20000000000 */
[----:B------:R-:W-:Y:S01]  /*0290*/  LOP3.LUT R2, R9, R18, R4, 0x96, !PT ;  /* 0x0000001209027212 */ /* 0x000fe200078e9604 */
[----:B------:R-:W-:-:S04]  /*02a0*/  IMAD.WIDE.U32 R4, R5, -0x326172a9, RZ ;  /* 0xcd9e8d5705047825 */ /* 0x000fc800078e00ff */
[----:B------:R-:W-:Y:S01]  /*02b0*/  IMAD.WIDE.U32 R2, R2, -0x2daee0ad, RZ ;  /* 0xd2511f5302027825 */ /* 0x000fe200078e00ff */
[----:B------:R-:W-:-:S03]  /*02c0*/  LOP3.LUT R7, R5, R8, R17, 0x96, !PT ;  /* 0x0000000805077212 */ /* 0x000fc600078e9611 */
[----:B------:R-:W-:Y:S01]  /*02d0*/  VIADD R12, R217, 0xed9eba14 ;  /* 0xed9eba14d90c7836 */ /* 0x000fe20000000000 */
[----:B------:R-:W-:Y:S01]  /*02e0*/  LOP3.LUT R8, R3, R6, R16, 0x96, !PT ;  /* 0x0000000603087212 */ /* 0x000fe200078e9610 */
[----:B------:R-:W-:Y:S01]  /*02f0*/  IMAD.WIDE.U32 R6, R7, -0x2daee0ad, RZ ;  /* 0xd2511f5307067825 */ /* 0x000fe200078e00ff */
[----:B0-----:R-:W-:-:S03]  /*0300*/  SHF.R.S32.HI R3, RZ, 0x1f, R10 ;  /* 0x0000001fff037819 */ /* 0x001fc6000001140a */
[----:B------:R-:W-:Y:S01]  /*0310*/  IMAD.WIDE.U32 R8, R8, -0x326172a9, RZ ;  /* 0xcd9e8d5708087825 */ /* 0x000fe200078e00ff */
[----:B------:R-:W-:Y:S02]  /*0320*/  LEA.HI R11, R3, R10, RZ, 0x2 ;  /* 0x0000000a030b7211 */ /* 0x000fe400078f10ff */
[----:B------:R-:W-:Y:S02]  /*0330*/  LOP3.LUT R10, R0, 0x1f, RZ, 0x3c, !PT ;  /* 0x0000001f000a7812 */ /* 0x000fe400078e3cff */
[----:B------:R-:W-:Y:S02]  /*0340*/  LOP3.LUT R5, R7, R2, R15, 0x96, !PT ;  /* 0x0000000207057212 */ /* 0x000fe400078e960f */
[----:B------:R-:W-:Y:S01]  /*0350*/  LEA.HI.SX32 R11, R11, R10, 0x1e ;  /* 0x0000000a0b0b7211 */ /* 0x000fe200078ff2ff */
[----:B------:R-:W-:Y:S01]  /*0360*/  VIADD R10, R217, 0xa9066899 ;  /* 0xa9066899d90a7836 */ /* 0x000fe20000000000 */
[----:B------:R-:W-:Y:S01]  /*0370*/  LOP3.LUT R2, R9, R4, R14, 0x96, !PT ;  /* 0x0000000409027212 */ /* 0x000fe200078e960e */
[----:B------:R-:W-:Y:S01]  /*0380*/  IMAD.WIDE.U32 R4, R5, -0x326172a9, RZ ;  /* 0xcd9e8d5705047825 */ /* 0x000fe200078e00ff */
[----:B------:R-:W-:-:S02]  /*0390*/  LOP3.LUT P2, RZ, R11, 0xffffffe0, RZ, 0xc0, !PT ;  /* 0xffffffe00bff7812 */ /* 0x000fc4000784c0ff */
[C---:B------:R-:W-:Y:S01]  /*03a0*/  ISETP.GE.U32.AND P5, PT, R11.reuse, 0x40, PT ;  /* 0x000000400b00780c */ /* 0x040fe20003fa6070 */
[----:B------:R-:W-:Y:S01]  /*03b0*/  IMAD.WIDE.U32 R2, R2, -0x2daee0ad, RZ ;  /* 0xd2511f5302027825 */ /* 0x000fe200078e00ff */
[C---:B------:R-:W-:Y:S02]  /*03c0*/  ISETP.GE.U32.AND P4, PT, R11.reuse, 0x60, PT ;  /* 0x000000600b00780c */ /* 0x040fe40003f86070 */
[----:B------:R-:W-:Y:S02]  /*03d0*/  ISETP.GE.U32.AND P3, PT, R11, 0x80, PT ;  /* 0x000000800b00780c */ /* 0x000fe40003f66070 */
[----:B------:R-:W-:Y:S01]  /*03e0*/  LOP3.LUT R7, R5, R8, R13, 0x96, !PT ;  /* 0x0000000805077212 */ /* 0x000fe200078e960d */
[C---:B------:R-:W-:Y:S01]  /*03f0*/  VIADD R8, R216.reuse, 0xb54cda56 ;  /* 0xb54cda56d8087836 */ /* 0x040fe20000000000 */
[----:B------:R-:W-:Y:S02]  /*0400*/  LOP3.LUT R84, R3, R6, R12, 0x96, !PT ;  /* 0x0000000603547212 */ /* 0x000fe400078e960c */
[----:B------:R-:W-:Y:S01]  /*0410*/  IADD3 R9, R216, 0x1715609d, RZ ;  /* 0x1715609dd8097810 */ /* 0x000fe20007ffe0ff */
[----:B------:R-:W-:Y:S01]  /*0420*/  IMAD.WIDE.U32 R6, R7, -0x2daee0ad, RZ ;  /* 0xd2511f5307067825 */ /* 0x000fe200078e00ff */
[----:B------:R-:W-:-:S03]  /*0430*/  @P2 LOP3.LUT R211, R211, 0x4, RZ, 0xfc, !PT ;  /* 0x00000004d3d32812 */ /* 0x000fc600078efcff */
[----:B------:R-:W-:Y:S01]  /*0440*/  IMAD.WIDE.U32 R84, R84, -0x326172a9, RZ ;  /* 0xcd9e8d5754547825 */ /* 0x000fe200078e00ff */
[----:B------:R-:W-:Y:S02]  /*0450*/  LOP3.LUT R211, R211, 0xfffffbff, RZ, 0xc0, !PT ;  /* 0xfffffbffd3d37812 */ /* 0x000fe400078ec0ff */
[----:B------:R-:W-:Y:S02]  /*0460*/  LOP3.LUT R87, R7, R2, R10, 0x96, !PT ;  /* 0x0000000207577212 */ /* 0x000fe400078e960a */
[----:B------:R-:W-:Y:S02]  /*0470*/  @P5 LOP3.LUT R211, R211, 0x400, RZ, 0xfc, !PT ;  /* 0x00000400d3d35812 */ /* 0x000fe400078efcff */
[----:B------:R-:W-:Y:S02]  /*0480*/  LOP3.LUT R86, R85, R4, R9, 0x96, !PT ;  /* 0x0000000455567212 */ /* 0x000fe400078e9609 */
[----:B------:R-:W-:-:S04]  /*0490*/  LOP3.LUT R211, R211, 0xfffffdff, RZ, 0xc0, !PT ;  /* 0xfffffdffd3d37812 */ /* 0x000fc800078ec0ff */
[----:B------:R-:W-:-:S04]  /*04a0*/  @P4 LOP3.LUT R211, R211, 0x200, RZ, 0xfc, !PT ;  /* 0x00000200d3d34812 */ /* 0x000fc800078efcff */
[----:B------:R-:W-:-:S04]  /*04b0*/  LOP3.LUT R211, R211, 0xfffffeff, RZ, 0xc0, !PT ;  /* 0xfffffeffd3d37812 */ /* 0x000fc800078ec0ff */
[----:B------:R-:W-:Y:S01]  /*04c0*/  @P3 LOP3.LUT R211, R211, 0x100, RZ, 0xfc, !PT ;  /* 0x00000100d3d33812 */ /* 0x000fe200078efcff */
[----:B------:R-:W-:Y:S06]  /*04d0*/  @!P2 BRA `(.L_x_24913) ;  /* 0x000000000068a947 */ /* 0x000fec0003800000 */
        /* <DEDUP_REMOVED lines=16> */
[----:B0-----:R-:W-:Y:S01]  /*05e0*/  IMAD.WIDE.U32 R28, R0, 0x10, R28 ;  /* 0x00000010001c7825 */ /* 0x001fe200078e001c */
[C---:B------:R-:W-:Y:S02]  /*05f0*/  IADD3 R32, P2, R4.reuse, UR6, RZ ;  /* 0x0000000604207c10 */ /* 0x040fe4000ff5e0ff */
[----:B------:R0:W5:Y:S02]  /*0600*/  @P0 LDG.E.128 R20, desc[UR4][R2.64] ;  /* 0x0000000402140981 */ /* 0x000164000c1e1d00 */
[C---:B------:R-:W-:Y:S02]  /*0610*/  IADD3.X R33, R5.reuse, UR7, RZ, P2, !PT ;  /* 0x0000000705217c10 */ /* 0x040fe400097fe4ff */
[----:B------:R-:W-:Y:S01]  /*0620*/  @P1 IADD3 R4, P2, R4, UR8, RZ ;  /* 0x0000000804041c10 */ /* 0x000fe2000ff5e0ff */
[----:B------:R-:W5:Y:S03]  /*0630*/  LDG.E.128 R28, desc[UR4][R28.64] ;  /* 0x000000041c1c7981 */ /* 0x000f66000c1e1d00 */
[----:B------:R-:W-:Y:S01]  /*0640*/  @P1 IADD3.X R5, R5, UR9, RZ, P2, !PT ;  /* 0x0000000905051c10 */ /* 0x000fe200097fe4ff */
[----:B------:R-:W5:Y:S04]  /*0650*/  LDG.E.128 R32, desc[UR4][R32.64] ;  /* 0x0000000420207981 */ /* 0x000f68000c1e1d00 */
[----:B------:R0:W5:Y:S01]  /*0660*/  @P1 LDG.E.128 R24, desc[UR4][R4.64] ;  /* 0x0000000404181981 */ /* 0x000162000c1e1d00 */
[----:B------:R-:W-:-:S07]  /*0670*/  LOP3.LUT R0, R0, 0x20, RZ, 0xfc, !PT ;  /* 0x0000002000007812 */ /* 0x000fce00078efcff */
.L_x_24913:
[----:B------:R-:W-:Y:S05]  /*0680*/  BSYNC B0 ;  /* 0x0000000000007941 */ /* 0x000fea0003800000 */
.L_x_24912:
[----:B------:R-:W-:Y:S04]  /*0690*/  BSSY B0, `(.L_x_24914) ;  /* 0x000001c000007945 */ /* 0x000fe80003800000 */
[----:B------:R-:W-:Y:S05]  /*06a0*/  @!P5 BRA `(.L_x_24915) ;  /* 0x000000000068d947 */ /* 0x000fea0003800000 */
[----:B------:R-:W-:Y:S01]  /*06b0*/  ULDC.64 UR6, c[0x0][0x2c8] ;  /* 0x0000b20000067ab9 */ /* 0x000fe20000000a00 */
[----:B------:R-:W1:Y:S01]  /*06c0*/  LDC.64 R44, c[0x0][0x260] ;  /* 0x00009800ff2c7b82 */ /* 0x000e620000000a00 */
[----:B------:R-:W-:Y:S01]  /*06d0*/  ISETP.NE.U32.AND P0, PT, RZ, UR6, PT ;  /* 0x00000006ff007c0c */ /* 0x000fe2000bf05070 */
[----:B------:R-:W-:Y:S01]  /*06e0*/  ULDC.64 UR8, c[0x0][0x2d0] ;  /* 0x0000b40000087ab9 */ /* 0x000fe20000000a00 */
[----:B0-----:R-:W-:Y:S01]  /*06f0*/  IMAD.SHL.U32 R4, R0, 0x10, RZ ;  /* 0x0000001000047824 */ /* 0x001fe200078e00ff */
        /* <DEDUP_REMOVED lines=11> */
[----:B-1----:R-:W-:Y:S01]  /*07b0*/  IMAD.WIDE.U32 R44, R0, 0x10, R44 ;  /* 0x00000010002c7825 */ /* 0x002fe200078e002c */
        /* <DEDUP_REMOVED lines=8> */
[----:B------:R-:W-:-:S07]  /*0840*/  IADD3 R0, R0, 0x20, RZ ;  /* 0x0000002000007810 */ /* 0x000fce0007ffe0ff */
.L_x_24915:
[----:B------:R-:W-:Y:S05]  /*0850*/  BSYNC B0 ;  /* 0x0000000000007941 */ /* 0x000fea0003800000 */
.L_x_24914:
[----:B------:R-:W-:Y:S04]  /*0860*/  BSSY B0, `(.L_x_24916) ;  /* 0x000001c000007945 */ /* 0x000fe80003800000 */
[----:B------:R-:W-:Y:S05]  /*0870*/  @!P4 BRA `(.L_x_24917) ;  /* 0x000000000068c947 */ /* 0x000fea0003800000 */
[----:B------:R-:W-:Y:S01]  /*0880*/  ULDC.64 UR6, c[0x0][0x2c8] ;  /* 0x0000b20000067ab9 */ /* 0x000fe20000000a00 */
[----:B------:R-:W2:Y:S01]  /*0890*/  LDC.64 R60, c[0x0][0x260] ;  /* 0x00009800ff3c7b82 */ /* 0x000ea20000000a00 */
[----:B------:R-:W-:Y:S01]  /*08a0*/  ISETP.NE.U32.AND P0, PT, RZ, UR6, PT ;  /* 0x00000006ff007c0c */ /* 0x000fe2000bf05070 */
[----:B------:R-:W-:Y:S01]  /*08b0*/  ULDC.64 UR8, c[0x0][0x2d0] ;  /* 0x0000b40000087ab9 */ /* 0x000fe20000000a00 */
[----:B01----:R-:W-:Y:S01]  /*08c0*/  IMAD.SHL.U32 R4, R0, 0x10, RZ ;  /* 0x0000001000047824 */ /* 0x003fe200078e00ff */
        /* <DEDUP_REMOVED lines=11> */
[----:B--2---:R-:W-:Y:S01]  /*0980*/  IMAD.WIDE.U32 R60, R0, 0x10, R60 ;  /* 0x00000010003c7825 */ /* 0x004fe200078e003c */
        /* <DEDUP_REMOVED lines=8> */
[----:B------:R-:W-:-:S07]  /*0a10*/  VIADD R0, R0, 0x20 ;  /* 0x0000002000007836 */ /* 0x000fce0000000000 */
.L_x_24917:
[----:B------:R-:W-:Y:S05]  /*0a20*/  BSYNC B0 ;  /* 0x0000000000007941 */ /* 0x000fea0003800000 */
.L_x_24916:
[----:B------:R-:W-:Y:S04]  /*0a30*/  BSSY B0, `(.L_x_24918) ;  /* 0x000001c000007945 */ /* 0x000fe80003800000 */
[----:B------:R-:W-:Y:S05]  /*0a40*/  @!P3 BRA `(.L_x_24919) ;  /* 0x000000000068b947 */ /* 0x000fea0003800000 */
[----:B------:R-:W-:Y:S01]  /*0a50*/  ULDC.64 UR6, c[0x0][0x2c8] ;  /* 0x0000b20000067ab9 */ /* 0x000fe20000000a00 */
[----:B------:R-:W3:Y:S01]  /*0a60*/  LDC.64 R76, c[0x0][0x260] ;  /* 0x00009800ff4c7b82 */ /* 0x000ee20000000a00 */
[----:B------:R-:W-:Y:S01]  /*0a70*/  ISETP.NE.U32.AND P0, PT, RZ, UR6, PT ;  /* 0x00000006ff007c0c */ /* 0x000fe2000bf05070 */
[----:B------:R-:W-:Y:S01]  /*0a80*/  ULDC.64 UR8, c[0x0][0x2d0] ;  /* 0x0000b40000087ab9 */ /* 0x000fe20000000a00 */
[----:B012---:R-:W-:Y:S01]  /*0a90*/  IMAD.SHL.U32 R4, R0, 0x10, RZ ;  /* 0x0000001000047824 */ /* 0x007fe200078e00ff */
        /* <DEDUP_REMOVED lines=11> */
[----:B---3--:R-:W-:Y:S01]  /*0b50*/  IMAD.WIDE.U32 R76, R0, 0x10, R76 ;  /* 0x00000010004c7825 */ /* 0x008fe200078e004c */
        /* <DEDUP_REMOVED lines=9> */
.L_x_24919:
[----:B------:R-:W-:Y:S05]  /*0bf0*/  BSYNC B0 ;  /* 0x0000000000007941 */ /* 0x000fea0003800000 */
.L_x_24918:
[----:B------:R-:W-:Y:S01]  /*0c00*/  ISETP.GE.U32.AND P0, PT, R11, 0xa0, PT ;  /* 0x000000a00b00780c */ /* 0x000fe20003f06070 */
[----:B0123--:R-:W-:Y:S01]  /*0c10*/  IMAD.WIDE.U32 R2, R86, -0x2daee0ad, RZ ;  /* 0xd2511f5356027825 */ /* 0x00ffe200078e00ff */
[----:B------:R-:W-:Y:S01]  /*0c20*/  LOP3.LUT R211, R211, 0xffffff7f, RZ, 0xc0, !PT ;  /* 0xffffff7fd3d37812 */ /* 0x000fe200078ec0ff */
[----:B------:R-:W-:Y:S02]  /*0c30*/  BSSY B0, `(.L_x_24920) ;  /* 0x0000022000007945 */ /* 0x000fe40003800000 */
[----:B------:R-:W-:Y:S02]  /*0c40*/  VIADD R7, R217, 0x646e171e ;  /* 0x646e171ed9077836 */ /* 0x000fe40000000000 */
[----:B------:R-:W-:-:S03]  /*0c50*/  IMAD.WIDE.U32 R4, R87, -0x326172a9, RZ ;  /* 0xcd9e8d5757047825 */ /* 0x000fc600078e00ff */
[----:B------:R-:W-:Y:S01]  /*0c60*/  LOP3.LUT R118, R3, R6, R7, 0x96, !PT ;  /* 0x0000000603767212 */ /* 0x000fe200078e9607 */
[----:B------:R-:W-:Y:S01]  /*0c70*/  VIADD R6, R217, 0x1fd5c5a3 ;  /* 0x1fd5c5a3d9067836 */ /* 0x000fe20000000000 */
[----:B------:R-:W-:Y:S02]  /*0c80*/  LOP3.LUT R116, R5, R84, R8, 0x96, !PT ;  /* 0x0000005405747212 */ /* 0x000fe400078e9608 */
[----:B------:R-:W-:Y:S01]  /*0c90*/  @P0 LOP3.LUT R211, R211, 0x80, RZ, 0xfc, !PT ;  /* 0x00000080d3d30812 */ /* 0x000fe200078efcff */
[----:B------:R-:W-:Y:S06]  /*0ca0*/  @!P0 BRA `(.L_x_24921) ;  /* 0x0000000000688947 */ /* 0x000fec0003800000 */
[----:B------:R-:W-:Y:S01]  /*0cb0*/  ULDC.64 UR6, c[0x0][0x2c8] ;  /* 0x0000b20000067ab9 */ /* 0x000fe20000000a00 */
[----:B------:R-:W0:Y:S01]  /*0cc0*/  LDC.64 R94, c[0x0][0x260] ;  /* 0x00009800ff5e7b82 */ /* 0x000e220000000a00 */
[----:B------:R-:W-:Y:S01]  /*0cd0*/  ISETP.NE.U32.AND P0, PT, RZ, UR6, PT ;  /* 0x00000006ff007c0c */ /* 0x000fe2000bf05070 */
[----:B------:R-:W-:Y:S01]  /*0ce0*/  ULDC.64 UR8, c[0x0][0x2d0] ;  /* 0x0000b40000087ab9 */ /* 0x000fe20000000a00 */
[----:B------:R-:W-:Y:S02]  /*0cf0*/  CS2R R86, SRZ ;  /* 0x0000000000567805 */ /* 0x000fe4000001ff00 */
[----:B------:R-:W-:Y:S02]  /*0d00*/  CS2R R84, SRZ ;  /* 0x0000000000547805 */ /* 0x000fe4000001ff00 */
[----:B------:R-:W-:Y:S01]  /*0d10*/  ISETP.NE.AND.EX P0, PT, RZ, UR7, PT, P0 ;  /* 0x00000007ff007c0c */ /* 0x000fe2000bf05300 */
[----:B------:R-:W-:-:S12]  /*0d20*/  IMAD.SHL.U32 R100, R0, 0x10, RZ ;  /* 0x0000001000647824 */ /* 0x000fd800078e00ff */
        /* <DEDUP_REMOVED lines=9> */
[----:B------:R-:W-:Y:S01]  /*0dc0*/  CS2R R90, SRZ ;  /* 0x00000000005a7805 */ /* 0x000fe2000001ff00 */
[----:B0-----:R-:W-:-:S03]  /*0dd0*/  IMAD.WIDE.U32 R94, R0, 0x10, R94 ;  /* 0x00000010005e7825 */ /* 0x001fc600078e005e */
[----:B------:R-:W5:Y:S01]  /*0de0*/  LDG.E.128 R96, desc[UR4][R96.64] ;  /* 0x0000000460607981 */ /* 0x000f62000c1e1d00 */
[----:B------:R-:W-:-:S03]  /*0df0*/  @P1 IADD3 R100, P0, R100, UR8, RZ ;  /* 0x0000000864641c10 */ /* 0x000fc6000ff1e0ff */
[----:B------:R-:W5:Y:S01]  /*0e00*/  LDG.E.128 R92, desc[UR4][R94.64] ;  /* 0x000000045e5c7981 */ /* 0x000f62000c1e1d00 */
[----:B------:R-:W-:Y:S02]  /*0e10*/  @P1 IADD3.X R101, R88, UR9, RZ, P0, !PT ;  /* 0x0000000958651c10 */ /* 0x000fe400087fe4ff */
[----:B------:R-:W-:-:S06]  /*0e20*/  CS2R R88, SRZ ;  /* 0x0000000000587805 */ /* 0x000fcc000001ff00 */
[----:B------:R1:W5:Y:S01]  /*0e30*/  @P1 LDG.E.128 R88, desc[UR4][R100.64] ;  /* 0x0000000464581981 */ /* 0x000362000c1e1d00 */
[----:B------:R-:W-:-:S07]  /*0e40*/  IADD3 R0, R0, 0x20, RZ ;  /* 0x0000002000007810 */ /* 0x000fce0007ffe0ff */
.L_x_24921:
[----:B------:R-:W-:Y:S05]  /*0e50*/  BSYNC B0 ;  /* 0x0000000000007941 */ /* 0x000fea0003800000 */
.L_x_24920:
[----:B------:R-:W-:Y:S01]  /*0e60*/  ISETP.GE.U32.AND P0, PT, R11, 0xc0, PT ;  /* 0x000000c00b00780c */ /* 0x000fe20003f06070 */
[----:B------:R-:W-:Y:S01]  /*0e70*/  IMAD.WIDE.U32 R118, R118, -0x326172a9, RZ ;  /* 0xcd9e8d5776767825 */ /* 0x000fe200078e00ff */
[----:B------:R-:W-:Y:S01]  /*0e80*/  LOP3.LUT R211, R211, 0xffffffbf, RZ, 0xc0, !PT ;  /* 0xffffffbfd3d37812 */ /* 0x000fe200078ec0ff */
[----:B------:R-:W-:Y:S01]  /*0e90*/  BSSY B0, `(.L_x_24922) ;  /* 0x0000023000007945 */ /* 0x000fe20003800000 */
[----:B------:R-:W-:Y:S01]  /*0ea0*/  SHF.R.U32.HI R122, RZ, 0x5, R122 ;  /* 0x00000005ff7a7819 */ /* 0x000fe2000001167a */
[----:B------:R-:W-:Y:S02]  /*0eb0*/  VIADD R5, R216, 0x5384540f ;  /* 0x5384540fd8057836 */ /* 0x000fe40000000000 */
[----:B------:R-:W-:-:S03]  /*0ec0*/  IMAD.WIDE.U32 R116, R116, -0x2daee0ad, RZ ;  /* 0xd2511f5374747825 */ /* 0x000fc600078e00ff */
[----:B------:R-:W-:Y:S01]  /*0ed0*/  LOP3.LUT R149, R119, R4, R5, 0x96, !PT ;  /* 0x0000000477957212 */ /* 0x000fe200078e9605 */
[----:B------:R-:W-:Y:S01]  /*0ee0*/  VIADD R4, R216, 0xf1bbcdc8 ;  /* 0xf1bbcdc8d8047836 */ /* 0x000fe20000000000 */
[----:B------:R-:W-:Y:S02]  /*0ef0*/  LOP3.LUT R201, R117, R2, R6, 0x96, !PT ;  /* 0x0000000275c97212 */ /* 0x000fe400078e9606 */
[----:B------:R-:W-:Y:S01]  /*0f00*/  @P0 LOP3.LUT R211, R211, 0x40, RZ, 0xfc, !PT ;  /* 0x00000040d3d30812 */ /* 0x000fe200078efcff */
[----:B------:R-:W-:Y:S06]  /*0f10*/  @!P0 BRA `(.L_x_24923) ;  /* 0x0000000000688947 */ /* 0x000fec0003800000 */
[C---:B------:R-:W-:Y:S01]  /*0f20*/  IMAD.SHL.U32 R120, R0.reuse, 0x10, RZ ;  /* 0x0000001000787824 */ /* 0x040fe200078e00ff */
[----:B------:R-:W-:Y:S01]  /*0f30*/  ULDC.64 UR6, c[0x0][0x268] ;  /* 0x00009a0000067ab9 */ /* 0x000fe20000000a00 */
[----:B------:R-:W-:Y:S01]  /*0f40*/  SHF.L.U64.HI R2, R0, 0x4, RZ ;  /* 0x0000000400027819 */ /* 0x000fe200000102ff */
[----:B------:R-:W-:Y:S01]  /*0f50*/  ULDC.64 UR8, c[0x0][0x2d0] ;  /* 0x0000b40000087ab9 */ /* 0x000fe20000000a00 */
[----:B------:R-:W0:Y:S01]  /*0f60*/  LDC.64 R108, c[0x0][0x260] ;  /* 0x00009800ff6c7b82 */ /* 0x000e220000000a00 */
[----:B------:R-:W-:Y:S02]  /*0f70*/  IADD3 R112, P0, R120, UR6, RZ ;  /* 0x0000000678707c10 */ /* 0x000fe4000ff1e0ff */
[----:B------:R-:W-:Y:S02]  /*0f80*/  CS2R R102, SRZ ;  /* 0x0000000000667805 */ /* 0x000fe4000001ff00 */
[----:B-1----:R-:W-:Y:S02]  /*0f90*/  CS2R R100, SRZ ;  /* 0x0000000000647805 */ /* 0x002fe4000001ff00 */
        /* <DEDUP_REMOVED lines=17> */
[----:B------:R-:W-:-:S07]  /*10b0*/  IADD3 R0, R0, 0x20, RZ ;  /* 0x0000002000007810 */ /* 0x000fce0007ffe0ff */
.L_x_24923:
[----:B------:R-:W-:Y:S05]  /*10c0*/  BSYNC B0 ;  /* 0x0000000000007941 */ /* 0x000fea0003800000 */
.L_x_24922:
[----:B------:R-:W-:Y:S01]  /*10d0*/  ISETP.GE.U32.AND P0, PT, R11, 0xe0, PT ;  /* 0x000000e00b00780c */ /* 0x000fe20003f06070 */
[----:B------:R-:W-:Y:S01]  /*10e0*/  IMAD.HI.U32 R117, R201, -0x326172a9, RZ ;  /* 0xcd9e8d57c9757827 */ /* 0x000fe200078e00ff */
[----:B------:R-:W-:Y:S01]  /*10f0*/  LOP3.LUT R211, R211, 0xffffffdf, RZ, 0xc0, !PT ;  /* 0xffffffdfd3d37812 */ /* 0x000fe200078ec0ff */
[----:B------:R-:W-:Y:S02]  /*1100*/  BSSY B0, `(.L_x_24924) ;  /* 0x0000022000007945 */ /* 0x000fe40003800000 */
[----:B0-----:R-:W-:Y:S01]  /*1110*/  IMAD.HI.U32 R2, R149, -0x2daee0ad, RZ ;  /* 0xd2511f5395027827 */ /* 0x001fe200078e00ff */
[----:B------:R-:W-:-:S03]  /*1120*/  LOP3.LUT R204, R117, R118, R4, 0x96, !PT ;  /* 0x0000007675cc7212 */ /* 0x000fc600078e9604 */
[----:B------:R-:W-:Y:S02]  /*1130*/  VIADD R3, R217, 0xdb3d7428 ;  /* 0xdb3d7428d9037836 */ /* 0x000fe40000000000 */
[----:B------:R-:W-:Y:S02]  /*1140*/  IMAD R209, R209, 0x4, R122 ;  /* 0x00000004d1d17824 */ /* 0x000fe400078e027a */
[----:B------:R-:W-:Y:S02]  /*1150*/  @P0 LOP3.LUT R211, R211, 0x20, RZ, 0xfc, !PT ;  /* 0x00000020d3d30812 */ /* 0x000fe400078efcff */
[----:B------:R-:W-:Y:S01]  /*1160*/  LOP3.LUT R206, R2, R116, R3, 0x96, !PT ;  /* 0x0000007402ce7212 */ /* 0x000fe200078e9603 */
[----:B------:R-:W-:Y:S06]  /*1170*/  @!P0 BRA `(.L_x_24925) ;  /* 0x0000000000688947 */ /* 0x000fec0003800000 */
[C---:B------:R-:W-:Y:S01]  /*1180*/  IMAD.SHL.U32 R134, R0.reuse, 0x10, RZ ;  /* 0x0000001000867824 */ /* 0x040fe200078e00ff */
[----:B------:R-:W-:Y:S01]  /*1190*/  ULDC.64 UR6, c[0x0][0x268] ;  /* 0x00009a0000067ab9 */ /* 0x000fe20000000a00 */
[----:B------:R-:W-:Y:S01]  /*11a0*/  SHF.L.U64.HI R2, R0, 0x4, RZ ;  /* 0x0000000400027819 */ /* 0x000fe200000102ff */
[----:B------:R-:W0:Y:S01]  /*11b0*/  LDC.64 R124, c[0x0][0x260] ;  /* 0x00009800ff7c7b82 */ /* 0x000e220000000a00 */
[----:B------:R-:W-:Y:S02]  /*11c0*/  CS2R R118, SRZ ;  /* 0x0000000000767805 */ /* 0x000fe4000001ff00 */
[----:B------:R-:W-:Y:S02]  /*11d0*/  IADD3 R128, P0, R134, UR6, RZ ;  /* 0x0000000686807c10 */ /* 0x000fe4000ff1e0ff */
        /* <DEDUP_REMOVED lines=20> */
.L_x_24925:
[----:B------:R-:W-:Y:S05]  /*1320*/  BSYNC B0 ;  /* 0x0000000000007941 */ /* 0x000fea0003800000 */
.L_x_24924:
[----:B------:R-:W-:Y:S01]  /*1330*/  ISETP.GE.U32.AND P0, PT, R11, 0x100, PT ;  /* 0x000001000b00780c */ /* 0x000fe20003f06070 */
[----:B------:R-:W-:Y:S01]  /*1340*/  BSSY B0, `(.L_x_24926) ;  /* 0x000001d000007945 */ /* 0x000fe20003800000 */
[----:B------:R-:W-:-:S11]  /*1350*/  LOP3.LUT R211, R211, 0xffffffef, RZ, 0xc0, !PT ;  /* 0xffffffefd3d37812 */ /* 0x000fd600078ec0ff */
[----:B------:R-:W-:Y:S01]  /*1360*/  @P0 LOP3.LUT R211, R211, 0x10, RZ, 0xfc, !PT ;  /* 0x00000010d3d30812 */ /* 0x000fe200078efcff */
[----:B------:R-:W-:Y:S06]  /*1370*/  @!P0 BRA `(.L_x_24927) ;  /* 0x0000000000648947 */ /* 0x000fec0003800000 */
[----:B------:R-:W-:Y:S01]  /*1380*/  IMAD.SHL.U32 R152, R0, 0x10, RZ ;  /* 0x0000001000987824 */ /* 0x000fe200078e00ff */
[----:B------:R-:W-:Y:S01]  /*1390*/  ULDC.64 UR6, c[0x0][0x268] ;  /* 0x00009a0000067ab9 */ /* 0x000fe20000000a00 */
[----:B------:R-:W-:Y:S01]  /*13a0*/  SHF.R.U32.HI R2, RZ, 0x1c, R0 ;  /* 0x0000001cff027819 */ /* 0x000fe20000011600 */
[----:B------:R-:W2:Y:S01]  /*13b0*/  LDC.64 R140, c[0x0][0x260] ;  /* 0x00009800ff8c7b82 */ /* 0x000ea20000000a00 */
[----:B0-----:R-:W-:Y:S02]  /*13c0*/  CS2R R134, SRZ ;  /* 0x0000000000867805 */ /* 0x001fe4000001ff00 */
        /* <DEDUP_REMOVED lines=13> */
[----:B--2---:R-:W-:Y:S01]  /*14a0*/  IMAD.WIDE.U32 R140, R0, 0x10, R140 ;  /* 0x00000010008c7825 */ /* 0x004fe200078e008c */
[----:B------:R2:W5:Y:S02]  /*14b0*/  @P0 LDG.E.128 R136, desc[UR4][R152.64] ;  /* 0x0000000498880981 */ /* 0x000564000c1e1d00 */
[----:B------:R-:W-:-:S03]  /*14c0*/  ISETP.NE.AND.EX P1, PT, RZ, UR7, PT, P1 ;  /* 0x00000007ff007c0c */ /* 0x000fc6000bf25310 */
[----:B------:R-:W5:Y:S10]  /*14d0*/  LDG.E.128 R140, desc[UR4][R140.64] ;  /* 0x000000048c8c7981 */ /* 0x000f74000c1e1d00 */
[----:B------:R-:W-:-:S04]  /*14e0*/  @P1 LEA R150, P2, R0, UR6, 0x4 ;  /* 0x0000000600961c11 */ /* 0x000fc8000f8420ff */
[----:B------:R-:W-:-:S05]  /*14f0*/  @P1 LEA.HI.X R151, R0, UR7, RZ, 0x4, P2 ;  /* 0x0000000700971c11 */ /* 0x000fca00090f24ff */
[----:B------:R2:W5:Y:S04]  /*1500*/  @P1 LDG.E.128 R132, desc[UR4][R150.64] ;  /* 0x0000000496841981 */ /* 0x000568000c1e1d00 */
.L_x_24927:
[----:B------:R-:W-:Y:S05]  /*1510*/  BSYNC B0 ;  /* 0x0000000000007941 */ /* 0x000fea0003800000 */
.L_x_24926:
[----:B------:R-:W-:Y:S01]  /*1520*/  ULDC UR6, c[0x0][0x214] ;  /* 0x0000850000067ab9 */ /* 0x000fe20000000800 */
[----:B------:R-:W-:Y:S01]  /*1530*/  VIADD R2, R216, 0x8ff34781 ;  /* 0x8ff34781d8027836 */ /* 0x000fe20000000000 */
[----:B------:R-:W-:-:S13]  /*1540*/  ISETP.GE.AND P0, PT, R209, UR6, PT ;  /* 0x00000006d1007c0c */ /* 0x000fda000bf06270 */
[----:B------:R-:W-:Y:S05]  /*1550*/  @P0 EXIT ;  /* 0x000000000000094d */ /* 0x000fea0003800000 */
[----:B------:R-:W-:Y:S01]  /*1560*/  ULDC.U8 UR6, c[0x0][0x2a0] ;  /* 0x0000a80000067ab9 */ /* 0x000fe20000000000 */
[----:B------:R-:W-:Y:S01]  /*1570*/  IMAD R201, R201, -0x326172a9, RZ ;  /* 0xcd9e8d57c9c97824 */ /* 0x000fe200078e02ff */
[----:B------:R-:W-:Y:S01]  /*1580*/  ISETP.NE.AND P0, PT, RZ, UR6, PT ;  /* 0x00000006ff007c0c */ /* 0x000fe2000bf05270 */
[----:B--2---:R-:W-:Y:S01]  /*1590*/  IMAD.HI.U32 R150, R206, -0x326172a9, RZ ;  /* 0xcd9e8d57ce967827 */ /* 0x004fe200078e00ff */
[----:B------:R-:W-:Y:S01]  /*15a0*/  LOP3.LUT R211, R211, 0xfffffff7, RZ, 0xc0, !PT ;  /* 0xfffffff7d3d37812 */ /* 0x000fe200078ec0ff */
[----:B------:R-:W-:Y:S01]  /*15b0*/  HFMA2.MMA R200, -RZ, RZ, 0, 0 ;  /* 0x00000000ffc87435 */ /* 0x000fe200000001ff */
[----:B------:R-:W-:Y:S01]  /*15c0*/  BSSY B0, `(.L_x_24928) ;  /* 0x000189b000007945 */ /* 0x000fe20003800000 */
[----:B------:R-:W-:Y:S01]  /*15d0*/  IMAD R149, R149, -0x2daee0ad, RZ ;  /* 0xd2511f5395957824 */ /* 0x000fe200078e02ff */
[----:B------:R-:W-:Y:S01]  /*15e0*/  LOP3.LUT R201, R150, R201, R2, 0x96, !PT ;  /* 0x000000c996c97212 */ /* 0x000fe200078e9602 */
[----:B------:R-:W-:Y:S01]  /*15f0*/  IMAD.HI.U32 R202, R204, -0x2daee0ad, RZ ;  /* 0xd2511f53ccca7827 */ /* 0x000fe200078e00ff */
[----:B------:R-:W-:Y:S01]  /*1600*/  LOP3.LUT R203, R148, 0x3, RZ, 0xc0, !PT ;  /* 0x0000000394cb7812 */ /* 0x000fe200078ec0ff */
[----:B------:R-:W-:Y:S01]  /*1610*/  ULDC UR16, c[0x0][0x218] ;  /* 0x0000860000107ab9 */ /* 0x000fe20000000800 */
[----:B------:R-:W-:Y:S01]  /*1620*/  ULDC UR7, c[0x0][0x2d8] ;  /* 0x0000b60000077ab9 */ /* 0x000fe20000000800 */
[----:B------:R-:W-:Y:S01]  /*1630*/  VIADD R0, R217, 0x96a522ad ;  /* 0x96a522add9007836 */ /* 0x000fe20000000000 */
[----:B------:R-:W-:Y:S01]  /*1640*/  ULDC.64 UR8, c[0x0][0x230] ;  /* 0x00008c0000087ab9 */ /* 0x000fe20000000a00 */
[----:B------:R-:W-:Y:S01]  /*1650*/  IMAD R206, R206, -0x326172a9, RZ ;  /* 0xcd9e8d57cece7824 */ /* 0x000fe200078e02ff */
[----:B------:R-:W-:Y:S01]  /*1660*/  @P0 LOP3.LUT R211, R211, 0x8, RZ, 0xfc, !PT ;  /* 0x00000008d3d30812 */ /* 0x000fe200078efcff */
[----:B------:R-:W-:Y:S01]  /*1670*/  IMAD R204, R204, -0x2daee0ad, RZ ;  /* 0xd2511f53cccc7824 */ /* 0x000fe200078e02ff */
[----:B------:R-:W-:Y:S01]  /*1680*/  LOP3.LUT R202, R202, R149, R0, 0x96, !PT ;  /* 0x00000095caca7212 */ /* 0x000fe200078e9600 */
[----:B------:R-:W-:Y:S01]  /*1690*/  ULDC.64 UR10, c[0x0][0x238] ;  /* 0x00008e00000a7ab9 */ /* 0x000fe20000000a00 */
[----:B------:R-:W-:Y:S01]  /*16a0*/  ULDC.64 UR12, c[0x0][0x240] ;  /* 0x00009000000c7ab9 */ /* 0x000fe20000000a00 */
[----:B------:R-:W-:-:S05]  /*16b0*/  ULDC.64 UR14, c[0x0][0x248] ;  /* 0x00009200000e7ab9 */ /* 0x000fca0000000a00 */
.L_x_25481:
[----:B------:R-:W-:Y:S01]  /*16c0*/  IMAD R188, R209, UR16, RZ ;  /* 0x00000010d1bc7c24 */ /* 0x000fe2000f8e02ff */
[----:B------:R-:W-:Y:S01]  /*16d0*/  LOP3.LUT P0, RZ, R211, 0x4, RZ, 0xc0, !PT ;  /* 0x00000004d3ff7812 */ /* 0x000fe2000780c0ff */
[----:B------:R-:W-:Y:S03]  /*16e0*/  BSSY B1, `(.L_x_24929) ;  /* 0x00002e3000017945 */ /* 0x000fe60003800000 */
[----:B------:R-:W-:-:S04]  /*16f0*/  SHF.R.S32.HI R189, RZ, 0x1f, R188 ;  /* 0x0000001fffbd7819 */ /* 0x000fc800000114bc */
[----:B------:R-:W-:-:S04]  /*1700*/  LEA.HI R189, R189, R188, RZ, 0x2 ;  /* 0x000000bcbdbd7211 */ /* 0x000fc800078f10ff */
[----:B------:R-:W-:-:S05]  /*1710*/  LEA.HI.SX32 R212, R189, R210, 0x1e ;  /* 0x000000d2bdd47211 */ /* 0x000fca00078ff2ff */
[----:B------:R-:W-:Y:S01]  /*1720*/  IMAD.MOV.U32 R188, RZ, RZ, R212 ;  /* 0x000000ffffbc7224 */ /* 0x000fe200078e00d4 */
[----:B--2---:R-:W-:Y:S06]  /*1730*/  @!P0 BRA `(.L_x_24930) ;  /* 0x0000002c00748947 */ /* 0x004fec0003800000 */
[----:B------:R-:W2:Y:S01]  /*1740*/  LDC.64 R188, c[0x0][0x228] ;  /* 0x00008a00ffbc7b82 */ /* 0x000ea20000000a00 */
[----:B------:R-:W-:-:S04]  /*1750*/  ISETP.NE.U32.AND P0, PT, RZ, UR8, PT ;  /* 0x00000008ff007c0c */ /* 0x000fc8000bf05070 */
[----:B------:R-:W-:-:S03]  /*1760*/  ISETP.NE.AND.EX P0, PT, RZ, UR9, PT, P0 ;  /* 0x00000009ff007c0c */ /* 0x000fc6000bf05300 */
[----:B------:R-:W3:Y:S10]  /*1770*/  LDC.64 R156, c[0x0][0x220] ;  /* 0x00008800ff9c7b82 */ /* 0x000ef40000000a00 */
[----:B------:R-:W-:-:S04]  /*1780*/  @P0 LEA R190, P1, R212, UR8, 0x4 ;  /* 0x00000008d4be0c11 */ /* 0x000fc8000f8220ff */
[----:B------:R-:W-:Y:S02]  /*1790*/  @P0 LEA.HI.X R191, R212, UR9, RZ, 0x4, P1 ;  /* 0x00000009d4bf0c11 */ /* 0x000fe400088f24ff */
[----:B--2---:R-:W-:-:S03]  /*17a0*/  ISETP.NE.U32.AND P1, PT, R188, RZ, PT ;  /* 0x000000ffbc00720c */ /* 0x004fc60003f25070 */
[----:B------:R2:W5:Y:S01]  /*17b0*/  @P0 LDG.E.128 R148, desc[UR4][R190.64] ;  /* 0x00000004be940981 */ /* 0x000562000c1e1d00 */
[----:B------:R-:W-:Y:S01]  /*17c0*/  ISETP.NE.AND.EX P1, PT, R189, RZ, PT, P1 ;  /* 0x000000ffbd00720c */ /* 0x000fe20003f25310 */
[----:B---3--:R-:W-:-:S06]  /*17d0*/  IMAD.WIDE.U32 R156, R212, 0x10, R156 ;  /* 0x00000010d49c7825 */ /* 0x008fcc00078e009c */
[----:B------:R-:W5:Y:S06]  /*17e0*/  LDG.E.128 R156, desc[UR4][R156.64] ;  /* 0x000000049c9c7981 */ /* 0x000f6c000c1e1d00 */
[----:B------:R-:W-:-:S04]  /*17f0*/  @P1 LEA R192, P2, R212, R188, 0x4 ;  /* 0x000000bcd4c01211 */ /* 0x000fc800078420ff */
[----:B------:R-:W-:-:S05]  /*1800*/  @P1 LEA.HI.X R193, R212, R189, RZ, 0x4, P2 ;  /* 0x000000bdd4c11211 */ /* 0x000fca00010f24ff */
        /* <DEDUP_REMOVED lines=13> */
.L_x_24932:
[----:B------:R-:W-:-:S07]  /*18e0*/  IMAD.MOV.U32 R190, RZ, RZ, R206 ;  /* 0x000000ffffbe7224 */ /* 0x000fce00078e00ce */
.L_x_24933:
[----:B------:R-:W-:Y:S05]  /*18f0*/  BSYNC B2 ;  /* 0x0000000000027941 */ /* 0x000fea0003800000 */
.L_x_24931:
        /* <DEDUP_REMOVED lines=16> */
.L_x_24937:
[----:B------:R-:W-:Y:S05]  /*1a00*/  BSYNC B3 ;  /* 0x0000000000037941 */ /* 0x000fea0003800000 */
.L_x_24936:
        /* <DEDUP_REMOVED lines=42> */
[----:B------:R-:W-:Y:S01]  /*1cb0*/  LOP3.LUT R202, R193, R202, R0, 0x96, !PT ;  /* 0x000000cac1ca7212 */ /* 0x000fe200078e9600 */
[----:B------:R-:W-:-:S09]  /*1cc0*/  IMAD.MOV.U32 R204, RZ, RZ, R192 ;  /* 0x000000ffffcc7224 */ /* 0x000fd200078e00c0 */
.L_x_24935:
[----:B------:R-:W-:Y:S05]  /*1cd0*/  BSYNC B2 ;  /* 0x0000000000027941 */ /* 0x000fea0003800000 */
.L_x_24934:
[----:B------:R-:W2:Y:S01]  /*1ce0*/  LDC R214, c[0x0][0x294] ;  /* 0x0000a500ffd67b82 */ /* 0x000ea20000000800 */
[----:B------:R-:W-:Y:S01]  /*1cf0*/  I2FP.F32.U32 R190, R190 ;  /* 0x000000be00be7245 */ /* 0x000fe20000201000 */
[----:B------:R-:W-:Y:S01]  /*1d00*/  IMAD.MOV.U32 R215, RZ, RZ, 0x2f800000 ;  /* 0x2f800000ffd77424 */ /* 0x000fe200078e00ff */
[----:B------:R-:W-:Y:S02]  /*1d10*/  ISETP.NE.U32.AND P2, PT, R188, RZ, PT ;  /* 0x000000ffbc00720c */ /* 0x000fe40003f45070 */
[----:B------:R-:W-:Y:S01]  /*1d20*/  LOP3.LUT R211, R211, 0xfffffffe, RZ, 0xc0, !PT ;  /* 0xfffffffed3d37812 */ /* 0x000fe200078ec0ff */
[----:B------:R-:W-:Y:S01]  /*1d30*/  FFMA.FTZ R191, R190, R215, 1.1641532182693481445e-10 ;  /* 0x2f000000bebf7423 */ /* 0x000fe200000100d7 */
[----:B------:R-:W-:Y:S01]  /*1d40*/  ISETP.NE.AND.EX P2, PT, R189, RZ, PT, P2 ;  /* 0x000000ffbd00720c */ /* 0x000fe20003f45320 */
[----:B------:R-:W3:Y:S03]  /*1d50*/  LDC R213, c[0x0][0x298] ;  /* 0x0000a600ffd57b82 */ /* 0x000ee60000000800 */
[----:B--2---:R-:W-:Y:S01]  /*1d60*/  FSETP.GTU.FTZ.AND P3, PT, R191, R214, PT ;  /* 0x000000d6bf00720b */ /* 0x004fe20003f7c000 */
[----:B---3-5:R-:W-:-:S12]  /*1d70*/  FMUL.FTZ R156, R156, R213 ;  /* 0x000000d59c9c7220 */ /* 0x028fd80000410000 */
        /* <DEDUP_REMOVED lines=8> */
.L_x_24938:
        /* <DEDUP_REMOVED lines=12> */
.L_x_24941:
[----:B------:R-:W-:-:S07]  /*1ec0*/  MOV R199, R206 ;  /* 0x000000ce00c77202 */ /* 0x000fce0000000f00 */
.L_x_24942:
[----:B------:R-:W-:Y:S05]  /*1ed0*/  BSYNC B2 ;  /* 0x0000000000027941 */ /* 0x000fea0003800000 */
.L_x_24940:
        /* <DEDUP_REMOVED lines=16> */
.L_x_24946:
[----:B------:R-:W-:Y:S05]  /*1fe0*/  BSYNC B3 ;  /* 0x0000000000037941 */ /* 0x000fea0003800000 */
.L_x_24945:
[----:B------:R-:W-:Y:S01]  /*1ff0*/  IMAD.HI.U32 R188, R208, -0x326172a9, RZ ;  /* 0xcd9e8d57d0bc7827 */ /* 0x000fe200078e00ff */
[----:B------:R-:W-:-:S03]  /*2000*/  LOP3.LUT R189, R189, R200, R217, 0x96, !PT ;  /* 0x000000c8bdbd7212 */ /* 0x000fc600078e96d9 */
[----:B------:R-:W-:Y:S01]  /*2010*/  IMAD R191, R208, -0x326172a9, RZ ;  /* 0xcd9e8d57d0bf7824 */ /* 0x000fe200078e02ff */
[----:B------:R-:W-:Y:S01]  /*2020*/  LOP3.LUT R188, R188, R205, R216, 0x96, !PT ;  /* 0x000000cdbcbc7212 */ /* 0x000fe200078e96d8 */
[----:B------:R-:W-:-:S04]  /*2030*/  IMAD.WIDE.U32 R192, R189, -0x326172a9, RZ ;  /* 0xcd9e8d57bdc07825 */ /* 0x000fc800078e00ff */
[----:B------:R-:W-:Y:S02]  /*2040*/  IMAD R189, R207, -0x2daee0ad, RZ ;  /* 0xd2511f53cfbd7824 */ /* 0x000fe400078e02ff */
        /* <DEDUP_REMOVED lines=38> */
.L_x_24944:
[----:B------:R-:W-:Y:S05]  /*22b0*/  BSYNC B2 ;  /* 0x0000000000027941 */ /* 0x000fea0003800000 */
.L_x_24943:
        /* <DEDUP_REMOVED lines=8> */
.L_x_24939:
        /* <DEDUP_REMOVED lines=12> */
.L_x_24948:
[----:B------:R-:W-:-:S07]  /*2400*/  IMAD.MOV.U32 R218, RZ, RZ, R206 ;  /* 0x000000ffffda7224 */ /* 0x000fce00078e00ce */
.L_x_24949:
[----:B------:R-:W-:Y:S05]  /*2410*/  BSYNC B2 ;  /* 0x0000000000027941 */ /* 0x000fea0003800000 */
.L_x_24947:
        /* <DEDUP_REMOVED lines=10> */
[----:B------:R-:W-:Y:S02]  /*24c0*/  @!P3 VIADD R208, R208, 0x1 ;  /* 0x00000001d0d0b836 */ /* 0x000fe40000000000 */
[----:B------:R-:W-:Y:S02]  /*24d0*/  @!P3 VIADD R188, R200, 0x1 ;  /* 0x00000001c8bcb836 */ /* 0x000fe40000000000 */
[----:B------:R-:W-:Y:S01]  /*24e0*/  @!P3 IMAD.MOV.U32 R205, RZ, RZ, RZ ;  /* 0x000000ffffcdb224 */ /* 0x000fe200078e00ff */
[----:B------:R-:W-:-:S13]  /*24f0*/  ISETP.NE.AND P4, PT, R208, RZ, !P3 ;  /* 0x000000ffd000720c */ /* 0x000fda0005f85270 */
[----:B------:R-:W-:-:S05]  /*2500*/  @P4 IADD3 R188, R200, RZ, RZ ;  /* 0x000000ffc8bc4210 */ /* 0x000fca0007ffe0ff */
[----:B------:R-:W-:-:S07]  /*2510*/  @!P3 IMAD.MOV.U32 R200, RZ, RZ, R188 ;  /* 0x000000ffffc8b224 */ /* 0x000fce00078e00bc */
.L_x_24953:
[----:B------:R-:W-:Y:S05]  /*2520*/  BSYNC B3 ;  /* 0x0000000000037941 */ /* 0x000fea0003800000 */
.L_x_24952:
        /* <DEDUP_REMOVED lines=44> */
.L_x_24951:
[----:B------:R-:W-:Y:S05]  /*27f0*/  BSYNC B2 ;  /* 0x0000000000027941 */ /* 0x000fea0003800000 */
.L_x_24950:
        /* <DEDUP_REMOVED lines=11> */
.L_x_24954:
        /* <DEDUP_REMOVED lines=12> */
.L_x_24957:
[----:B------:R-:W-:-:S07]  /*2970*/  MOV R190, R206 ;  /* 0x000000ce00be7202 */ /* 0x000fce0000000f00 */
.L_x_24958:
[----:B------:R-:W-:Y:S05]  /*2980*/  BSYNC B2 ;  /* 0x0000000000027941 */ /* 0x000fea0003800000 */
.L_x_24956:
        /* <DEDUP_REMOVED lines=16> */
.L_x_24962:
[----:B------:R-:W-:Y:S05]  /*2a90*/  BSYNC B3 ;  /* 0x0000000000037941 */ /* 0x000fea0003800000 */
.L_x_24961:
        /* <DEDUP_REMOVED lines=44> */
.L_x_24960:
[----:B------:R-:W-:Y:S05]  /*2d60*/  BSYNC B2 ;  /* 0x0000000000027941 */ /* 0x000fea0003800000 */
.L_x_24959:
        /* <DEDUP_REMOVED lines=8> */
.L_x_24955:
        /* <DEDUP_REMOVED lines=12> */
.L_x_24964:
[----:B------:R-:W-:-:S07]  /*2eb0*/  IMAD.MOV.U32 R218, RZ, RZ, R206 ;  /* 0x000000ffffda7224 */ /* 0x000fce00078e00ce */
.L_x_24965:
[----:B------:R-:W-:Y:S05]  /*2ec0*/  BSYNC B2 ;  /* 0x0000000000027941 */ /* 0x000fea0003800000 */
.L_x_24963:
        /* <DEDUP_REMOVED lines=16> */
.L_x_24969:
[----:B------:R-:W-:Y:S05]  /*2fd0*/  BSYNC B3 ;  /* 0x0000000000037941 */ /* 0x000fea0003800000 */
.L_x_24968:
        /* <DEDUP_REMOVED lines=44> */
.L_x_24967:
[----:B------:R-:W-:Y:S05]  /*32a0*/  BSYNC B2 ;  /* 0x0000000000027941 */ /* 0x000fea0003800000 */
.L_x_24966:
        /* <DEDUP_REMOVED lines=11> */
.L_x_24970:
        /* <DEDUP_REMOVED lines=12> */
.L_x_24973:
[----:B------:R-:W-:-:S07]  /*3420*/  MOV R197, R206 ;  /* 0x000000ce00c57202 */ /* 0x000fce0000000f00 */
.L_x_24974:
[----:B------:R-:W-:Y:S05]  /*3430*/  BSYNC B2 ;  /* 0x0000000000027941 */ /* 0x000fea0003800000 */
.L_x_24972:
        /* <DEDUP_REMOVED lines=16> */
.L_x_24978:
[----:B------:R-:W-:Y:S05]  /*3540*/  BSYNC B3 ;  /* 0x0000000000037941 */ /* 0x000fea0003800000 */
.L_x_24977:
        /* <DEDUP_REMOVED lines=44> */
.L_x_24976:
[----:B------:R-:W-:Y:S05]  /*3810*/  BSYNC B2 ;  /* 0x0000000000027941 */ /* 0x000fea0003800000 */
.L_x_24975:
        /* <DEDUP_REMOVED lines=8> */
.L_x_24971:
        /* <DEDUP_REMOVED lines=12> */
.L_x_24980:
[----:B------:R-:W-:-:S07]  /*3960*/  IMAD.MOV.U32 R218, RZ, RZ, R206 ;  /* 0x000000ffffda7224 */ /* 0x000fce00078e00ce */
.L_x_24981:
[----:B------:R-:W-:Y:S05]  /*3970*/  BSYNC B2 ;  /* 0x0000000000027941 */ /* 0x000fea0003800000 */
.L_x_24979:
        /* <DEDUP_REMOVED lines=16> */
.L_x_24985:
[----:B------:R-:W-:Y:S05]  /*3a80*/  BSYNC B3 ;  /* 0x0000000000037941 */ /* 0x000fea0003800000 */
.L_x_24984:
        /* <DEDUP_REMOVED lines=44> */
.L_x_24983:
[----:B------:R-:W-:Y:S05]  /*3d50*/  BSYNC B2 ;  /* 0x0000000000027941 */ /* 0x000fea0003800000 */
.L_x_24982:
        /* <DEDUP_REMOVED lines=11> */
.L_x_24986:
        /* <DEDUP_REMOVED lines=12> */
.L_x_24989:
[----:B------:R-:W-:-:S07]  /*3ed0*/  MOV R190, R206 ;  /* 0x000000ce00be7202 */ /* 0x000fce0000000f00 */
.L_x_24990:
[----:B------:R-:W-:Y:S05]  /*3ee0*/  BSYNC B2 ;  /* 0x0000000000027941 */ /* 0x000fea0003800000 */
.L_x_24988:
        /* <DEDUP_REMOVED lines=16> */
.L_x_24994:
[----:B------:R-:W-:Y:S05]  /*3ff0*/  BSYNC B3 ;  /* 0x0000000000037941 */ /* 0x000fea0003800000 */
.L_x_24993:
        /* <DEDUP_REMOVED lines=44> */
.L_x_24992:
[----:B------:R-:W-:Y:S05]  /*42c0*/  BSYNC B2 ;  /* 0x0000000000027941 */ /* 0x000fea0003800000 */
.L_x_24991:
        /* <DEDUP_REMOVED lines=8> */
.L_x_24987:
        /* <DEDUP_REMOVED lines=16> */
[----:B--2---:R-:W-:Y:S01]  /*4450*/  IMAD.U32 R191, R197, 0x10000, RZ ;  /* 0x00010000c5bf7824 */ /* 0x004fe200078e00ff */
        /* <DEDUP_REMOVED lines=10> */
.L_x_24995:
[----:B--23--:R-:W-:-:S07]  /*4500*/  VIADD R188, R212, 0x20 ;  /* 0x00000020d4bc7836 */ /* 0x00cfce0000000000 */
.L_x_24930:
[----:B------:R-:W-:Y:S05]  /*4510*/  BSYNC B1 ;  /* 0x0000000000017941 */ /* 0x000fea0003800000 */
.L_x_24929:
[----:B------:R-:W-:Y:S01]  /*4520*/  LOP3.LUT P0, RZ, R211, 0x400, RZ, 0xc0, !PT ;  /* 0x00000400d3ff7812 */ /* 0x000fe2000780c0ff */
[----:B------:R-:W-:-:S12]  /*4530*/  BSSY B1, `(.L_x_24996) ;  /* 0x00002df000017945 */ /* 0x000fd80003800000 */
[----:B------:R-:W-:Y:S05]  /*4540*/  @!P0 BRA `(.L_x_24997) ;  /* 0x0000002c00748947 */ /* 0x000fea0003800000 */
        /* <DEDUP_REMOVED lines=26> */
.L_x_24999:
[----:B------:R-:W-:-:S07]  /*46f0*/  IMAD.MOV.U32 R194, RZ, RZ, R206 ;  /* 0x000000ffffc27224 */ /* 0x000fce00078e00ce */
.L_x_25000:
[----:B------:R-:W-:Y:S05]  /*4700*/  BSYNC B2 ;  /* 0x0000000000027941 */ /* 0x000fea0003800000 */
.L_x_24998:
        /* <DEDUP_REMOVED lines=16> */
.L_x_25004:
[----:B------:R-:W-:Y:S05]  /*4810*/  BSYNC B3 ;  /* 0x0000000000037941 */ /* 0x000fea0003800000 */
.L_x_25003:
        /* <DEDUP_REMOVED lines=44> */
.L_x_25002:
[----:B------:R-:W-:Y:S05]  /*4ae0*/  BSYNC B2 ;  /* 0x0000000000027941 */ /* 0x000fea0003800000 */
.L_x_25001:
[----:B------:R-:W2:Y:S01]  /*4af0*/  LDC R213, c[0x0][0x294] ;  /* 0x0000a500ffd57b82 */ /* 0x000ea20000000800 */
[----:B------:R-:W-:Y:S01]  /*4b00*/  HFMA2.MMA R214, -RZ, RZ, 0.1171875, 0 ;  /* 0x2f800000ffd67435 */ /* 0x000fe200000001ff */
[----:B------:R-:W-:Y:S02]  /*4b10*/  I2FP.F32.U32 R193, R194 ;  /* 0x000000c200c17245 */ /* 0x000fe40000201000 */
[----:B------:R-:W-:Y:S02]  /*4b20*/  ISETP.NE.U32.AND P2, PT, R190, RZ, PT ;  /* 0x000000ffbe00720c */ /* 0x000fe40003f45070 */
[----:B------:R-:W-:Y:S02]  /*4b30*/  LOP3.LUT R211, R211, 0xfffffffe, RZ, 0xc0, !PT ;  /* 0xfffffffed3d37812 */ /* 0x000fe400078ec0ff */
[----:B------:R-:W3:Y:S01]  /*4b40*/  LDC R189, c[0x0][0x298] ;  /* 0x0000a600ffbd7b82 */ /* 0x000ee20000000800 */
[----:B------:R-:W-:Y:S02]  /*4b50*/  ISETP.NE.AND.EX P2, PT, R191, RZ, PT, P2 ;  /* 0x000000ffbf00720c */ /* 0x000fe40003f45320 */
[----:B------:R-:W-:-:S05]  /*4b60*/  FFMA.FTZ R192, R193, R214, 1.1641532182693481445e-10 ;  /* 0x2f000000c1c07423 */ /* 0x000fca00000100d6 */
        /* <DEDUP_REMOVED lines=10> */
.L_x_25005:
        /* <DEDUP_REMOVED lines=12> */
.L_x_25008:
[----:B------:R-:W-:-:S07]  /*4cd0*/  IMAD.MOV.U32 R199, RZ, RZ, R206 ;  /* 0x000000ffffc77224 */ /* 0x000fce00078e00ce */
.L_x_25009:
[----:B------:R-:W-:Y:S05]  /*4ce0*/  BSYNC B2 ;  /* 0x0000000000027941 */ /* 0x000fea0003800000 */
.L_x_25007:
        /* <DEDUP_REMOVED lines=16> */
.L_x_25013:
[----:B------:R-:W-:Y:S05]  /*4df0*/  BSYNC B3 ;  /* 0x0000000000037941 */ /* 0x000fea0003800000 */
.L_x_25012:
        /* <DEDUP_REMOVED lines=44> */
.L_x_25011:
[----:B------:R-:W-:Y:S05]  /*50c0*/  BSYNC B2 ;  /* 0x0000000000027941 */ /* 0x000fea0003800000 */
.L_x_25010:
        /* <DEDUP_REMOVED lines=8> */
.L_x_25006:
        /* <DEDUP_REMOVED lines=12> */
.L_x_25015:
[----:B------:R-:W-:-:S07]  /*5210*/  IMAD.MOV.U32 R215, RZ, RZ, R206 ;  /* 0x000000ffffd77224 */ /* 0x000fce00078e00ce */
.L_x_25016:
[----:B------:R-:W-:Y:S05]  /*5220*/  BSYNC B2 ;  /* 0x0000000000027941 */ /* 0x000fea0003800000 */
.L_x_25014:
        /* <DEDUP_REMOVED lines=16> */
.L_x_25020:
[----:B------:R-:W-:Y:S05]  /*5330*/  BSYNC B3 ;  /* 0x0000000000037941 */ /* 0x000fea0003800000 */
.L_x_25019:
        /* <DEDUP_REMOVED lines=44> */
.L_x_25018:
[----:B------:R-:W-:Y:S05]  /*5600*/  BSYNC B2 ;  /* 0x0000000000027941 */ /* 0x000fea0003800000 */
.L_x_25017:
        /* <DEDUP_REMOVED lines=11> */
.L_x_25021:
        /* <DEDUP_REMOVED lines=12> */
.L_x_25024:
[----:B------:R-:W-:-:S07]  /*5780*/  MOV R198, R206 ;  /* 0x000000ce00c67202 */ /* 0x000fce0000000f00 */
.L_x_25025:
[----:B------:R-:W-:Y:S05]  /*5790*/  BSYNC B2 ;  /* 0x0000000000027941 */ /* 0x000fea0003800000 */
.L_x_25023:
        /* <DEDUP_REMOVED lines=16> */
.L_x_25029:
[----:B------:R-:W-:Y:S05]  /*58a0*/  BSYNC B3 ;  /* 0x0000000000037941 */ /* 0x000fea0003800000 */
.L_x_25028:
        /* <DEDUP_REMOVED lines=44> */
.L_x_25027:
[----:B------:R-:W-:Y:S05]  /*5b70*/  BSYNC B2 ;  /* 0x0000000000027941 */ /* 0x000fea0003800000 */
.L_x_25026:
        /* <DEDUP_REMOVED lines=8> */
.L_x_25022:
        /* <DEDUP_REMOVED lines=12> */
.L_x_25031:
[----:B------:R-:W-:-:S07]  /*5cc0*/  MOV R215, R206 ;  /* 0x000000ce00d77202 */ /* 0x000fce0000000f00 */
.L_x_25032:
[----:B------:R-:W-:Y:S05]  /*5cd0*/  BSYNC B2 ;  /* 0x0000000000027941 */ /* 0x000fea0003800000 */
.L_x_25030:
        /* <DEDUP_REMOVED lines=16> */
.L_x_25036:
[----:B------:R-:W-:Y:S05]  /*5de0*/  BSYNC B3 ;  /* 0x0000000000037941 */ /* 0x000fea0003800000 */
.L_x_25035:
        /* <DEDUP_REMOVED lines=44> */
.L_x_25034:
[----:B------:R-:W-:Y:S05]  /*60b0*/  BSYNC B2 ;  /* 0x0000000000027941 */ /* 0x000fea0003800000 */
.L_x_25033:
        /* <DEDUP_REMOVED lines=11> */
.L_x_25037:
        /* <DEDUP_REMOVED lines=12> */
.L_x_25040:
[----:B------:R-:W-:-:S07]  /*6230*/  IMAD.MOV.U32 R197, RZ, RZ, R206 ;  /* 0x000000ffffc57224 */ /* 0x000fce00078e00ce */
.L_x_25041:
[----:B------:R-:W-:Y:S05]  /*6240*/  BSYNC B2 ;  /* 0x0000000000027941 */ /* 0x000fea0003800000 */
.L_x_25039:
        /* <DEDUP_REMOVED lines=16> */
.L_x_25045:
[----:B------:R-:W-:Y:S05]  /*6350*/  BSYNC B3 ;  /* 0x0000000000037941 */ /* 0x000fea0003800000 */
.L_x_25044:
        /* <DEDUP_REMOVED lines=44> */
.L_x_25043:
[----:B------:R-:W-:Y:S05]  /*6620*/  BSYNC B2 ;  /* 0x0000000000027941 */ /* 0x000fea0003800000 */
.L_x_25042:
        /* <DEDUP_REMOVED lines=8> */
.L_x_25038:
        /* <DEDUP_REMOVED lines=12> */
.L_x_25047:
[----:B------:R-:W-:-:S07]  /*6770*/  IMAD.MOV.U32 R215, RZ, RZ, R206 ;  /* 0x000000ffffd77224 */ /* 0x000fce00078e00ce */
.L_x_25048:
[----:B------:R-:W-:Y:S05]  /*6780*/  BSYNC B2 ;  /* 0x0000000000027941 */ /* 0x000fea0003800000 */
.L_x_25046:
        /* <DEDUP_REMOVED lines=16> */
.L_x_25052:
[----:B------:R-:W-:Y:S05]  /*6890*/  BSYNC B3 ;  /* 0x0000000000037941 */ /* 0x000fea0003800000 */
.L_x_25051:
        /* <DEDUP_REMOVED lines=44> */
.L_x_25050:
[----:B------:R-:W-:Y:S05]  /*6b60*/  BSYNC B2 ;  /* 0x0000000000027941 */ /* 0x000fea0003800000 */
.L_x_25049:
        /* <DEDUP_REMOVED lines=11> */
.L_x_25053:
        /* <DEDUP_REMOVED lines=12> */
.L_x_25056:
[----:B------:R-:W-:-:S07]  /*6ce0*/  IMAD.MOV.U32 R196, RZ, RZ, R206 ;  /* 0x000000ffffc47224 */ /* 0x000fce00078e00ce */
.L_x_25057:
[----:B------:R-:W-:Y:S05]  /*6cf0*/  BSYNC B2 ;  /* 0x0000000000027941 */ /* 0x000fea0003800000 */
.L_x_25055:
        /* <DEDUP_REMOVED lines=16> */
.L_x_25061:
[----:B------:R-:W-:Y:S05]  /*6e00*/  BSYNC B3 ;  /* 0x0000000000037941 */ /* 0x000fea0003800000 */
.L_x_25060:
        /* <DEDUP_REMOVED lines=44> */
.L_x_25059:
[----:B------:R-:W-:Y:S05]  /*70d0*/  BSYNC B2 ;  /* 0x0000000000027941 */ /* 0x000fea0003800000 */
.L_x_25058:
        /* <DEDUP_REMOVED lines=8> */
.L_x_25054:
        /* <DEDUP_REMOVED lines=16> */
[----:B--2---:R-:W-:Y:S01]  /*7260*/  IMAD.U32 R192, R197, 0x10000, RZ ;  /* 0x00010000c5c07824 */ /* 0x004fe200078e00ff */
        /* <DEDUP_REMOVED lines=10> */
.L_x_25062:
[----:B------:R-:W-:-:S07]  /*7310*/  IADD3 R188, R188, 0x20, RZ ;  /* 0x00000020bcbc7810 */ /* 0x000fce0007ffe0ff */
.L_x_24997:
[----:B------:R-:W-:Y:S05]  /*7320*/  BSYNC B1 ;  /* 0x0000000000017941 */ /* 0x000fea0003800000 */
.L_x_24996:
[----:B------:R-:W-:Y:S01]  /*7330*/  LOP3.LUT P0, RZ, R211, 0x200, RZ, 0xc0, !PT ;  /* 0x00000200d3ff7812 */ /* 0x000fe2000780c0ff */
[----:B------:R-:W-:-:S12]  /*7340*/  BSSY B1, `(.L_x_25063) ;  /* 0x00002df000017945 */ /* 0x000fd80003800000 */
[----:B------:R-:W-:Y:S05]  /*7350*/  @!P0 BRA `(.L_x_25064) ;  /* 0x0000002c00748947 */ /* 0x000fea0003800000 */
[----:B--23--:R-:W2:Y:S01]  /*7360*/  LDC.64 R190, c[0x0][0x228] ;  /* 0x00008a00ffbe7b82 */ /* 0x00cea20000000a00 */
        /* <DEDUP_REMOVED lines=25> */
.L_x_25066:
[----:B------:R-:W-:-:S07]  /*7500*/  IMAD.MOV.U32 R194, RZ, RZ, R206 ;  /* 0x000000ffffc27224 */ /* 0x000fce00078e00ce */
.L_x_25067:
[----:B------:R-:W-:Y:S05]  /*7510*/  BSYNC B2 ;  /* 0x0000000000027941 */ /* 0x000fea0003800000 */
.L_x_25065:
        /* <DEDUP_REMOVED lines=16> */
.L_x_25071:
[----:B------:R-:W-:Y:S05]  /*7620*/  BSYNC B3 ;  /* 0x0000000000037941 */ /* 0x000fea0003800000 */
.L_x_25070:
        /* <DEDUP_REMOVED lines=44> */
.L_x_25069:
[----:B------:R-:W-:Y:S05]  /*78f0*/  BSYNC B2 ;  /* 0x0000000000027941 */ /* 0x000fea0003800000 */
.L_x_25068:
        /* <DEDUP_REMOVED lines=18> */
.L_x_25072:
        /* <DEDUP_REMOVED lines=12> */
.L_x_25075:
[----:B------:R-:W-:-:S07]  /*7ae0*/  IMAD.MOV.U32 R199, RZ, RZ, R206 ;  /* 0x000000ffffc77224 */ /* 0x000fce00078e00ce */
.L_x_25076:
[----:B------:R-:W-:Y:S05]  /*7af0*/  BSYNC B2 ;  /* 0x0000000000027941 */ /* 0x000fea0003800000 */
.L_x_25074:
        /* <DEDUP_REMOVED lines=16> */
.L_x_25080:
[----:B------:R-:W-:Y:S05]  /*7c00*/  BSYNC B3 ;  /* 0x0000000000037941 */ /* 0x000fea0003800000 */
.L_x_25079:
        /* <DEDUP_REMOVED lines=44> */
.L_x_25078:
[----:B------:R-:W-:Y:S05]  /*7ed0*/  BSYNC B2 ;  /* 0x0000000000027941 */ /* 0x000fea0003800000 */
.L_x_25077:
        /* <DEDUP_REMOVED lines=8> */
.L_x_25073:
        /* <DEDUP_REMOVED lines=12> */
.L_x_25082:
[----:B------:R-:W-:-:S07]  /*8020*/  IMAD.MOV.U32 R215, RZ, RZ, R206 ;  /* 0x000000ffffd77224 */ /* 0x000fce00078e00ce */
.L_x_25083:
[----:B------:R-:W-:Y:S05]  /*8030*/  BSYNC B2 ;  /* 0x0000000000027941 */ /* 0x000fea0003800000 */
.L_x_25081:
        /* <DEDUP_REMOVED lines=16> */
.L_x_25087:
[----:B------:R-:W-:Y:S05]  /*8140*/  BSYNC B3 ;  /* 0x0000000000037941 */ /* 0x000fea0003800000 */
.L_x_25086:
        /* <DEDUP_REMOVED lines=44> */
.L_x_25085:
[----:B------:R-:W-:Y:S05]  /*8410*/  BSYNC B2 ;  /* 0x0000000000027941 */ /* 0x000fea0003800000 */
.L_x_25084:
        /* <DEDUP_REMOVED lines=11> */
.L_x_25088:
        /* <DEDUP_REMOVED lines=12> */
.L_x_25091:
[----:B------:R-:W-:-:S07]  /*8590*/  IMAD.MOV.U32 R198, RZ, RZ, R206 ;  /* 0x000000ffffc67224 */ /* 0x000fce00078e00ce */
.L_x_25092:
[----:B------:R-:W-:Y:S05]  /*85a0*/  BSYNC B2 ;  /* 0x0000000000027941 */ /* 0x000fea0003800000 */
.L_x_25090:
        /* <DEDUP_REMOVED lines=16> */
.L_x_25096:
[----:B------:R-:W-:Y:S05]  /*86b0*/  BSYNC B3 ;  /* 0x0000000000037941 */ /* 0x000fea0003800000 */
.L_x_25095:
        /* <DEDUP_REMOVED lines=44> */
.L_x_25094:
[----:B------:R-:W-:Y:S05]  /*8980*/  BSYNC B2 ;  /* 0x0000000000027941 */ /* 0x000fea0003800000 */
.L_x_25093:
        /* <DEDUP_REMOVED lines=8> */
.L_x_25089:
        /* <DEDUP_REMOVED lines=12> */
.L_x_25098:
[----:B------:R-:W-:-:S07]  /*8ad0*/  IMAD.MOV.U32 R215, RZ, RZ, R206 ;  /* 0x000000ffffd77224 */ /* 0x000fce00078e00ce */
.L_x_25099:
[----:B------:R-:W-:Y:S05]  /*8ae0*/  BSYNC B2 ;  /* 0x0000000000027941 */ /* 0x000fea0003800000 */
.L_x_25097:
        /* <DEDUP_REMOVED lines=16> */
.L_x_25103:
[----:B------:R-:W-:Y:S05]  /*8bf0*/  BSYNC B3 ;  /* 0x0000000000037941 */ /* 0x000fea0003800000 */
.L_x_25102:
        /* <DEDUP_REMOVED lines=44> */
.L_x_25101:
[----:B------:R-:W-:Y:S05]  /*8ec0*/  BSYNC B2 ;  /* 0x0000000000027941 */ /* 0x000fea0003800000 */
.L_x_25100:
        /* <DEDUP_REMOVED lines=11> */
.L_x_25104:
        /* <DEDUP_REMOVED lines=12> */
.L_x_25107:
[----:B------:R-:W-:-:S07]  /*9040*/  MOV R197, R206 ;  /* 0x000000ce00c57202 */ /* 0x000fce0000000f00 */
.L_x_25108:
[----:B------:R-:W-:Y:S05]  /*9050*/  BSYNC B2 ;  /* 0x0000000000027941 */ /* 0x000fea0003800000 */
.L_x_25106:
        /* <DEDUP_REMOVED lines=16> */
.L_x_25112:
[----:B------:R-:W-:Y:S05]  /*9160*/  BSYNC B3 ;  /* 0x0000000000037941 */ /* 0x000fea0003800000 */
.L_x_25111:
        /* <DEDUP_REMOVED lines=44> */
.L_x_25110:
[----:B------:R-:W-:Y:S05]  /*9430*/  BSYNC B2 ;  /* 0x0000000000027941 */ /* 0x000fea0003800000 */
.L_x_25109:
        /* <DEDUP_REMOVED lines=8> */
.L_x_25105:
        /* <DEDUP_REMOVED lines=12> */
.L_x_25114:
[----:B------:R-:W-:-:S07]  /*9580*/  MOV R215, R206 ;  /* 0x000000ce00d77202 */ /* 0x000fce0000000f00 */
.L_x_25115:
[----:B------:R-:W-:Y:S05]  /*9590*/  BSYNC B2 ;  /* 0x0000000000027941 */ /* 0x000fea0003800000 */
.L_x_25113:
        /* <DEDUP_REMOVED lines=16> */
.L_x_25119:
[----:B------:R-:W-:Y:S05]  /*96a0*/  BSYNC B3 ;  /* 0x0000000000037941 */ /* 0x000fea0003800000 */
.L_x_25118:
        /* <DEDUP_REMOVED lines=44> */
.L_x_25117:
[----:B------:R-:W-:Y:S05]  /*9970*/  BSYNC B2 ;  /* 0x0000000000027941 */ /* 0x000fea0003800000 */
.L_x_25116:
        /* <DEDUP_REMOVED lines=11> */
.L_x_25120:
        /* <DEDUP_REMOVED lines=12> */
.L_x_25123:
[----:B------:R-:W-:-:S07]  /*9af0*/  IMAD.MOV.U32 R196, RZ, RZ, R206 ;  /* 0x000000ffffc47224 */ /* 0x000fce00078e00ce */
.L_x_25124:
[----:B------:R-:W-:Y:S05]  /*9b00*/  BSYNC B2 ;  /* 0x0000000000027941 */ /* 0x000fea0003800000 */
.L_x_25122:
        /* <DEDUP_REMOVED lines=16> */
.L_x_25128:
[----:B------:R-:W-:Y:S05]  /*9c10*/  BSYNC B3 ;  /* 0x0000000000037941 */ /* 0x000fea0003800000 */
.L_x_25127:
        /* <DEDUP_REMOVED lines=44> */
.L_x_25126:
[----:B------:R-:W-:Y:S05]  /*9ee0*/  BSYNC B2 ;  /* 0x0000000000027941 */ /* 0x000fea0003800000 */
.L_x_25125:
        /* <DEDUP_REMOVED lines=8> */
.L_x_25121:
        /* <DEDUP_REMOVED lines=27> */
.L_x_25129:
[----:B------:R-:W-:-:S07]  /*a120*/  VIADD R188, R188, 0x20 ;  /* 0x00000020bcbc7836 */ /* 0x000fce0000000000 */
.L_x_25064:
[----:B------:R-:W-:Y:S05]  /*a130*/  BSYNC B1 ;  /* 0x0000000000017941 */ /* 0x000fea0003800000 */
.L_x_25063:
        /* <DEDUP_REMOVED lines=29> */
.L_x_25133:
[----:B------:R-:W-:-:S07]  /*a310*/  MOV R194, R206 ;  /* 0x000000ce00c27202 */ /* 0x000fce0000000f00 */
.L_x_25134:
[----:B------:R-:W-:Y:S05]  /*a320*/  BSYNC B2 ;  /* 0x0000000000027941 */ /* 0x000fea0003800000 */
.L_x_25132:
        /* <DEDUP_REMOVED lines=16> */
.L_x_25138:
[----:B------:R-:W-:Y:S05]  /*a430*/  BSYNC B3 ;  /* 0x0000000000037941 */ /* 0x000fea0003800000 */
.L_x_25137:
        /* <DEDUP_REMOVED lines=44> */
.L_x_25136:
[----:B------:R-:W-:Y:S05]  /*a700*/  BSYNC B2 ;  /* 0x0000000000027941 */ /* 0x000fea0003800000 */
.L_x_25135:
        /* <DEDUP_REMOVED lines=18> */
.L_x_25139:
        /* <DEDUP_REMOVED lines=12> */
.L_x_25142:
[----:B------:R-:W-:-:S07]  /*a8f0*/  MOV R199, R206 ;  /* 0x000000ce00c77202 */ /* 0x000fce0000000f00 */
.L_x_25143:
[----:B------:R-:W-:Y:S05]  /*a900*/  BSYNC B2 ;  /* 0x0000000000027941 */ /* 0x000fea0003800000 */
.L_x_25141:
        /* <DEDUP_REMOVED lines=16> */
.L_x_25147:
[----:B------:R-:W-:Y:S05]  /*aa10*/  BSYNC B3 ;  /* 0x0000000000037941 */ /* 0x000fea0003800000 */
.L_x_25146:
        /* <DEDUP_REMOVED lines=44> */
.L_x_25145:
[----:B------:R-:W-:Y:S05]  /*ace0*/  BSYNC B2 ;  /* 0x0000000000027941 */ /* 0x000fea0003800000 */
.L_x_25144:
        /* <DEDUP_REMOVED lines=8> */
.L_x_25140:
        /* <DEDUP_REMOVED lines=12> */
.L_x_25149:
[----:B------:R-:W-:-:S07]  /*ae30*/  MOV R215, R206 ;  /* 0x000000ce00d77202 */ /* 0x000fce0000000f00 */
.L_x_25150:
[----:B------:R-:W-:Y:S05]  /*ae40*/  BSYNC B2 ;  /* 0x0000000000027941 */ /* 0x000fea0003800000 */
.L_x_25148:
        /* <DEDUP_REMOVED lines=16> */
.L_x_25154:
[----:B------:R-:W-:Y:S05]  /*af50*/  BSYNC B3 ;  /* 0x0000000000037941 */ /* 0x000fea0003800000 */
.L_x_25153:
        /* <DEDUP_REMOVED lines=44> */
.L_x_25152:
[----:B------:R-:W-:Y:S05]  /*b220*/  BSYNC B2 ;  /* 0x0000000000027941 */ /* 0x000fea0003800000 */
.L_x_25151:
        /* <DEDUP_REMOVED lines=11> */
.L_x_25155:
        /* <DEDUP_REMOVED lines=12> */
.L_x_25158:
[----:B------:R-:W-:-:S07]  /*b3a0*/  IMAD.MOV.U32 R198, RZ, RZ, R206 ;  /* 0x000000ffffc67224 */ /* 0x000fce00078e00ce */
.L_x_25159:
[----:B------:R-:W-:Y:S05]  /*b3b0*/  BSYNC B2 ;  /* 0x0000000000027941 */ /* 0x000fea0003800000 */
.L_x_25157:
        /* <DEDUP_REMOVED lines=16> */
.L_x_25163:
[----:B------:R-:W-:Y:S05]  /*b4c0*/  BSYNC B3 ;  /* 0x0000000000037941 */ /* 0x000fea0003800000 */
.L_x_25162:
        /* <DEDUP_REMOVED lines=44> */
.L_x_25161:
[----:B------:R-:W-:Y:S05]  /*b790*/  BSYNC B2 ;  /* 0x0000000000027941 */ /* 0x000fea0003800000 */
.L_x_25160:
        /* <DEDUP_REMOVED lines=8> */
.L_x_25156:
        /* <DEDUP_REMOVED lines=12> */
.L_x_25165:
[----:B------:R-:W-:-:S07]  /*b8e0*/  IMAD.MOV.U32 R215, RZ, RZ, R206 ;  /* 0x000000ffffd77224 */ /* 0x000fce00078e00ce */
.L_x_25166:
[----:B------:R-:W-:Y:S05]  /*b8f0*/  BSYNC B2 ;  /* 0x0000000000027941 */ /* 0x000fea0003800000 */
.L_x_25164:
        /* <DEDUP_REMOVED lines=16> */
.L_x_25170:
[----:B------:R-:W-:Y:S05]  /*ba00*/  BSYNC B3 ;  /* 0x0000000000037941 */ /* 0x000fea0003800000 */
.L_x_25169:
        /* <DEDUP_REMOVED lines=44> */
.L_x_25168:
[----:B------:R-:W-:Y:S05]  /*bcd0*/  BSYNC B2 ;  /* 0x0000000000027941 */ /* 0x000fea0003800000 */
.L_x_25167:
        /* <DEDUP_REMOVED lines=11> */
.L_x_25171:
        /* <DEDUP_REMOVED lines=12> */
.L_x_25174:
[----:B------:R-:W-:-:S07]  /*be50*/  IMAD.MOV.U32 R197, RZ, RZ, R206 ;  /* 0x000000ffffc57224 */ /* 0x000fce00078e00ce */
.L_x_25175:
[----:B------:R-:W-:Y:S05]  /*be60*/  BSYNC B2 ;  /* 0x0000000000027941 */ /* 0x000fea0003800000 */
.L_x_25173:
        /* <DEDUP_REMOVED lines=16> */
.L_x_25179:
[----:B------:R-:W-:Y:S05]  /*bf70*/  BSYNC B3 ;  /* 0x0000000000037941 */ /* 0x000fea0003800000 */
.L_x_25178:
        /* <DEDUP_REMOVED lines=44> */
.L_x_25177:
[----:B------:R-:W-:Y:S05]  /*c240*/  BSYNC B2 ;  /* 0x0000000000027941 */ /* 0x000fea0003800000 */
.L_x_25176:
        /* <DEDUP_REMOVED lines=8> */
.L_x_25172:
        /* <DEDUP_REMOVED lines=12> */
.L_x_25181:
[----:B------:R-:W-:-:S07]  /*c390*/  IMAD.MOV.U32 R215, RZ, RZ, R206 ;  /* 0x000000ffffd77224 */ /* 0x000fce00078e00ce */
.L_x_25182:
[----:B------:R-:W-:Y:S05]  /*c3a0*/  BSYNC B2 ;  /* 0x0000000000027941 */ /* 0x000fea0003800000 */
.L_x_25180:
        /* <DEDUP_REMOVED lines=16> */
.L_x_25186:
[----:B------:R-:W-:Y:S05]  /*c4b0*/  BSYNC B3 ;  /* 0x0000000000037941 */ /* 0x000fea0003800000 */
.L_x_25185:
        /* <DEDUP_REMOVED lines=44> */
.L_x_25184:
[----:B------:R-:W-:Y:S05]  /*c780*/  BSYNC B2 ;  /* 0x0000000000027941 */ /* 0x000fea0003800000 */
.L_x_25183:
        /* <DEDUP_REMOVED lines=11> */
.L_x_25187:
        /* <DEDUP_REMOVED lines=12> */
.L_x_25190:
[----:B------:R-:W-:-:S07]  /*c900*/  MOV R196, R206 ;  /* 0x000000ce00c47202 */ /* 0x000fce0000000f00 */
.L_x_25191:
[----:B------:R-:W-:Y:S05]  /*c910*/  BSYNC B2 ;  /* 0x0000000000027941 */ /* 0x000fea0003800000 */
.L_x_25189:
        /* <DEDUP_REMOVED lines=16> */
.L_x_25195:
[----:B------:R-:W-:Y:S05]  /*ca20*/  BSYNC B3 ;  /* 0x0000000000037941 */ /* 0x000fea0003800000 */
.L_x_25194:
        /* <DEDUP_REMOVED lines=44> */
.L_x_25193:
[----:B------:R-:W-:Y:S05]  /*ccf0*/  BSYNC B2 ;  /* 0x0000000000027941 */ /* 0x000fea0003800000 */
.L_x_25192:
        /* <DEDUP_REMOVED lines=8> */
.L_x_25188:
        /* <DEDUP_REMOVED lines=27> */
.L_x_25196:
[----:B------:R-:W-:-:S07]  /*cf30*/  VIADD R188, R188, 0x20 ;  /* 0x00000020bcbc7836 */ /* 0x000fce0000000000 */
.L_x_25131:
[----:B------:R-:W-:Y:S05]  /*cf40*/  BSYNC B1 ;  /* 0x0000000000017941 */ /* 0x000fea0003800000 */
.L_x_25130:
        /* <DEDUP_REMOVED lines=29> */
.L_x_25200:
[----:B------:R-:W-:-:S07]  /*d120*/  IMAD.MOV.U32 R194, RZ, RZ, R206 ;  /* 0x000000ffffc27224 */ /* 0x000fce00078e00ce */
.L_x_25201:
[----:B------:R-:W-:Y:S05]  /*d130*/  BSYNC B2 ;  /* 0x0000000000027941 */ /* 0x000fea0003800000 */
.L_x_25199:
        /* <DEDUP_REMOVED lines=16> */
.L_x_25205:
[----:B------:R-:W-:Y:S05]  /*d240*/  BSYNC B3 ;  /* 0x0000000000037941 */ /* 0x000fea0003800000 */
.L_x_25204:
        /* <DEDUP_REMOVED lines=44> */
.L_x_25203:
[----:B------:R-:W-:Y:S05]  /*d510*/  BSYNC B2 ;  /* 0x0000000000027941 */ /* 0x000fea0003800000 */
.L_x_25202:
        /* <DEDUP_REMOVED lines=18> */
.L_x_25206:
        /* <DEDUP_REMOVED lines=12> */
.L_x_25209:
[----:B------:R-:W-:-:S07]  /*d700*/  IMAD.MOV.U32 R199, RZ, RZ, R206 ;  /* 0x000000ffffc77224 */ /* 0x000fce00078e00ce */
.L_x_25210:
[----:B------:R-:W-:Y:S05]  /*d710*/  BSYNC B2 ;  /* 0x0000000000027941 */ /* 0x000fea0003800000 */
.L_x_25208:
        /* <DEDUP_REMOVED lines=16> */
.L_x_25214:
[----:B------:R-:W-:Y:S05]  /*d820*/  BSYNC B3 ;  /* 0x0000000000037941 */ /* 0x000fea0003800000 */
.L_x_25213:
        /* <DEDUP_REMOVED lines=44> */
.L_x_25212:
[----:B------:R-:W-:Y:S05]  /*daf0*/  BSYNC B2 ;  /* 0x0000000000027941 */ /* 0x000fea0003800000 */
.L_x_25211:
        /* <DEDUP_REMOVED lines=8> */
.L_x_25207:
        /* <DEDUP_REMOVED lines=12> */
.L_x_25216:
[----:B------:R-:W-:-:S07]  /*dc40*/  IMAD.MOV.U32 R215, RZ, RZ, R206 ;  /* 0x000000ffffd77224 */ /* 0x000fce00078e00ce */
.L_x_25217:
[----:B------:R-:W-:Y:S05]  /*dc50*/  BSYNC B2 ;  /* 0x0000000000027941 */ /* 0x000fea0003800000 */
.L_x_25215:
        /* <DEDUP_REMOVED lines=16> */
.L_x_25221:
[----:B------:R-:W-:Y:S05]  /*dd60*/  BSYNC B3 ;  /* 0x0000000000037941 */ /* 0x000fea0003800000 */
.L_x_25220:
        /* <DEDUP_REMOVED lines=44> */
.L_x_25219:
[----:B------:R-:W-:Y:S05]  /*e030*/  BSYNC B2 ;  /* 0x0000000000027941 */ /* 0x000fea0003800000 */
.L_x_25218:
        /* <DEDUP_REMOVED lines=11> */
.L_x_25222:
        /* <DEDUP_REMOVED lines=12> */
.L_x_25225:
[----:B------:R-:W-:-:S07]  /*e1b0*/  MOV R198, R206 ;  /* 0x000000ce00c67202 */ /* 0x000fce0000000f00 */
.L_x_25226:
[----:B------:R-:W-:Y:S05]  /*e1c0*/  BSYNC B2 ;  /* 0x0000000000027941 */ /* 0x000fea0003800000 */
.L_x_25224:
        /* <DEDUP_REMOVED lines=16> */
.L_x_25230:
[----:B------:R-:W-:Y:S05]  /*e2d0*/  BSYNC B3 ;  /* 0x0000000000037941 */ /* 0x000fea0003800000 */
.L_x_25229:
        /* <DEDUP_REMOVED lines=44> */
.L_x_25228:
[----:B------:R-:W-:Y:S05]  /*e5a0*/  BSYNC B2 ;  /* 0x0000000000027941 */ /* 0x000fea0003800000 */
.L_x_25227:
        /* <DEDUP_REMOVED lines=8> */
.L_x_25223:
        /* <DEDUP_REMOVED lines=12> */
.L_x_25232:
[----:B------:R-:W-:-:S07]  /*e6f0*/  MOV R215, R206 ;  /* 0x000000ce00d77202 */ /* 0x000fce0000000f00 */
.L_x_25233:
[----:B------:R-:W-:Y:S05]  /*e700*/  BSYNC B2 ;  /* 0x0000000000027941 */ /* 0x000fea0003800000 */
.L_x_25231:
        /* <DEDUP_REMOVED lines=16> */
.L_x_25237:
[----:B------:R-:W-:Y:S05]  /*e810*/  BSYNC B3 ;  /* 0x0000000000037941 */ /* 0x000fea0003800000 */
.L_x_25236:
        /* <DEDUP_REMOVED lines=44> */
.L_x_25235:
[----:B------:R-:W-:Y:S05]  /*eae0*/  BSYNC B2 ;  /* 0x0000000000027941 */ /* 0x000fea0003800000 */
.L_x_25234:
        /* <DEDUP_REMOVED lines=11> */
.L_x_25238:
        /* <DEDUP_REMOVED lines=12> */
.L_x_25241:
[----:B------:R-:W-:-:S07]  /*ec60*/  IMAD.MOV.U32 R197, RZ, RZ, R206 ;  /* 0x000000ffffc57224 */ /* 0x000fce00078e00ce */
.L_x_25242:
[----:B------:R-:W-:Y:S05]  /*ec70*/  BSYNC B2 ;  /* 0x0000000000027941 */ /* 0x000fea0003800000 */
.L_x_25240:
        /* <DEDUP_REMOVED lines=16> */
.L_x_25246:
[----:B------:R-:W-:Y:S05]  /*ed80*/  BSYNC B3 ;  /* 0x0000000000037941 */ /* 0x000fea0003800000 */
.L_x_25245:
        /* <DEDUP_REMOVED lines=44> */
.L_x_25244:
[----:B------:R-:W-:Y:S05]  /*f050*/  BSYNC B2 ;  /* 0x0000000000027941 */ /* 0x000fea0003800000 */
.L_x_25243:
        /* <DEDUP_REMOVED lines=8> */
.L_x_25239:
        /* <DEDUP_REMOVED lines=12> */
.L_x_25248:
[----:B------:R-:W-:-:S07]  /*f1a0*/  IMAD.MOV.U32 R215, RZ, RZ, R206 ;  /* 0x000000ffffd77224 */ /* 0x000fce00078e00ce */
.L_x_25249:
[----:B------:R-:W-:Y:S05]  /*f1b0*/  BSYNC B2 ;  /* 0x0000000000027941 */ /* 0x000fea0003800000 */
.L_x_25247:
        /* <DEDUP_REMOVED lines=16> */
.L_x_25253:
[----:B------:R-:W-:Y:S05]  /*f2c0*/  BSYNC B3 ;  /* 0x0000000000037941 */ /* 0x000fea0003800000 */
.L_x_25252:
        /* <DEDUP_REMOVED lines=44> */
.L_x_25251:
[----:B------:R-:W-:Y:S05]  /*f590*/  BSYNC B2 ;  /* 0x0000000000027941 */ /* 0x000fea0003800000 */
.L_x_25250:
        /* <DEDUP_REMOVED lines=11> */
.L_x_25254:
        /* <DEDUP_REMOVED lines=12> */
.L_x_25257:
[----:B------:R-:W-:-:S07]  /*f710*/  IMAD.MOV.U32 R196, RZ, RZ, R206 ;  /* 0x000000ffffc47224 */ /* 0x000fce00078e00ce */
.L_x_25258:
[----:B------:R-:W-:Y:S05]  /*f720*/  BSYNC B2 ;  /* 0x0000000000027941 */ /* 0x000fea0003800000 */
.L_x_25256:
        /* <DEDUP_REMOVED lines=16> */
.L_x_25262:
[----:B------:R-:W-:Y:S05]  /*f830*/  BSYNC B3 ;  /* 0x0000000000037941 */ /* 0x000fea0003800000 */
.L_x_25261:
        /* <DEDUP_REMOVED lines=44> */
.L_x_25260:
[----:B------:R-:W-:Y:S05]  /*fb00*/  BSYNC B2 ;  /* 0x0000000000027941 */ /* 0x000fea0003800000 */
.L_x_25259:
        /* <DEDUP_REMOVED lines=8> */
.L_x_25255:
        /* <DEDUP_REMOVED lines=27> */
.L_x_25263:
[----:B------:R-:W-:-:S07]  /*fd40*/  IADD3 R188, R188, 0x20, RZ ;  /* 0x00000020bcbc7810 */ /* 0x000fce0007ffe0ff */
.L_x_25198:
[----:B------:R-:W-:Y:S05]  /*fd50*/  BSYNC B1 ;  /* 0x0000000000017941 */ /* 0x000fea0003800000 */
.L_x_25197:
        /* <DEDUP_REMOVED lines=29> */
.L_x_25267:
[----:B------:R-:W-:-:S07]  /*ff30*/  IMAD.MOV.U32 R194, RZ, RZ, R206 ;  /* 0x000000ffffc27224 */ /* 0x000fce00078e00ce */
.L_x_25268:
[----:B------:R-:W-:Y:S05]  /*ff40*/  BSYNC B2 ;  /* 0x0000000000027941 */ /* 0x000fea0003800000 */
.L_x_25266:
        /* <DEDUP_REMOVED lines=16> */
.L_x_25272:
[----:B------:R-:W-:Y:S05]  /*10050*/  BSYNC B3 ;  /* 0x0000000000037941 */ /* 0x000fea0003800000 */
.L_x_25271:
        /* <DEDUP_REMOVED lines=44> */
.L_x_25270:
[----:B------:R-:W-:Y:S05]  /*10320*/  BSYNC B2 ;  /* 0x0000000000027941 */ /* 0x000fea0003800000 */
.L_x_25269:
        /* <DEDUP_REMOVED lines=18> */
.L_x_25273:
        /* <DEDUP_REMOVED lines=12> */
.L_x_25276:
[----:B------:R-:W-:-:S07]  /*10510*/  IMAD.MOV.U32 R199, RZ, RZ, R206 ;  /* 0x000000ffffc77224 */ /* 0x000fce00078e00ce */
.L_x_25277:
[----:B------:R-:W-:Y:S05]  /*10520*/  BSYNC B2 ;  /* 0x0000000000027941 */ /* 0x000fea0003800000 */
.L_x_25275:
        /* <DEDUP_REMOVED lines=16> */
.L_x_25281:
[----:B------:R-:W-:Y:S05]  /*10630*/  BSYNC B3 ;  /* 0x0000000000037941 */ /* 0x000fea0003800000 */
.L_x_25280:
        /* <DEDUP_REMOVED lines=44> */
.L_x_25279:
[----:B------:R-:W-:Y:S05]  /*10900*/  BSYNC B2 ;  /* 0x0000000000027941 */ /* 0x000fea0003800000 */
.L_x_25278:
        /* <DEDUP_REMOVED lines=8> */
.L_x_25274:
        /* <DEDUP_REMOVED lines=12> */
.L_x_25283:
[----:B------:R-:W-:-:S07]  /*10a50*/  IMAD.MOV.U32 R215, RZ, RZ, R206 ;  /* 0x000000ffffd77224 */ /* 0x000fce00078e00ce */
.L_x_25284:
[----:B------:R-:W-:Y:S05]  /*10a60*/  BSYNC B2 ;  /* 0x0000000000027941 */ /* 0x000fea0003800000 */
.L_x_25282:
        /* <DEDUP_REMOVED lines=16> */
.L_x_25288:
[----:B------:R-:W-:Y:S05]  /*10b70*/  BSYNC B3 ;  /* 0x0000000000037941 */ /* 0x000fea0003800000 */
.L_x_25287:
        /* <DEDUP_REMOVED lines=44> */
.L_x_25286:
[----:B------:R-:W-:Y:S05]  /*10e40*/  BSYNC B2 ;  /* 0x0000000000027941 */ /* 0x000fea0003800000 */
.L_x_25285:
        /* <DEDUP_REMOVED lines=11> */
.L_x_25289:
        /* <DEDUP_REMOVED lines=12> */
.L_x_25292:
[----:B------:R-:W-:-:S07]  /*10fc0*/  IMAD.MOV.U32 R198, RZ, RZ, R206 ;  /* 0x000000ffffc67224 */ /* 0x000fce00078e00ce */
.L_x_25293:
[----:B------:R-:W-:Y:S05]  /*10fd0*/  BSYNC B2 ;  /* 0x0000000000027941 */ /* 0x000fea0003800000 */
.L_x_25291:
        /* <DEDUP_REMOVED lines=16> */
.L_x_25297:
[----:B------:R-:W-:Y:S05]  /*110e0*/  BSYNC B3 ;  /* 0x0000000000037941 */ /* 0x000fea0003800000 */
.L_x_25296:
        /* <DEDUP_REMOVED lines=44> */
.L_x_25295:
[----:B------:R-:W-:Y:S05]  /*113b0*/  BSYNC B2 ;  /* 0x0000000000027941 */ /* 0x000fea0003800000 */
.L_x_25294:
        /* <DEDUP_REMOVED lines=8> */
.L_x_25290:
        /* <DEDUP_REMOVED lines=12> */
.L_x_25299:
[----:B------:R-:W-:-:S07]  /*11500*/  IMAD.MOV.U32 R215, RZ, RZ, R206 ;  /* 0x000000ffffd77224 */ /* 0x000fce00078e00ce */
.L_x_25300:
[----:B------:R-:W-:Y:S05]  /*11510*/  BSYNC B2 ;  /* 0x0000000000027941 */ /* 0x000fea0003800000 */
.L_x_25298:
        /* <DEDUP_REMOVED lines=16> */
.L_x_25304:
[----:B------:R-:W-:Y:S05]  /*11620*/  BSYNC B3 ;  /* 0x0000000000037941 */ /* 0x000fea0003800000 */
.L_x_25303:
        /* <DEDUP_REMOVED lines=44> */
.L_x_25302:
[----:B------:R-:W-:Y:S05]  /*118f0*/  BSYNC B2 ;  /* 0x0000000000027941 */ /* 0x000fea0003800000 */
.L_x_25301:
        /* <DEDUP_REMOVED lines=11> */
.L_x_25305:
        /* <DEDUP_REMOVED lines=12> */
.L_x_25308:
[----:B------:R-:W-:-:S07]  /*11a70*/  MOV R197, R206 ;  /* 0x000000ce00c57202 */ /* 0x000fce0000000f00 */
.L_x_25309:
[----:B------:R-:W-:Y:S05]  /*11a80*/  BSYNC B2 ;  /* 0x0000000000027941 */ /* 0x000fea0003800000 */
.L_x_25307:
        /* <DEDUP_REMOVED lines=16> */
.L_x_25313:
[----:B------:R-:W-:Y:S05]  /*11b90*/  BSYNC B3 ;  /* 0x0000000000037941 */ /* 0x000fea0003800000 */
.L_x_25312:
        /* <DEDUP_REMOVED lines=44> */
.L_x_25311:
[----:B------:R-:W-:Y:S05]  /*11e60*/  BSYNC B2 ;  /* 0x0000000000027941 */ /* 0x000fea0003800000 */
.L_x_25310:
        /* <DEDUP_REMOVED lines=8> */
.L_x_25306:
        /* <DEDUP_REMOVED lines=12> */
.L_x_25315:
[----:B------:R-:W-:-:S07]  /*11fb0*/  MOV R215, R206 ;  /* 0x000000ce00d77202 */ /* 0x000fce0000000f00 */
.L_x_25316:
[----:B------:R-:W-:Y:S05]  /*11fc0*/  BSYNC B2 ;  /* 0x0000000000027941 */ /* 0x000fea0003800000 */
.L_x_25314:
        /* <DEDUP_REMOVED lines=16> */
.L_x_25320:
[----:B------:R-:W-:Y:S05]  /*120d0*/  BSYNC B3 ;  /* 0x0000000000037941 */ /* 0x000fea0003800000 */
.L_x_25319:
        /* <DEDUP_REMOVED lines=44> */
.L_x_25318:
[----:B------:R-:W-:Y:S05]  /*123a0*/  BSYNC B2 ;  /* 0x0000000000027941 */ /* 0x000fea0003800000 */
.L_x_25317:
        /* <DEDUP_REMOVED lines=11> */
.L_x_25321:
        /* <DEDUP_REMOVED lines=12> */
.L_x_25324:
[----:B------:R-:W-:-:S07]  /*12520*/  IMAD.MOV.U32 R196, RZ, RZ, R206 ;  /* 0x000000ffffc47224 */ /* 0x000fce00078e00ce */
.L_x_25325:
[----:B------:R-:W-:Y:S05]  /*12530*/  BSYNC B2 ;  /* 0x0000000000027941 */ /* 0x000fea0003800000 */
.L_x_25323:
        /* <DEDUP_REMOVED lines=16> */
.L_x_25329:
[----:B------:R-:W-:Y:S05]  /*12640*/  BSYNC B3 ;  /* 0x0000000000037941 */ /* 0x000fea0003800000 */
.L_x_25328:
        /* <DEDUP_REMOVED lines=44> */
.L_x_25327:
[----:B------:R-:W-:Y:S05]  /*12910*/  BSYNC B2 ;  /* 0x0000000000027941 */ /* 0x000fea0003800000 */
.L_x_25326:
        /* <DEDUP_REMOVED lines=8> */
.L_x_25322:
        /* <DEDUP_REMOVED lines=27> */
.L_x_25330:
[----:B------:R-:W-:-:S07]  /*12b50*/  VIADD R188, R188, 0x20 ;  /* 0x00000020bcbc7836 */ /* 0x000fce0000000000 */
.L_x_25265:
[----:B------:R-:W-:Y:S05]  /*12b60*/  BSYNC B1 ;  /* 0x0000000000017941 */ /* 0x000fea0003800000 */
.L_x_25264:
        /* <DEDUP_REMOVED lines=29> */
.L_x_25334:
[----:B------:R-:W-:-:S07]  /*12d40*/  MOV R194, R206 ;  /* 0x000000ce00c27202 */ /* 0x000fce0000000f00 */
.L_x_25335:
[----:B------:R-:W-:Y:S05]  /*12d50*/  BSYNC B2 ;  /* 0x0000000000027941 */ /* 0x000fea0003800000 */
.L_x_25333:
        /* <DEDUP_REMOVED lines=16> */
.L_x_25339:
[----:B------:R-:W-:Y:S05]  /*12e60*/  BSYNC B3 ;  /* 0x0000000000037941 */ /* 0x000fea0003800000 */
.L_x_25338:
        /* <DEDUP_REMOVED lines=44> */
.L_x_25337:
[----:B------:R-:W-:Y:S05]  /*13130*/  BSYNC B2 ;  /* 0x0000000000027941 */ /* 0x000fea0003800000 */
.L_x_25336:
        /* <DEDUP_REMOVED lines=18> */
.L_x_25340:
        /* <DEDUP_REMOVED lines=12> */
.L_x_25343:
[----:B------:R-:W-:-:S07]  /*13320*/  MOV R199, R206 ;  /* 0x000000ce00c77202 */ /* 0x000fce0000000f00 */
.L_x_25344:
[----:B------:R-:W-:Y:S05]  /*13330*/  BSYNC B2 ;  /* 0x0000000000027941 */ /* 0x000fea0003800000 */
.L_x_25342:
        /* <DEDUP_REMOVED lines=16> */
.L_x_25348:
[----:B------:R-:W-:Y:S05]  /*13440*/  BSYNC B3 ;  /* 0x0000000000037941 */ /* 0x000fea0003800000 */
.L_x_25347:
        /* <DEDUP_REMOVED lines=44> */
.L_x_25346:
[----:B------:R-:W-:Y:S05]  /*13710*/  BSYNC B2 ;  /* 0x0000000000027941 */ /* 0x000fea0003800000 */
.L_x_25345:
        /* <DEDUP_REMOVED lines=8> */
.L_x_25341:
        /* <DEDUP_REMOVED lines=12> */
.L_x_25350:
[----:B------:R-:W-:-:S07]  /*13860*/  MOV R215, R206 ;  /* 0x000000ce00d77202 */ /* 0x000fce0000000f00 */
.L_x_25351:
[----:B------:R-:W-:Y:S05]  /*13870*/  BSYNC B2 ;  /* 0x0000000000027941 */ /* 0x000fea0003800000 */
.L_x_25349:
        /* <DEDUP_REMOVED lines=16> */
.L_x_25355:
[----:B------:R-:W-:Y:S05]  /*13980*/  BSYNC B3 ;  /* 0x0000000000037941 */ /* 0x000fea0003800000 */
.L_x_25354:
        /* <DEDUP_REMOVED lines=44> */
.L_x_25353:
[----:B------:R-:W-:Y:S05]  /*13c50*/  BSYNC B2 ;  /* 0x0000000000027941 */ /* 0x000fea0003800000 */
.L_x_25352:
        /* <DEDUP_REMOVED lines=11> */
.L_x_25356:
        /* <DEDUP_REMOVED lines=12> */
.L_x_25359:
[----:B------:R-:W-:-:S07]  /*13dd0*/  IMAD.MOV.U32 R198, RZ, RZ, R206 ;  /* 0x000000ffffc67224 */ /* 0x000fce00078e00ce */
.L_x_25360:
[----:B------:R-:W-:Y:S05]  /*13de0*/  BSYNC B2 ;  /* 0x0000000000027941 */ /* 0x000fea0003800000 */
.L_x_25358:
        /* <DEDUP_REMOVED lines=16> */
.L_x_25364:
[----:B------:R-:W-:Y:S05]  /*13ef0*/  BSYNC B3 ;  /* 0x0000000000037941 */ /* 0x000fea0003800000 */
.L_x_25363:
        /* <DEDUP_REMOVED lines=44> */
.L_x_25362:
[----:B------:R-:W-:Y:S05]  /*141c0*/  BSYNC B2 ;  /* 0x0000000000027941 */ /* 0x000fea0003800000 */
.L_x_25361:
        /* <DEDUP_REMOVED lines=8> */
.L_x_25357:
        /* <DEDUP_REMOVED lines=12> */
.L_x_25366:
[----:B------:R-:W-:-:S07]  /*14310*/  IMAD.MOV.U32 R215, RZ, RZ, R206 ;  /* 0x000000ffffd77224 */ /* 0x000fce00078e00ce */
.L_x_25367:
[----:B------:R-:W-:Y:S05]  /*14320*/  BSYNC B2 ;  /* 0x0000000000027941 */ /* 0x000fea0003800000 */
.L_x_25365:
        /* <DEDUP_REMOVED lines=16> */
.L_x_25371:
[----:B------:R-:W-:Y:S05]  /*14430*/  BSYNC B3 ;  /* 0x0000000000037941 */ /* 0x000fea0003800000 */
.L_x_25370:
        /* <DEDUP_REMOVED lines=44> */
.L_x_25369:
[----:B------:R-:W-:Y:S05]  /*14700*/  BSYNC B2 ;  /* 0x0000000000027941 */ /* 0x000fea0003800000 */
.L_x_25368:
        /* <DEDUP_REMOVED lines=11> */
.L_x_25372:
        /* <DEDUP_REMOVED lines=12> */
.L_x_25375:
[----:B------:R-:W-:-:S07]  /*14880*/  IMAD.MOV.U32 R197, RZ, RZ, R206 ;  /* 0x000000ffffc57224 */ /* 0x000fce00078e00ce */
.L_x_25376:
[----:B------:R-:W-:Y:S05]  /*14890*/  BSYNC B2 ;  /* 0x0000000000027941 */ /* 0x000fea0003800000 */
.L_x_25374:
        /* <DEDUP_REMOVED lines=16> */
.L_x_25380:
[----:B------:R-:W-:Y:S05]  /*149a0*/  BSYNC B3 ;  /* 0x0000000000037941 */ /* 0x000fea0003800000 */
.L_x_25379:
        /* <DEDUP_REMOVED lines=44> */
.L_x_25378:
[----:B------:R-:W-:Y:S05]  /*14c70*/  BSYNC B2 ;  /* 0x0000000000027941 */ /* 0x000fea0003800000 */
.L_x_25377:
        /* <DEDUP_REMOVED lines=8> */
.L_x_25373:
        /* <DEDUP_REMOVED lines=12> */
.L_x_25382:
[----:B------:R-:W-:-:S07]  /*14dc0*/  IMAD.MOV.U32 R215, RZ, RZ, R206 ;  /* 0x000000ffffd77224 */ /* 0x000fce00078e00ce */
.L_x_25383:
[----:B------:R-:W-:Y:S05]  /*14dd0*/  BSYNC B2 ;  /* 0x0000000000027941 */ /* 0x000fea0003800000 */
.L_x_25381:
        /* <DEDUP_REMOVED lines=16> */
.L_x_25387:
[----:B------:R-:W-:Y:S05]  /*14ee0*/  BSYNC B3 ;  /* 0x0000000000037941 */ /* 0x000fea0003800000 */
.L_x_25386:
        /* <DEDUP_REMOVED lines=44> */
.L_x_25385:
[----:B------:R-:W-:Y:S05]  /*151b0*/  BSYNC B2 ;  /* 0x0000000000027941 */ /* 0x000fea0003800000 */
.L_x_25384:
        /* <DEDUP_REMOVED lines=11> */
.L_x_25388:
        /* <DEDUP_REMOVED lines=12> */
.L_x_25391:
[----:B------:R-:W-:-:S07]  /*15330*/  MOV R196, R206 ;  /* 0x000000ce00c47202 */ /* 0x000fce0000000f00 */
.L_x_25392:
[----:B------:R-:W-:Y:S05]  /*15340*/  BSYNC B2 ;  /* 0x0000000000027941 */ /* 0x000fea0003800000 */
.L_x_25390:
        /* <DEDUP_REMOVED lines=16> */
.L_x_25396:
[----:B------:R-:W-:Y:S05]  /*15450*/  BSYNC B3 ;  /* 0x0000000000037941 */ /* 0x000fea0003800000 */
.L_x_25395:
        /* <DEDUP_REMOVED lines=44> */
.L_x_25394:
[----:B------:R-:W-:Y:S05]  /*15720*/  BSYNC B2 ;  /* 0x0000000000027941 */ /* 0x000fea0003800000 */
.L_x_25393:
        /* <DEDUP_REMOVED lines=8> */
.L_x_25389:
        /* <DEDUP_REMOVED lines=27> */
.L_x_25397:
[----:B------:R-:W-:-:S07]  /*15960*/  VIADD R188, R188, 0x20 ;  /* 0x00000020bcbc7836 */ /* 0x000fce0000000000 */
.L_x_25332:
[----:B------:R-:W-:Y:S05]  /*15970*/  BSYNC B1 ;  /* 0x0000000000017941 */ /* 0x000fea0003800000 */
.L_x_25331:
        /* <DEDUP_REMOVED lines=29> */
.L_x_25401:
[----:B------:R-:W-:-:S07]  /*15b50*/  IMAD.MOV.U32 R194, RZ, RZ, R206 ;  /* 0x000000ffffc27224 */ /* 0x000fce00078e00ce */
.L_x_25402:
[----:B------:R-:W-:Y:S05]  /*15b60*/  BSYNC B2 ;  /* 0x0000000000027941 */ /* 0x000fea0003800000 */
.L_x_25400:
        /* <DEDUP_REMOVED lines=16> */
.L_x_25406:
[----:B------:R-:W-:Y:S05]  /*15c70*/  BSYNC B3 ;  /* 0x0000000000037941 */ /* 0x000fea0003800000 */
.L_x_25405:
        /* <DEDUP_REMOVED lines=44> */
.L_x_25404:
[----:B------:R-:W-:Y:S05]  /*15f40*/  BSYNC B2 ;  /* 0x0000000000027941 */ /* 0x000fea0003800000 */
.L_x_25403:
        /* <DEDUP_REMOVED lines=18> */
.L_x_25407:
        /* <DEDUP_REMOVED lines=12> */
.L_x_25410:
[----:B------:R-:W-:-:S07]  /*16130*/  IMAD.MOV.U32 R199, RZ, RZ, R206 ;  /* 0x000000ffffc77224 */ /* 0x000fce00078e00ce */
.L_x_25411:
[----:B------:R-:W-:Y:S05]  /*16140*/  BSYNC B2 ;  /* 0x0000000000027941 */ /* 0x000fea0003800000 */
.L_x_25409:
        /* <DEDUP_REMOVED lines=16> */
.L_x_25415:
[----:B------:R-:W-:Y:S05]  /*16250*/  BSYNC B3 ;  /* 0x0000000000037941 */ /* 0x000fea0003800000 */
.L_x_25414:
        /* <DEDUP_REMOVED lines=44> */
.L_x_25413:
[----:B------:R-:W-:Y:S05]  /*16520*/  BSYNC B2 ;  /* 0x0000000000027941 */ /* 0x000fea0003800000 */
.L_x_25412:
        /* <DEDUP_REMOVED lines=8> */
.L_x_25408:
        /* <DEDUP_REMOVED lines=12> */
.L_x_25417:
[----:B------:R-:W-:-:S07]  /*16670*/  IMAD.MOV.U32 R215, RZ, RZ, R206 ;  /* 0x000000ffffd77224 */ /* 0x000fce00078e00ce */
.L_x_25418:
[----:B------:R-:W-:Y:S05]  /*16680*/  BSYNC B2 ;  /* 0x0000000000027941 */ /* 0x000fea0003800000 */
.L_x_25416:
        /* <DEDUP_REMOVED lines=16> */
.L_x_25422:
[----:B------:R-:W-:Y:S05]  /*16790*/  BSYNC B3 ;  /* 0x0000000000037941 */ /* 0x000fea0003800000 */
.L_x_25421:
        /* <DEDUP_REMOVED lines=44> */
.L_x_25420:
[----:B------:R-:W-:Y:S05]  /*16a60*/  BSYNC B2 ;  /* 0x0000000000027941 */ /* 0x000fea0003800000 */
.L_x_25419:
        /* <DEDUP_REMOVED lines=11> */
.L_x_25423:
        /* <DEDUP_REMOVED lines=12> */
.L_x_25426:
[----:B------:R-:W-:-:S07]  /*16be0*/  MOV R198, R206 ;  /* 0x000000ce00c67202 */ /* 0x000fce0000000f00 */
.L_x_25427:
[----:B------:R-:W-:Y:S05]  /*16bf0*/  BSYNC B2 ;  /* 0x0000000000027941 */ /* 0x000fea0003800000 */
.L_x_25425:
        /* <DEDUP_REMOVED lines=16> */
.L_x_25431:
[----:B------:R-:W-:Y:S05]  /*16d00*/  BSYNC B3 ;  /* 0x0000000000037941 */ /* 0x000fea0003800000 */
.L_x_25430:
        /* <DEDUP_REMOVED lines=44> */
.L_x_25429:
[----:B------:R-:W-:Y:S05]  /*16fd0*/  BSYNC B2 ;  /* 0x0000000000027941 */ /* 0x000fea0003800000 */
.L_x_25428:
        /* <DEDUP_REMOVED lines=8> */
.L_x_25424:
        /* <DEDUP_REMOVED lines=12> */
.L_x_25433:
[----:B------:R-:W-:-:S07]  /*17120*/  MOV R215, R206 ;  /* 0x000000ce00d77202 */ /* 0x000fce0000000f00 */
.L_x_25434:
[----:B------:R-:W-:Y:S05]  /*17130*/  BSYNC B2 ;  /* 0x0000000000027941 */ /* 0x000fea0003800000 */
.L_x_25432:
        /* <DEDUP_REMOVED lines=16> */
.L_x_25438:
[----:B------:R-:W-:Y:S05]  /*17240*/  BSYNC B3 ;  /* 0x0000000000037941 */ /* 0x000fea0003800000 */
.L_x_25437:
        /* <DEDUP_REMOVED lines=44> */
.L_x_25436:
[----:B------:R-:W-:Y:S05]  /*17510*/  BSYNC B2 ;  /* 0x0000000000027941 */ /* 0x000fea0003800000 */
.L_x_25435:
        /* <DEDUP_REMOVED lines=11> */
.L_x_25439:
        /* <DEDUP_REMOVED lines=12> */
.L_x_25442:
[----:B------:R-:W-:-:S07]  /*17690*/  IMAD.MOV.U32 R197, RZ, RZ, R206 ;  /* 0x000000ffffc57224 */ /* 0x000fce00078e00ce */
.L_x_25443:
[----:B------:R-:W-:Y:S05]  /*176a0*/  BSYNC B2 ;  /* 0x0000000000027941 */ /* 0x000fea0003800000 */
.L_x_25441:
        /* <DEDUP_REMOVED lines=16> */
.L_x_25447:
[----:B------:R-:W-:Y:S05]  /*177b0*/  BSYNC B3 ;  /* 0x0000000000037941 */ /* 0x000fea0003800000 */
.L_x_25446:
        /* <DEDUP_REMOVED lines=44> */
.L_x_25445:
[----:B------:R-:W-:Y:S05]  /*17a80*/  BSYNC B2 ;  /* 0x0000000000027941 */ /* 0x000fea0003800000 */
.L_x_25444:
        /* <DEDUP_REMOVED lines=8> */
.L_x_25440:
        /* <DEDUP_REMOVED lines=12> */
.L_x_25449:
[----:B------:R-:W-:-:S07]  /*17bd0*/  IMAD.MOV.U32 R215, RZ, RZ, R206 ;  /* 0x000000ffffd77224 */ /* 0x000fce00078e00ce */
.L_x_25450:
[----:B------:R-:W-:Y:S05]  /*17be0*/  BSYNC B2 ;  /* 0x0000000000027941 */ /* 0x000fea0003800000 */
.L_x_25448:
        /* <DEDUP_REMOVED lines=16> */
.L_x_25454:
[----:B------:R-:W-:Y:S05]  /*17cf0*/  BSYNC B3 ;  /* 0x0000000000037941 */ /* 0x000fea0003800000 */
.L_x_25453:
        /* <DEDUP_REMOVED lines=44> */
.L_x_25452:
[----:B------:R-:W-:Y:S05]  /*17fc0*/  BSYNC B2 ;  /* 0x0000000000027941 */ /* 0x000fea0003800000 */
.L_x_25451:
        /* <DEDUP_REMOVED lines=11> */
.L_x_25455:
        /* <DEDUP_REMOVED lines=12> */
.L_x_25458:
[----:B------:R-:W-:-:S07]  /*18140*/  IMAD.MOV.U32 R196, RZ, RZ, R206 ;  /* 0x000000ffffc47224 */ /* 0x000fce00078e00ce */
.L_x_25459:
[----:B------:R-:W-:Y:S05]  /*18150*/  BSYNC B2 ;  /* 0x0000000000027941 */ /* 0x000fea0003800000 */
.L_x_25457:
        /* <DEDUP_REMOVED lines=16> */
.L_x_25463:
[----:B------:R-:W-:Y:S05]  /*18260*/  BSYNC B3 ;  /* 0x0000000000037941 */ /* 0x000fea0003800000 */
.L_x_25462:
        /* <DEDUP_REMOVED lines=44> */
.L_x_25461:
[----:B------:R-:W-:Y:S05]  /*18530*/  BSYNC B2 ;  /* 0x0000000000027941 */ /* 0x000fea0003800000 */
.L_x_25460:
        /* <DEDUP_REMOVED lines=8> */
.L_x_25456:
        /* <DEDUP_REMOVED lines=16> */
[----:B----4-:R-:W-:Y:S01]  /*186c0*/  IMAD.U32 R191, R197, 0x10000, RZ ;  /* 0x00010000c5bf7824 */ /* 0x010fe200078e00ff */
        /* <DEDUP_REMOVED lines=10> */
.L_x_25399:
[----:B------:R-:W-:Y:S05]  /*18770*/  BSYNC B1 ;  /* 0x0000000000017941 */ /* 0x000fea0003800000 */
.L_x_25398:
[----:B--2-4-:R-:W-:Y:S01]  /*18780*/  FADD.FTZ R188, RZ, R156 ;  /* 0x0000009cffbc7221 */ /* 0x014fe20000010000 */
[C---:B------:R-:W-:Y:S01]  /*18790*/  LOP3.LUT P0, RZ, R211.reuse, 0x4, RZ, 0xc0, !PT ;  /* 0x00000004d3ff7812 */ /* 0x040fe2000780c0ff */
[----:B------:R-:W-:Y:S01]  /*187a0*/  UMOV UR6, 0xffffffff ;  /* 0xffffffff00067882 */ /* 0x000fe20000000000 */
[----:B------:R-:W-:Y:S01]  /*187b0*/  LOP3.LUT R211, R211, 0xfffffffd, RZ, 0xc0, !PT ;  /* 0xfffffffdd3d37812 */ /* 0x000fe200078ec0ff */
[----:B---3--:R-:W-:Y:S01]  /*187c0*/  FADD.FTZ R189, R157, R188 ;  /* 0x000000bc9dbd7221 */ /* 0x008fe20000010000 */
[C---:B------:R-:W-:Y:S02]  /*187d0*/  ISETP.GT.U32.AND P1, PT, R11.reuse, 0x9f, PT ;  /* 0x0000009f0b00780c */ /* 0x040fe40003f24070 */
[C---:B------:R-:W-:Y:S01]  /*187e0*/  ISETP.GT.U32.AND P2, PT, R11.reuse, 0xbf, PT ;  /* 0x000000bf0b00780c */ /* 0x040fe20003f44070 */
        /* <DEDUP_REMOVED lines=41> */
[----:B------:R-:W2:Y:S01]  /*18a80*/  SHFL.BFLY PT, R188, R189, 0x1, 0x1f ;  /* 0x0c201f00bdbc7f89 */ /* 0x000ea200000e0000 */
[----:B------:R-:W3:Y:S01]  /*18a90*/  LDC R192, c[0x0][0x290] ;  /* 0x0000a400ffc07b82 */ /* 0x000ee20000000800 */
[----:B------:R-:W-:Y:S02]  /*18aa0*/  P2R R213, PR, RZ, 0x10 ;  /* 0x00000010ffd57803 */ /* 0x000fe40000000000 */
[C---:B------:R-:W-:Y:S02]  /*18ab0*/  LOP3.LUT P4, RZ, R211.reuse, 0x4, RZ, 0xc0, !PT ;  /* 0x00000004d3ff7812 */ /* 0x040fe4000788c0ff */
[----:B------:R-:W-:Y:S02]  /*18ac0*/  P2R R215, PR, RZ, 0x20 ;  /* 0x00000020ffd77803 */ /* 0x000fe40000000000 */
[C---:B------:R-:W-:Y:S02]  /*18ad0*/  LOP3.LUT P5, RZ, R211.reuse, 0x2, RZ, 0xc0, !PT ;  /* 0x00000002d3ff7812 */ /* 0x040fe400078ac0ff */
[----:B------:R-:W-:Y:S01]  /*18ae0*/  LOP3.LUT P6, RZ, R211, 0x1, RZ, 0xc0, !PT ;  /* 0x00000001d3ff7812 */ /* 0x000fe200078cc0ff */
[----:B--2---:R-:W-:-:S05]  /*18af0*/  FADD.FTZ R190, R189, R188 ;  /* 0x000000bcbdbe7221 */ /* 0x004fca0000010000 */
[----:B------:R-:W2:Y:S02]  /*18b00*/  SHFL.BFLY PT, R191, R190, 0x2, 0x1f ;  /* 0x0c401f00bebf7f89 */ /* 0x000ea400000e0000 */
[----:B--2---:R-:W-:-:S05]  /*18b10*/  FADD.FTZ R191, R190, R191 ;  /* 0x000000bfbebf7221 */ /* 0x004fca0000010000 */
[----:B------:R-:W2:Y:S02]  /*18b20*/  SHFL.BFLY PT, R188, R191, 0x4, 0x1f ;  /* 0x0c801f00bfbc7f89 */ /* 0x000ea400000e0000 */
[----:B--2---:R-:W-:-:S05]  /*18b30*/  FADD.FTZ R193, R191, R188 ;  /* 0x000000bcbfc17221 */ /* 0x004fca0000010000 */
[----:B------:R-:W2:Y:S02]  /*18b40*/  SHFL.BFLY PT, R188, R193, 0x8, 0x1f ;  /* 0x0d001f00c1bc7f89 */ /* 0x000ea400000e0000 */
[----:B--2---:R-:W-:-:S05]  /*18b50*/  FADD.FTZ R194, R193, R188 ;  /* 0x000000bcc1c27221 */ /* 0x004fca0000010000 */
[----:B------:R-:W2:Y:S02]  /*18b60*/  SHFL.BFLY PT, R195, R194, 0x10, 0x1f ;  /* 0x0e001f00c2c37f89 */ /* 0x000ea400000e0000 */
[----:B--2---:R-:W-:-:S04]  /*18b70*/  FADD.FTZ R195, R194, R195 ;  /* 0x000000c3c2c37221 */ /* 0x004fc80000010000 */
[----:B---3--:R-:W-:-:S04]  /*18b80*/  FMUL.FTZ R214, R195, R192 ;  /* 0x000000c0c3d67220 */ /* 0x008fc80000410000 */
        /* <DEDUP_REMOVED lines=67> */
[----:B------:R-:W2:Y:S02]  /*18fc0*/  SHFL.BFLY PT, R189, R188, 0x1, 0x1f ;  /* 0x0c201f00bcbd7f89 */ /* 0x000ea400000e0000 */
[----:B--2---:R-:W-:-:S05]  /*18fd0*/  FADD.FTZ R189, R188, R189 ;  /* 0x000000bdbcbd7221 */ /* 0x004fca0000010000 */
[----:B------:R-:W2:Y:S02]  /*18fe0*/  SHFL.BFLY PT, R190, R189, 0x2, 0x1f ;  /* 0x0c401f00bdbe7f89 */ /* 0x000ea400000e0000 */
[----:B--2---:R-:W-:-:S05]  /*18ff0*/  FADD.FTZ R190, R189, R190 ;  /* 0x000000bebdbe7221 */ /* 0x004fca0000010000 */
[----:B------:R-:W2:Y:S02]  /*19000*/  SHFL.BFLY PT, R191, R190, 0x4, 0x1f ;  /* 0x0c801f00bebf7f89 */ /* 0x000ea400000e0000 */
[----:B--2---:R-:W-:-:S05]  /*19010*/  FADD.FTZ R191, R190, R191 ;  /* 0x000000bfbebf7221 */ /* 0x004fca0000010000 */
[----:B------:R-:W2:Y:S02]  /*19020*/  SHFL.BFLY PT, R194, R191, 0x8, 0x1f ;  /* 0x0d001f00bfc27f89 */ /* 0x000ea400000e0000 */
[----:B--2---:R-:W-:-:S05]  /*19030*/  FADD.FTZ R194, R191, R194 ;  /* 0x000000c2bfc27221 */ /* 0x004fca0000010000 */
[----:B------:R2:W3:Y:S02]  /*19040*/  SHFL.BFLY PT, R193, R194, 0x10, 0x1f ;  /* 0x0e001f00c2c17f89 */ /* 0x0004e400000e0000 */
.L_x_25493:
[----:B---3--:R-:W-:Y:S01]  /*19050*/  FADD.FTZ R195, R194, R193 ;  /* 0x000000c1c2c37221 */ /* 0x008fe20000010000 */
[----:B------:R-:W-:Y:S01]  /*19060*/  FMUL.FTZ R193, R214, R214 ;  /* 0x000000d6d6c17220 */ /* 0x000fe20000410000 */
[----:B------:R-:W-:Y:S01]  /*19070*/  LOP3.LUT P0, RZ, R211, 0x8, RZ, 0xc0, !PT ;  /* 0x00000008d3ff7812 */ /* 0x000fe2000780c0ff */
[----:B------:R-:W3:Y:S01]  /*19080*/  @!P5 LDC.64 R190, c[0x0][0x250] ;  /* 0x00009400ffbedb82 */ /* 0x000ee20000000a00 */
[----:B------:R-:W-:Y:S01]  /*19090*/  FFMA.FTZ R192, R195, R192, UR7 ;  /* 0x00000007c3c07e23 */ /* 0x000fe200080100c0 */
[----:B------:R-:W-:Y:S01]  /*190a0*/  LOP3.LUT P1, RZ, R211, 0x4, RZ, 0xc0, !PT ;  /* 0x00000004d3ff7812 */ /* 0x000fe2000782c0ff */
[----:B------:R-:W-:Y:S01]  /*190b0*/  BSSY B1, `(.L_x_25465) ;  /* 0x0000022000017945 */ /* 0x000fe20003800000 */
[----:B------:R-:W-:-:S04]  /*190c0*/  FSEL R193, R193, RZ, P0 ;  /* 0x000000ffc1c17208 */ /* 0x000fc80000000000 */
[----:B------:R-:W4:Y:S01]  /*190d0*/  @!P5 LDC.64 R188, c[0x0][0x258] ;  /* 0x00009600ffbcdb82 */ /* 0x000f220000000a00 */
[----:B------:R-:W-:-:S04]  /*190e0*/  FADD.FTZ R192, R192, R193 ;  /* 0x000000c1c0c07221 */ /* 0x000fc80000010000 */
[----:B------:R-:W0:Y:S01]  /*190f0*/  MUFU.RSQ R213, R192 ;  /* 0x000000c000d57308 */ /* 0x000e220000001400 */
[----:B---3--:R-:W-:-:S05]  /*19100*/  @!P5 IMAD.WIDE R190, R209, 0x4, R190 ;  /* 0x00000004d1bed825 */ /* 0x008fca00078e02be */
[----:B------:R3:W-:Y:S01]  /*19110*/  @!P5 STG.E desc[UR4][R190.64], R214 ;  /* 0x000000d6be00d986 */ /* 0x0007e2000c101904 */
[----:B----4-:R-:W-:-:S05]  /*19120*/  @!P5 IMAD.WIDE R188, R209, 0x4, R188 ;  /* 0x00000004d1bcd825 */ /* 0x010fca00078e02bc */
[----:B0-----:R3:W-:Y:S01]  /*19130*/  @!P5 STG.E desc[UR4][R188.64], R213 ;  /* 0x000000d5bc00d986 */ /* 0x0017e2000c101904 */
[----:B------:R-:W-:Y:S05]  /*19140*/  @!P1 BRA `(.L_x_25466) ;  /* 0x0000000000609947 */ /* 0x000fea0003800000 */
[----:B------:R-:W0:Y:S01]  /*19150*/  LDC.64 R220, c[0x0][0x2b8] ;  /* 0x0000ae00ffdc7b82 */ /* 0x000e220000000a00 */
[----:B---3--:R-:W-:-:S05]  /*19160*/  FSEL R188, R214, RZ, !P0 ;  /* 0x000000ffd6bc7208 */ /* 0x008fca0004000000 */
[--C-:B------:R-:W-:Y:S01]  /*19170*/  FADD.FTZ R190, R156, -R188.reuse ;  /* 0x800000bc9cbe7221 */ /* 0x100fe20000010000 */
[--C-:B------:R-:W-:Y:S01]  /*19180*/  FADD.FTZ R192, R157, -R188.reuse ;  /* 0x800000bc9dc07221 */ /* 0x100fe20000010000 */
[----:B------:R-:W3:Y:S01]  /*19190*/  LDC.64 R218, c[0x0][0x2c0] ;  /* 0x0000b000ffda7b82 */ /* 0x000ee20000000a00 */
[--C-:B--2---:R-:W-:Y:S01]  /*191a0*/  FADD.FTZ R194, R159, -R188.reuse ;  /* 0x800000bc9fc27221 */ /* 0x104fe20000010000 */
[----:B------:R-:W-:Y:S01]  /*191b0*/  FADD.FTZ R188, R158, -R188 ;  /* 0x800000bc9ebc7221 */ /* 0x000fe20000010000 */
[C---:B------:R-:W-:Y:S01]  /*191c0*/  FMUL.FTZ R215, R213.reuse, R190 ;  /* 0x000000bed5d77220 */ /* 0x040fe20000410000 */
[C---:B------:R-:W-:Y:S01]  /*191d0*/  FMUL.FTZ R192, R213.reuse, R192 ;  /* 0x000000c0d5c07220 */ /* 0x040fe20000410000 */
[C---:B------:R-:W-:Y:S01]  /*191e0*/  FMUL.FTZ R194, R213.reuse, R194 ;  /* 0x000000c2d5c27220 */ /* 0x040fe20000410000 */
[----:B------:R-:W-:Y:S01]  /*191f0*/  FMUL.FTZ R189, R213, R188 ;  /* 0x000000bcd5bd7220 */ /* 0x000fe20000410000 */
[----:B-----5:R-:W-:Y:S01]  /*19200*/  FFMA.FTZ R188, R28, R215, R20 ;  /* 0x000000d71cbc7223 */ /* 0x020fe20000010014 */
[----:B------:R-:W-:Y:S01]  /*19210*/  FFMA.FTZ R193, R33, R192, R25 ;  /* 0x000000c021c17223 */ /* 0x000fe20000010019 */
[-C--:B------:R-:W-:Y:S01]  /*19220*/  FFMA.FTZ R191, R31, R194.reuse, R23 ;  /* 0x000000c21fbf7223 */ /* 0x080fe20000010017 */
[----:B------:R-:W-:Y:S01]  /*19230*/  FFMA.FTZ R195, R35, R194, R27 ;  /* 0x000000c223c37223 */ /* 0x000fe2000001001b */
[-C--:B------:R-:W-:Y:S01]  /*19240*/  FFMA.FTZ R190, R30, R189.reuse, R22 ;  /* 0x000000bd1ebe7223 */ /* 0x080fe20000010016 */
[----:B------:R-:W-:Y:S01]  /*19250*/  FFMA.FTZ R194, R34, R189, R26 ;  /* 0x000000bd22c27223 */ /* 0x000fe2000001001a */
[----:B------:R-:W-:Y:S01]  /*19260*/  FFMA.FTZ R189, R29, R192, R21 ;  /* 0x000000c01dbd7223 */ /* 0x000fe20000010015 */
[----:B------:R-:W-:Y:S01]  /*19270*/  FFMA.FTZ R192, R32, R215, R24 ;  /* 0x000000d720c07223 */ /* 0x000fe20000010018 */
[----:B0-----:R-:W-:-:S05]  /*19280*/  IMAD.WIDE.U32 R220, R212, 0x10, R220 ;  /* 0x00000010d4dc7825 */ /* 0x001fca00078e00dc */
[----:B------:R0:W-:Y:S01]  /*19290*/  STG.E.128 desc[UR4][R220.64], R188 ;  /* 0x000000bcdc007986 */ /* 0x0001e2000c101d04 */
[C---:B---3--:R-:W-:Y:S01]  /*192a0*/  IMAD.WIDE.U32 R218, R212.reuse, 0x10, R218 ;  /* 0x00000010d4da7825 */ /* 0x048fe200078e00da */
[----:B------:R-:W-:-:S04]  /*192b0*/  IADD3 R212, R212, 0x20, RZ ;  /* 0x00000020d4d47810 */ /* 0x000fc80007ffe0ff */
[----:B------:R0:W-:Y:S03]  /*192c0*/  STG.E.128 desc[UR4][R218.64], R192 ;  /* 0x000000c0da007986 */ /* 0x0001e6000c101d04 */
.L_x_25466:
[----:B------:R-:W-:Y:S05]  /*192d0*/  BSYNC B1 ;  /* 0x0000000000017941 */ /* 0x000fea0003800000 */
.L_x_25465:
[----:B------:R-:W-:Y:S01]  /*192e0*/  LOP3.LUT P1, RZ, R211, 0x400, RZ, 0xc0, !PT ;  /* 0x00000400d3ff7812 */ /* 0x000fe2000782c0ff */
[----:B------:R-:W-:-:S12]  /*192f0*/  BSSY B1, `(.L_x_25467) ;  /* 0x000001a000017945 */ /* 0x000fd80003800000 */
[----:B------:R-:W-:Y:S05]  /*19300*/  @!P1 BRA `(.L_x_25468) ;  /* 0x0000000000609947 */ /* 0x000fea0003800000 */
[----:B0-----:R-:W0:Y:S01]  /*19310*/  LDC.64 R220, c[0x0][0x2b8] ;  /* 0x0000ae00ffdc7b82 */ /* 0x001e220000000a00 */
[----:B------:R-:W-:-:S05]  /*19320*/  FSEL R192, R214, RZ, !P0 ;  /* 0x000000ffd6c07208 */ /* 0x000fca0004000000 */
[--C-:B---3--:R-:W-:Y:S01]  /*19330*/  FADD.FTZ R188, R160, -R192.reuse ;  /* 0x800000c0a0bc7221 */ /* 0x108fe20000010000 */
        /* <DEDUP_REMOVED lines=18> */
[----:B---3--:R-:W-:-:S04]  /*19460*/  IMAD.WIDE.U32 R218, R212, 0x10, R218 ;  /* 0x00000010d4da7825 */ /* 0x008fc800078e00da */
[----:B------:R-:W-:Y:S01]  /*19470*/  VIADD R212, R212, 0x20 ;  /* 0x00000020d4d47836 */ /* 0x000fe20000000000 */
[----:B------:R4:W-:Y:S06]  /*19480*/  STG.E.128 desc[UR4][R218.64], R192 ;  /* 0x000000c0da007986 */ /* 0x0009ec000c101d04 */
.L_x_25468:
[----:B------:R-:W-:Y:S05]  /*19490*/  BSYNC B1 ;  /* 0x0000000000017941 */ /* 0x000fea0003800000 */
.L_x_25467:
[----:B------:R-:W-:Y:S01]  /*194a0*/  LOP3.LUT P1, RZ, R211, 0x200, RZ, 0xc0, !PT ;  /* 0x00000200d3ff7812 */ /* 0x000fe2000782c0ff */
[----:B------:R-:W-:-:S12]  /*194b0*/  BSSY B1, `(.L_x_25469) ;  /* 0x000001a000017945 */ /* 0x000fd80003800000 */
[----:B------:R-:W-:Y:S05]  /*194c0*/  @!P1 BRA `(.L_x_25470) ;  /* 0x0000000000609947 */ /* 0x000fea0003800000 */
[----:B0---4-:R-:W0:Y:S01]  /*194d0*/  LDC.64 R220, c[0x0][0x2b8] ;  /* 0x0000ae00ffdc7b82 */ /* 0x011e220000000a00 */
        /* <DEDUP_REMOVED lines=23> */
.L_x_25470:
[----:B------:R-:W-:Y:S05]  /*19650*/  BSYNC B1 ;  /* 0x0000000000017941 */ /* 0x000fea0003800000 */
.L_x_25469:
        /* <DEDUP_REMOVED lines=27> */
.L_x_25472:
[----:B------:R-:W-:Y:S05]  /*19810*/  BSYNC B1 ;  /* 0x0000000000017941 */ /* 0x000fea0003800000 */
.L_x_25471:
        /* <DEDUP_REMOVED lines=27> */
.L_x_25474:
[----:B------:R-:W-:Y:S05]  /*199d0*/  BSYNC B1 ;  /* 0x0000000000017941 */ /* 0x000fea0003800000 */
.L_x_25473:
        /* <DEDUP_REMOVED lines=27> */
.L_x_25476:
[----:B------:R-:W-:Y:S05]  /*19b90*/  BSYNC B1 ;  /* 0x0000000000017941 */ /* 0x000fea0003800000 */
.L_x_25475:
[----:B------:R-:W-:Y:S01]  /*19ba0*/  LOP3.LUT P0, RZ, R211, 0x20, RZ, 0xc0, !PT ;  /* 0x00000020d3ff7812 */ /* 0x000fe2000780c0ff */
[----:B------:R-:W-:-:S12]  /*19bb0*/  BSSY B1, `(.L_x_25477) ;  /* 0x000001b000017945 */ /* 0x000fd80003800000 */
[----:B------:R-:W-:Y:S05]  /*19bc0*/  @!P0 BRA `(.L_x_25478) ;  /* 0x0000000000648947 */ /* 0x000fea0003800000 */
[----:B0---4-:R-:W0:Y:S01]  /*19bd0*/  LDC.64 R220, c[0x0][0x2b8] ;  /* 0x0000ae00ffdc7b82 */ /* 0x011e220000000a00 */
[----:B------:R-:W-:-:S04]  /*19be0*/  LOP3.LUT P0, RZ, R211, 0x8, RZ, 0xc0, !PT ;  /* 0x00000008d3ff7812 */ /* 0x000fc8000780c0ff */
[----:B------:R-:W-:-:S03]  /*19bf0*/  FSEL R192, R214, RZ, !P0 ;  /* 0x000000ffd6c07208 */ /* 0x000fc60004000000 */
[----:B------:R-:W4:Y:S02]  /*19c00*/  LDC.64 R218, c[0x0][0x2c0] ;  /* 0x0000b000ffda7b82 */ /* 0x000f240000000a00 */
[--C-:B---3--:R-:W-:Y:S01]  /*19c10*/  FADD.FTZ R188, R180, -R192.reuse ;  /* 0x800000c0b4bc7221 */ /* 0x108fe20000010000 */
[--C-:B------:R-:W-:Y:S01]  /*19c20*/  FADD.FTZ R190, R181, -R192.reuse ;  /* 0x800000c0b5be7221 */ /* 0x100fe20000010000 */
        /* <DEDUP_REMOVED lines=13> */
[----:B0-----:R-:W-:-:S04]  /*19d00*/  IMAD.WIDE.U32 R220, R212, 0x10, R220 ;  /* 0x00000010d4dc7825 */ /* 0x001fc800078e00dc */
[----:B------:R-:W-:-:S05]  /*19d10*/  FFMA.FTZ R188, R124, R215, R116 ;  /* 0x000000d77cbc7223 */ /* 0x000fca0000010074 */
[----:B------:R0:W-:Y:S01]  /*19d20*/  STG.E.128 desc[UR4][R220.64], R188 ;  /* 0x000000bcdc007986 */ /* 0x0001e2000c101d04 */
[C---:B----4-:R-:W-:Y:S01]  /*19d30*/  IMAD.WIDE.U32 R218, R212.reuse, 0x10, R218 ;  /* 0x00000010d4da7825 */ /* 0x050fe200078e00da */
[----:B------:R-:W-:-:S04]  /*19d40*/  IADD3 R212, R212, 0x20, RZ ;  /* 0x00000020d4d47810 */ /* 0x000fc80007ffe0ff */
[----:B------:R0:W-:Y:S03]  /*19d50*/  STG.E.128 desc[UR4][R218.64], R192 ;  /* 0x000000c0da007986 */ /* 0x0001e6000c101d04 */
.L_x_25478:
[----:B------:R-:W-:Y:S05]  /*19d60*/  BSYNC B1 ;  /* 0x0000000000017941 */ /* 0x000fea0003800000 */
.L_x_25477:
[----:B------:R-:W-:Y:S01]  /*19d70*/  LOP3.LUT P0, RZ, R211, 0x10, RZ, 0xc0, !PT ;  /* 0x00000010d3ff7812 */ /* 0x000fe2000780c0ff */
[----:B------:R-:W-:-:S12]  /*19d80*/  BSSY B1, `(.L_x_25479) ;  /* 0x000001a000017945 */ /* 0x000fd80003800000 */
[----:B------:R-:W-:Y:S05]  /*19d90*/  @!P0 BRA `(.L_x_25480) ;  /* 0x0000000000608947 */ /* 0x000fea0003800000 */
[----:B0--34-:R-:W0:Y:S01]  /*19da0*/  LDC.64 R190, c[0x0][0x2b8] ;  /* 0x0000ae00ffbe7b82 */ /* 0x019e220000000a00 */
[----:B------:R-:W-:-:S04]  /*19db0*/  LOP3.LUT P0, RZ, R211, 0x8, RZ, 0xc0, !PT ;  /* 0x00000008d3ff7812 */ /* 0x000fc8000780c0ff */
[----:B------:R-:W-:-:S03]  /*19dc0*/  FSEL R214, R214, RZ, !P0 ;  /* 0x000000ffd6d67208 */ /* 0x000fc60004000000 */
[----:B------:R-:W3:Y:S02]  /*19dd0*/  LDC.64 R188, c[0x0][0x2c0] ;  /* 0x0000b000ffbc7b82 */ /* 0x000ee40000000a00 */
[--C-:B------:R-:W-:Y:S01]  /*19de0*/  FADD.FTZ R192, R184, -R214.reuse ;  /* 0x800000d6b8c07221 */ /* 0x100fe20000010000 */
[--C-:B--2---:R-:W-:Y:S01]  /*19df0*/  FADD.FTZ R194, R185, -R214.reuse ;  /* 0x800000d6b9c27221 */ /* 0x104fe20000010000 */
[--C-:B------:R-:W-:Y:S01]  /*19e00*/  FADD.FTZ R218, R187, -R214.reuse ;  /* 0x800000d6bbda7221 */ /* 0x100fe20000010000 */
[----:B------:R-:W-:Y:S01]  /*19e10*/  FADD.FTZ R214, R186, -R214 ;  /* 0x800000d6bad67221 */ /* 0x000fe20000010000 */
[C---:B------:R-:W-:Y:S01]  /*19e20*/  FMUL.FTZ R219, R213.reuse, R192 ;  /* 0x000000c0d5db7220 */ /* 0x040fe20000410000 */
[C---:B------:R-:W-:Y:S01]  /*19e30*/  FMUL.FTZ R192, R213.reuse, R194 ;  /* 0x000000c2d5c07220 */ /* 0x040fe20000410000 */
[C---:B------:R-:W-:Y:S01]  /*19e40*/  FMUL.FTZ R218, R213.reuse, R218 ;  /* 0x000000dad5da7220 */ /* 0x040fe20000410000 */
[----:B------:R-:W-:-:S03]  /*19e50*/  FMUL.FTZ R193, R213, R214 ;  /* 0x000000d6d5c17220 */ /* 0x000fc60000410000 */
[----:B-----5:R-:W-:Y:S01]  /*19e60*/  FFMA.FTZ R195, R147, R218, R139 ;  /* 0x000000da93c37223 */ /* 0x020fe2000001008b */
[----:B------:R-:W-:Y:S01]  /*19e70*/  FFMA.FTZ R194, R146, R193, R138 ;  /* 0x000000c192c27223 */ /* 0x000fe2000001008a */
[----:B0-----:R-:W-:-:S04]  /*19e80*/  IMAD.WIDE.U32 R214, R212, 0x10, R190 ;  /* 0x00000010d4d67825 */ /* 0x001fc800078e00be */
[----:B------:R-:W-:Y:S01]  /*19e90*/  FFMA.FTZ R190, R142, R193, R134 ;  /* 0x000000c18ebe7223 */ /* 0x000fe20000010086 */
[----:B------:R-:W-:Y:S01]  /*19ea0*/  FFMA.FTZ R191, R143, R218, R135 ;  /* 0x000000da8fbf7223 */ /* 0x000fe20000010087 */
[----:B------:R-:W-:Y:S01]  /*19eb0*/  FFMA.FTZ R193, R145, R192, R137 ;  /* 0x000000c091c17223 */ /* 0x000fe20000010089 */
[----:B---3--:R-:W-:-:S04]  /*19ec0*/  IMAD.WIDE.U32 R212, R212, 0x10, R188 ;  /* 0x00000010d4d47825 */ /* 0x008fc800078e00bc */
[----:B------:R-:W-:Y:S01]  /*19ed0*/  FFMA.FTZ R189, R141, R192, R133 ;  /* 0x000000c08dbd7223 */ /* 0x000fe20000010085 */
[-C--:B------:R-:W-:Y:S01]  /*19ee0*/  FFMA.FTZ R188, R140, R219.reuse, R132 ;  /* 0x000000db8cbc7223 */ /* 0x080fe20000010084 */
[----:B------:R-:W-:-:S04]  /*19ef0*/  FFMA.FTZ R192, R144, R219, R136 ;  /* 0x000000db90c07223 */ /* 0x000fc80000010088 */
[----:B------:R0:W-:Y:S04]  /*19f00*/  STG.E.128 desc[UR4][R214.64], R188 ;  /* 0x000000bcd6007986 */ /* 0x0001e8000c101d04 */
[----:B------:R0:W-:Y:S02]  /*19f10*/  STG.E.128 desc[UR4][R212.64], R192 ;  /* 0x000000c0d4007986 */ /* 0x0001e4000c101d04 */
.L_x_25480:
[----:B------:R-:W-:Y:S05]  /*19f20*/  BSYNC B1 ;  /* 0x0000000000017941 */ /* 0x000fea0003800000 */
.L_x_25479:
[----:B0--34-:R-:W0:Y:S02]  /*19f30*/  LDC.64 R188, c[0x0][0x210] ;  /* 0x00008400ffbc7b82 */ /* 0x019e240000000a00 */
[----:B0-----:R-:W-:-:S05]  /*19f40*/  IMAD R209, R188, 0x4, R209 ;  /* 0x00000004bcd17824 */ /* 0x001fca00078e02d1 */
[----:B------:R-:W-:-:S13]  /*19f50*/  ISETP.GE.AND P0, PT, R209, R189, PT ;  /* 0x000000bdd100720c */ /* 0x000fda0003f06270 */
[----:B------:R-:W-:Y:S05]  /*19f60*/  @!P0 BRA `(.L_x_25481) ;  /* 0xfffffe7400d48947 */ /* 0x000fea000383ffff */
[----:B------:R-:W-:Y:S05]  /*19f70*/  BSYNC B0 ;  /* 0x0000000000007941 */ /* 0x000fea0003800000 */
.L_x_24928:
[----:B------:R-:W-:Y:S05]  /*19f80*/  EXIT ;  /* 0x000000000000794d */ /* 0x000fea0003800000 */
.L_x_25464:
[----:B------:R-:W-:Y:S01]  /*19f90*/  HFMA2.MMA R215, -RZ, RZ, 0, 5.9604644775390625e-08 ;  /* 0x00000001ffd77435 */ /* 0x000fe200000001ff */
[----:B------:R-:W-:Y:S01]  /*19fa0*/  BSSY B1, `(.L_x_25482) ;  /* 0x0000007000017945 */ /* 0x000fe20003800000 */
[----:B------:R-:W-:Y:S02]  /*19fb0*/  IMAD.MOV.U32 R218, RZ, RZ, R189 ;  /* 0x000000ffffda7224 */ /* 0x000fe400078e00bd */
[----:B------:R-:W-:Y:S02]  /*19fc0*/  IMAD.MOV.U32 R220, RZ, RZ, 0x1f ;  /* 0x0000001fffdc7424 */ /* 0x000fe400078e00ff */
[----:B------:R-:W-:-:S07]  /*19fd0*/  IMAD.MOV.U32 R213, RZ, RZ, -0x1 ;  /* 0xffffffffffd57424 */ /* 0x000fce00078e00ff */
[----:B01---5:R-:W-:Y:S05]  /*19fe0*/  WARPSYNC.COLLECTIVE R213, `(.L_x_25483) ;  /* 0x00000000d5087348 */ /* 0x023fea0003c00000 */
[----:B------:R2:W3:Y:S02]  /*19ff0*/  SHFL.BFLY P6, R195, R218, R215, R220 ;  /* 0x0c0000d7dac37389 */ /* 0x0004e400000c00dc */
[----:B0123-5:R-:W-:Y:S01]  /*1a000*/  ENDCOLLECTIVE ;  /* 0x000000000000791b */ /* 0x02ffe20003800000 */
.L_x_25483:
[----:B------:R-:W-:Y:S05]  /*1a010*/  BSYNC B1 ;  /* 0x0000000000017941 */ /* 0x000fea0003800000 */
.L_x_25482:
[----:B------:R-:W-:Y:S01]  /*1a020*/  MOV R188, R195 ;  /* 0x000000c300bc7202 */ /* 0x000fe20000000f00 */
[----:B------:R-:W-:Y:S01]  /*1a030*/  HFMA2.MMA R220, -RZ, RZ, 0, 1.847743988037109375e-06 ;  /* 0x0000001fffdc7435 */ /* 0x000fe200000001ff */
[----:B------:R-:W-:Y:S01]  /*1a040*/  IMAD.MOV.U32 R215, RZ, RZ, 0x2 ;  /* 0x00000002ffd77424 */ /* 0x000fe200078e00ff */
[----:B------:R-:W0:Y:S01]  /*1a050*/  LDC R192, c[0x0][0x290] ;  /* 0x0000a400ffc07b82 */ /* 0x000e220000000800 */
[----:B------:R-:W-:Y:S02]  /*1a060*/  IMAD.MOV.U32 R213, RZ, RZ, -0x1 ;  /* 0xffffffffffd57424 */ /* 0x000fe400078e00ff */
        /* <DEDUP_REMOVED lines=9> */
.L_x_25484:
[----:B------:R-:W-:Y:S02]  /*1a100*/  IMAD.MOV.U32 R215, RZ, RZ, 0x4 ;  /* 0x00000004ffd77424 */ /* 0x000fe400078e00ff */
[----:B------:R-:W-:-:S04]  /*1a110*/  IMAD.MOV.U32 R191, RZ, RZ, R195 ;  /* 0x000000ffffbf7224 */ /* 0x000fc800078e00c3 */
[----:B------:R-:W-:-:S05]  /*1a120*/  FADD.FTZ R191, R190, R191 ;  /* 0x000000bfbebf7221 */ /* 0x000fca0000010000 */
[----:B------:R-:W-:-:S07]  /*1a130*/  MOV R218, R191 ;  /* 0x000000bf00da7202 */ /* 0x000fce0000000f00 */
[----:B------:R-:W-:Y:S05]  /*1a140*/  WARPSYNC.COLLECTIVE R213, `(.L_x_25485) ;  /* 0x00000000d5087348 */ /* 0x000fea0003c00000 */
[----:B------:R0:W1:Y:S02]  /*1a150*/  SHFL.BFLY P6, R195, R218, R215, R220 ;  /* 0x0c0000d7dac37389 */ /* 0x00006400000c00dc */
[----:B01----:R-:W-:Y:S01]  /*1a160*/  ENDCOLLECTIVE ;  /* 0x000000000000791b */ /* 0x003fe20003800000 */
.L_x_25485:
[----:B------:R-:W-:Y:S02]  /*1a170*/  IMAD.MOV.U32 R215, RZ, RZ, 0x8 ;  /* 0x00000008ffd77424 */ /* 0x000fe400078e00ff */
[----:B------:R-:W-:-:S04]  /*1a180*/  IMAD.MOV.U32 R188, RZ, RZ, R195 ;  /* 0x000000ffffbc7224 */ /* 0x000fc800078e00c3 */
[----:B------:R-:W-:-:S05]  /*1a190*/  FADD.FTZ R193, R191, R188 ;  /* 0x000000bcbfc17221 */ /* 0x000fca0000010000 */
[----:B------:R-:W-:-:S07]  /*1a1a0*/  MOV R218, R193 ;  /* 0x000000c100da7202 */ /* 0x000fce0000000f00 */
[----:B------:R-:W-:Y:S05]  /*1a1b0*/  WARPSYNC.COLLECTIVE R213, `(.L_x_25486) ;  /* 0x00000000d5087348 */ /* 0x000fea0003c00000 */
[----:B------:R0:W1:Y:S02]  /*1a1c0*/  SHFL.BFLY P6, R195, R218, R215, R220 ;  /* 0x0c0000d7dac37389 */ /* 0x00006400000c00dc */
[----:B01----:R-:W-:Y:S01]  /*1a1d0*/  ENDCOLLECTIVE ;  /* 0x000000000000791b */ /* 0x003fe20003800000 */
.L_x_25486:
[----:B------:R-:W-:Y:S02]  /*1a1e0*/  IMAD.MOV.U32 R215, RZ, RZ, 0x10 ;  /* 0x00000010ffd77424 */ /* 0x000fe400078e00ff */
[----:B------:R-:W-:-:S04]  /*1a1f0*/  IMAD.MOV.U32 R188, RZ, RZ, R195 ;  /* 0x000000ffffbc7224 */ /* 0x000fc800078e00c3 */
[----:B------:R-:W-:-:S05]  /*1a200*/  FADD.FTZ R194, R193, R188 ;  /* 0x000000bcc1c27221 */ /* 0x000fca0000010000 */
[----:B------:R-:W-:-:S07]  /*1a210*/  MOV R218, R194 ;  /* 0x000000c200da7202 */ /* 0x000fce0000000f00 */
[----:B------:R-:W-:Y:S05]  /*1a220*/  WARPSYNC.COLLECTIVE R213, `(.L_x_25487) ;  /* 0x00000000d5087348 */ /* 0x000fea0003c00000 */
[----:B------:R0:W1:Y:S02]  /*1a230*/  SHFL.BFLY P6, R195, R218, R215, R220 ;  /* 0x0c0000d7dac37389 */ /* 0x00006400000c00dc */
[----:B01----:R-:W-:Y:S01]  /*1a240*/  ENDCOLLECTIVE ;  /* 0x000000000000791b */ /* 0x003fe20003800000 */
.L_x_25487:
[----:B------:R-:W-:Y:S01]  /*1a250*/  HFMA2.MMA R215, -RZ, RZ, 0, 5.9604644775390625e-08 ;  /* 0x00000001ffd77435 */ /* 0x000fe200000001ff */
        /* <DEDUP_REMOVED lines=74> */
.L_x_25488:
[----:B------:R-:W-:Y:S01]  /*1a700*/  MOV R215, 0x2 ;  /* 0x0000000200d77802 */ /* 0x000fe20000000f00 */
[----:B------:R-:W-:-:S04]  /*1a710*/  IMAD.MOV.U32 R189, RZ, RZ, R195 ;  /* 0x000000ffffbd7224 */ /* 0x000fc800078e00c3 */
[----:B------:R-:W-:-:S04]  /*1a720*/  FADD.FTZ R189, R188, R189 ;  /* 0x000000bdbcbd7221 */ /* 0x000fc80000010000 */
[----:B------:R-:W-:-:S07]  /*1a730*/  IMAD.MOV.U32 R218, RZ, RZ, R189 ;  /* 0x000000ffffda7224 */ /* 0x000fce00078e00bd */
[----:B------:R-:W-:Y:S05]  /*1a740*/  WARPSYNC.COLLECTIVE R213, `(.L_x_25489) ;  /* 0x00000000d5087348 */ /* 0x000fea0003c00000 */
[----:B------:R0:W1:Y:S02]  /*1a750*/  SHFL.BFLY P6, R195, R218, R215, R220 ;  /* 0x0c0000d7dac37389 */ /* 0x00006400000c00dc */
[----:B01----:R-:W-:Y:S01]  /*1a760*/  ENDCOLLECTIVE ;  /* 0x000000000000791b */ /* 0x003fe20003800000 */
.L_x_25489:
[----:B------:R-:W-:Y:S01]  /*1a770*/  HFMA2.MMA R215, -RZ, RZ, 0, 2.384185791015625e-07 ;  /* 0x00000004ffd77435 */ /* 0x000fe200000001ff */
[----:B------:R-:W-:-:S04]  /*1a780*/  IMAD.MOV.U32 R190, RZ, RZ, R195 ;  /* 0x000000ffffbe7224 */ /* 0x000fc800078e00c3 */
[----:B------:R-:W-:-:S04]  /*1a790*/  FADD.FTZ R190, R189, R190 ;  /* 0x000000bebdbe7221 */ /* 0x000fc80000010000 */
[----:B------:R-:W-:-:S07]  /*1a7a0*/  IMAD.MOV.U32 R218, RZ, RZ, R190 ;  /* 0x000000ffffda7224 */ /* 0x000fce00078e00be */
[----:B------:R-:W-:Y:S05]  /*1a7b0*/  WARPSYNC.COLLECTIVE R213, `(.L_x_25490) ;  /* 0x00000000d5087348 */ /* 0x000fea0003c00000 */
[----:B------:R0:W1:Y:S02]  /*1a7c0*/  SHFL.BFLY P6, R195, R218, R215, R220 ;  /* 0x0c0000d7dac37389 */ /* 0x00006400000c00dc */
[----:B01----:R-:W-:Y:S01]  /*1a7d0*/  ENDCOLLECTIVE ;  /* 0x000000000000791b */ /* 0x003fe20003800000 */
.L_x_25490:
[----:B------:R-:W-:Y:S01]  /*1a7e0*/  MOV R215, 0x8 ;  /* 0x0000000800d77802 */ /* 0x000fe20000000f00 */
[----:B------:R-:W-:-:S04]  /*1a7f0*/  IMAD.MOV.U32 R191, RZ, RZ, R195 ;  /* 0x000000ffffbf7224 */ /* 0x000fc800078e00c3 */
[----:B------:R-:W-:-:S04]  /*1a800*/  FADD.FTZ R191, R190, R191 ;  /* 0x000000bfbebf7221 */ /* 0x000fc80000010000 */
[----:B------:R-:W-:-:S07]  /*1a810*/  IMAD.MOV.U32 R218, RZ, RZ, R191 ;  /* 0x000000ffffda7224 */ /* 0x000fce00078e00bf */
[----:B------:R-:W-:Y:S05]  /*1a820*/  WARPSYNC.COLLECTIVE R213, `(.L_x_25491) ;  /* 0x00000000d5087348 */ /* 0x000fea0003c00000 */
[----:B------:R0:W1:Y:S02]  /*1a830*/  SHFL.BFLY P6, R195, R218, R215, R220 ;  /* 0x0c0000d7dac37389 */ /* 0x00006400000c00dc */
[----:B01----:R-:W-:Y:S01]  /*1a840*/  ENDCOLLECTIVE ;  /* 0x000000000000791b */ /* 0x003fe20003800000 */
.L_x_25491:
[----:B------:R-:W-:Y:S01]  /*1a850*/  HFMA2.MMA R215, -RZ, RZ, 0, 9.5367431640625e-07 ;  /* 0x00000010ffd77435 */ /* 0x000fe200000001ff */
[----:B------:R-:W-:-:S04]  /*1a860*/  IMAD.MOV.U32 R194, RZ, RZ, R195 ;  /* 0x000000ffffc27224 */ /* 0x000fc800078e00c3 */
[----:B------:R-:W-:-:S04]  /*1a870*/  FADD.FTZ R194, R191, R194 ;  /* 0x000000c2bfc27221 */ /* 0x000fc80000010000 */
[----:B------:R-:W-:-:S07]  /*1a880*/  IMAD.MOV.U32 R218, RZ, RZ, R194 ;  /* 0x000000ffffda7224 */ /* 0x000fce00078e00c2 */
[----:B------:R-:W-:Y:S05]  /*1a890*/  WARPSYNC.COLLECTIVE R213, `(.L_x_25492) ;  /* 0x00000000d5087348 */ /* 0x000fea0003c00000 */
[----:B------:R0:W1:Y:S02]  /*1a8a0*/  SHFL.BFLY P6, R195, R218, R215, R220 ;  /* 0x0c0000d7dac37389 */ /* 0x00006400000c00dc */
[----:B01----:R-:W-:Y:S01]  /*1a8b0*/  ENDCOLLECTIVE ;  /* 0x000000000000791b */ /* 0x003fe20003800000 */
.L_x_25492:
[----:B------:R-:W-:Y:S01]  /*1a8c0*/  IMAD.MOV.U32 R193, RZ, RZ, R195 ;  /* 0x000000ffffc17224 */ /* 0x000fe200078e00c3 */
[----:B------:R-:W-:Y:S06]  /*1a8d0*/  BRA `(.L_x_25493) ;  /* 0xffffffe400dc7947 */ /* 0x000fec000383ffff */
.L_x_25494:
        /* <DEDUP_REMOVED lines=10> */
.L_x_27226:


//--------------------- .text._ZN10layer_norm31ln_parallel_residual_fwd_kernelINS_13Kernel_traitsIfffffjLj1024ELj1ELj4ELj1ELj16ENS_18Kernel_traits_baseILj1024EfffffjLj128EEEEELb1ELb0ELb1EEEvNS_9FwdParamsE --------------------------
	.section	.text._ZN10layer_norm31ln_parallel_residual_fwd_kernelINS_13Kernel_traitsIfffffjLj1024ELj1ELj4ELj1ELj16ENS_18Kernel_traits_baseILj1024EfffffjLj128EEEEELb1ELb0ELb1EEEvNS_9FwdParamsE,"ax",@progbits
	.align	128
        .global         _ZN10layer_norm31ln_parallel_residual_fwd_kernelINS_13Kernel_traitsIfffffjLj1024ELj1ELj4ELj1ELj16ENS_18Kernel_traits_baseILj1024EfffffjLj128EEEEELb1ELb0ELb1EEEvNS_9FwdParamsE
        .type           _ZN10layer_norm31ln_parallel_residual_fwd_kernelINS_13Kernel_traitsIfffffjLj1024ELj1ELj4ELj1ELj16ENS_18Kernel_traits_baseILj1024EfffffjLj128EEEEELb1ELb0ELb1EEEvNS_9FwdParamsE,@function
        .size           _ZN10layer_norm31ln_parallel_residual_fwd_kernelINS_13Kernel_traitsIfffffjLj1024ELj1ELj4ELj1ELj16ENS_18Kernel_traits_baseILj1024EfffffjLj128EEEEELb1ELb0ELb1EEEvNS_9FwdParamsE,(.L_x_27227 - _ZN10layer_norm31ln_parallel_residual_fwd_kernelINS_13Kernel_traitsIfffffjLj1024ELj1ELj4ELj1ELj16ENS_18Kernel_traits_baseILj1024EfffffjLj128EEEEELb1ELb0ELb1EEEvNS_9FwdParamsE)
        .other          _ZN10layer_norm31ln_parallel_residual_fwd_kernelINS_13Kernel_traitsIfffffjLj1024ELj1ELj4ELj1ELj16ENS_18Kernel_traits_baseILj1024EfffffjLj128EEEEELb1ELb0ELb1EEEvNS_9FwdParamsE,@"STO_CUDA_ENTRY STV_DEFAULT"
_ZN10layer_norm31ln_parallel_residual_fwd_kernelINS_13Kernel_traitsIfffffjLj1024ELj1ELj4ELj1ELj16ENS_18Kernel_traits_baseILj1024EfffffjLj128EEEEELb1ELb0ELb1EEEvNS_9FwdParamsE:
.text._ZN10layer_norm31ln_parallel_residual_fwd_kernelINS_13Kernel_traitsIfffffjLj1024ELj1ELj4ELj1ELj16ENS_18Kernel_traits_baseILj1024EfffffjLj128EEEEELb1ELb0ELb1EEEvNS_9FwdParamsE:
[----:B------:R-:W-:Y:S01]  /*0000*/  LDC R1, c[0x0][0x28] ;  /* 0x00000a00ff017b82 */ /* 0x000fe20000000800 */
[----:B------:R-:W0:Y:S01]  /*0010*/  S2R R198, SR_TID.X ;  /* 0x0000000000c67919 */ /* 0x000e220000002100 */
[----:B------:R-:W-:Y:S01]  /*0020*/  ULDC.64 UR6, c[0x0][0x2c8] ;  /* 0x0000b20000067ab9 */ /* 0x000fe20000000a00 */
[----:B------:R-:W-:Y:S01]  /*0030*/  ULDC.64 UR8, c[0x0][0x2d0] ;  /* 0x0000b40000087ab9 */ /* 0x000fe20000000a00 */
[----:B------:R-:W-:Y:S01]  /*0040*/  ISETP.NE.U32.AND P0, PT, RZ, UR6, PT ;  /* 0x00000006ff007c0c */ /* 0x000fe2000bf05070 */
[----:B------:R-:W1:Y:S03]  /*0050*/  S2R R0, SR_CTAID.X ;  /* 0x0000000000007919 */ /* 0x000e660000002500 */
[----:B------:R-:W2:Y:S01]  /*0060*/  LDC R202, c[0x0][0x2e8] ;  /* 0x0000ba00ffca7b82 */ /* 0x000ea20000000800 */
[----:B------:R-:W-:Y:S01]  /*0070*/  ULDC UR4, c[0x0][0x0] ;  /* 0x0000000000047ab9 */ /* 0x000fe20000000800 */
[----:B------:R-:W-:-:S06]  /*0080*/  ISETP.NE.AND.EX P0, PT, RZ, UR7, PT, P0 ;  /* 0x00000007ff007c0c */ /* 0x000fcc000bf05300 */
[----:B------:R-:W2:Y:S01]  /*0090*/  LDC R203, c[0x0][0x2ec] ;  /* 0x0000bb00ffcb7b82 */ /* 0x000ea20000000800 */
[----:B------:R-:W-:Y:S02]  /*00a0*/  CS2R R154, SRZ ;  /* 0x00000000009a7805 */ /* 0x000fe4000001ff00 */
[----:B------:R-:W-:Y:S02]  /*00b0*/  CS2R R152, SRZ ;  /* 0x0000000000987805 */ /* 0x000fe4000001ff00 */
[----:B------:R-:W-:Y:S02]  /*00c0*/  CS2R R150, SRZ ;  /* 0x0000000000967805 */ /* 0x000fe4000001ff00 */
[----:B------:R-:W-:Y:S02]  /*00d0*/  CS2R R148, SRZ ;  /* 0x0000000000947805 */ /* 0x000fe4000001ff00 */
[----:B------:R-:W-:Y:S02]  /*00e0*/  CS2R R146, SRZ ;  /* 0x0000000000927805 */ /* 0x000fe4000001ff00 */
[----:B------:R-:W-:-:S02]  /*00f0*/  CS2R R144, SRZ ;  /* 0x0000000000907805 */ /* 0x000fc4000001ff00 */
[----:B------:R-:W-:Y:S01]  /*0100*/  CS2R R184, SRZ ;  /* 0x0000000000b87805 */ /* 0x000fe2000001ff00 */
[----:B------:R-:W3:Y:S01]  /*0110*/  LDC.64 R60, c[0x0][0x260] ;  /* 0x00009800ff3c7b82 */ /* 0x000ee20000000a00 */
[----:B------:R-:W-:Y:S02]  /*0120*/  CS2R R186, SRZ ;  /* 0x0000000000ba7805 */ /* 0x000fe4000001ff00 */
[----:B------:R-:W-:Y:S02]  /*0130*/  CS2R R180, SRZ ;  /* 0x0000000000b47805 */ /* 0x000fe4000001ff00 */
[----:B------:R-:W-:Y:S02]  /*0140*/  CS2R R182, SRZ ;  /* 0x0000000000b67805 */ /* 0x000fe4000001ff00 */
[----:B0-----:R-:W-:Y:S02]  /*0150*/  LOP3.LUT R200, R198, 0x1f, RZ, 0xc0, !PT ;  /* 0x0000001fc6c87812 */ /* 0x001fe400078ec0ff */
[----:B------:R-:W-:-:S02]  /*0160*/  SHF.R.U32.HI R199, RZ, 0x5, R198 ;  /* 0x00000005ffc77819 */ /* 0x000fc400000116c6 */
[C---:B------:R-:W-:Y:S01]  /*0170*/  LOP3.LUT R89, R200.reuse, 0x20, RZ, 0xfc, !PT ;  /* 0x00000020c8597812 */ /* 0x040fe200078efcff */
[C---:B------:R-:W-:Y:S01]  /*0180*/  IMAD.SHL.U32 R6, R200.reuse, 0x10, RZ ;  /* 0x00000010c8067824 */ /* 0x040fe200078e00ff */
[----:B------:R-:W-:Y:S01]  /*0190*/  LOP3.LUT R65, R200, 0xe0, RZ, 0xfc, !PT ;  /* 0x000000e0c8417812 */ /* 0x000fe200078efcff */
[----:B-1----:R-:W-:Y:S01]  /*01a0*/  IMAD R198, R0, UR4, R198 ;  /* 0x0000000400c67c24 */ /* 0x002fe2000f8e02c6 */
[C---:B------:R-:W-:Y:S01]  /*01b0*/  @P0 LEA R8, P1, R89.reuse, UR6, 0x4 ;  /* 0x0000000659080c11 */ /* 0x040fe2000f8220ff */
[----:B------:R-:W-:Y:S01]  /*01c0*/  IMAD.SHL.U32 R10, R89, 0x10, RZ ;  /* 0x00000010590a7824 */ /* 0x000fe200078e00ff */
[C---:B------:R-:W-:Y:S01]  /*01d0*/  @P0 LEA R4, P6, R200.reuse, UR6, 0x4 ;  /* 0x00000006c8040c11 */ /* 0x040fe2000f8c20ff */
[----:B------:R-:W-:Y:S01]  /*01e0*/  IMAD.SHL.U32 R34, R65, 0x10, RZ ;  /* 0x0000001041227824 */ /* 0x000fe200078e00ff */
[C---:B------:R-:W-:Y:S01]  /*01f0*/  LOP3.LUT R85, R200.reuse, 0x40, RZ, 0xfc, !PT ;  /* 0x00000040c8557812 */ /* 0x040fe200078efcff */
[----:B------:R-:W-:Y:S01]  /*0200*/  ULDC.U8 UR4, c[0x0][0x2f4] ;  /* 0x0000bd0000047ab9 */ /* 0x000fe20000000000 */
[C---:B------:R-:W-:Y:S01]  /*0210*/  LOP3.LUT R81, R200.reuse, 0x60, RZ, 0xfc, !PT ;  /* 0x00000060c8517812 */ /* 0x040fe200078efcff */
[----:B------:R-:W-:Y:S01]  /*0220*/  @P0 IMAD.X R5, RZ, RZ, UR7, P6 ;  /* 0x00000007ff050e24 */ /* 0x000fe2000b0e06ff */
[----:B------:R-:W-:-:S02]  /*0230*/  LOP3.LUT R73, R200, 0xa0, RZ, 0xfc, !PT ;  /* 0x000000a0c8497812 */ /* 0x000fc400078efcff */
[----:B------:R-:W-:Y:S02]  /*0240*/  CS2R R142, SRZ ;  /* 0x00000000008e7805 */ /* 0x000fe4000001ff00 */
[C---:B------:R-:W-:Y:S01]  /*0250*/  LOP3.LUT R69, R200.reuse, 0xc0, RZ, 0xfc, !PT ;  /* 0x000000c0c8457812 */ /* 0x040fe200078efcff */
[----:B------:R-:W-:Y:S01]  /*0260*/  IMAD.SHL.U32 R18, R81, 0x10, RZ ;  /* 0x0000001051127824 */ /* 0x000fe200078e00ff */
[----:B------:R-:W-:Y:S02]  /*0270*/  LOP3.LUT R77, R200, 0x80, RZ, 0xfc, !PT ;  /* 0x00000080c84d7812 */ /* 0x000fe400078efcff */
[----:B------:R-:W-:Y:S02]  /*0280*/  CS2R R140, SRZ ;  /* 0x00000000008c7805 */ /* 0x000fe4000001ff00 */
[----:B------:R-:W-:Y:S01]  /*0290*/  @P0 IADD3.X R9, RZ, UR7, RZ, P1, !PT ;  /* 0x00000007ff090c10 */ /* 0x000fe20008ffe4ff */
[----:B------:R-:W-:Y:S01]  /*02a0*/  IMAD.SHL.U32 R30, R69, 0x10, RZ ;  /* 0x00000010451e7824 */ /* 0x000fe200078e00ff */
[----:B------:R-:W-:Y:S01]  /*02b0*/  @P0 LEA R32, P1, R65, UR6, 0x4 ;  /* 0x0000000641200c11 */ /* 0x000fe2000f8220ff */
[----:B------:R-:W-:Y:S01]  /*02c0*/  IMAD.SHL.U32 R22, R77, 0x10, RZ ;  /* 0x000000104d167824 */ /* 0x000fe200078e00ff */
[----:B------:R-:W-:-:S02]  /*02d0*/  @P0 LEA R12, P2, R85, UR6, 0x4 ;  /* 0x00000006550c0c11 */ /* 0x000fc4000f8420ff */
[----:B------:R-:W-:Y:S02]  /*02e0*/  CS2R R138, SRZ ;  /* 0x00000000008a7805 */ /* 0x000fe4000001ff00 */
[----:B------:R-:W-:Y:S02]  /*02f0*/  @P0 LEA R16, P3, R81, UR6, 0x4 ;  /* 0x0000000651100c11 */ /* 0x000fe4000f8620ff */
[----:B------:R-:W-:Y:S02]  /*0300*/  CS2R R136, SRZ ;  /* 0x0000000000887805 */ /* 0x000fe4000001ff00 */
[----:B------:R-:W-:Y:S01]  /*0310*/  @P0 LEA R24, P5, R73, UR6, 0x4 ;  /* 0x0000000649180c11 */ /* 0x000fe2000f8a20ff */
[----:B------:R-:W-:Y:S01]  /*0320*/  @P0 IMAD.X R13, RZ, RZ, UR7, P2 ;  /* 0x00000007ff0d0e24 */ /* 0x000fe200090e06ff */
[----:B------:R-:W-:Y:S01]  /*0330*/  @P0 LEA R28, P6, R69, UR6, 0x4 ;  /* 0x00000006451c0c11 */ /* 0x000fe2000f8c20ff */
[----:B------:R-:W-:Y:S01]  /*0340*/  @P0 IMAD.X R17, RZ, RZ, UR7, P3 ;  /* 0x00000007ff110e24 */ /* 0x000fe200098e06ff */
[----:B------:R-:W-:Y:S01]  /*0350*/  @P0 LEA R20, P4, R77, UR6, 0x4 ;  /* 0x000000064d140c11 */ /* 0x000fe2000f8820ff */
[----:B------:R-:W-:Y:S01]  /*0360*/  @P0 IMAD.X R25, RZ, RZ, UR7, P5 ;  /* 0x00000007ff190e24 */ /* 0x000fe2000a8e06ff */
[----:B------:R-:W-:Y:S01]  /*0370*/  @P0 IADD3.X R33, RZ, UR7, RZ, P1, !PT ;  /* 0x00000007ff210c10 */ /* 0x000fe20008ffe4ff */
[----:B------:R-:W-:Y:S01]  /*0380*/  @P0 IMAD.X R29, RZ, RZ, UR7, P6 ;  /* 0x00000007ff1d0e24 */ /* 0x000fe2000b0e06ff */
[----:B------:R-:W-:-:S02]  /*0390*/  ISETP.NE.U32.AND P1, PT, RZ, UR8, PT ;  /* 0x00000008ff007c0c */ /* 0x000fc4000bf25070 */
[----:B------:R-:W-:Y:S02]  /*03a0*/  CS2R R134, SRZ ;  /* 0x0000000000867805 */ /* 0x000fe4000001ff00 */
[----:B------:R-:W-:Y:S01]  /*03b0*/  @P0 IADD3.X R21, RZ, UR7, RZ, P4, !PT ;  /* 0x00000007ff150c10 */ /* 0x000fe2000a7fe4ff */
[----:B------:R-:W-:Y:S01]  /*03c0*/  ULDC.64 UR6, c[0x0][0x268] ;  /* 0x00009a0000067ab9 */ /* 0x000fe20000000a00 */
[----:B------:R-:W-:Y:S02]  /*03d0*/  ISETP.NE.AND.EX P1, PT, RZ, UR9, PT, P1 ;  /* 0x00000009ff007c0c */ /* 0x000fe4000bf25310 */
[----:B------:R-:W-:Y:S02]  /*03e0*/  CS2R R132, SRZ ;  /* 0x0000000000847805 */ /* 0x000fe4000001ff00 */
[----:B------:R-:W-:Y:S02]  /*03f0*/  IADD3 R116, P4, R10, UR6, RZ ;  /* 0x000000060a747c10 */ /* 0x000fe4000ff9e0ff */
[----:B------:R-:W-:-:S02]  /*0400*/  CS2R R128, SRZ ;  /* 0x0000000000807805 */ /* 0x000fc4000001ff00 */
[----:B------:R-:W-:Y:S02]  /*0410*/  SHF.L.U32 R26, R73, 0x4, RZ ;  /* 0x00000004491a7819 */ /* 0x000fe400000006ff */
[----:B------:R-:W-:Y:S02]  /*0420*/  CS2R R130, SRZ ;  /* 0x0000000000827805 */ /* 0x000fe4000001ff00 */
[----:B------:R-:W-:Y:S01]  /*0430*/  IADD3 R108, P5, R18, UR6, RZ ;  /* 0x00000006126c7c10 */ /* 0x000fe2000ffbe0ff */
[----:B------:R-:W-:Y:S01]  /*0440*/  IMAD.X R117, RZ, RZ, UR7, P4 ;  /* 0x00000007ff757e24 */ /* 0x000fe2000a0e06ff */
[----:B------:R-:W-:Y:S02]  /*0450*/  IADD3 R100, P4, R26, UR6, RZ ;  /* 0x000000061a647c10 */ /* 0x000fe4000ff9e0ff */
[----:B------:R-:W-:Y:S02]  /*0460*/  CS2R R124, SRZ ;  /* 0x00000000007c7805 */ /* 0x000fe4000001ff00 */
[----:B------:R-:W-:-:S02]  /*0470*/  IADD3 R120, P3, R6, UR6, RZ ;  /* 0x0000000606787c10 */ /* 0x000fc4000ff7e0ff */
[----:B------:R-:W-:Y:S02]  /*0480*/  CS2R R126, SRZ ;  /* 0x00000000007e7805 */ /* 0x000fe4000001ff00 */
[----:B------:R-:W-:Y:S01]  /*0490*/  IADD3.X R109, RZ, UR7, RZ, P5, !PT ;  /* 0x00000007ff6d7c10 */ /* 0x000fe2000affe4ff */
[----:B------:R-:W-:Y:S01]  /*04a0*/  IMAD.X R101, RZ, RZ, UR7, P4 ;  /* 0x00000007ff657e24 */ /* 0x000fe2000a0e06ff */
[----:B------:R-:W-:Y:S02]  /*04b0*/  IADD3 R92, P5, R34, UR6, RZ ;  /* 0x00000006225c7c10 */ /* 0x000fe4000ffbe0ff */
[----:B------:R-:W-:Y:S02]  /*04c0*/  CS2R R176, SRZ ;  /* 0x0000000000b07805 */ /* 0x000fe4000001ff00 */
[----:B------:R-:W-:Y:S02]  /*04d0*/  SHF.L.U32 R14, R85, 0x4, RZ ;  /* 0x00000004550e7819 */ /* 0x000fe400000006ff */
[----:B------:R-:W-:-:S02]  /*04e0*/  CS2R R178, SRZ ;  /* 0x0000000000b27805 */ /* 0x000fc4000001ff00 */
[----:B------:R-:W-:Y:S01]  /*04f0*/  IADD3.X R121, RZ, UR7, RZ, P3, !PT ;  /* 0x00000007ff797c10 */ /* 0x000fe20009ffe4ff */
[----:B------:R-:W-:Y:S01]  /*0500*/  IMAD.X R93, RZ, RZ, UR7, P5 ;  /* 0x00000007ff5d7e24 */ /* 0x000fe2000a8e06ff */
[----:B------:R-:W-:Y:S02]  /*0510*/  IADD3 R104, P3, R22, UR6, RZ ;  /* 0x0000000616687c10 */ /* 0x000fe4000ff7e0ff */
[----:B------:R-:W-:Y:S02]  /*0520*/  CS2R R172, SRZ ;  /* 0x0000000000ac7805 */ /* 0x000fe4000001ff00 */
[----:B------:R-:W-:Y:S02]  /*0530*/  @P1 IADD3 R6, P4, R6, UR8, RZ ;  /* 0x0000000806061c10 */ /* 0x000fe4000ff9e0ff */
[----:B------:R-:W-:Y:S02]  /*0540*/  CS2R R174, SRZ ;  /* 0x0000000000ae7805 */ /* 0x000fe4000001ff00 */
[----:B------:R-:W-:Y:S01]  /*0550*/  IADD3 R112, P6, R14, UR6, RZ ;  /* 0x000000060e707c10 */ /* 0x000fe2000ffde0ff */
[----:B------:R-:W-:Y:S01]  /*0560*/  IMAD.X R105, RZ, RZ, UR7, P3 ;  /* 0x00000007ff697e24 */ /* 0x000fe200098e06ff */
[----:B------:R-:W-:Y:S01]  /*0570*/  @P1 IADD3 R10, P5, R10, UR8, RZ ;  /* 0x000000080a0a1c10 */ /* 0x000fe2000ffbe0ff */
[----:B------:R-:W-:Y:S01]  /*0580*/  @P1 IMAD.X R7, RZ, RZ, UR9, P4 ;  /* 0x00000009ff071e24 */ /* 0x000fe2000a0e06ff */
[----:B------:R-:W-:Y:S01]  /*0590*/  @P1 IADD3 R14, P3, R14, UR8, RZ ;  /* 0x000000080e0e1c10 */ /* 0x000fe2000ff7e0ff */
[----:B------:R-:W-:Y:S01]  /*05a0*/  IMAD.X R113, RZ, RZ, UR7, P6 ;  /* 0x00000007ff717e24 */ /* 0x000fe2000b0e06ff */
[----:B------:R-:W-:-:S02]  /*05b0*/  @P1 IADD3 R18, P4, R18, UR8, RZ ;  /* 0x0000000812121c10 */ /* 0x000fc4000ff9e0ff */
[----:B------:R-:W-:Y:S02]  /*05c0*/  CS2R R168, SRZ ;  /* 0x0000000000a87805 */ /* 0x000fe4000001ff00 */
[----:B------:R-:W-:Y:S01]  /*05d0*/  @P1 IADD3.X R11, RZ, UR9, RZ, P5, !PT ;  /* 0x00000009ff0b1c10 */ /* 0x000fe2000affe4ff */
[----:B------:R-:W-:Y:S01]  /*05e0*/  @P1 IMAD.X R15, RZ, RZ, UR9, P3 ;  /* 0x00000009ff0f1e24 */ /* 0x000fe200098e06ff */
[----:B------:R-:W-:Y:S01]  /*05f0*/  @P1 IADD3 R22, P5, R22, UR8, RZ ;  /* 0x0000000816161c10 */ /* 0x000fe2000ffbe0ff */
[----:B------:R-:W-:Y:S01]  /*0600*/  @P1 IMAD.X R19, RZ, RZ, UR9, P4 ;  /* 0x00000009ff131e24 */ /* 0x000fe2000a0e06ff */
[----:B------:R-:W-:Y:S01]  /*0610*/  ISETP.NE.AND P2, PT, RZ, UR4, PT ;  /* 0x00000004ff007c0c */ /* 0x000fe2000bf45270 */
[----:B------:R-:W-:Y:S01]  /*0620*/  ULDC.64 UR4, c[0x0][0x208] ;  /* 0x0000820000047ab9 */ /* 0x000fe20000000a00 */
[----:B------:R-:W-:Y:S01]  /*0630*/  IADD3 R96, P6, R30, UR6, RZ ;  /* 0x000000061e607c10 */ /* 0x000fe2000ffde0ff */
[----:B------:R0:W5:Y:S01]  /*0640*/  @P1 LDG.E.128 R152, desc[UR4][R6.64] ;  /* 0x0000000406981981 */ /* 0x000162000c1e1d00 */
[----:B------:R-:W-:-:S02]  /*0650*/  @P1 IADD3 R26, P3, R26, UR8, RZ ;  /* 0x000000081a1a1c10 */ /* 0x000fc4000ff7e0ff */
[----:B------:R-:W-:Y:S02]  /*0660*/  CS2R R170, SRZ ;  /* 0x0000000000aa7805 */ /* 0x000fe4000001ff00 */
[----:B------:R-:W-:Y:S01]  /*0670*/  @P1 IADD3 R30, P4, R30, UR8, RZ ;  /* 0x000000081e1e1c10 */ /* 0x000fe2000ff9e0ff */
[----:B------:R0:W5:Y:S01]  /*0680*/  @P1 LDG.E.128 R148, desc[UR4][R10.64] ;  /* 0x000000040a941981 */ /* 0x000162000c1e1d00 */
[----:B------:R-:W-:Y:S02]  /*0690*/  @P1 IADD3.X R23, RZ, UR9, RZ, P5, !PT ;  /* 0x00000009ff171c10 */ /* 0x000fe4000affe4ff */
[----:B------:R-:W-:Y:S02]  /*06a0*/  CS2R R164, SRZ ;  /* 0x0000000000a47805 */ /* 0x000fe4000001ff00 */
[----:B------:R-:W-:Y:S01]  /*06b0*/  IADD3.X R97, RZ, UR7, RZ, P6, !PT ;  /* 0x00000007ff617c10 */ /* 0x000fe2000b7fe4ff */
[----:B------:R-:W-:Y:S01]  /*06c0*/  ULDC.64 UR6, c[0x0][0x2e0] ;  /* 0x0000b80000067ab9 */ /* 0x000fe20000000a00 */
[----:B------:R-:W-:Y:S01]  /*06d0*/  @P1 IADD3 R34, P5, R34, UR8, RZ ;  /* 0x0000000822221c10 */ /* 0x000fe2000ffbe0ff */
[----:B------:R-:W-:Y:S01]  /*06e0*/  IMAD.U32 R204, RZ, RZ, UR6 ;  /* 0x00000006ffcc7e24 */ /* 0x000fe2000f8e00ff */
[----:B--2---:R0:W5:Y:S01]  /*06f0*/  @P2 LDG.E.64 R2, desc[UR4][R202.64] ;  /* 0x00000004ca022981 */ /* 0x004162000c1e1b00 */
[----:B------:R-:W-:Y:S01]  /*0700*/  IMAD.U32 R205, RZ, RZ, UR7 ;  /* 0x00000007ffcd7e24 */ /* 0x000fe2000f8e00ff */
[----:B------:R-:W-:Y:S01]  /*0710*/  @P1 IADD3.X R35, RZ, UR9, RZ, P5, !PT ;  /* 0x00000009ff231c10 */ /* 0x000fe2000affe4ff */
[----:B------:R-:W-:Y:S01]  /*0720*/  @P1 IMAD.X R27, RZ, RZ, UR9, P3 ;  /* 0x00000009ff1b1e24 */ /* 0x000fe200098e06ff */
[----:B------:R0:W5:Y:S01]  /*0730*/  @P1 LDG.E.128 R144, desc[UR4][R14.64] ;  /* 0x000000040e901981 */ /* 0x000162000c1e1d00 */
[----:B------:R-:W-:Y:S01]  /*0740*/  @P1 IMAD.X R31, RZ, RZ, UR9, P4 ;  /* 0x00000009ff1f1e24 */ /* 0x000fe2000a0e06ff */
[----:B------:R-:W-:-:S02]  /*0750*/  CS2R R166, SRZ ;  /* 0x0000000000a67805 */ /* 0x000fc4000001ff00 */
[----:B------:R-:W-:Y:S01]  /*0760*/  CS2R R160, SRZ ;  /* 0x0000000000a07805 */ /* 0x000fe2000001ff00 */
[----:B------:R-:W5:Y:S01]  /*0770*/  @P2 LDG.E.64 R204, desc[UR4][R204.64] ;  /* 0x00000004cccc2981 */ /* 0x000f62000c1e1b00 */
[----:B------:R-:W-:Y:S02]  /*0780*/  CS2R R162, SRZ ;  /* 0x0000000000a27805 */ /* 0x000fe4000001ff00 */
[----:B------:R-:W-:Y:S02]  /*0790*/  CS2R R156, SRZ ;  /* 0x00000000009c7805 */ /* 0x000fe4000001ff00 */
[----:B------:R-:W-:Y:S01]  /*07a0*/  CS2R R158, SRZ ;  /* 0x00000000009e7805 */ /* 0x000fe2000001ff00 */
[----:B------:R0:W5:Y:S01]  /*07b0*/  @P1 LDG.E.128 R140, desc[UR4][R18.64] ;  /* 0x00000004128c1981 */ /* 0x000162000c1e1d00 */
[----:B------:R-:W-:Y:S01]  /*07c0*/  IMAD R199, R0, 0x4, R199 ;  /* 0x0000000400c77824 */ /* 0x000fe200078e02c7 */
        /* <DEDUP_REMOVED lines=13> */
[----:B------:R-:W-:Y:S01]  /*08a0*/  ISETP.GE.AND P0, PT, R199, UR6, PT ;  /* 0x00000006c7007c0c */ /* 0x000fe2000bf06270 */
[----:B---3--:R-:W-:-:S04]  /*08b0*/  IMAD.WIDE.U32 R88, R89, 0x10, R60 ;  /* 0x0000001059587825 */ /* 0x008fc800078e003c */
[----:B------:R-:W-:-:S04]  /*08c0*/  IMAD.WIDE.U32 R84, R85, 0x10, R60 ;  /* 0x0000001055547825 */ /* 0x000fc800078e003c */
[----:B------:R-:W-:-:S04]  /*08d0*/  IMAD.WIDE.U32 R80, R81, 0x10, R60 ;  /* 0x0000001051507825 */ /* 0x000fc800078e003c */
[----:B------:R-:W-:-:S04]  /*08e0*/  IMAD.WIDE.U32 R76, R77, 0x10, R60 ;  /* 0x000000104d4c7825 */ /* 0x000fc800078e003c */
[----:B------:R-:W-:-:S04]  /*08f0*/  IMAD.WIDE.U32 R72, R73, 0x10, R60 ;  /* 0x0000001049487825 */ /* 0x000fc800078e003c */
[----:B------:R-:W-:-:S04]  /*0900*/  IMAD.WIDE.U32 R68, R69, 0x10, R60 ;  /* 0x0000001045447825 */ /* 0x000fc800078e003c */
[----:B------:R-:W-:Y:S01]  /*0910*/  IMAD.WIDE.U32 R64, R65, 0x10, R60 ;  /* 0x0000001041407825 */ /* 0x000fe200078e003c */
[----:B0-----:R-:W-:Y:S06]  /*0920*/  @P0 EXIT ;  /* 0x000000000000094d */ /* 0x001fec0003800000 */
[----:B------:R-:W-:Y:S01]  /*0930*/  IMAD.WIDE.U32 R60, R200, 0x10, R60 ;  /* 0x00000010c83c7825 */ /* 0x000fe200078e003c */
[----:B------:R-:W5:Y:S01]  /*0940*/  LDG.E.128 R120, desc[UR4][R120.64] ;  /* 0x0000000478787981 */ /* 0x000f62000c1e1d00 */
[----:B------:R-:W0:Y:S03]  /*0950*/  @P2 LDC R5, c[0x0][0x2f0] ;  /* 0x0000bc00ff052b82 */ /* 0x000e260000000800 */
        /* <DEDUP_REMOVED lines=13> */
[----:B------:R-:W5:Y:S02]  /*0a30*/  LDG.E.128 R64, desc[UR4][R64.64] ;  /* 0x0000000440407981 */ /* 0x000f64000c1e1d00 */
[----:B-----5:R-:W-:-:S02]  /*0a40*/  VIADD R18, R205, 0xbb67ae85 ;  /* 0xbb67ae85cd127836 */ /* 0x020fc40000000000 */
[----:B------:R-:W-:Y:S01]  /*0a50*/  VIADD R17, R204, 0x9e3779b9 ;  /* 0x9e3779b9cc117836 */ /* 0x000fe20000000000 */
[----:B------:R-:W5:Y:S01]  /*0a60*/  LDG.E.128 R60, desc[UR4][R60.64] ;  /* 0x000000043c3c7981 */ /* 0x000f62000c1e1d00 */
[----:B0-----:R-:W-:Y:S01]  /*0a70*/  @P2 IADD3 R202, P0, R2, R5, RZ ;  /* 0x0000000502ca2210 */ /* 0x001fe20007f1e0ff */
[----:B------:R-:W-:Y:S01]  /*0a80*/  IMAD.WIDE.U32 R4, R198, -0x326172a9, RZ ;  /* 0xcd9e8d57c6047825 */ /* 0x000fe200078e00ff */
[C---:B------:R-:W-:Y:S01]  /*0a90*/  IADD3 R16, R204.reuse, 0x3c6ef372, RZ ;  /* 0x3c6ef372cc107810 */ /* 0x040fe20007ffe0ff */
[----:B------:R-:W-:Y:S01]  /*0aa0*/  ULDC.64 UR6, c[0x0][0x228] ;  /* 0x00008a0000067ab9 */ /* 0x000fe20000000a00 */
[----:B------:R-:W-:Y:S01]  /*0ab0*/  @P2 IADD3.X R203, RZ, R3, RZ, P0, !PT ;  /* 0x00000003ffcb2210 */ /* 0x000fe200007fe4ff */
[C---:B------:R-:W-:Y:S01]  /*0ac0*/  VIADD R15, R205.reuse, 0x76cf5d0a ;  /* 0x76cf5d0acd0f7836 */ /* 0x040fe20000000000 */
[----:B------:R-:W-:Y:S01]  /*0ad0*/  IADD3 R13, R204, -0x255992d5, RZ ;  /* 0xdaa66d2bcc0d7810 */ /* 0x000fe20007ffe0ff */
[C---:B------:R-:W-:Y:S01]  /*0ae0*/  VIADD R14, R205.reuse, 0x32370b8f ;  /* 0x32370b8fcd0e7836 */ /* 0x040fe20000000000 */
[--C-:B------:R-:W-:Y:S01]  /*0af0*/  SHF.R.U64 R197, R202, 0x2, R203.reuse ;  /* 0x00000002cac57819 */ /* 0x100fe200000012cb */
[----:B------:R-:W-:Y:S01]  /*0b00*/  VIADD R12, R204, 0x78dde6e4 ;  /* 0x78dde6e4cc0c7836 */ /* 0x000fe20000000000 */
[----:B------:R-:W-:Y:S01]  /*0b10*/  SHF.R.U32.HI R195, RZ, 0x2, R203 ;  /* 0x00000002ffc37819 */ /* 0x000fe200000116cb */
[C---:B------:R-:W-:Y:S01]  /*0b20*/  VIADD R11, R205.reuse, 0xed9eba14 ;  /* 0xed9eba14cd0b7836 */ /* 0x040fe20000000000 */
[----:B------:R-:W-:Y:S01]  /*0b30*/  IADD3 R10, R205, -0x56f99767, RZ ;  /* 0xa9066899cd0a7810 */ /* 0x000fe20007ffe0ff */
[----:B------:R-:W-:Y:S01]  /*0b40*/  IMAD.WIDE.U32 R2, R197, -0x2daee0ad, RZ ;  /* 0xd2511f53c5027825 */ /* 0x000fe200078e00ff */
[----:B------:R-:W-:Y:S01]  /*0b50*/  LOP3.LUT R6, R5, R195, R204, 0x96, !PT ;  /* 0x000000c305067212 */ /* 0x000fe200078e96cc */
[----:B------:R-:W-:Y:S01]  /*0b60*/  BSSY B0, `(.L_x_25495) ;  /* 0x0001803000007945 */ /* 0x000fe20003800000 */
[----:B------:R-:W-:Y:S01]  /*0b70*/  ISETP.NE.U32.AND P0, PT, RZ, UR6, PT ;  /* 0x00000006ff007c0c */ /* 0x000fe2000bf05070 */
[----:B------:R-:W-:Y:S01]  /*0b80*/  ULDC.U8 UR6, c[0x0][0x2a0] ;  /* 0x0000a80000067ab9 */ /* 0x000fe20000000000 */
[----:B------:R-:W-:Y:S01]  /*0b90*/  LOP3.LUT R8, R3, R205, RZ, 0x3c, !PT ;  /* 0x000000cd03087212 */ /* 0x000fe200078e3cff */
[----:B------:R-:W-:Y:S01]  /*0ba0*/  IMAD.WIDE.U32 R6, R6, -0x2daee0ad, RZ ;  /* 0xd2511f5306067825 */ /* 0x000fe200078e00ff */
[----:B------:R-:W-:Y:S01]  /*0bb0*/  ISETP.NE.AND P1, PT, RZ, UR6, PT ;  /* 0x00000006ff007c0c */ /* 0x000fe2000bf25270 */
[----:B------:R-:W-:Y:S01]  /*0bc0*/  ULDC UR16, c[0x0][0x2d8] ;  /* 0x0000b60000107ab9 */ /* 0x000fe20000000800 */
[----:B------:R-:W-:Y:S01]  /*0bd0*/  LOP3.LUT R201, R201, 0xfffffffb, RZ, 0xc0, !PT ;  /* 0xfffffffbc9c97812 */ /* 0x000fe200078ec0ff */
[----:B------:R-:W-:Y:S01]  /*0be0*/  IMAD.WIDE.U32 R8, R8, -0x326172a9, RZ ;  /* 0xcd9e8d5708087825 */ /* 0x000fe200078e00ff */
[----:B------:R-:W-:Y:S01]  /*0bf0*/  LOP3.LUT R5, R7, R2, R18, 0x96, !PT ;  /* 0x0000000207057212 */ /* 0x000fe200078e9612 */
[----:B------:R-:W-:Y:S01]  /*0c00*/  ULDC.64 UR22, c[0x0][0x228] ;  /* 0x00008a0000167ab9 */ /* 0x000fe20000000a00 */
[----:B------:R-:W-:Y:S01]  /*0c10*/  LOP3.LUT R202, R202, 0x3, RZ, 0xc0, !PT ;  /* 0x00000003caca7812 */ /* 0x000fe200078ec0ff */
[----:B------:R-:W-:Y:S01]  /*0c20*/  ULDC.64 UR8, c[0x0][0x230] ;  /* 0x00008c0000087ab9 */ /* 0x000fe20000000a00 */
[----:B------:R-:W-:Y:S01]  /*0c30*/  LOP3.LUT R2, R9, R17, R4, 0x96, !PT ;  /* 0x0000001109027212 */ /* 0x000fe200078e9604 */
[----:B------:R-:W-:Y:S01]  /*0c40*/  IMAD.WIDE.U32 R4, R5, -0x326172a9, RZ ;  /* 0xcd9e8d5705047825 */ /* 0x000fe200078e00ff */
[----:B------:R-:W-:Y:S01]  /*0c50*/  ISETP.NE.AND.EX P0, PT, RZ, UR7, PT, P0 ;  /* 0x00000007ff007c0c */ /* 0x000fe2000bf05300 */
[----:B------:R-:W-:Y:S01]  /*0c60*/  ULDC UR7, c[0x0][0x218] ;  /* 0x0000860000077ab9 */ /* 0x000fe20000000800 */
[----:B------:R-:W-:Y:S01]  /*0c70*/  ULDC.64 UR10, c[0x0][0x238] ;  /* 0x00008e00000a7ab9 */ /* 0x000fe20000000a00 */
[----:B------:R-:W-:Y:S01]  /*0c80*/  IMAD.WIDE.U32 R2, R2, -0x2daee0ad, RZ ;  /* 0xd2511f5302027825 */ /* 0x000fe200078e00ff */
[----:B------:R-:W-:Y:S01]  /*0c90*/  LOP3.LUT R7, R5, R8, R16, 0x96, !PT ;  /* 0x0000000805077212 */ /* 0x000fe200078e9610 */
[----:B------:R-:W-:Y:S01]  /*0ca0*/  ULDC.64 UR12, c[0x0][0x240] ;  /* 0x00009000000c7ab9 */ /* 0x000fe20000000a00 */
[----:B------:R-:W-:Y:S01]  /*0cb0*/  @P1 LOP3.LUT R201, R201, 0x4, RZ, 0xfc, !PT ;  /* 0x00000004c9c91812 */ /* 0x000fe200078efcff */
[----:B------:R-:W-:Y:S01]  /*0cc0*/  ULDC.64 UR14, c[0x0][0x248] ;  /* 0x00009200000e7ab9 */ /* 0x000fe20000000a00 */
[----:B------:R-:W-:Y:S01]  /*0cd0*/  LOP3.LUT R8, R3, R6, R15, 0x96, !PT ;  /* 0x0000000603087212 */ /* 0x000fe200078e960f */
[----:B------:R-:W-:Y:S01]  /*0ce0*/  IMAD.WIDE.U32 R6, R7, -0x2daee0ad, RZ ;  /* 0xd2511f5307067825 */ /* 0x000fe200078e00ff */
[----:B------:R-:W-:Y:S01]  /*0cf0*/  ULDC.64 UR18, c[0x0][0x2b8] ;  /* 0x0000ae0000127ab9 */ /* 0x000fe20000000a00 */
[----:B------:R-:W-:-:S02]  /*0d00*/  ULDC.64 UR20, c[0x0][0x2c0] ;  /* 0x0000b00000147ab9 */ /* 0x000fc40000000a00 */
[----:B------:R-:W-:Y:S01]  /*0d10*/  IMAD.WIDE.U32 R8, R8, -0x326172a9, RZ ;  /* 0xcd9e8d5708087825 */ /* 0x000fe200078e00ff */
[----:B------:R-:W-:-:S04]  /*0d20*/  LOP3.LUT R5, R7, R2, R14, 0x96, !PT ;  /* 0x0000000207057212 */ /* 0x000fc800078e960e */
[----:B------:R-:W-:Y:S01]  /*0d30*/  LOP3.LUT R2, R9, R4, R13, 0x96, !PT ;  /* 0x0000000409027212 */ /* 0x000fe200078e960d */
[----:B------:R-:W-:-:S04]  /*0d40*/  IMAD.WIDE.U32 R4, R5, -0x326172a9, RZ ;  /* 0xcd9e8d5705047825 */ /* 0x000fc800078e00ff */
[----:B------:R-:W-:Y:S01]  /*0d50*/  IMAD.WIDE.U32 R2, R2, -0x2daee0ad, RZ ;  /* 0xd2511f5302027825 */ /* 0x000fe200078e00ff */
[----:B------:R-:W-:-:S03]  /*0d60*/  LOP3.LUT R7, R5, R8, R12, 0x96, !PT ;  /* 0x0000000805077212 */ /* 0x000fc600078e960c */
[----:B------:R-:W-:Y:S01]  /*0d70*/  VIADD R9, R204, 0x1715609d ;  /* 0x1715609dcc097836 */ /* 0x000fe20000000000 */
[----:B------:R-:W-:Y:S01]  /*0d80*/  LOP3.LUT R20, R3, R6, R11, 0x96, !PT ;  /* 0x0000000603147212 */ /* 0x000fe200078e960b */
[----:B------:R-:W-:-:S04]  /*0d90*/  IMAD.WIDE.U32 R6, R7, -0x2daee0ad, RZ ;  /* 0xd2511f5307067825 */ /* 0x000fc800078e00ff */
[----:B------:R-:W-:Y:S01]  /*0da0*/  IMAD.WIDE.U32 R20, R20, -0x326172a9, RZ ;  /* 0xcd9e8d5714147825 */ /* 0x000fe200078e00ff */
[----:B------:R-:W-:Y:S02]  /*0db0*/  LOP3.LUT R5, R7, R2, R10, 0x96, !PT ;  /* 0x0000000207057212 */ /* 0x000fe400078e960a */
[----:B------:R-:W-:Y:S01]  /*0dc0*/  IADD3 R7, R205, 0x646e171e, RZ ;  /* 0x646e171ecd077810 */ /* 0x000fe20007ffe0ff */
[----:B------:R-:W-:Y:S01]  /*0dd0*/  VIADD R8, R204, 0xb54cda56 ;  /* 0xb54cda56cc087836 */ /* 0x000fe20000000000 */
[----:B------:R-:W-:Y:S01]  /*0de0*/  LOP3.LUT R2, R21, R4, R9, 0x96, !PT ;  /* 0x0000000415027212 */ /* 0x000fe200078e9609 */
[----:B------:R-:W-:-:S04]  /*0df0*/  IMAD.WIDE.U32 R4, R5, -0x326172a9, RZ ;  /* 0xcd9e8d5705047825 */ /* 0x000fc800078e00ff */
[----:B------:R-:W-:Y:S01]  /*0e00*/  IMAD.WIDE.U32 R2, R2, -0x2daee0ad, RZ ;  /* 0xd2511f5302027825 */ /* 0x000fe200078e00ff */
[----:B------:R-:W-:-:S03]  /*0e10*/  LOP3.LUT R20, R5, R20, R8, 0x96, !PT ;  /* 0x0000001405147212 */ /* 0x000fc600078e9608 */
[----:B------:R-:W-:Y:S01]  /*0e20*/  VIADD R5, R204, 0x5384540f ;  /* 0x5384540fcc057836 */ /* 0x000fe20000000000 */
[----:B------:R-:W-:Y:S01]  /*0e30*/  LOP3.LUT R22, R3, R6, R7, 0x96, !PT ;  /* 0x0000000603167212 */ /* 0x000fe200078e9607 */
[----:B------:R-:W-:Y:S02]  /*0e40*/  VIADD R6, R205, 0x1fd5c5a3 ;  /* 0x1fd5c5a3cd067836 */ /* 0x000fe40000000000 */
[----:B------:R-:W-:-:S04]  /*0e50*/  IMAD.WIDE.U32 R20, R20, -0x2daee0ad, RZ ;  /* 0xd2511f5314147825 */ /* 0x000fc800078e00ff */
[----:B------:R-:W-:Y:S01]  /*0e60*/  IMAD.WIDE.U32 R22, R22, -0x326172a9, RZ ;  /* 0xcd9e8d5716167825 */ /* 0x000fe200078e00ff */
[----:B------:R-:W-:-:S03]  /*0e70*/  LOP3.LUT R21, R21, R2, R6, 0x96, !PT ;  /* 0x0000000215157212 */ /* 0x000fc600078e9606 */
[----:B------:R-:W-:Y:S01]  /*0e80*/  VIADD R3, R205, 0xdb3d7428 ;  /* 0xdb3d7428cd037836 */ /* 0x000fe20000000000 */
[----:B------:R-:W-:Y:S01]  /*0e90*/  LOP3.LUT R193, R23, R4, R5, 0x96, !PT ;  /* 0x0000000417c17212 */ /* 0x000fe200078e9605 */
[----:B------:R-:W-:Y:S01]  /*0ea0*/  IMAD.HI.U32 R19, R21, -0x326172a9, RZ ;  /* 0xcd9e8d5715137827 */ /* 0x000fe200078e00ff */
[----:B------:R-:W-:-:S03]  /*0eb0*/  IADD3 R4, R204, -0xe443238, RZ ;  /* 0xf1bbcdc8cc047810 */ /* 0x000fc60007ffe0ff */
[----:B------:R-:W-:Y:S01]  /*0ec0*/  IMAD.HI.U32 R0, R193, -0x2daee0ad, RZ ;  /* 0xd2511f53c1007827 */ /* 0x000fe200078e00ff */
[----:B------:R-:W-:-:S03]  /*0ed0*/  LOP3.LUT R22, R19, R22, R4, 0x96, !PT ;  /* 0x0000001613167212 */ /* 0x000fc600078e9604 */
[----:B------:R-:W-:Y:S01]  /*0ee0*/  VIADD R2, R205, 0x96a522ad ;  /* 0x96a522adcd027836 */ /* 0x000fe20000000000 */
[----:B------:R-:W-:Y:S01]  /*0ef0*/  LOP3.LUT R196, R0, R20, R3, 0x96, !PT ;  /* 0x0000001400c47212 */ /* 0x000fe200078e9603 */
[----:B------:R-:W-:Y:S01]  /*0f00*/  IMAD R193, R193, -0x2daee0ad, RZ ;  /* 0xd2511f53c1c17824 */ /* 0x000fe200078e02ff */
[----:B------:R-:W-:Y:S01]  /*0f10*/  IADD3 R0, R204, -0x700cb87f, RZ ;  /* 0x8ff34781cc007810 */ /* 0x000fe20007ffe0ff */
[----:B------:R-:W-:-:S04]  /*0f20*/  IMAD.HI.U32 R19, R22, -0x2daee0ad, RZ ;  /* 0xd2511f5316137827 */ /* 0x000fc800078e00ff */
[----:B------:R-:W-:Y:S01]  /*0f30*/  IMAD R21, R21, -0x326172a9, RZ ;  /* 0xcd9e8d5715157824 */ /* 0x000fe200078e02ff */
[----:B------:R-:W-:Y:S01]  /*0f40*/  LOP3.LUT R193, R19, R193, R2, 0x96, !PT ;  /* 0x000000c113c17212 */ /* 0x000fe200078e9602 */
[----:B------:R-:W-:-:S04]  /*0f50*/  IMAD.HI.U32 R20, R196, -0x326172a9, RZ ;  /* 0xcd9e8d57c4147827 */ /* 0x000fc800078e00ff */
[----:B------:R-:W-:Y:S01]  /*0f60*/  IMAD R194, R22, -0x2daee0ad, RZ ;  /* 0xd2511f5316c27824 */ /* 0x000fe200078e02ff */
[----:B------:R-:W-:Y:S01]  /*0f70*/  LOP3.LUT R19, R20, R21, R0, 0x96, !PT ;  /* 0x0000001514137212 */ /* 0x000fe200078e9600 */
[----:B------:R-:W-:Y:S02]  /*0f80*/  IMAD.MOV.U32 R20, RZ, RZ, RZ ;  /* 0x000000ffff147224 */ /* 0x000fe400078e00ff */
[----:B------:R-:W-:-:S07]  /*0f90*/  IMAD R196, R196, -0x326172a9, RZ ;  /* 0xcd9e8d57c4c47824 */ /* 0x000fce00078e02ff */
.L_x_26017:
        /* <DEDUP_REMOVED lines=11> */
[----:B-----5:R0:W5:Y:S01]  /*1050*/  @P1 LDG.E.128 R56, desc[UR4][R30.64] ;  /* 0x000000041e381981 */ /* 0x020162000c1e1d00 */
        /* <DEDUP_REMOVED lines=16> */
.L_x_25497:
[----:B------:R-:W-:-:S07]  /*1160*/  MOV R36, R196 ;  /* 0x000000c400247202 */ /* 0x000fce0000000f00 */
.L_x_25498:
[----:B------:R-:W-:Y:S05]  /*1170*/  BSYNC B1 ;  /* 0x0000000000017941 */ /* 0x000fea0003800000 */
.L_x_25496:
        /* <DEDUP_REMOVED lines=16> */
.L_x_25502:
[----:B------:R-:W-:Y:S05]  /*1280*/  BSYNC B2 ;  /* 0x0000000000027941 */ /* 0x000fea0003800000 */
.L_x_25501:
        /* <DEDUP_REMOVED lines=44> */
.L_x_25500:
[----:B------:R-:W-:Y:S05]  /*1550*/  BSYNC B1 ;  /* 0x0000000000017941 */ /* 0x000fea0003800000 */
.L_x_25499:
        /* <DEDUP_REMOVED lines=17> */
.L_x_25503:
        /* <DEDUP_REMOVED lines=12> */
.L_x_25506:
[----:B------:R-:W-:-:S07]  /*1730*/  MOV R21, R196 ;  /* 0x000000c400157202 */ /* 0x000fce0000000f00 */
.L_x_25507:
[----:B------:R-:W-:Y:S05]  /*1740*/  BSYNC B1 ;  /* 0x0000000000017941 */ /* 0x000fea0003800000 */
.L_x_25505:
        /* <DEDUP_REMOVED lines=16> */
.L_x_25511:
[----:B------:R-:W-:Y:S05]  /*1850*/  BSYNC B2 ;  /* 0x0000000000027941 */ /* 0x000fea0003800000 */
.L_x_25510:
        /* <DEDUP_REMOVED lines=44> */
.L_x_25509:
[----:B------:R-:W-:Y:S05]  /*1b20*/  BSYNC B1 ;  /* 0x0000000000017941 */ /* 0x000fea0003800000 */
.L_x_25508:
        /* <DEDUP_REMOVED lines=8> */
.L_x_25504:
        /* <DEDUP_REMOVED lines=12> */
.L_x_25513:
[----:B------:R-:W-:-:S07]  /*1c70*/  MOV R36, R196 ;  /* 0x000000c400247202 */ /* 0x000fce0000000f00 */
.L_x_25514:
[----:B------:R-:W-:Y:S05]  /*1c80*/  BSYNC B1 ;  /* 0x0000000000017941 */ /* 0x000fea0003800000 */
.L_x_25512:
        /* <DEDUP_REMOVED lines=16> */
.L_x_25518:
[----:B------:R-:W-:Y:S05]  /*1d90*/  BSYNC B2 ;  /* 0x0000000000027941 */ /* 0x000fea0003800000 */
.L_x_25517:
        /* <DEDUP_REMOVED lines=44> */
.L_x_25516:
[----:B------:R-:W-:Y:S05]  /*2060*/  BSYNC B1 ;  /* 0x0000000000017941 */ /* 0x000fea0003800000 */
.L_x_25515:
        /* <DEDUP_REMOVED lines=11> */
.L_x_25519:
        /* <DEDUP_REMOVED lines=12> */
.L_x_25522:
[----:B------:R-:W-:-:S07]  /*21e0*/  IMAD.MOV.U32 R22, RZ, RZ, R196 ;  /* 0x000000ffff167224 */ /* 0x000fce00078e00c4 */
.L_x_25523:
[----:B------:R-:W-:Y:S05]  /*21f0*/  BSYNC B1 ;  /* 0x0000000000017941 */ /* 0x000fea0003800000 */
.L_x_25521:
        /* <DEDUP_REMOVED lines=16> */
.L_x_25527:
[----:B------:R-:W-:Y:S05]  /*2300*/  BSYNC B2 ;  /* 0x0000000000027941 */ /* 0x000fea0003800000 */
.L_x_25526:
        /* <DEDUP_REMOVED lines=44> */
.L_x_25525:
[----:B------:R-:W-:Y:S05]  /*25d0*/  BSYNC B1 ;  /* 0x0000000000017941 */ /* 0x000fea0003800000 */
.L_x_25524:
        /* <DEDUP_REMOVED lines=8> */
.L_x_25520:
        /* <DEDUP_REMOVED lines=12> */
.L_x_25529:
[----:B------:R-:W-:-:S07]  /*2720*/  IMAD.MOV.U32 R36, RZ, RZ, R196 ;  /* 0x000000ffff247224 */ /* 0x000fce00078e00c4 */
.L_x_25530:
[----:B------:R-:W-:Y:S05]  /*2730*/  BSYNC B1 ;  /* 0x0000000000017941 */ /* 0x000fea0003800000 */
.L_x_25528:
        /* <DEDUP_REMOVED lines=16> */
.L_x_25534:
[----:B------:R-:W-:Y:S05]  /*2840*/  BSYNC B2 ;  /* 0x0000000000027941 */ /* 0x000fea0003800000 */
.L_x_25533:
        /* <DEDUP_REMOVED lines=44> */
.L_x_25532:
[----:B------:R-:W-:Y:S05]  /*2b10*/  BSYNC B1 ;  /* 0x0000000000017941 */ /* 0x000fea0003800000 */
.L_x_25531:
        /* <DEDUP_REMOVED lines=11> */
.L_x_25535:
        /* <DEDUP_REMOVED lines=12> */
.L_x_25538:
[----:B------:R-:W-:-:S07]  /*2c90*/  IMAD.MOV.U32 R23, RZ, RZ, R196 ;  /* 0x000000ffff177224 */ /* 0x000fce00078e00c4 */
.L_x_25539:
[----:B------:R-:W-:Y:S05]  /*2ca0*/  BSYNC B1 ;  /* 0x0000000000017941 */ /* 0x000fea0003800000 */
.L_x_25537:
        /* <DEDUP_REMOVED lines=16> */
.L_x_25543:
[----:B------:R-:W-:Y:S05]  /*2db0*/  BSYNC B2 ;  /* 0x0000000000027941 */ /* 0x000fea0003800000 */
.L_x_25542:
        /* <DEDUP_REMOVED lines=44> */
.L_x_25541:
[----:B------:R-:W-:Y:S05]  /*3080*/  BSYNC B1 ;  /* 0x0000000000017941 */ /* 0x000fea0003800000 */
.L_x_25540:
        /* <DEDUP_REMOVED lines=8> */
.L_x_25536:
        /* <DEDUP_REMOVED lines=12> */
.L_x_25545:
[----:B------:R-:W-:-:S07]  /*31d0*/  IMAD.MOV.U32 R36, RZ, RZ, R196 ;  /* 0x000000ffff247224 */ /* 0x000fce00078e00c4 */
.L_x_25546:
[----:B------:R-:W-:Y:S05]  /*31e0*/  BSYNC B1 ;  /* 0x0000000000017941 */ /* 0x000fea0003800000 */
.L_x_25544:
        /* <DEDUP_REMOVED lines=16> */
.L_x_25550:
[----:B------:R-:W-:Y:S05]  /*32f0*/  BSYNC B2 ;  /* 0x0000000000027941 */ /* 0x000fea0003800000 */
.L_x_25549:
        /* <DEDUP_REMOVED lines=44> */
.L_x_25548:
[----:B------:R-:W-:Y:S05]  /*35c0*/  BSYNC B1 ;  /* 0x0000000000017941 */ /* 0x000fea0003800000 */
.L_x_25547:
        /* <DEDUP_REMOVED lines=11> */
.L_x_25551:
        /* <DEDUP_REMOVED lines=12> */
.L_x_25554:
[----:B------:R-:W-:-:S07]  /*3740*/  MOV R25, R196 ;  /* 0x000000c400197202 */ /* 0x000fce0000000f00 */
.L_x_25555:
[----:B------:R-:W-:Y:S05]  /*3750*/  BSYNC B1 ;  /* 0x0000000000017941 */ /* 0x000fea0003800000 */
.L_x_25553:
        /* <DEDUP_REMOVED lines=18> */
.L_x_25559:
[----:B------:R-:W-:Y:S05]  /*3880*/  BSYNC B2 ;  /* 0x0000000000027941 */ /* 0x000fea0003800000 */
.L_x_25558:
        /* <DEDUP_REMOVED lines=44> */
.L_x_25557:
[----:B------:R-:W-:Y:S05]  /*3b50*/  BSYNC B1 ;  /* 0x0000000000017941 */ /* 0x000fea0003800000 */
.L_x_25556:
        /* <DEDUP_REMOVED lines=8> */
.L_x_25552:
[----:B------:R-:W-:Y:S01]  /*3be0*/  ISETP.NE.AND P6, PT, R24, RZ, PT ;  /* 0x000000ff1800720c */ /* 0x000fe20003fc5270 */
[C---:B------:R-:W-:Y:S01]  /*3bf0*/  IMAD.SHL.U32 R36, R208.reuse, 0x4, RZ ;  /* 0x00000004d0247824 */ /* 0x040fe200078e00ff */
[----:B------:R-:W-:Y:S01]  /*3c00*/  SEL R24, RZ, 0x1000000, P5 ;  /* 0x01000000ff187807 */ /* 0x000fe20002800000 */
[----:B------:R-:W0:Y:S01]  /*3c10*/  @P0 LDC.64 R28, c[0x0][0x228] ;  /* 0x00008a00ff1c0b82 */ /* 0x000e220000000a00 */
[----:B------:R-:W-:Y:S02]  /*3c20*/  SEL R25, RZ, 0x10000, P4 ;  /* 0x00010000ff197807 */ /* 0x000fe40002000000 */
[----:B------:R-:W-:Y:S02]  /*3c30*/  SEL R27, RZ, 0x100, P3 ;  /* 0x00000100ff1b7807 */ /* 0x000fe40001800000 */
        /* <DEDUP_REMOVED lines=27> */
.L_x_25560:
        /* <DEDUP_REMOVED lines=15> */
.L_x_25562:
[----:B------:R-:W-:-:S07]  /*3ee0*/  IMAD.MOV.U32 R36, RZ, RZ, R196 ;  /* 0x000000ffff247224 */ /* 0x000fce00078e00c4 */
.L_x_25563:
[----:B------:R-:W-:Y:S05]  /*3ef0*/  BSYNC B1 ;  /* 0x0000000000017941 */ /* 0x000fea0003800000 */
.L_x_25561:
        /* <DEDUP_REMOVED lines=16> */
.L_x_25567:
[----:B------:R-:W-:Y:S05]  /*4000*/  BSYNC B2 ;  /* 0x0000000000027941 */ /* 0x000fea0003800000 */
.L_x_25566:
        /* <DEDUP_REMOVED lines=44> */
.L_x_25565:
[----:B------:R-:W-:Y:S05]  /*42d0*/  BSYNC B1 ;  /* 0x0000000000017941 */ /* 0x000fea0003800000 */
.L_x_25564:
        /* <DEDUP_REMOVED lines=13> */
.L_x_25568:
        /* <DEDUP_REMOVED lines=12> */
.L_x_25571:
[----:B------:R-:W-:-:S07]  /*4470*/  MOV R21, R196 ;  /* 0x000000c400157202 */ /* 0x000fce0000000f00 */
.L_x_25572:
[----:B------:R-:W-:Y:S05]  /*4480*/  BSYNC B1 ;  /* 0x0000000000017941 */ /* 0x000fea0003800000 */
.L_x_25570:
        /* <DEDUP_REMOVED lines=16> */
.L_x_25576:
[----:B------:R-:W-:Y:S05]  /*4590*/  BSYNC B2 ;  /* 0x0000000000027941 */ /* 0x000fea0003800000 */
.L_x_25575:
        /* <DEDUP_REMOVED lines=44> */
.L_x_25574:
[----:B------:R-:W-:Y:S05]  /*4860*/  BSYNC B1 ;  /* 0x0000000000017941 */ /* 0x000fea0003800000 */
.L_x_25573:
        /* <DEDUP_REMOVED lines=8> */
.L_x_25569:
        /* <DEDUP_REMOVED lines=12> */
.L_x_25578:
[----:B------:R-:W-:-:S07]  /*49b0*/  MOV R36, R196 ;  /* 0x000000c400247202 */ /* 0x000fce0000000f00 */
.L_x_25579:
[----:B------:R-:W-:Y:S05]  /*49c0*/  BSYNC B1 ;  /* 0x0000000000017941 */ /* 0x000fea0003800000 */
.L_x_25577:
        /* <DEDUP_REMOVED lines=16> */
.L_x_25583:
[----:B------:R-:W-:Y:S05]  /*4ad0*/  BSYNC B2 ;  /* 0x0000000000027941 */ /* 0x000fea0003800000 */
.L_x_25582:
        /* <DEDUP_REMOVED lines=44> */
.L_x_25581:
[----:B------:R-:W-:Y:S05]  /*4da0*/  BSYNC B1 ;  /* 0x0000000000017941 */ /* 0x000fea0003800000 */
.L_x_25580:
        /* <DEDUP_REMOVED lines=11> */
.L_x_25584:
        /* <DEDUP_REMOVED lines=12> */
.L_x_25587:
[----:B------:R-:W-:-:S07]  /*4f20*/  IMAD.MOV.U32 R22, RZ, RZ, R196 ;  /* 0x000000ffff167224 */ /* 0x000fce00078e00c4 */
.L_x_25588:
[----:B------:R-:W-:Y:S05]  /*4f30*/  BSYNC B1 ;  /* 0x0000000000017941 */ /* 0x000fea0003800000 */
.L_x_25586:
        /* <DEDUP_REMOVED lines=16> */
.L_x_25592:
[----:B------:R-:W-:Y:S05]  /*5040*/  BSYNC B2 ;  /* 0x0000000000027941 */ /* 0x000fea0003800000 */
.L_x_25591:
        /* <DEDUP_REMOVED lines=44> */
.L_x_25590:
[----:B------:R-:W-:Y:S05]  /*5310*/  BSYNC B1 ;  /* 0x0000000000017941 */ /* 0x000fea0003800000 */
.L_x_25589:
        /* <DEDUP_REMOVED lines=8> */
.L_x_25585:
        /* <DEDUP_REMOVED lines=12> */
.L_x_25594:
[----:B------:R-:W-:-:S07]  /*5460*/  IMAD.MOV.U32 R34, RZ, RZ, R196 ;  /* 0x000000ffff227224 */ /* 0x000fce00078e00c4 */
.L_x_25595:
[----:B------:R-:W-:Y:S05]  /*5470*/  BSYNC B1 ;  /* 0x0000000000017941 */ /* 0x000fea0003800000 */
.L_x_25593:
        /* <DEDUP_REMOVED lines=16> */
.L_x_25599:
[----:B------:R-:W-:Y:S05]  /*5580*/  BSYNC B2 ;  /* 0x0000000000027941 */ /* 0x000fea0003800000 */
.L_x_25598:
        /* <DEDUP_REMOVED lines=44> */
.L_x_25597:
[----:B------:R-:W-:Y:S05]  /*5850*/  BSYNC B1 ;  /* 0x0000000000017941 */ /* 0x000fea0003800000 */
.L_x_25596:
        /* <DEDUP_REMOVED lines=11> */
.L_x_25600:
        /* <DEDUP_REMOVED lines=12> */
.L_x_25603:
[----:B------:R-:W-:-:S07]  /*59d0*/  IMAD.MOV.U32 R23, RZ, RZ, R196 ;  /* 0x000000ffff177224 */ /* 0x000fce00078e00c4 */
.L_x_25604:
[----:B------:R-:W-:Y:S05]  /*59e0*/  BSYNC B1 ;  /* 0x0000000000017941 */ /* 0x000fea0003800000 */
.L_x_25602:
        /* <DEDUP_REMOVED lines=16> */
.L_x_25608:
[----:B------:R-:W-:Y:S05]  /*5af0*/  BSYNC B2 ;  /* 0x0000000000027941 */ /* 0x000fea0003800000 */
.L_x_25607:
        /* <DEDUP_REMOVED lines=44> */
.L_x_25606:
[----:B------:R-:W-:Y:S05]  /*5dc0*/  BSYNC B1 ;  /* 0x0000000000017941 */ /* 0x000fea0003800000 */
.L_x_25605:
        /* <DEDUP_REMOVED lines=8> */
.L_x_25601:
        /* <DEDUP_REMOVED lines=12> */
.L_x_25610:
[----:B------:R-:W-:-:S07]  /*5f10*/  IMAD.MOV.U32 R26, RZ, RZ, R196 ;  /* 0x000000ffff1a7224 */ /* 0x000fce00078e00c4 */
.L_x_25611:
[----:B------:R-:W-:Y:S05]  /*5f20*/  BSYNC B1 ;  /* 0x0000000000017941 */ /* 0x000fea0003800000 */
.L_x_25609:
        /* <DEDUP_REMOVED lines=16> */
.L_x_25615:
[----:B------:R-:W-:Y:S05]  /*6030*/  BSYNC B2 ;  /* 0x0000000000027941 */ /* 0x000fea0003800000 */
.L_x_25614:
        /* <DEDUP_REMOVED lines=44> */
.L_x_25613:
[----:B------:R-:W-:Y:S05]  /*6300*/  BSYNC B1 ;  /* 0x0000000000017941 */ /* 0x000fea0003800000 */
.L_x_25612:
        /* <DEDUP_REMOVED lines=11> */
.L_x_25616:
        /* <DEDUP_REMOVED lines=12> */
.L_x_25619:
[----:B------:R-:W-:-:S07]  /*6480*/  MOV R32, R196 ;  /* 0x000000c400207202 */ /* 0x000fce0000000f00 */
.L_x_25620:
[----:B------:R-:W-:Y:S05]  /*6490*/  BSYNC B1 ;  /* 0x0000000000017941 */ /* 0x000fea0003800000 */
.L_x_25618:
        /* <DEDUP_REMOVED lines=18> */
.L_x_25624:
[----:B------:R-:W-:Y:S05]  /*65c0*/  BSYNC B2 ;  /* 0x0000000000027941 */ /* 0x000fea0003800000 */
.L_x_25623:
        /* <DEDUP_REMOVED lines=44> */
.L_x_25622:
[----:B------:R-:W-:Y:S05]  /*6890*/  BSYNC B1 ;  /* 0x0000000000017941 */ /* 0x000fea0003800000 */
.L_x_25621:
        /* <DEDUP_REMOVED lines=8> */
.L_x_25617:
        /* <DEDUP_REMOVED lines=31> */
.L_x_25625:
        /* <DEDUP_REMOVED lines=15> */
.L_x_25627:
[----:B------:R-:W-:-:S07]  /*6c00*/  MOV R28, R196 ;  /* 0x000000c4001c7202 */ /* 0x000fce0000000f00 */
.L_x_25628:
[----:B------:R-:W-:Y:S05]  /*6c10*/  BSYNC B1 ;  /* 0x0000000000017941 */ /* 0x000fea0003800000 */
.L_x_25626:
        /* <DEDUP_REMOVED lines=16> */
.L_x_25632:
[----:B------:R-:W-:Y:S05]  /*6d20*/  BSYNC B2 ;  /* 0x0000000000027941 */ /* 0x000fea0003800000 */
.L_x_25631:
        /* <DEDUP_REMOVED lines=44> */
.L_x_25630:
[----:B------:R-:W-:Y:S05]  /*6ff0*/  BSYNC B1 ;  /* 0x0000000000017941 */ /* 0x000fea0003800000 */
.L_x_25629:
        /* <DEDUP_REMOVED lines=13> */
.L_x_25633:
        /* <DEDUP_REMOVED lines=12> */
.L_x_25636:
[----:B------:R-:W-:-:S07]  /*7190*/  IMAD.MOV.U32 R21, RZ, RZ, R196 ;  /* 0x000000ffff157224 */ /* 0x000fce00078e00c4 */
.L_x_25637:
[----:B------:R-:W-:Y:S05]  /*71a0*/  BSYNC B1 ;  /* 0x0000000000017941 */ /* 0x000fea0003800000 */
.L_x_25635:
        /* <DEDUP_REMOVED lines=16> */
.L_x_25641:
[----:B------:R-:W-:Y:S05]  /*72b0*/  BSYNC B2 ;  /* 0x0000000000027941 */ /* 0x000fea0003800000 */
.L_x_25640:
        /* <DEDUP_REMOVED lines=44> */
.L_x_25639:
[----:B------:R-:W-:Y:S05]  /*7580*/  BSYNC B1 ;  /* 0x0000000000017941 */ /* 0x000fea0003800000 */
.L_x_25638:
        /* <DEDUP_REMOVED lines=8> */
.L_x_25634:
        /* <DEDUP_REMOVED lines=12> */
.L_x_25643:
[----:B------:R-:W-:-:S07]  /*76d0*/  IMAD.MOV.U32 R24, RZ, RZ, R196 ;  /* 0x000000ffff187224 */ /* 0x000fce00078e00c4 */
.L_x_25644:
[----:B------:R-:W-:Y:S05]  /*76e0*/  BSYNC B1 ;  /* 0x0000000000017941 */ /* 0x000fea0003800000 */
.L_x_25642:
        /* <DEDUP_REMOVED lines=16> */
.L_x_25648:
[----:B------:R-:W-:Y:S05]  /*77f0*/  BSYNC B2 ;  /* 0x0000000000027941 */ /* 0x000fea0003800000 */
.L_x_25647:
        /* <DEDUP_REMOVED lines=44> */
.L_x_25646:
[----:B------:R-:W-:Y:S05]  /*7ac0*/  BSYNC B1 ;  /* 0x0000000000017941 */ /* 0x000fea0003800000 */
.L_x_25645:
        /* <DEDUP_REMOVED lines=11> */
.L_x_25649:
        /* <DEDUP_REMOVED lines=12> */
.L_x_25652:
[----:B------:R-:W-:-:S07]  /*7c40*/  IMAD.MOV.U32 R22, RZ, RZ, R196 ;  /* 0x000000ffff167224 */ /* 0x000fce00078e00c4 */
.L_x_25653:
[----:B------:R-:W-:Y:S05]  /*7c50*/  BSYNC B1 ;  /* 0x0000000000017941 */ /* 0x000fea0003800000 */
.L_x_25651:
        /* <DEDUP_REMOVED lines=16> */
.L_x_25657:
[----:B------:R-:W-:Y:S05]  /*7d60*/  BSYNC B2 ;  /* 0x0000000000027941 */ /* 0x000fea0003800000 */
.L_x_25656:
        /* <DEDUP_REMOVED lines=44> */
.L_x_25655:
[----:B------:R-:W-:Y:S05]  /*8030*/  BSYNC B1 ;  /* 0x0000000000017941 */ /* 0x000fea0003800000 */
.L_x_25654:
        /* <DEDUP_REMOVED lines=8> */
.L_x_25650:
        /* <DEDUP_REMOVED lines=12> */
.L_x_25659:
[----:B------:R-:W-:-:S07]  /*8180*/  IMAD.MOV.U32 R24, RZ, RZ, R196 ;  /* 0x000000ffff187224 */ /* 0x000fce00078e00c4 */
.L_x_25660:
[----:B------:R-:W-:Y:S05]  /*8190*/  BSYNC B1 ;  /* 0x0000000000017941 */ /* 0x000fea0003800000 */
.L_x_25658:
        /* <DEDUP_REMOVED lines=16> */
.L_x_25664:
[----:B------:R-:W-:Y:S05]  /*82a0*/  BSYNC B2 ;  /* 0x0000000000027941 */ /* 0x000fea0003800000 */
.L_x_25663:
        /* <DEDUP_REMOVED lines=44> */
.L_x_25662:
[----:B------:R-:W-:Y:S05]  /*8570*/  BSYNC B1 ;  /* 0x0000000000017941 */ /* 0x000fea0003800000 */
.L_x_25661:
        /* <DEDUP_REMOVED lines=11> */
.L_x_25665:
        /* <DEDUP_REMOVED lines=12> */
.L_x_25668:
[----:B------:R-:W-:-:S07]  /*86f0*/  MOV R23, R196 ;  /* 0x000000c400177202 */ /* 0x000fce0000000f00 */
.L_x_25669:
[----:B------:R-:W-:Y:S05]  /*8700*/  BSYNC B1 ;  /* 0x0000000000017941 */ /* 0x000fea0003800000 */
.L_x_25667:
        /* <DEDUP_REMOVED lines=16> */
.L_x_25673:
[----:B------:R-:W-:Y:S05]  /*8810*/  BSYNC B2 ;  /* 0x0000000000027941 */ /* 0x000fea0003800000 */
.L_x_25672:
        /* <DEDUP_REMOVED lines=44> */
.L_x_25671:
[----:B------:R-:W-:Y:S05]  /*8ae0*/  BSYNC B1 ;  /* 0x0000000000017941 */ /* 0x000fea0003800000 */
.L_x_25670:
        /* <DEDUP_REMOVED lines=8> */
.L_x_25666:
        /* <DEDUP_REMOVED lines=12> */
.L_x_25675:
[----:B------:R-:W-:-:S07]  /*8c30*/  MOV R24, R196 ;  /* 0x000000c400187202 */ /* 0x000fce0000000f00 */
.L_x_25676:
[----:B------:R-:W-:Y:S05]  /*8c40*/  BSYNC B1 ;  /* 0x0000000000017941 */ /* 0x000fea0003800000 */
.L_x_25674:
        /* <DEDUP_REMOVED lines=16> */
.L_x_25680:
[----:B------:R-:W-:Y:S05]  /*8d50*/  BSYNC B2 ;  /* 0x0000000000027941 */ /* 0x000fea0003800000 */
.L_x_25679:
        /* <DEDUP_REMOVED lines=44> */
.L_x_25678:
[----:B------:R-:W-:Y:S05]  /*9020*/  BSYNC B1 ;  /* 0x0000000000017941 */ /* 0x000fea0003800000 */
.L_x_25677:
        /* <DEDUP_REMOVED lines=11> */
.L_x_25681:
        /* <DEDUP_REMOVED lines=12> */
.L_x_25684:
[----:B------:R-:W-:-:S07]  /*91a0*/  IMAD.MOV.U32 R24, RZ, RZ, R196 ;  /* 0x000000ffff187224 */ /* 0x000fce00078e00c4 */
.L_x_25685:
[----:B------:R-:W-:Y:S05]  /*91b0*/  BSYNC B1 ;  /* 0x0000000000017941 */ /* 0x000fea0003800000 */
.L_x_25683:
        /* <DEDUP_REMOVED lines=18> */
.L_x_25689:
[----:B------:R-:W-:Y:S05]  /*92e0*/  BSYNC B2 ;  /* 0x0000000000027941 */ /* 0x000fea0003800000 */
.L_x_25688:
        /* <DEDUP_REMOVED lines=44> */
.L_x_25687:
[----:B------:R-:W-:Y:S05]  /*95b0*/  BSYNC B1 ;  /* 0x0000000000017941 */ /* 0x000fea0003800000 */
.L_x_25686:
        /* <DEDUP_REMOVED lines=8> */
.L_x_25682:
        /* <DEDUP_REMOVED lines=29> */
.L_x_25690:
        /* <DEDUP_REMOVED lines=15> */
.L_x_25692:
[----:B------:R-:W-:-:S07]  /*9900*/  MOV R32, R196 ;  /* 0x000000c400207202 */ /* 0x000fce0000000f00 */
.L_x_25693:
[----:B------:R-:W-:Y:S05]  /*9910*/  BSYNC B1 ;  /* 0x0000000000017941 */ /* 0x000fea0003800000 */
.L_x_25691:
        /* <DEDUP_REMOVED lines=16> */
.L_x_25697:
[----:B------:R-:W-:Y:S05]  /*9a20*/  BSYNC B2 ;  /* 0x0000000000027941 */ /* 0x000fea0003800000 */
.L_x_25696:
        /* <DEDUP_REMOVED lines=44> */
.L_x_25695:
[----:B------:R-:W-:Y:S05]  /*9cf0*/  BSYNC B1 ;  /* 0x0000000000017941 */ /* 0x000fea0003800000 */
.L_x_25694:
        /* <DEDUP_REMOVED lines=13> */
.L_x_25698:
        /* <DEDUP_REMOVED lines=12> */
.L_x_25701:
[----:B------:R-:W-:-:S07]  /*9e90*/  IMAD.MOV.U32 R21, RZ, RZ, R196 ;  /* 0x000000ffff157224 */ /* 0x000fce00078e00c4 */
.L_x_25702:
[----:B------:R-:W-:Y:S05]  /*9ea0*/  BSYNC B1 ;  /* 0x0000000000017941 */ /* 0x000fea0003800000 */
.L_x_25700:
        /* <DEDUP_REMOVED lines=16> */
.L_x_25706:
[----:B------:R-:W-:Y:S05]  /*9fb0*/  BSYNC B2 ;  /* 0x0000000000027941 */ /* 0x000fea0003800000 */
.L_x_25705:
        /* <DEDUP_REMOVED lines=44> */
.L_x_25704:
[----:B------:R-:W-:Y:S05]  /*a280*/  BSYNC B1 ;  /* 0x0000000000017941 */ /* 0x000fea0003800000 */
.L_x_25703:
        /* <DEDUP_REMOVED lines=8> */
.L_x_25699:
        /* <DEDUP_REMOVED lines=12> */
.L_x_25708:
[----:B------:R-:W-:-:S07]  /*a3d0*/  MOV R24, R196 ;  /* 0x000000c400187202 */ /* 0x000fce0000000f00 */
.L_x_25709:
[----:B------:R-:W-:Y:S05]  /*a3e0*/  BSYNC B1 ;  /* 0x0000000000017941 */ /* 0x000fea0003800000 */
.L_x_25707:
        /* <DEDUP_REMOVED lines=16> */
.L_x_25713:
[----:B------:R-:W-:Y:S05]  /*a4f0*/  BSYNC B2 ;  /* 0x0000000000027941 */ /* 0x000fea0003800000 */
.L_x_25712:
        /* <DEDUP_REMOVED lines=40> */
[----:B------:R-:W-:Y:S02]  /*a780*/  LOP3.LUT R19, R35, R32, R0, 0x96, !PT ;  /* 0x0000002023137212 */ /* 0x000fe400078e9600 */
[----:B------:R-:W-:Y:S01]  /*a790*/  MOV R196, R34 ;  /* 0x0000002200c47202 */ /* 0x000fe20000000f00 */
[----:B------:R-:W-:Y:S01]  /*a7a0*/  IMAD.MOV.U32 R194, RZ, RZ, R30 ;  /* 0x000000ffffc27224 */ /* 0x000fe200078e001e */
[----:B------:R-:W-:-:S07]  /*a7b0*/  LOP3.LUT R193, R31, R28, R2, 0x96, !PT ;  /* 0x0000001c1fc17212 */ /* 0x000fce00078e9602 */
.L_x_25711:
[----:B------:R-:W-:Y:S05]  /*a7c0*/  BSYNC B1 ;  /* 0x0000000000017941 */ /* 0x000fea0003800000 */
.L_x_25710:
        /* <DEDUP_REMOVED lines=11> */
.L_x_25714:
        /* <DEDUP_REMOVED lines=12> */
.L_x_25717:
[----:B------:R-:W-:-:S07]  /*a940*/  IMAD.MOV.U32 R22, RZ, RZ, R196 ;  /* 0x000000ffff167224 */ /* 0x000fce00078e00c4 */
.L_x_25718:
[----:B------:R-:W-:Y:S05]  /*a950*/  BSYNC B1 ;  /* 0x0000000000017941 */ /* 0x000fea0003800000 */
.L_x_25716:
        /* <DEDUP_REMOVED lines=16> */
.L_x_25722:
[----:B------:R-:W-:Y:S05]  /*aa60*/  BSYNC B2 ;  /* 0x0000000000027941 */ /* 0x000fea0003800000 */
.L_x_25721:
        /* <DEDUP_REMOVED lines=44> */
.L_x_25720:
[----:B------:R-:W-:Y:S05]  /*ad30*/  BSYNC B1 ;  /* 0x0000000000017941 */ /* 0x000fea0003800000 */
.L_x_25719:
        /* <DEDUP_REMOVED lines=8> */
.L_x_25715:
        /* <DEDUP_REMOVED lines=12> */
.L_x_25724:
[----:B------:R-:W-:-:S07]  /*ae80*/  MOV R30, R196 ;  /* 0x000000c4001e7202 */ /* 0x000fce0000000f00 */
.L_x_25725:
[----:B------:R-:W-:Y:S05]  /*ae90*/  BSYNC B1 ;  /* 0x0000000000017941 */ /* 0x000fea0003800000 */
.L_x_25723:
        /* <DEDUP_REMOVED lines=16> */
.L_x_25729:
[----:B------:R-:W-:Y:S05]  /*afa0*/  BSYNC B2 ;  /* 0x0000000000027941 */ /* 0x000fea0003800000 */
.L_x_25728:
        /* <DEDUP_REMOVED lines=44> */
.L_x_25727:
[----:B------:R-:W-:Y:S05]  /*b270*/  BSYNC B1 ;  /* 0x0000000000017941 */ /* 0x000fea0003800000 */
.L_x_25726:
        /* <DEDUP_REMOVED lines=11> */
.L_x_25730:
        /* <DEDUP_REMOVED lines=12> */
.L_x_25733:
[----:B------:R-:W-:-:S07]  /*b3f0*/  IMAD.MOV.U32 R23, RZ, RZ, R196 ;  /* 0x000000ffff177224 */ /* 0x000fce00078e00c4 */
.L_x_25734:
[----:B------:R-:W-:Y:S05]  /*b400*/  BSYNC B1 ;  /* 0x0000000000017941 */ /* 0x000fea0003800000 */
.L_x_25732:
        /* <DEDUP_REMOVED lines=16> */
.L_x_25738:
[----:B------:R-:W-:Y:S05]  /*b510*/  BSYNC B2 ;  /* 0x0000000000027941 */ /* 0x000fea0003800000 */
.L_x_25737:
        /* <DEDUP_REMOVED lines=44> */
.L_x_25736:
[----:B------:R-:W-:Y:S05]  /*b7e0*/  BSYNC B1 ;  /* 0x0000000000017941 */ /* 0x000fea0003800000 */
.L_x_25735:
        /* <DEDUP_REMOVED lines=8> */
.L_x_25731:
        /* <DEDUP_REMOVED lines=12> */
.L_x_25740:
[----:B------:R-:W-:-:S07]  /*b930*/  MOV R26, R196 ;  /* 0x000000c4001a7202 */ /* 0x000fce0000000f00 */
.L_x_25741:
[----:B------:R-:W-:Y:S05]  /*b940*/  BSYNC B1 ;  /* 0x0000000000017941 */ /* 0x000fea0003800000 */
.L_x_25739:
        /* <DEDUP_REMOVED lines=16> */
.L_x_25745:
[----:B------:R-:W-:Y:S05]  /*ba50*/  BSYNC B2 ;  /* 0x0000000000027941 */ /* 0x000fea0003800000 */
.L_x_25744:
        /* <DEDUP_REMOVED lines=44> */
.L_x_25743:
[----:B------:R-:W-:Y:S05]  /*bd20*/  BSYNC B1 ;  /* 0x0000000000017941 */ /* 0x000fea0003800000 */
.L_x_25742:
        /* <DEDUP_REMOVED lines=11> */
.L_x_25746:
        /* <DEDUP_REMOVED lines=12> */
.L_x_25749:
[----:B------:R-:W-:-:S07]  /*bea0*/  IMAD.MOV.U32 R28, RZ, RZ, R196 ;  /* 0x000000ffff1c7224 */ /* 0x000fce00078e00c4 */
.L_x_25750:
[----:B------:R-:W-:Y:S05]  /*beb0*/  BSYNC B1 ;  /* 0x0000000000017941 */ /* 0x000fea0003800000 */
.L_x_25748:
        /* <DEDUP_REMOVED lines=18> */
.L_x_25754:
[----:B------:R-:W-:Y:S05]  /*bfe0*/  BSYNC B2 ;  /* 0x0000000000027941 */ /* 0x000fea0003800000 */
.L_x_25753:
        /* <DEDUP_REMOVED lines=44> */
.L_x_25752:
[----:B------:R-:W-:Y:S05]  /*c2b0*/  BSYNC B1 ;  /* 0x0000000000017941 */ /* 0x000fea0003800000 */
.L_x_25751:
        /* <DEDUP_REMOVED lines=8> */
.L_x_25747:
        /* <DEDUP_REMOVED lines=29> */
.L_x_25755:
        /* <DEDUP_REMOVED lines=15> */
.L_x_25757:
[----:B------:R-:W-:-:S07]  /*c600*/  MOV R202, R196 ;  /* 0x000000c400ca7202 */ /* 0x000fce0000000f00 */
.L_x_25758:
[----:B------:R-:W-:Y:S05]  /*c610*/  BSYNC B1 ;  /* 0x0000000000017941 */ /* 0x000fea0003800000 */
.L_x_25756:
        /* <DEDUP_REMOVED lines=16> */
.L_x_25762:
[----:B------:R-:W-:Y:S05]  /*c720*/  BSYNC B2 ;  /* 0x0000000000027941 */ /* 0x000fea0003800000 */
.L_x_25761:
        /* <DEDUP_REMOVED lines=44> */
.L_x_25760:
[----:B------:R-:W-:Y:S05]  /*c9f0*/  BSYNC B1 ;  /* 0x0000000000017941 */ /* 0x000fea0003800000 */
.L_x_25759:
        /* <DEDUP_REMOVED lines=13> */
.L_x_25763:
        /* <DEDUP_REMOVED lines=12> */
.L_x_25766:
[----:B------:R-:W-:-:S07]  /*cb90*/  IMAD.MOV.U32 R21, RZ, RZ, R196 ;  /* 0x000000ffff157224 */ /* 0x000fce00078e00c4 */
.L_x_25767:
[----:B------:R-:W-:Y:S05]  /*cba0*/  BSYNC B1 ;  /* 0x0000000000017941 */ /* 0x000fea0003800000 */
.L_x_25765:
        /* <DEDUP_REMOVED lines=16> */
.L_x_25771:
[----:B------:R-:W-:Y:S05]  /*ccb0*/  BSYNC B2 ;  /* 0x0000000000027941 */ /* 0x000fea0003800000 */
.L_x_25770:
        /* <DEDUP_REMOVED lines=44> */
.L_x_25769:
[----:B------:R-:W-:Y:S05]  /*cf80*/  BSYNC B1 ;  /* 0x0000000000017941 */ /* 0x000fea0003800000 */
.L_x_25768:
        /* <DEDUP_REMOVED lines=8> */
.L_x_25764:
        /* <DEDUP_REMOVED lines=12> */
.L_x_25773:
[----:B------:R-:W-:-:S07]  /*d0d0*/  MOV R24, R196 ;  /* 0x000000c400187202 */ /* 0x000fce0000000f00 */
.L_x_25774:
[----:B------:R-:W-:Y:S05]  /*d0e0*/  BSYNC B1 ;  /* 0x0000000000017941 */ /* 0x000fea0003800000 */
.L_x_25772:
        /* <DEDUP_REMOVED lines=16> */
.L_x_25778:
[----:B------:R-:W-:Y:S05]  /*d1f0*/  BSYNC B2 ;  /* 0x0000000000027941 */ /* 0x000fea0003800000 */
.L_x_25777:
        /* <DEDUP_REMOVED lines=44> */
.L_x_25776:
[----:B------:R-:W-:Y:S05]  /*d4c0*/  BSYNC B1 ;  /* 0x0000000000017941 */ /* 0x000fea0003800000 */
.L_x_25775:
        /* <DEDUP_REMOVED lines=11> */
.L_x_25779:
        /* <DEDUP_REMOVED lines=12> */
.L_x_25782:
[----:B------:R-:W-:-:S07]  /*d640*/  IMAD.MOV.U32 R22, RZ, RZ, R196 ;  /* 0x000000ffff167224 */ /* 0x000fce00078e00c4 */
.L_x_25783:
[----:B------:R-:W-:Y:S05]  /*d650*/  BSYNC B1 ;  /* 0x0000000000017941 */ /* 0x000fea0003800000 */
.L_x_25781:
        /* <DEDUP_REMOVED lines=16> */
.L_x_25787:
[----:B------:R-:W-:Y:S05]  /*d760*/  BSYNC B2 ;  /* 0x0000000000027941 */ /* 0x000fea0003800000 */
.L_x_25786:
        /* <DEDUP_REMOVED lines=44> */
.L_x_25785:
[----:B------:R-:W-:Y:S05]  /*da30*/  BSYNC B1 ;  /* 0x0000000000017941 */ /* 0x000fea0003800000 */
.L_x_25784:
        /* <DEDUP_REMOVED lines=8> */
.L_x_25780:
        /* <DEDUP_REMOVED lines=12> */
.L_x_25789:
[----:B------:R-:W-:-:S07]  /*db80*/  MOV R202, R196 ;  /* 0x000000c400ca7202 */ /* 0x000fce0000000f00 */
.L_x_25790:
[----:B------:R-:W-:Y:S05]  /*db90*/  BSYNC B1 ;  /* 0x0000000000017941 */ /* 0x000fea0003800000 */
.L_x_25788:
        /* <DEDUP_REMOVED lines=16> */
.L_x_25794:
[----:B------:R-:W-:Y:S05]  /*dca0*/  BSYNC B2 ;  /* 0x0000000000027941 */ /* 0x000fea0003800000 */
.L_x_25793:
        /* <DEDUP_REMOVED lines=44> */
.L_x_25792:
[----:B------:R-:W-:Y:S05]  /*df70*/  BSYNC B1 ;  /* 0x0000000000017941 */ /* 0x000fea0003800000 */
.L_x_25791:
        /* <DEDUP_REMOVED lines=11> */
.L_x_25795:
        /* <DEDUP_REMOVED lines=12> */
.L_x_25798:
[----:B------:R-:W-:-:S07]  /*e0f0*/  IMAD.MOV.U32 R23, RZ, RZ, R196 ;  /* 0x000000ffff177224 */ /* 0x000fce00078e00c4 */
.L_x_25799:
[----:B------:R-:W-:Y:S05]  /*e100*/  BSYNC B1 ;  /* 0x0000000000017941 */ /* 0x000fea0003800000 */
.L_x_25797:
        /* <DEDUP_REMOVED lines=16> */
.L_x_25803:
[----:B------:R-:W-:Y:S05]  /*e210*/  BSYNC B2 ;  /* 0x0000000000027941 */ /* 0x000fea0003800000 */
.L_x_25802:
        /* <DEDUP_REMOVED lines=44> */
.L_x_25801:
[----:B------:R-:W-:Y:S05]  /*e4e0*/  BSYNC B1 ;  /* 0x0000000000017941 */ /* 0x000fea0003800000 */
.L_x_25800:
        /* <DEDUP_REMOVED lines=8> */
.L_x_25796:
        /* <DEDUP_REMOVED lines=12> */
.L_x_25805:
[----:B------:R-:W-:-:S07]  /*e630*/  MOV R26, R196 ;  /* 0x000000c4001a7202 */ /* 0x000fce0000000f00 */
.L_x_25806:
[----:B------:R-:W-:Y:S05]  /*e640*/  BSYNC B1 ;  /* 0x0000000000017941 */ /* 0x000fea0003800000 */
.L_x_25804:
        /* <DEDUP_REMOVED lines=16> */
.L_x_25810:
[----:B------:R-:W-:Y:S05]  /*e750*/  BSYNC B2 ;  /* 0x0000000000027941 */ /* 0x000fea0003800000 */
.L_x_25809:
        /* <DEDUP_REMOVED lines=44> */
.L_x_25808:
[----:B------:R-:W-:Y:S05]  /*ea20*/  BSYNC B1 ;  /* 0x0000000000017941 */ /* 0x000fea0003800000 */
.L_x_25807:
        /* <DEDUP_REMOVED lines=11> */
.L_x_25811:
        /* <DEDUP_REMOVED lines=12> */
.L_x_25814:
[----:B------:R-:W-:-:S07]  /*eba0*/  IMAD.MOV.U32 R190, RZ, RZ, R196 ;  /* 0x000000ffffbe7224 */ /* 0x000fce00078e00c4 */
.L_x_25815:
[----:B------:R-:W-:Y:S05]  /*ebb0*/  BSYNC B1 ;  /* 0x0000000000017941 */ /* 0x000fea0003800000 */
.L_x_25813:
        /* <DEDUP_REMOVED lines=18> */
.L_x_25819:
[----:B------:R-:W-:Y:S05]  /*ece0*/  BSYNC B2 ;  /* 0x0000000000027941 */ /* 0x000fea0003800000 */
.L_x_25818:
        /* <DEDUP_REMOVED lines=44> */
.L_x_25817:
[----:B------:R-:W-:Y:S05]  /*efb0*/  BSYNC B1 ;  /* 0x0000000000017941 */ /* 0x000fea0003800000 */
.L_x_25816:
        /* <DEDUP_REMOVED lines=8> */
.L_x_25812:
        /* <DEDUP_REMOVED lines=29> */
.L_x_25820:
        /* <DEDUP_REMOVED lines=15> */
.L_x_25822:
[----:B------:R-:W-:-:S07]  /*f300*/  MOV R202, R196 ;  /* 0x000000c400ca7202 */ /* 0x000fce0000000f00 */
.L_x_25823:
[----:B------:R-:W-:Y:S05]  /*f310*/  BSYNC B1 ;  /* 0x0000000000017941 */ /* 0x000fea0003800000 */
.L_x_25821:
        /* <DEDUP_REMOVED lines=16> */
.L_x_25827:
[----:B------:R-:W-:Y:S05]  /*f420*/  BSYNC B2 ;  /* 0x0000000000027941 */ /* 0x000fea0003800000 */
.L_x_25826:
        /* <DEDUP_REMOVED lines=44> */
.L_x_25825:
[----:B------:R-:W-:Y:S05]  /*f6f0*/  BSYNC B1 ;  /* 0x0000000000017941 */ /* 0x000fea0003800000 */
.L_x_25824:
        /* <DEDUP_REMOVED lines=13> */
.L_x_25828:
        /* <DEDUP_REMOVED lines=12> */
.L_x_25831:
[----:B------:R-:W-:-:S07]  /*f890*/  IMAD.MOV.U32 R21, RZ, RZ, R196 ;  /* 0x000000ffff157224 */ /* 0x000fce00078e00c4 */
.L_x_25832:
[----:B------:R-:W-:Y:S05]  /*f8a0*/  BSYNC B1 ;  /* 0x0000000000017941 */ /* 0x000fea0003800000 */
.L_x_25830:
        /* <DEDUP_REMOVED lines=16> */
.L_x_25836:
[----:B------:R-:W-:Y:S05]  /*f9b0*/  BSYNC B2 ;  /* 0x0000000000027941 */ /* 0x000fea0003800000 */
.L_x_25835:
        /* <DEDUP_REMOVED lines=44> */
.L_x_25834:
[----:B------:R-:W-:Y:S05]  /*fc80*/  BSYNC B1 ;  /* 0x0000000000017941 */ /* 0x000fea0003800000 */
.L_x_25833:
        /* <DEDUP_REMOVED lines=8> */
.L_x_25829:
        /* <DEDUP_REMOVED lines=12> */
.L_x_25838:
[----:B------:R-:W-:-:S07]  /*fdd0*/  MOV R24, R196 ;  /* 0x000000c400187202 */ /* 0x000fce0000000f00 */
.L_x_25839:
[----:B------:R-:W-:Y:S05]  /*fde0*/  BSYNC B1 ;  /* 0x0000000000017941 */ /* 0x000fea0003800000 */
.L_x_25837:
        /* <DEDUP_REMOVED lines=16> */
.L_x_25843:
[----:B------:R-:W-:Y:S05]  /*fef0*/  BSYNC B2 ;  /* 0x0000000000027941 */ /* 0x000fea0003800000 */
.L_x_25842:
        /* <DEDUP_REMOVED lines=44> */
.L_x_25841:
[----:B------:R-:W-:Y:S05]  /*101c0*/  BSYNC B1 ;  /* 0x0000000000017941 */ /* 0x000fea0003800000 */
.L_x_25840:
        /* <DEDUP_REMOVED lines=11> */
.L_x_25844:
        /* <DEDUP_REMOVED lines=12> */
.L_x_25847:
[----:B------:R-:W-:-:S07]  /*10340*/  IMAD.MOV.U32 R22, RZ, RZ, R196 ;  /* 0x000000ffff167224 */ /* 0x000fce00078e00c4 */
.L_x_25848:
[----:B------:R-:W-:Y:S05]  /*10350*/  BSYNC B1 ;  /* 0x0000000000017941 */ /* 0x000fea0003800000 */
.L_x_25846:
        /* <DEDUP_REMOVED lines=16> */
.L_x_25852:
[----:B------:R-:W-:Y:S05]  /*10460*/  BSYNC B2 ;  /* 0x0000000000027941 */ /* 0x000fea0003800000 */
.L_x_25851:
        /* <DEDUP_REMOVED lines=44> */
.L_x_25850:
[----:B------:R-:W-:Y:S05]  /*10730*/  BSYNC B1 ;  /* 0x0000000000017941 */ /* 0x000fea0003800000 */
.L_x_25849:
        /* <DEDUP_REMOVED lines=8> */
.L_x_25845:
        /* <DEDUP_REMOVED lines=12> */
.L_x_25854:
[----:B------:R-:W-:-:S07]  /*10880*/  MOV R202, R196 ;  /* 0x000000c400ca7202 */ /* 0x000fce0000000f00 */
.L_x_25855:
[----:B------:R-:W-:Y:S05]  /*10890*/  BSYNC B1 ;  /* 0x0000000000017941 */ /* 0x000fea0003800000 */
.L_x_25853:
        /* <DEDUP_REMOVED lines=16> */
.L_x_25859:
[----:B------:R-:W-:Y:S05]  /*109a0*/  BSYNC B2 ;  /* 0x0000000000027941 */ /* 0x000fea0003800000 */
.L_x_25858:
        /* <DEDUP_REMOVED lines=44> */
.L_x_25857:
[----:B------:R-:W-:Y:S05]  /*10c70*/  BSYNC B1 ;  /* 0x0000000000017941 */ /* 0x000fea0003800000 */
.L_x_25856:
        /* <DEDUP_REMOVED lines=11> */
.L_x_25860:
        /* <DEDUP_REMOVED lines=12> */
.L_x_25863:
[----:B------:R-:W-:-:S07]  /*10df0*/  IMAD.MOV.U32 R23, RZ, RZ, R196 ;  /* 0x000000ffff177224 */ /* 0x000fce00078e00c4 */
.L_x_25864:
[----:B------:R-:W-:Y:S05]  /*10e00*/  BSYNC B1 ;  /* 0x0000000000017941 */ /* 0x000fea0003800000 */
.L_x_25862:
        /* <DEDUP_REMOVED lines=16> */
.L_x_25868:
[----:B------:R-:W-:Y:S05]  /*10f10*/  BSYNC B2 ;  /* 0x0000000000027941 */ /* 0x000fea0003800000 */
.L_x_25867:
        /* <DEDUP_REMOVED lines=44> */
.L_x_25866:
[----:B------:R-:W-:Y:S05]  /*111e0*/  BSYNC B1 ;  /* 0x0000000000017941 */ /* 0x000fea0003800000 */
.L_x_25865:
        /* <DEDUP_REMOVED lines=8> */
.L_x_25861:
        /* <DEDUP_REMOVED lines=12> */
.L_x_25870:
[----:B------:R-:W-:-:S07]  /*11330*/  MOV R26, R196 ;  /* 0x000000c4001a7202 */ /* 0x000fce0000000f00 */
.L_x_25871:
[----:B------:R-:W-:Y:S05]  /*11340*/  BSYNC B1 ;  /* 0x0000000000017941 */ /* 0x000fea0003800000 */
.L_x_25869:
        /* <DEDUP_REMOVED lines=16> */
.L_x_25875:
[----:B------:R-:W-:Y:S05]  /*11450*/  BSYNC B2 ;  /* 0x0000000000027941 */ /* 0x000fea0003800000 */
.L_x_25874:
        /* <DEDUP_REMOVED lines=44> */
.L_x_25873:
[----:B------:R-:W-:Y:S05]  /*11720*/  BSYNC B1 ;  /* 0x0000000000017941 */ /* 0x000fea0003800000 */
.L_x_25872:
        /* <DEDUP_REMOVED lines=11> */
.L_x_25876:
        /* <DEDUP_REMOVED lines=12> */
.L_x_25879:
[----:B------:R-:W-:-:S07]  /*118a0*/  IMAD.MOV.U32 R202, RZ, RZ, R196 ;  /* 0x000000ffffca7224 */ /* 0x000fce00078e00c4 */
.L_x_25880:
[----:B------:R-:W-:Y:S05]  /*118b0*/  BSYNC B1 ;  /* 0x0000000000017941 */ /* 0x000fea0003800000 */
.L_x_25878:
        /* <DEDUP_REMOVED lines=18> */
.L_x_25884:
[----:B------:R-:W-:Y:S05]  /*119e0*/  BSYNC B2 ;  /* 0x0000000000027941 */ /* 0x000fea0003800000 */
.L_x_25883:
        /* <DEDUP_REMOVED lines=44> */
.L_x_25882:
[----:B------:R-:W-:Y:S05]  /*11cb0*/  BSYNC B1 ;  /* 0x0000000000017941 */ /* 0x000fea0003800000 */
.L_x_25881:
        /* <DEDUP_REMOVED lines=8> */
.L_x_25877:
        /* <DEDUP_REMOVED lines=8> */
[----:B------:R-:W-:Y:S02]  /*11dc0*/  IADD3 R190, R202, R190, R191 ;  /* 0x000000becabe7210 */ /* 0x000fe40007ffe0bf */
        /* <DEDUP_REMOVED lines=20> */
.L_x_25885:
        /* <DEDUP_REMOVED lines=15> */
.L_x_25887:
[----:B------:R-:W-:-:S07]  /*12000*/  MOV R202, R196 ;  /* 0x000000c400ca7202 */ /* 0x000fce0000000f00 */
.L_x_25888:
[----:B------:R-:W-:Y:S05]  /*12010*/  BSYNC B1 ;  /* 0x0000000000017941 */ /* 0x000fea0003800000 */
.L_x_25886:
        /* <DEDUP_REMOVED lines=16> */
.L_x_25892:
[----:B------:R-:W-:Y:S05]  /*12120*/  BSYNC B2 ;  /* 0x0000000000027941 */ /* 0x000fea0003800000 */
.L_x_25891:
        /* <DEDUP_REMOVED lines=44> */
.L_x_25890:
[----:B------:R-:W-:Y:S05]  /*123f0*/  BSYNC B1 ;  /* 0x0000000000017941 */ /* 0x000fea0003800000 */
.L_x_25889:
        /* <DEDUP_REMOVED lines=13> */
.L_x_25893:
        /* <DEDUP_REMOVED lines=12> */
.L_x_25896:
[----:B------:R-:W-:-:S07]  /*12590*/  IMAD.MOV.U32 R21, RZ, RZ, R196 ;  /* 0x000000ffff157224 */ /* 0x000fce00078e00c4 */
.L_x_25897:
[----:B------:R-:W-:Y:S05]  /*125a0*/  BSYNC B1 ;  /* 0x0000000000017941 */ /* 0x000fea0003800000 */
.L_x_25895:
        /* <DEDUP_REMOVED lines=16> */
.L_x_25901:
[----:B------:R-:W-:Y:S05]  /*126b0*/  BSYNC B2 ;  /* 0x0000000000027941 */ /* 0x000fea0003800000 */
.L_x_25900:
        /* <DEDUP_REMOVED lines=44> */
.L_x_25899:
[----:B------:R-:W-:Y:S05]  /*12980*/  BSYNC B1 ;  /* 0x0000000000017941 */ /* 0x000fea0003800000 */
.L_x_25898:
        /* <DEDUP_REMOVED lines=8> */
.L_x_25894:
        /* <DEDUP_REMOVED lines=12> */
.L_x_25903:
[----:B------:R-:W-:-:S07]  /*12ad0*/  MOV R202, R196 ;  /* 0x000000c400ca7202 */ /* 0x000fce0000000f00 */
.L_x_25904:
[----:B------:R-:W-:Y:S05]  /*12ae0*/  BSYNC B1 ;  /* 0x0000000000017941 */ /* 0x000fea0003800000 */
.L_x_25902:
        /* <DEDUP_REMOVED lines=16> */
.L_x_25908:
[----:B------:R-:W-:Y:S05]  /*12bf0*/  BSYNC B2 ;  /* 0x0000000000027941 */ /* 0x000fea0003800000 */
.L_x_25907:
        /* <DEDUP_REMOVED lines=44> */
.L_x_25906:
[----:B------:R-:W-:Y:S05]  /*12ec0*/  BSYNC B1 ;  /* 0x0000000000017941 */ /* 0x000fea0003800000 */
.L_x_25905:
        /* <DEDUP_REMOVED lines=11> */
.L_x_25909:
        /* <DEDUP_REMOVED lines=12> */
.L_x_25912:
[----:B------:R-:W-:-:S07]  /*13040*/  IMAD.MOV.U32 R22, RZ, RZ, R196 ;  /* 0x000000ffff167224 */ /* 0x000fce00078e00c4 */
.L_x_25913:
[----:B------:R-:W-:Y:S05]  /*13050*/  BSYNC B1 ;  /* 0x0000000000017941 */ /* 0x000fea0003800000 */
.L_x_25911:
        /* <DEDUP_REMOVED lines=16> */
.L_x_25917:
[----:B------:R-:W-:Y:S05]  /*13160*/  BSYNC B2 ;  /* 0x0000000000027941 */ /* 0x000fea0003800000 */
.L_x_25916:
        /* <DEDUP_REMOVED lines=44> */
.L_x_25915:
[----:B------:R-:W-:Y:S05]  /*13430*/  BSYNC B1 ;  /* 0x0000000000017941 */ /* 0x000fea0003800000 */
.L_x_25914:
        /* <DEDUP_REMOVED lines=8> */
.L_x_25910:
        /* <DEDUP_REMOVED lines=12> */
.L_x_25919:
[----:B------:R-:W-:-:S07]  /*13580*/  MOV R202, R196 ;  /* 0x000000c400ca7202 */ /* 0x000fce0000000f00 */
.L_x_25920:
[----:B------:R-:W-:Y:S05]  /*13590*/  BSYNC B1 ;  /* 0x0000000000017941 */ /* 0x000fea0003800000 */
.L_x_25918:
        /* <DEDUP_REMOVED lines=16> */
.L_x_25924:
[----:B------:R-:W-:Y:S05]  /*136a0*/  BSYNC B2 ;  /* 0x0000000000027941 */ /* 0x000fea0003800000 */
.L_x_25923:
        /* <DEDUP_REMOVED lines=44> */
.L_x_25922:
[----:B------:R-:W-:Y:S05]  /*13970*/  BSYNC B1 ;  /* 0x0000000000017941 */ /* 0x000fea0003800000 */
.L_x_25921:
        /* <DEDUP_REMOVED lines=11> */
.L_x_25925:
        /* <DEDUP_REMOVED lines=12> */
.L_x_25928:
[----:B------:R-:W-:-:S07]  /*13af0*/  IMAD.MOV.U32 R23, RZ, RZ, R196 ;  /* 0x000000ffff177224 */ /* 0x000fce00078e00c4 */
.L_x_25929:
[----:B------:R-:W-:Y:S05]  /*13b00*/  BSYNC B1 ;  /* 0x0000000000017941 */ /* 0x000fea0003800000 */
.L_x_25927:
        /* <DEDUP_REMOVED lines=16> */
.L_x_25933:
[----:B------:R-:W-:Y:S05]  /*13c10*/  BSYNC B2 ;  /* 0x0000000000027941 */ /* 0x000fea0003800000 */
.L_x_25932:
        /* <DEDUP_REMOVED lines=44> */
.L_x_25931:
[----:B------:R-:W-:Y:S05]  /*13ee0*/  BSYNC B1 ;  /* 0x0000000000017941 */ /* 0x000fea0003800000 */
.L_x_25930:
        /* <DEDUP_REMOVED lines=8> */
.L_x_25926:
        /* <DEDUP_REMOVED lines=12> */
.L_x_25935:
[----:B------:R-:W-:-:S07]  /*14030*/  MOV R202, R196 ;  /* 0x000000c400ca7202 */ /* 0x000fce0000000f00 */
.L_x_25936:
[----:B------:R-:W-:Y:S05]  /*14040*/  BSYNC B1 ;  /* 0x0000000000017941 */ /* 0x000fea0003800000 */
.L_x_25934:
        /* <DEDUP_REMOVED lines=16> */
.L_x_25940:
[----:B------:R-:W-:Y:S05]  /*14150*/  BSYNC B2 ;  /* 0x0000000000027941 */ /* 0x000fea0003800000 */
.L_x_25939:
        /* <DEDUP_REMOVED lines=44> */
.L_x_25938:
[----:B------:R-:W-:Y:S05]  /*14420*/  BSYNC B1 ;  /* 0x0000000000017941 */ /* 0x000fea0003800000 */
.L_x_25937:
        /* <DEDUP_REMOVED lines=11> */
.L_x_25941:
        /* <DEDUP_REMOVED lines=12> */
.L_x_25944:
[----:B------:R-:W-:-:S07]  /*145a0*/  IMAD.MOV.U32 R202, RZ, RZ, R196 ;  /* 0x000000ffffca7224 */ /* 0x000fce00078e00c4 */
.L_x_25945:
[----:B------:R-:W-:Y:S05]  /*145b0*/  BSYNC B1 ;  /* 0x0000000000017941 */ /* 0x000fea0003800000 */
.L_x_25943:
        /* <DEDUP_REMOVED lines=18> */
.L_x_25949:
[----:B------:R-:W-:Y:S05]  /*146e0*/  BSYNC B2 ;  /* 0x0000000000027941 */ /* 0x000fea0003800000 */
.L_x_25948:
        /* <DEDUP_REMOVED lines=44> */
.L_x_25947:
[----:B------:R-:W-:Y:S05]  /*149b0*/  BSYNC B1 ;  /* 0x0000000000017941 */ /* 0x000fea0003800000 */
.L_x_25946:
        /* <DEDUP_REMOVED lines=8> */
.L_x_25942:
        /* <DEDUP_REMOVED lines=29> */
.L_x_25950:
        /* <DEDUP_REMOVED lines=15> */
.L_x_25952:
[----:B------:R-:W-:-:S07]  /*14d00*/  MOV R202, R196 ;  /* 0x000000c400ca7202 */ /* 0x000fce0000000f00 */
.L_x_25953:
[----:B------:R-:W-:Y:S05]  /*14d10*/  BSYNC B1 ;  /* 0x0000000000017941 */ /* 0x000fea0003800000 */
.L_x_25951:
        /* <DEDUP_REMOVED lines=16> */
.L_x_25957:
[----:B------:R-:W-:Y:S05]  /*14e20*/  BSYNC B2 ;  /* 0x0000000000027941 */ /* 0x000fea0003800000 */
.L_x_25956:
        /* <DEDUP_REMOVED lines=44> */
.L_x_25955:
[----:B------:R-:W-:Y:S05]  /*150f0*/  BSYNC B1 ;  /* 0x0000000000017941 */ /* 0x000fea0003800000 */
.L_x_25954:
        /* <DEDUP_REMOVED lines=13> */
.L_x_25958:
        /* <DEDUP_REMOVED lines=12> */
.L_x_25961:
[----:B------:R-:W-:-:S07]  /*15290*/  IMAD.MOV.U32 R21, RZ, RZ, R196 ;  /* 0x000000ffff157224 */ /* 0x000fce00078e00c4 */
.L_x_25962:
[----:B------:R-:W-:Y:S05]  /*152a0*/  BSYNC B1 ;  /* 0x0000000000017941 */ /* 0x000fea0003800000 */
.L_x_25960:
        /* <DEDUP_REMOVED lines=16> */
.L_x_25966:
[----:B------:R-:W-:Y:S05]  /*153b0*/  BSYNC B2 ;  /* 0x0000000000027941 */ /* 0x000fea0003800000 */
.L_x_25965:
        /* <DEDUP_REMOVED lines=44> */
.L_x_25964:
[----:B------:R-:W-:Y:S05]  /*15680*/  BSYNC B1 ;  /* 0x0000000000017941 */ /* 0x000fea0003800000 */
.L_x_25963:
        /* <DEDUP_REMOVED lines=8> */
.L_x_25959:
        /* <DEDUP_REMOVED lines=12> */
.L_x_25968:
[----:B------:R-:W-:-:S07]  /*157d0*/  MOV R202, R196 ;  /* 0x000000c400ca7202 */ /* 0x000fce0000000f00 */
.L_x_25969:
[----:B------:R-:W-:Y:S05]  /*157e0*/  BSYNC B1 ;  /* 0x0000000000017941 */ /* 0x000fea0003800000 */
.L_x_25967:
        /* <DEDUP_REMOVED lines=16> */
.L_x_25973:
[----:B------:R-:W-:Y:S05]  /*158f0*/  BSYNC B2 ;  /* 0x0000000000027941 */ /* 0x000fea0003800000 */
.L_x_25972:
        /* <DEDUP_REMOVED lines=44> */
.L_x_25971:
[----:B------:R-:W-:Y:S05]  /*15bc0*/  BSYNC B1 ;  /* 0x0000000000017941 */ /* 0x000fea0003800000 */
.L_x_25970:
        /* <DEDUP_REMOVED lines=11> */
.L_x_25974:
        /* <DEDUP_REMOVED lines=12> */
.L_x_25977:
[----:B------:R-:W-:-:S07]  /*15d40*/  IMAD.MOV.U32 R22, RZ, RZ, R196 ;  /* 0x000000ffff167224 */ /* 0x000fce00078e00c4 */
.L_x_25978:
[----:B------:R-:W-:Y:S05]  /*15d50*/  BSYNC B1 ;  /* 0x0000000000017941 */ /* 0x000fea0003800000 */
.L_x_25976:
        /* <DEDUP_REMOVED lines=16> */
.L_x_25982:
[----:B------:R-:W-:Y:S05]  /*15e60*/  BSYNC B2 ;  /* 0x0000000000027941 */ /* 0x000fea0003800000 */
.L_x_25981:
        /* <DEDUP_REMOVED lines=44> */
.L_x_25980:
[----:B------:R-:W-:Y:S05]  /*16130*/  BSYNC B1 ;  /* 0x0000000000017941 */ /* 0x000fea0003800000 */
.L_x_25979:
        /* <DEDUP_REMOVED lines=8> */
.L_x_25975:
        /* <DEDUP_REMOVED lines=12> */
.L_x_25984:
[----:B------:R-:W-:-:S07]  /*16280*/  MOV R202, R196 ;  /* 0x000000c400ca7202 */ /* 0x000fce0000000f00 */
.L_x_25985:
[----:B------:R-:W-:Y:S05]  /*16290*/  BSYNC B1 ;  /* 0x0000000000017941 */ /* 0x000fea0003800000 */
.L_x_25983:
        /* <DEDUP_REMOVED lines=16> */
.L_x_25989:
[----:B------:R-:W-:Y:S05]  /*163a0*/  BSYNC B2 ;  /* 0x0000000000027941 */ /* 0x000fea0003800000 */
.L_x_25988:
        /* <DEDUP_REMOVED lines=44> */
.L_x_25987:
[----:B------:R-:W-:Y:S05]  /*16670*/  BSYNC B1 ;  /* 0x0000000000017941 */ /* 0x000fea0003800000 */
.L_x_25986:
        /* <DEDUP_REMOVED lines=11> */
.L_x_25990:
        /* <DEDUP_REMOVED lines=12> */
.L_x_25993:
[----:B------:R-:W-:-:S07]  /*167f0*/  IMAD.MOV.U32 R23, RZ, RZ, R196 ;  /* 0x000000ffff177224 */ /* 0x000fce00078e00c4 */
.L_x_25994:
[----:B------:R-:W-:Y:S05]  /*16800*/  BSYNC B1 ;  /* 0x0000000000017941 */ /* 0x000fea0003800000 */
.L_x_25992:
        /* <DEDUP_REMOVED lines=16> */
.L_x_25998:
[----:B------:R-:W-:Y:S05]  /*16910*/  BSYNC B2 ;  /* 0x0000000000027941 */ /* 0x000fea0003800000 */
.L_x_25997:
        /* <DEDUP_REMOVED lines=44> */
.L_x_25996:
[----:B------:R-:W-:Y:S05]  /*16be0*/  BSYNC B1 ;  /* 0x0000000000017941 */ /* 0x000fea0003800000 */
.L_x_25995:
        /* <DEDUP_REMOVED lines=8> */
.L_x_25991:
        /* <DEDUP_REMOVED lines=12> */
.L_x_26000:
[----:B------:R-:W-:-:S07]  /*16d30*/  MOV R202, R196 ;  /* 0x000000c400ca7202 */ /* 0x000fce0000000f00 */
.L_x_26001:
[----:B------:R-:W-:Y:S05]  /*16d40*/  BSYNC B1 ;  /* 0x0000000000017941 */ /* 0x000fea0003800000 */
.L_x_25999:
        /* <DEDUP_REMOVED lines=16> */
.L_x_26005:
[----:B------:R-:W-:Y:S05]  /*16e50*/  BSYNC B2 ;  /* 0x0000000000027941 */ /* 0x000fea0003800000 */
.L_x_26004:
        /* <DEDUP_REMOVED lines=44> */
.L_x_26003:
[----:B------:R-:W-:Y:S05]  /*17120*/  BSYNC B1 ;  /* 0x0000000000017941 */ /* 0x000fea0003800000 */
.L_x_26002:
        /* <DEDUP_REMOVED lines=11> */
.L_x_26006:
        /* <DEDUP_REMOVED lines=12> */
.L_x_26009:
[----:B------:R-:W-:-:S07]  /*172a0*/  IMAD.MOV.U32 R219, RZ, RZ, R196 ;  /* 0x000000ffffdb7224 */ /* 0x000fce00078e00c4 */
.L_x_26010:
[----:B------:R-:W-:Y:S05]  /*172b0*/  BSYNC B1 ;  /* 0x0000000000017941 */ /* 0x000fea0003800000 */
.L_x_26008:
        /* <DEDUP_REMOVED lines=16> */
.L_x_26014:
[----:B------:R-:W-:Y:S05]  /*173c0*/  BSYNC B2 ;  /* 0x0000000000027941 */ /* 0x000fea0003800000 */
.L_x_26013:
        /* <DEDUP_REMOVED lines=44> */
.L_x_26012:
[----:B------:R-:W-:Y:S05]  /*17690*/  BSYNC B1 ;  /* 0x0000000000017941 */ /* 0x000fea0003800000 */
.L_x_26011:
        /* <DEDUP_REMOVED lines=8> */
.L_x_26007:
        /* <DEDUP_REMOVED lines=36> */
[----:B------:R-:W-:Y:S01]  /*17960*/  FADD.FTZ R218, R219, R26 ;  /* 0x0000001adbda7221 */ /* 0x000fe20000010000 */
[----:B------:R-:W-:-:S03]  /*17970*/  IADD3 R209, R209, R220, RZ ;  /* 0x000000dcd1d17210 */ /* 0x000fc60007ffe0ff */
[----:B------:R-:W-:Y:S02]  /*17980*/  FADD.FTZ R217, R218, R27 ;  /* 0x0000001bdad97221 */ /* 0x000fe40000010000 */
[----:B------:R0:W-:Y:S02]  /*17990*/  STG.E desc[UR4][R212.64], R209 ;  /* 0x000000d1d4007986 */ /* 0x0001e4000c101904 */
[----:B------:R-:W-:-:S04]  /*179a0*/  FADD.FTZ R218, R217, R188 ;  /* 0x000000bcd9da7221 */ /* 0x000fc80000010000 */
[----:B------:R-:W-:-:S04]  /*179b0*/  FADD.FTZ R217, R218, R189 ;  /* 0x000000bddad97221 */ /* 0x000fc80000010000 */
[----:B------:R-:W-:Y:S01]  /*179c0*/  FADD.FTZ R218, R217, R190 ;  /* 0x000000bed9da7221 */ /* 0x000fe20000010000 */
[----:B------:R-:W-:Y:S06]  /*179d0*/  @!P0 BRA `(.L_x_26015) ;  /* 0x00000000002c8947 */ /* 0x000fec0003800000 */
[----:B0-----:R-:W0:Y:S01]  /*179e0*/  LDC.64 R212, c[0x0][0x248] ;  /* 0x00009200ffd47b82 */ /* 0x001e220000000a00 */
        /* <DEDUP_REMOVED lines=10> */
.L_x_26015:
        /* <DEDUP_REMOVED lines=88> */
.L_x_26029:
[----:B------:R-:W-:Y:S01]  /*18010*/  LOP3.LUT P2, RZ, R201, 0x4, RZ, 0xc0, !PT ;  /* 0x00000004c9ff7812 */ /* 0x000fe2000784c0ff */
[----:B-1----:R-:W-:-:S03]  /*18020*/  FADD.FTZ R217, R220, R217 ;  /* 0x000000d9dcd97221 */ /* 0x002fc60000010000 */
        /* <DEDUP_REMOVED lines=9> */
[----:B------:R-:W1:Y:S01]  /*180c0*/  @!P1 LDC.64 R44, c[0x0][0x250] ;  /* 0x00009400ff2c9b82 */ /* 0x000e620000000a00 */
[C---:B------:R-:W-:Y:S01]  /*180d0*/  FADD.FTZ R46, -R213.reuse, R40 ;  /* 0x00000028d52e7221 */ /* 0x040fe20000010100 */
[C---:B------:R-:W-:Y:S01]  /*180e0*/  FADD.FTZ R242, -R213.reuse, R41 ;  /* 0x00000029d5f27221 */ /* 0x040fe20000010100 */
[C---:B------:R-:W-:Y:S01]  /*180f0*/  FADD.FTZ R217, -R213.reuse, R190 ;  /* 0x000000bed5d97221 */ /* 0x040fe20000010100 */
        /* <DEDUP_REMOVED lines=12> */
[C---:B0-----:R-:W-:Y:S01]  /*181c0*/  FADD.FTZ R220, -R213.reuse, R25 ;  /* 0x00000019d5dc7221 */ /* 0x041fe20000010100 */
[----:B------:R-:W0:Y:S01]  /*181d0*/  LDC.64 R190, c[0x0][0x2b8] ;  /* 0x0000ae00ffbe7b82 */ /* 0x000e220000000a00 */
[C---:B------:R-:W-:Y:S01]  /*181e0*/  FADD.FTZ R252, -R213.reuse, R51 ;  /* 0x00000033d5fc7221 */ /* 0x040fe20000010100 */
[C---:B------:R-:W-:Y:S01]  /*181f0*/  FADD.FTZ R218, -R213.reuse, R36 ;  /* 0x00000024d5da7221 */ /* 0x040fe20000010100 */
[C---:B------:R-:W-:Y:S01]  /*18200*/  FADD.FTZ R226, -R213.reuse, R38 ;  /* 0x00000026d5e27221 */ /* 0x040fe20000010100 */
[C---:B------:R-:W-:Y:S01]  /*18210*/  FADD.FTZ R49, -R213.reuse, R50 ;  /* 0x00000032d5317221 */ /* 0x040fe20000010100 */
[----:B------:R-:W-:Y:S01]  /*18220*/  FADD.FTZ R38, -R213, R29 ;  /* 0x0000001dd5267221 */ /* 0x000fe20000010100 */
[----:B------:R-:W-:-:S02]  /*18230*/  IMAD.SHL.U32 R36, R208, 0x10, RZ ;  /* 0x00000010d0247824 */ /* 0x000fc400078e00ff */
[----:B------:R-:W-:Y:S01]  /*18240*/  FADD.FTZ R48, -R213, R48 ;  /* 0x00000030d5307221 */ /* 0x000fe20000010100 */
[C---:B--2---:R-:W-:Y:S01]  /*18250*/  FMUL.FTZ R28, R35.reuse, R214 ;  /* 0x000000d6231c7220 */ /* 0x044fe20000410000 */
[C---:B------:R-:W-:Y:S01]  /*18260*/  FMUL.FTZ R215, R35.reuse, R188 ;  /* 0x000000bc23d77220 */ /* 0x040fe20000410000 */
[----:B------:R-:W-:Y:S01]  /*18270*/  FMUL.FTZ R214, R35, R189 ;  /* 0x000000bd23d67220 */ /* 0x000fe20000410000 */
[----:B-1----:R-:W-:Y:S01]  /*18280*/  @!P1 IMAD.WIDE R44, R199, 0x4, R44 ;  /* 0x00000004c72c9825 */ /* 0x002fe200078e022c */
[----:B------:R-:W1:Y:S03]  /*18290*/  LDC.64 R188, c[0x0][0x2c0] ;  /* 0x0000b000ffbc7b82 */ /* 0x000e660000000a00 */
[----:B------:R-:W-:Y:S01]  /*182a0*/  FADD.FTZ R50, -R213, R26 ;  /* 0x0000001ad5327221 */ /* 0x000fe20000010100 */
[----:B------:R-:W-:Y:S01]  /*182b0*/  FMUL.FTZ R26, R35, R252 ;  /* 0x000000fc231a7220 */ /* 0x000fe20000410000 */
[----:B------:R-:W-:Y:S01]  /*182c0*/  FADD.FTZ R230, -R213, R33 ;  /* 0x00000021d5e67221 */ /* 0x000fe20000010100 */
[----:B---3--:R-:W-:Y:S01]  /*182d0*/  @!P1 IMAD.WIDE R24, R199, 0x4, R40 ;  /* 0x00000004c7189825 */ /* 0x008fe200078e0228 */
[----:B------:R2:W-:Y:S03]  /*182e0*/  @!P1 STG.E desc[UR4][R44.64], R209 ;  /* 0x000000d12c009986 */ /* 0x0005e6000c101904 */
[----:B------:R-:W-:Y:S01]  /*182f0*/  FMUL.FTZ R29, R35, R49 ;  /* 0x00000031231d7220 */ /* 0x000fe20000410000 */
[C---:B------:R-:W-:Y:S01]  /*18300*/  FADD.FTZ R244, -R213.reuse, R42 ;  /* 0x0000002ad5f47221 */ /* 0x040fe20000010100 */
[----:B------:R-:W-:Y:S01]  /*18310*/  FADD.FTZ R224, -R213, R32 ;  /* 0x00000020d5e07221 */ /* 0x000fe20000010100 */
[----:B------:R3:W-:Y:S01]  /*18320*/  @!P1 STG.E desc[UR4][R24.64], R35 ;  /* 0x0000002318009986 */ /* 0x0007e2000c101904 */
[C---:B------:R-:W-:Y:S01]  /*18330*/  FMUL.FTZ R33, R35.reuse, R48 ;  /* 0x0000003023217220 */ /* 0x040fe20000410000 */
[----:B------:R-:W-:Y:S01]  /*18340*/  FMUL.FTZ R231, R35, R218 ;  /* 0x000000da23e77220 */ /* 0x000fe20000410000 */
[----:B------:R-:W-:Y:S01]  /*18350*/  SHF.R.U32.HI R208, RZ, 0x1c, R208 ;  /* 0x0000001cffd07819 */ /* 0x000fe200000116d0 */
[C---:B------:R-:W-:Y:S01]  /*18360*/  FADD.FTZ R42, -R213.reuse, R43 ;  /* 0x0000002bd52a7221 */ /* 0x040fe20000010100 */
[C---:B------:R-:W-:Y:S01]  /*18370*/  FADD.FTZ R236, -R213.reuse, R37 ;  /* 0x00000025d5ec7221 */ /* 0x040fe20000010100 */
[C---:B------:R-:W-:Y:S01]  /*18380*/  FADD.FTZ R240, -R213.reuse, R39 ;  /* 0x00000027d5f07221 */ /* 0x040fe20000010100 */
[----:B------:R-:W-:Y:S01]  /*18390*/  FADD.FTZ R32, -R213, R31 ;  /* 0x0000001fd5207221 */ /* 0x000fe20000010100 */
[C---:B--2---:R-:W-:Y:S01]  /*183a0*/  FMUL.FTZ R44, R35.reuse, R38 ;  /* 0x00000026232c7220 */ /* 0x044fe20000410000 */
        /* <DEDUP_REMOVED lines=12> */
[C---:B------:R-:W-:Y:S01]  /*18470*/  FMUL.FTZ R237, R35.reuse, R46 ;  /* 0x0000002e23ed7220 */ /* 0x040fe20000410000 */
[C---:B------:R-:W-:Y:S01]  /*18480*/  FMUL.FTZ R223, R35.reuse, R232 ;  /* 0x000000e823df7220 */ /* 0x040fe20000410000 */
[----:B------:R-:W-:Y:S01]  /*18490*/  FMUL.FTZ R221, R35, R50 ;  /* 0x0000003223dd7220 */ /* 0x000fe20000410000 */
[----:B------:R-:W-:Y:S01]  /*184a0*/  IADD3.X R39, R208, UR19, RZ, P1, !PT ;  /* 0x00000013d0277c10 */ /* 0x000fe20008ffe4ff */
[-C--:B---3--:R-:W-:Y:S01]  /*184b0*/  FFMA.FTZ R25, R61, R28.reuse, R185 ;  /* 0x0000001c3d197223 */ /* 0x088fe200000100b9 */
        /* <DEDUP_REMOVED lines=19> */
[----:B0-----:R-:W-:-:S04]  /*185f0*/  IMAD.WIDE.U32 R244, R203, 0x10, R190 ;  /* 0x00000010cbf47825 */ /* 0x001fc800078e00be */
[----:B------:R-:W-:Y:S01]  /*18600*/  FFMA.FTZ R35, R91, R248, R183 ;  /* 0x000000f85b237223 */ /* 0x000fe200000100b7 */
[----:B------:R-:W-:Y:S01]  /*18610*/  FFMA.FTZ R34, R90, R241, R182 ;  /* 0x000000f15a227223 */ /* 0x000fe200000100b6 */
[----:B------:R-:W-:Y:S01]  /*18620*/  FFMA.FTZ R33, R89, R246, R181 ;  /* 0x000000f659217223 */ /* 0x000fe200000100b5 */
[----:B------:R-:W-:Y:S01]  /*18630*/  FFMA.FTZ R32, R88, R43, R180 ;  /* 0x0000002b58207223 */ /* 0x000fe200000100b4 */
[----:B------:R0:W-:Y:S01]  /*18640*/  STG.E.128 desc[UR4][R38.64], R24 ;  /* 0x0000001826007986 */ /* 0x0001e2000c101d04 */
[----:B-1----:R-:W-:-:S03]  /*18650*/  IMAD.WIDE.U32 R238, R203, 0x10, R188 ;  /* 0x00000010cbee7825 */ /* 0x002fc600078e00bc */
[----:B------:R1:W-:Y:S01]  /*18660*/  STG.E.128 desc[UR4][R36.64], R28 ;  /* 0x0000001c24007986 */ /* 0x0003e2000c101d04 */
[----:B------:R-:W-:-:S03]  /*18670*/  IMAD.WIDE.U32 R234, R206, 0x10, R190 ;  /* 0x00000010ceea7825 */ /* 0x000fc600078e00be */
[----:B------:R2:W-:Y:S01]  /*18680*/  STG.E.128 desc[UR4][R244.64], R32 ;  /* 0x00000020f4007986 */ /* 0x0005e2000c101d04 */
[----:B------:R-:W-:-:S04]  /*18690*/  IMAD.WIDE.U32 R224, R210, 0x10, R190 ;  /* 0x00000010d2e07825 */ /* 0x000fc800078e00be */
[----:B------:R-:W-:-:S04]  /*186a0*/  IMAD.WIDE.U32 R48, R211, 0x10, R190 ;  /* 0x00000010d3307825 */ /* 0x000fc800078e00be */
[----:B------:R-:W-:-:S04]  /*186b0*/  IMAD.WIDE.U32 R226, R210, 0x10, R188 ;  /* 0x00000010d2e27825 */ /* 0x000fc800078e00bc */
[----:B0-----:R-:W-:Y:S01]  /*186c0*/  FFMA.FTZ R39, R87, R42, R179 ;  /* 0x0000002a57277223 */ /* 0x001fe200000100b3 */
[----:B------:R-:W-:Y:S01]  /*186d0*/  FFMA.FTZ R38, R86, R41, R178 ;  /* 0x0000002956267223 */ /* 0x000fe200000100b2 */
[----:B------:R-:W-:Y:S01]  /*186e0*/  FFMA.FTZ R27, R83, R240, R175 ;  /* 0x000000f0531b7223 */ /* 0x000fe200000100af */
        /* <DEDUP_REMOVED lines=8> */
[----:B------:R-:W-:Y:S01]  /*18770*/  FFMA.FTZ R32, R116, R43, R148 ;  /* 0x0000002b74207223 */ /* 0x000fe20000010094 */
[----:B------:R-:W-:-:S04]  /*18780*/  IMAD.WIDE.U32 R210, R222, 0x10, R188 ;  /* 0x00000010ded27825 */ /* 0x000fc800078e00bc */
        /* <DEDUP_REMOVED lines=18> */
[----:B------:R-:W-:Y:S01]  /*188b0*/  FFMA.FTZ R35, R79, R232, R171 ;  /* 0x000000e84f237223 */ /* 0x000fe200000100ab */
[----:B------:R-:W-:Y:S01]  /*188c0*/  FFMA.FTZ R33, R77, R230, R169 ;  /* 0x000000e64d217223 */ /* 0x000fe200000100a9 */
[----:B------:R-:W-:Y:S01]  /*188d0*/  FFMA.FTZ R32, R76, R47, R168 ;  /* 0x0000002f4c207223 */ /* 0x000fe200000100a8 */
[----:B-1----:R-:W-:Y:S01]  /*188e0*/  FFMA.FTZ R38, R106, R223, R138 ;  /* 0x000000df6a267223 */ /* 0x002fe2000001008a */
[----:B------:R-:W-:Y:S01]  /*188f0*/  FFMA.FTZ R36, R104, R47, R136 ;  /* 0x0000002f68247223 */ /* 0x000fe20000010088 */
[----:B------:R-:W0:Y:S01]  /*18900*/  LDC.64 R222, c[0x0][0x210] ;  /* 0x00008400ffde7b82 */ /* 0x000e220000000a00 */
[----:B------:R-:W-:Y:S01]  /*18910*/  FFMA.FTZ R47, R103, R46, R135 ;  /* 0x0000002e672f7223 */ /* 0x000fe20000010087 */
[----:B------:R-:W-:Y:S01]  /*18920*/  FFMA.FTZ R39, R107, R232, R139 ;  /* 0x000000e86b277223 */ /* 0x000fe2000001008b */
[----:B------:R-:W-:Y:S01]  /*18930*/  FFMA.FTZ R37, R105, R230, R137 ;  /* 0x000000e669257223 */ /* 0x000fe20000010089 */
[----:B--2---:R-:W-:Y:S01]  /*18940*/  FFMA.FTZ R43, R75, R46, R167 ;  /* 0x0000002e4b2b7223 */ /* 0x004fe200000100a7 */
[-C--:B------:R-:W-:Y:S01]  /*18950*/  FFMA.FTZ R42, R74, R45.reuse, R166 ;  /* 0x0000002d4a2a7223 */ /* 0x080fe200000100a6 */
[----:B------:R-:W-:Y:S01]  /*18960*/  FFMA.FTZ R46, R102, R45, R134 ;  /* 0x0000002d662e7223 */ /* 0x000fe20000010086 */
[-C--:B------:R-:W-:Y:S01]  /*18970*/  FFMA.FTZ R41, R73, R44.reuse, R165 ;  /* 0x0000002c49297223 */ /* 0x080fe200000100a5 */
[----:B------:R-:W-:Y:S01]  /*18980*/  FFMA.FTZ R45, R101, R44, R133 ;  /* 0x0000002c652d7223 */ /* 0x000fe20000010085 */
[-C--:B------:R-:W-:Y:S01]  /*18990*/  FFMA.FTZ R40, R72, R51.reuse, R164 ;  /* 0x0000003348287223 */ /* 0x080fe200000100a4 */
[----:B------:R1:W-:Y:S01]  /*189a0*/  STG.E.128 desc[UR4][R226.64], R28 ;  /* 0x0000001ce2007986 */ /* 0x0003e2000c101d04 */
[----:B------:R-:W-:Y:S01]  /*189b0*/  FFMA.FTZ R44, R100, R51, R132 ;  /* 0x00000033642c7223 */ /* 0x000fe20000010084 */
[-C--:B------:R-:W-:Y:S01]  /*189c0*/  FFMA.FTZ R51, R71, R50.reuse, R163 ;  /* 0x0000003247337223 */ /* 0x080fe200000100a3 */
[----:B---3--:R-:W-:Y:S01]  /*189d0*/  FFMA.FTZ R27, R99, R50, R131 ;  /* 0x00000032631b7223 */ /* 0x008fe20000010083 */
[----:B------:R2:W-:Y:S01]  /*189e0*/  STG.E.128 desc[UR4][R48.64], R32 ;  /* 0x0000002030007986 */ /* 0x0005e2000c101d04 */
[-C--:B------:R-:W-:Y:S01]  /*189f0*/  FFMA.FTZ R50, R70, R221.reuse, R162 ;  /* 0x000000dd46327223 */ /* 0x080fe200000100a2 */
[----:B------:R-:W-:Y:S01]  /*18a00*/  FFMA.FTZ R26, R98, R221, R130 ;  /* 0x000000dd621a7223 */ /* 0x000fe20000010082 */
[----:B------:R-:W-:Y:S01]  /*18a10*/  FFMA.FTZ R25, R97, R220, R129 ;  /* 0x000000dc61197223 */ /* 0x000fe20000010081 */
[----:B------:R-:W-:Y:S01]  /*18a20*/  FFMA.FTZ R24, R96, R219, R128 ;  /* 0x000000db60187223 */ /* 0x000fe20000010080 */
[C---:B------:R-:W-:Y:S01]  /*18a30*/  IMAD.WIDE.U32 R190, R216.reuse, 0x10, R190 ;  /* 0x00000010d8be7825 */ /* 0x040fe200078e00be */
[----:B------:R3:W-:Y:S03]  /*18a40*/  STG.E.128 desc[UR4][R228.64], R36 ;  /* 0x00000024e4007986 */ /* 0x0007e6000c101d04 */
[----:B------:R-:W-:Y:S01]  /*18a50*/  IMAD.WIDE.U32 R188, R216, 0x10, R188 ;  /* 0x00000010d8bc7825 */ /* 0x000fe200078e00bc */
[----:B------:R3:W-:Y:S01]  /*18a60*/  STG.E.128 desc[UR4][R212.64], R40 ;  /* 0x00000028d4007986 */ /* 0x0007e2000c101d04 */
[----:B0-----:R-:W-:-:S02]  /*18a70*/  LEA R199, R222, R199, 0x2 ;  /* 0x000000c7dec77211 */ /* 0x001fc400078e10ff */
        /* <DEDUP_REMOVED lines=18> */
.L_x_25495:
[----:B------:R-:W-:Y:S05]  /*18ba0*/  EXIT ;  /* 0x000000000000794d */ /* 0x000fea0003800000 */
.L_x_26016:
[----:B------:R-:W-:Y:S01]  /*18bb0*/  HFMA2.MMA R225, -RZ, RZ, 0, 5.9604644775390625e-08 ;  /* 0x00000001ffe17435 */ /* 0x000fe200000001ff */
[----:B------:R-:W-:Y:S01]  /*18bc0*/  BSSY B1, `(.L_x_26018) ;  /* 0x0000007000017945 */ /* 0x000fe20003800000 */
[----:B------:R-:W-:Y:S01]  /*18bd0*/  IMAD.MOV.U32 R224, RZ, RZ, R218 ;  /* 0x000000ffffe07224 */ /* 0x000fe200078e00da */
[----:B------:R-:W-:Y:S01]  /*18be0*/  MOV R221, 0xffffffff ;  /* 0xffffffff00dd7802 */ /* 0x000fe20000000f00 */
[----:B------:R-:W-:-:S07]  /*18bf0*/  IMAD.MOV.U32 R226, RZ, RZ, 0x1f ;  /* 0x0000001fffe27424 */ /* 0x000fce00078e00ff */
[----:B01----:R-:W-:Y:S05]  /*18c00*/  WARPSYNC.COLLECTIVE R221, `(.L_x_26019) ;  /* 0x00000000dd087348 */ /* 0x003fea0003c00000 */
[----:B------:R2:W3:Y:S02]  /*18c10*/  SHFL.BFLY P2, R223, R224, R225, R226 ;  /* 0x0c0000e1e0df7389 */ /* 0x0004e400000400e2 */
[----:B0123--:R-:W-:Y:S01]  /*18c20*/  ENDCOLLECTIVE ;  /* 0x000000000000791b */ /* 0x00ffe20003800000 */
.L_x_26019:
[----:B------:R-:W-:Y:S05]  /*18c30*/  BSYNC B1 ;  /* 0x0000000000017941 */ /* 0x000fea0003800000 */
.L_x_26018:
        /* <DEDUP_REMOVED lines=10> */
.L_x_26020:
[----:B------:R-:W-:Y:S01]  /*18ce0*/  HFMA2.MMA R225, -RZ, RZ, 0, 2.384185791015625e-07 ;  /* 0x00000004ffe17435 */ /* 0x000fe200000001ff */
[----:B------:R-:W-:-:S05]  /*18cf0*/  MOV R212, R223 ;  /* 0x000000df00d47202 */ /* 0x000fca0000000f00 */
[----:B------:R-:W-:-:S04]  /*18d00*/  FADD.FTZ R215, R213, R212 ;  /* 0x000000d4d5d77221 */ /* 0x000fc80000010000 */
[----:B------:R-:W-:-:S07]  /*18d10*/  IMAD.MOV.U32 R224, RZ, RZ, R215 ;  /* 0x000000ffffe07224 */ /* 0x000fce00078e00d7 */
[----:B------:R-:W-:Y:S05]  /*18d20*/  WARPSYNC.COLLECTIVE R221, `(.L_x_26021) ;  /* 0x00000000dd087348 */ /* 0x000fea0003c00000 */
[----:B------:R0:W1:Y:S02]  /*18d30*/  SHFL.BFLY P2, R223, R224, R225, R226 ;  /* 0x0c0000e1e0df7389 */ /* 0x00006400000400e2 */
[----:B01----:R-:W-:Y:S01]  /*18d40*/  ENDCOLLECTIVE ;  /* 0x000000000000791b */ /* 0x003fe20003800000 */
.L_x_26021:
[----:B------:R-:W-:Y:S02]  /*18d50*/  IMAD.MOV.U32 R225, RZ, RZ, 0x8 ;  /* 0x00000008ffe17424 */ /* 0x000fe400078e00ff */
[----:B------:R-:W-:-:S04]  /*18d60*/  IMAD.MOV.U32 R212, RZ, RZ, R223 ;  /* 0x000000ffffd47224 */ /* 0x000fc800078e00df */
[----:B------:R-:W-:-:S05]  /*18d70*/  FADD.FTZ R217, R215, R212 ;  /* 0x000000d4d7d97221 */ /* 0x000fca0000010000 */
[----:B------:R-:W-:-:S07]  /*18d80*/  MOV R224, R217 ;  /* 0x000000d900e07202 */ /* 0x000fce0000000f00 */
[----:B------:R-:W-:Y:S05]  /*18d90*/  WARPSYNC.COLLECTIVE R221, `(.L_x_26022) ;  /* 0x00000000dd087348 */ /* 0x000fea0003c00000 */
[----:B------:R0:W1:Y:S02]  /*18da0*/  SHFL.BFLY P2, R223, R224, R225, R226 ;  /* 0x0c0000e1e0df7389 */ /* 0x00006400000400e2 */
[----:B01----:R-:W-:Y:S01]  /*18db0*/  ENDCOLLECTIVE ;  /* 0x000000000000791b */ /* 0x003fe20003800000 */
.L_x_26022:
[----:B------:R-:W-:Y:S01]  /*18dc0*/  HFMA2.MMA R225, -RZ, RZ, 0, 9.5367431640625e-07 ;  /* 0x00000010ffe17435 */ /* 0x000fe200000001ff */
[----:B------:R-:W-:-:S05]  /*18dd0*/  MOV R212, R223 ;  /* 0x000000df00d47202 */ /* 0x000fca0000000f00 */
[----:B------:R-:W-:-:S04]  /*18de0*/  FADD.FTZ R219, R217, R212 ;  /* 0x000000d4d9db7221 */ /* 0x000fc80000010000 */
[----:B------:R-:W-:-:S07]  /*18df0*/  IMAD.MOV.U32 R224, RZ, RZ, R219 ;  /* 0x000000ffffe07224 */ /* 0x000fce00078e00db */
[----:B------:R-:W-:Y:S05]  /*18e00*/  WARPSYNC.COLLECTIVE R221, `(.L_x_26023) ;  /* 0x00000000dd087348 */ /* 0x000fea0003c00000 */
[----:B------:R0:W1:Y:S02]  /*18e10*/  SHFL.BFLY P2, R223, R224, R225, R226 ;  /* 0x0c0000e1e0df7389 */ /* 0x00006400000400e2 */
[----:B01----:R-:W-:Y:S01]  /*18e20*/  ENDCOLLECTIVE ;  /* 0x000000000000791b */ /* 0x003fe20003800000 */
.L_x_26023:
[----:B------:R-:W-:Y:S02]  /*18e30*/  IMAD.MOV.U32 R225, RZ, RZ, 0x1 ;  /* 0x00000001ffe17424 */ /* 0x000fe400078e00ff */
[----:B------:R-:W-:-:S04]  /*18e40*/  IMAD.MOV.U32 R212, RZ, RZ, R223 ;  /* 0x000000ffffd47224 */ /* 0x000fc800078e00df */
        /* <DEDUP_REMOVED lines=70> */
.L_x_26024:
[----:B------:R-:W-:Y:S01]  /*192b0*/  HFMA2.MMA R225, -RZ, RZ, 0, 1.1920928955078125e-07 ;  /* 0x00000002ffe17435 */ /* 0x000fe200000001ff */
[----:B------:R-:W-:-:S05]  /*192c0*/  MOV R213, R223 ;  /* 0x000000df00d57202 */ /* 0x000fca0000000f00 */
[----:B------:R-:W-:-:S04]  /*192d0*/  FADD.FTZ R213, R212, R213 ;  /* 0x000000d5d4d57221 */ /* 0x000fc80000010000 */
[----:B------:R-:W-:-:S07]  /*192e0*/  IMAD.MOV.U32 R224, RZ, RZ, R213 ;  /* 0x000000ffffe07224 */ /* 0x000fce00078e00d5 */
[----:B------:R-:W-:Y:S05]  /*192f0*/  WARPSYNC.COLLECTIVE R221, `(.L_x_26025) ;  /* 0x00000000dd087348 */ /* 0x000fea0003c00000 */
[----:B------:R0:W1:Y:S02]  /*19300*/  SHFL.BFLY P2, R223, R224, R225, R226 ;  /* 0x0c0000e1e0df7389 */ /* 0x00006400000400e2 */
[----:B01----:R-:W-:Y:S01]  /*19310*/  ENDCOLLECTIVE ;  /* 0x000000000000791b */ /* 0x003fe20003800000 */
.L_x_26025:
[----:B------:R-:W-:Y:S02]  /*19320*/  IMAD.MOV.U32 R225, RZ, RZ, 0x4 ;  /* 0x00000004ffe17424 */ /* 0x000fe400078e00ff */
[----:B------:R-:W-:-:S04]  /*19330*/  IMAD.MOV.U32 R218, RZ, RZ, R223 ;  /* 0x000000ffffda7224 */ /* 0x000fc800078e00df */
[----:B------:R-:W-:-:S05]  /*19340*/  FADD.FTZ R218, R213, R218 ;  /* 0x000000dad5da7221 */ /* 0x000fca0000010000 */
[----:B------:R-:W-:-:S07]  /*19350*/  MOV R224, R218 ;  /* 0x000000da00e07202 */ /* 0x000fce0000000f00 */
[----:B------:R-:W-:Y:S05]  /*19360*/  WARPSYNC.COLLECTIVE R221, `(.L_x_26026) ;  /* 0x00000000dd087348 */ /* 0x000fea0003c00000 */
[----:B------:R0:W1:Y:S02]  /*19370*/  SHFL.BFLY P2, R223, R224, R225, R226 ;  /* 0x0c0000e1e0df7389 */ /* 0x00006400000400e2 */
[----:B01----:R-:W-:Y:S01]  /*19380*/  ENDCOLLECTIVE ;  /* 0x000000000000791b */ /* 0x003fe20003800000 */
.L_x_26026:
[----:B------:R-:W-:Y:S01]  /*19390*/  HFMA2.MMA R225, -RZ, RZ, 0, 4.76837158203125e-07 ;  /* 0x00000008ffe17435 */ /* 0x000fe200000001ff */
[----:B------:R-:W-:-:S05]  /*193a0*/  MOV R215, R223 ;  /* 0x000000df00d77202 */ /* 0x000fca0000000f00 */
[----:B------:R-:W-:-:S04]  /*193b0*/  FADD.FTZ R215, R218, R215 ;  /* 0x000000d7dad77221 */ /* 0x000fc80000010000 */
[----:B------:R-:W-:-:S07]  /*193c0*/  IMAD.MOV.U32 R224, RZ, RZ, R215 ;  /* 0x000000ffffe07224 */ /* 0x000fce00078e00d7 */
[----:B------:R-:W-:Y:S05]  /*193d0*/  WARPSYNC.COLLECTIVE R221, `(.L_x_26027) ;  /* 0x00000000dd087348 */ /* 0x000fea0003c00000 */
[----:B------:R0:W1:Y:S02]  /*193e0*/  SHFL.BFLY P2, R223, R224, R225, R226 ;  /* 0x0c0000e1e0df7389 */ /* 0x00006400000400e2 */
[----:B01----:R-:W-:Y:S01]  /*193f0*/  ENDCOLLECTIVE ;  /* 0x000000000000791b */ /* 0x003fe20003800000 */
.L_x_26027:
[----:B------:R-:W-:Y:S02]  /*19400*/  IMAD.MOV.U32 R225, RZ, RZ, 0x10 ;  /* 0x00000010ffe17424 */ /* 0x000fe400078e00ff */
[----:B------:R-:W-:-:S04]  /*19410*/  IMAD.MOV.U32 R220, RZ, RZ, R223 ;  /* 0x000000ffffdc7224 */ /* 0x000fc800078e00df */
[----:B------:R-:W-:-:S05]  /*19420*/  FADD.FTZ R220, R215, R220 ;  /* 0x000000dcd7dc7221 */ /* 0x000fca0000010000 */
[----:B------:R-:W-:-:S07]  /*19430*/  MOV R224, R220 ;  /* 0x000000dc00e07202 */ /* 0x000fce0000000f00 */
[----:B------:R-:W-:Y:S05]  /*19440*/  WARPSYNC.COLLECTIVE R221, `(.L_x_26028) ;  /* 0x00000000dd087348 */ /* 0x000fea0003c00000 */
[----:B------:R0:W1:Y:S02]  /*19450*/  SHFL.BFLY P2, R223, R224, R225, R226 ;  /* 0x0c0000e1e0df7389 */ /* 0x00006400000400e2 */
[----:B01----:R-:W-:Y:S01]  /*19460*/  ENDCOLLECTIVE ;  /* 0x000000000000791b */ /* 0x003fe20003800000 */
.L_x_26028:
[----:B------:R-:W-:Y:S01]  /*19470*/  MOV R217, R223 ;  /* 0x000000df00d97202 */ /* 0x000fe20000000f00 */
[----:B------:R-:W-:Y:S06]  /*19480*/  BRA `(.L_x_26029) ;  /* 0xffffffe800e07947 */ /* 0x000fec000383ffff */
.L_x_26030:
        /* <DEDUP_REMOVED lines=15> */
.L_x_27227:


//--------------------- .text._ZN10layer_norm31ln_parallel_residual_fwd_kernelINS_13Kernel_traitsIfffffjLj1024ELj1ELj4ELj1ELj16ENS_18Kernel_traits_baseILj1024EfffffjLj128EEEEELb1ELb1ELb0EEEvNS_9FwdParamsE --------------------------
	.section	.text._ZN10layer_norm31ln_parallel_residual_fwd_kernelINS_13Kernel_traitsIfffffjLj1024ELj1ELj4ELj1ELj16ENS_18Kernel_traits_baseILj1024EfffffjLj128EEEEELb1ELb1ELb0EEEvNS_9FwdParamsE,"ax",@progbits
	.align	128
        .global         _ZN10layer_norm31ln_parallel_residual_fwd_kernelINS_13Kernel_traitsIfffffjLj1024ELj1ELj4ELj1ELj16ENS_18Kernel_traits_baseILj1024EfffffjLj128EEEEELb1ELb1ELb0EEEvNS_9FwdParamsE
        .type           _ZN10layer_norm31ln_parallel_residual_fwd_kernelINS_13Kernel_traitsIfffffjLj1024ELj1ELj4ELj1ELj16ENS_18Kernel_traits_baseILj1024EfffffjLj128EEEEELb1ELb1ELb0EEEvNS_9FwdParamsE,@function
        .size           _ZN10layer_norm31ln_parallel_residual_fwd_kernelINS_13Kernel_traitsIfffffjLj1024ELj1ELj4ELj1ELj16ENS_18Kernel_traits_baseILj1024EfffffjLj128EEEEELb1ELb1ELb0EEEvNS_9FwdParamsE,(.L_x_27228 - _ZN10layer_norm31ln_parallel_residual_fwd_kernelINS_13Kernel_traitsIfffffjLj1024ELj1ELj4ELj1ELj16ENS_18Kernel_traits_baseILj1024EfffffjLj128EEEEELb1ELb1ELb0EEEvNS_9FwdParamsE)
        .other          _ZN10layer_norm31ln_parallel_residual_fwd_kernelINS_13Kernel_traitsIfffffjLj1024ELj1ELj4ELj1ELj16ENS_18Kernel_traits_baseILj1024EfffffjLj128EEEEELb1ELb1ELb0EEEvNS_9FwdParamsE,@"STO_CUDA_ENTRY STV_DEFAULT"
_ZN10layer_norm31ln_parallel_residual_fwd_kernelINS_13Kernel_traitsIfffffjLj1024ELj1ELj4ELj1ELj16ENS_18Kernel_traits_baseILj1024EfffffjLj128EEEEELb1ELb1ELb0EEEvNS_9FwdParamsE:
.text._ZN10layer_norm31ln_parallel_residual_fwd_kernelINS_13Kernel_traitsIfffffjLj1024ELj1ELj4ELj1ELj16ENS_18Kernel_traits_baseILj1024EfffffjLj128EEEEELb1ELb1ELb0EEEvNS_9FwdParamsE:
        /* <DEDUP_REMOVED lines=16> */
[----:B-1----:R-:W3:Y:S01]  /*0100*/  @P0 LDG.E.64 R4, desc[UR4][R6.64] ;  /* 0x0000000406040981 */ /* 0x002ee2000c1e1b00 */
[----:B------:R-:W-:Y:S01]  /*0110*/  BSSY B0, `(.L_x_26031) ;  /* 0x0000050000007945 */ /* 0x000fe20003800000 */
[----:B0-----:R-:W-:Y:S01]  /*0120*/  LOP3.LUT R124, R56, 0x1f, RZ, 0xc0, !PT ;  /* 0x0000001f387c7812 */ /* 0x001fe200078ec0ff */
[----:B----4-:R-:W-:-:S04]  /*0130*/  IMAD R14, R64, UR8, R56 ;  /* 0x00000008400e7c24 */ /* 0x010fc8000f8e0238 */
[----:B------:R-:W-:-:S05]  /*0140*/  IMAD.MOV.U32 R79, RZ, RZ, R124 ;  /* 0x000000ffff4f7224 */ /* 0x000fca00078e007c */
[----:B------:R-:W-:Y:S02]  /*0150*/  LOP3.LUT R10, R79, 0x1f, RZ, 0x3c, !PT ;  /* 0x0000001f4f0a7812 */ /* 0x000fe400078e3cff */
[----:B--2---:R-:W-:Y:S02]  /*0160*/  @P0 R2UR UR6, R2 ;  /* 0x00000000020602ca */ /* 0x004fe400000e0000 */
[----:B------:R-:W-:-:S11]  /*0170*/  @P0 R2UR UR7, R3 ;  /* 0x00000000030702ca */ /* 0x000fd600000e0000 */
[----:B------:R-:W-:Y:S02]  /*0180*/  UIADD3 UR18, UR6, -0x61c88647, URZ ;  /* 0x9e3779b906127890 */ /* 0x000fe4000fffe03f */
[----:B------:R-:W-:Y:S01]  /*0190*/  UIADD3 UR19, UR7, -0x4498517b, URZ ;  /* 0xbb67ae8507137890 */ /* 0x000fe2000fffe03f */
[----:B---3--:R-:W-:Y:S01]  /*01a0*/  @P0 IADD3 R0, P1, R4, R9, RZ ;  /* 0x0000000904000210 */ /* 0x008fe20007f3e0ff */
[----:B------:R-:W-:Y:S02]  /*01b0*/  UIADD3 UR20, UR6, 0x3c6ef372, URZ ;  /* 0x3c6ef37206147890 */ /* 0x000fe4000fffe03f */
[----:B------:R-:W-:Y:S02]  /*01c0*/  UIADD3 UR21, UR7, 0x76cf5d0a, URZ ;  /* 0x76cf5d0a07157890 */ /* 0x000fe4000fffe03f */
[----:B------:R-:W-:Y:S01]  /*01d0*/  @P0 IMAD.X R7, RZ, RZ, R5, P1 ;  /* 0x000000ffff070224 */ /* 0x000fe200008e0605 */
[----:B------:R-:W-:Y:S01]  /*01e0*/  UIADD3 UR23, UR7, 0x32370b8f, URZ ;  /* 0x32370b8f07177890 */ /* 0x000fe2000fffe03f */
[----:B------:R-:W-:Y:S01]  /*01f0*/  IMAD.WIDE.U32 R4, R14, -0x326172a9, RZ ;  /* 0xcd9e8d570e047825 */ /* 0x000fe200078e00ff */
[----:B------:R-:W-:-:S02]  /*0200*/  UIADD3 UR22, UR6, -0x255992d5, URZ ;  /* 0xdaa66d2b06167890 */ /* 0x000fc4000fffe03f */
[--C-:B------:R-:W-:Y:S01]  /*0210*/  SHF.R.U32.HI R13, RZ, 0x2, R7.reuse ;  /* 0x00000002ff0d7819 */ /* 0x100fe20000011607 */
[----:B------:R-:W-:Y:S01]  /*0220*/  UIADD3 UR24, UR6, 0x78dde6e4, URZ ;  /* 0x78dde6e406187890 */ /* 0x000fe2000fffe03f */
[----:B------:R-:W-:Y:S01]  /*0230*/  SHF.R.U64 R12, R0, 0x2, R7 ;  /* 0x00000002000c7819 */ /* 0x000fe20000001207 */
[----:B------:R-:W-:Y:S01]  /*0240*/  UIADD3 UR25, UR7, -0x126145ec, URZ ;  /* 0xed9eba1407197890 */ /* 0x000fe2000fffe03f */
[----:B------:R-:W-:Y:S01]  /*0250*/  LOP3.LUT R6, R5, UR6, R13, 0x96, !PT ;  /* 0x0000000605067c12 */ /* 0x000fe2000f8e960d */
[----:B------:R-:W-:Y:S02]  /*0260*/  UIADD3 UR27, UR7, -0x56f99767, URZ ;  /* 0xa9066899071b7890 */ /* 0x000fe4000fffe03f */
[----:B------:R-:W-:Y:S01]  /*0270*/  IMAD.WIDE.U32 R2, R12, -0x2daee0ad, RZ ;  /* 0xd2511f530c027825 */ /* 0x000fe200078e00ff */
[----:B------:R-:W-:Y:S02]  /*0280*/  UIADD3 UR26, UR6, 0x1715609d, URZ ;  /* 0x1715609d061a7890 */ /* 0x000fe4000fffe03f */
[----:B------:R-:W-:Y:S01]  /*0290*/  UIADD3 UR28, UR6, -0x4ab325aa, URZ ;  /* 0xb54cda56061c7890 */ /* 0x000fe2000fffe03f */
[----:B------:R-:W-:Y:S01]  /*02a0*/  IMAD.WIDE.U32 R6, R6, -0x2daee0ad, RZ ;  /* 0xd2511f5306067825 */ /* 0x000fe200078e00ff */
[----:B------:R-:W-:Y:S01]  /*02b0*/  LOP3.LUT R3, R3, UR7, RZ, 0x3c, !PT ;  /* 0x0000000703037c12 */ /* 0x000fe2000f8e3cff */
[----:B------:R-:W-:-:S02]  /*02c0*/  UIADD3 UR29, UR7, 0x646e171e, URZ ;  /* 0x646e171e071d7890 */ /* 0x000fc4000fffe03f */
[----:B------:R-:W-:Y:S01]  /*02d0*/  UIADD3 UR30, UR6, 0x5384540f, URZ ;  /* 0x5384540f061e7890 */ /* 0x000fe2000fffe03f */
[----:B------:R-:W-:Y:S01]  /*02e0*/  LOP3.LUT R8, R7, UR19, R2, 0x96, !PT ;  /* 0x0000001307087c12 */ /* 0x000fe2000f8e9602 */
[----:B------:R-:W-:Y:S01]  /*02f0*/  IMAD.WIDE.U32 R2, R3, -0x326172a9, RZ ;  /* 0xcd9e8d5703027825 */ /* 0x000fe200078e00ff */
[----:B------:R-:W-:Y:S02]  /*0300*/  UIADD3 UR31, UR7, 0x1fd5c5a3, URZ ;  /* 0x1fd5c5a3071f7890 */ /* 0x000fe4000fffe03f */
[----:B------:R-:W-:Y:S01]  /*0310*/  UIADD3 UR32, UR6, -0xe443238, URZ ;  /* 0xf1bbcdc806207890 */ /* 0x000fe2000fffe03f */
[----:B------:R-:W-:Y:S01]  /*0320*/  IMAD.WIDE.U32 R8, R8, -0x326172a9, RZ ;  /* 0xcd9e8d5708087825 */ /* 0x000fe200078e00ff */
[----:B------:R-:W-:Y:S01]  /*0330*/  LOP3.LUT R3, R3, UR18, R4, 0x96, !PT ;  /* 0x0000001203037c12 */ /* 0x000fe2000f8e9604 */
        /* <DEDUP_REMOVED lines=11> */
[----:B-----5:R-:W-:-:S03]  /*03f0*/  SHF.R.S32.HI R2, RZ, 0x1f, R11 ;  /* 0x0000001fff027819 */ /* 0x020fc6000001140b */
[----:B------:R-:W-:Y:S01]  /*0400*/  IMAD.WIDE.U32 R8, R8, -0x2daee0ad, RZ ;  /* 0xd2511f5308087825 */ /* 0x000fe200078e00ff */
[----:B------:R-:W-:-:S03]  /*0410*/  LEA.HI R11, R2, R11, RZ, 0x2 ;  /* 0x0000000b020b7211 */ /* 0x000fc600078f10ff */
[----:B------:R-:W-:Y:S01]  /*0420*/  IMAD.WIDE.U32 R2, R3, -0x2daee0ad, RZ ;  /* 0xd2511f5303027825 */ /* 0x000fe200078e00ff */
[----:B------:R-:W-:-:S04]  /*0430*/  LEA.HI.SX32 R11, R11, R10, 0x1e ;  /* 0x0000000a0b0b7211 */ /* 0x000fc800078ff2ff */
[----:B------:R-:W-:Y:S02]  /*0440*/  LOP3.LUT P6, RZ, R11, 0xffffffe0, RZ, 0xc0, !PT ;  /* 0xffffffe00bff7812 */ /* 0x000fe400078cc0ff */
[----:B------:R-:W-:Y:S02]  /*0450*/  LOP3.LUT R3, R3, UR25, R4, 0x96, !PT ;  /* 0x0000001903037c12 */ /* 0x000fe4000f8e9604 */
[----:B------:R-:W-:Y:S02]  /*0460*/  LOP3.LUT R4, R9, UR27, R2, 0x96, !PT ;  /* 0x0000001b09047c12 */ /* 0x000fe4000f8e9602 */
[----:B------:R-:W-:Y:S01]  /*0470*/  ISETP.GE.U32.AND P5, PT, R11, 0x40, PT ;  /* 0x000000400b00780c */ /* 0x000fe20003fa6070 */
[----:B------:R-:W-:Y:S01]  /*0480*/  IMAD.WIDE.U32 R2, R3, -0x326172a9, RZ ;  /* 0xcd9e8d5703027825 */ /* 0x000fe200078e00ff */
[C---:B------:R-:W-:Y:S02]  /*0490*/  ISETP.GE.U32.AND P4, PT, R11.reuse, 0x60, PT ;  /* 0x000000600b00780c */ /* 0x040fe40003f86070 */
[C---:B------:R-:W-:Y:S01]  /*04a0*/  ISETP.GE.U32.AND P3, PT, R11.reuse, 0x80, PT ;  /* 0x000000800b00780c */ /* 0x040fe20003f66070 */
[----:B------:R-:W-:Y:S01]  /*04b0*/  IMAD.WIDE.U32 R4, R4, -0x326172a9, RZ ;  /* 0xcd9e8d5704047825 */ /* 0x000fe200078e00ff */
[----:B------:R-:W-:-:S02]  /*04c0*/  ISETP.GE.U32.AND P2, PT, R11, 0xa0, PT ;  /* 0x000000a00b00780c */ /* 0x000fc40003f46070 */
[----:B------:R-:W-:Y:S02]  /*04d0*/  P2R R132, PR, RZ, 0x40 ;  /* 0x00000040ff847803 */ /* 0x000fe40000000000 */
[----:B------:R-:W-:Y:S02]  /*04e0*/  P2R R131, PR, RZ, 0x20 ;  /* 0x00000020ff837803 */ /* 0x000fe40000000000 */
[----:B------:R-:W-:Y:S02]  /*04f0*/  P2R R130, PR, RZ, 0x10 ;  /* 0x00000010ff827803 */ /* 0x000fe40000000000 */
[----:B------:R-:W-:Y:S02]  /*0500*/  P2R R129, PR, RZ, 0x8 ;  /* 0x00000008ff817803 */ /* 0x000fe40000000000 */
[----:B------:R-:W-:Y:S02]  /*0510*/  LOP3.LUT R10, R3, UR26, R6, 0x96, !PT ;  /* 0x0000001a030a7c12 */ /* 0x000fe4000f8e9606 */
[----:B------:R-:W-:-:S02]  /*0520*/  P2R R128, PR, RZ, 0x4 ;  /* 0x00000004ff807803 */ /* 0x000fc40000000000 */
[----:B------:R-:W-:Y:S01]  /*0530*/  LOP3.LUT R15, R5, UR28, R2, 0x96, !PT ;  /* 0x0000001c050f7c12 */ /* 0x000fe2000f8e9602 */
[----:B------:R-:W-:Y:S06]  /*0540*/  @!P6 BRA `(.L_x_26032) ;  /* 0x000000000030e947 */ /* 0x000fec0003800000 */
        /* <DEDUP_REMOVED lines=12> */
.L_x_26032:
[----:B------:R-:W-:Y:S05]  /*0610*/  BSYNC B0 ;  /* 0x0000000000007941 */ /* 0x000fea0003800000 */
.L_x_26031:
[----:B------:R-:W-:Y:S04]  /*0620*/  BSSY B0, `(.L_x_26033) ;  /* 0x000000e000007945 */ /* 0x000fe80003800000 */
[----:B------:R-:W-:Y:S05]  /*0630*/  @!P5 BRA `(.L_x_26034) ;  /* 0x000000000030d947 */ /* 0x000fea0003800000 */
[----:B------:R-:W1:Y:S01]  /*0640*/  LDC.64 R6, c[0x0][0x260] ;  /* 0x00009800ff067b82 */ /* 0x000e620000000a00 */
[----:B------:R-:W-:Y:S01]  /*0650*/  ULDC.64 UR8, c[0x0][0x2c8] ;  /* 0x0000b20000087ab9 */ /* 0x000fe20000000a00 */
[----:B------:R-:W-:Y:S02]  /*0660*/  CS2R R26, SRZ ;  /* 0x00000000001a7805 */ /* 0x000fe4000001ff00 */
[----:B------:R-:W-:Y:S02]  /*0670*/  ISETP.NE.U32.AND P0, PT, RZ, UR8, PT ;  /* 0x00000008ff007c0c */ /* 0x000fe4000bf05070 */
[----:B------:R-:W-:Y:S02]  /*0680*/  CS2R R24, SRZ ;  /* 0x0000000000187805 */ /* 0x000fe4000001ff00 */
[----:B------:R-:W-:-:S13]  /*0690*/  ISETP.NE.AND.EX P0, PT, RZ, UR9, PT, P0 ;  /* 0x00000009ff007c0c */ /* 0x000fda000bf05300 */
[----:B0-----:R-:W-:-:S04]  /*06a0*/  @P0 LEA R2, P1, R79, UR8, 0x4 ;  /* 0x000000084f020c11 */ /* 0x001fc8000f8220ff */
[C---:B------:R-:W-:Y:S01]  /*06b0*/  @P0 LEA.HI.X R3, R79.reuse, UR9, RZ, 0x4, P1 ;  /* 0x000000094f030c11 */ /* 0x040fe200088f24ff */
[----:B-1----:R-:W-:-:S04]  /*06c0*/  IMAD.WIDE.U32 R6, R79, 0x10, R6 ;  /* 0x000000104f067825 */ /* 0x002fc800078e0006 */
[----:B------:R1:W5:Y:S04]  /*06d0*/  @P0 LDG.E.128 R24, desc[UR4][R2.64] ;  /* 0x0000000402180981 */ /* 0x000368000c1e1d00 */
[----:B------:R1:W5:Y:S01]  /*06e0*/  LDG.E.128 R28, desc[UR4][R6.64] ;  /* 0x00000004061c7981 */ /* 0x000362000c1e1d00 */
[----:B------:R-:W-:-:S07]  /*06f0*/  IADD3 R79, R79, 0x20, RZ ;  /* 0x000000204f4f7810 */ /* 0x000fce0007ffe0ff */
.L_x_26034:
[----:B------:R-:W-:Y:S05]  /*0700*/  BSYNC B0 ;  /* 0x0000000000007941 */ /* 0x000fea0003800000 */
.L_x_26033:
[----:B------:R-:W-:Y:S04]  /*0710*/  BSSY B0, `(.L_x_26035) ;  /* 0x000000e000007945 */ /* 0x000fe80003800000 */
[----:B------:R-:W-:Y:S05]  /*0720*/  @!P4 BRA `(.L_x_26036) ;  /* 0x000000000030c947 */ /* 0x000fea0003800000 */
[----:B-1----:R-:W1:Y:S01]  /*0730*/  LDC.64 R6, c[0x0][0x260] ;  /* 0x00009800ff067b82 */ /* 0x002e620000000a00 */
        /* <DEDUP_REMOVED lines=10> */
[----:B------:R-:W-:-:S07]  /*07e0*/  VIADD R79, R79, 0x20 ;  /* 0x000000204f4f7836 */ /* 0x000fce0000000000 */
.L_x_26036:
[----:B------:R-:W-:Y:S05]  /*07f0*/  BSYNC B0 ;  /* 0x0000000000007941 */ /* 0x000fea0003800000 */
.L_x_26035:
[----:B------:R-:W-:Y:S04]  /*0800*/  BSSY B0, `(.L_x_26037) ;  /* 0x000000e000007945 */ /* 0x000fe80003800000 */
[----:B------:R-:W-:Y:S05]  /*0810*/  @!P3 BRA `(.L_x_26038) ;  /* 0x000000000030b947 */ /* 0x000fea0003800000 */
[----:B-12---:R-:W1:Y:S01]  /*0820*/  LDC.64 R6, c[0x0][0x260] ;  /* 0x00009800ff067b82 */ /* 0x006e620000000a00 */
        /* <DEDUP_REMOVED lines=11> */
.L_x_26038:
[----:B------:R-:W-:Y:S05]  /*08e0*/  BSYNC B0 ;  /* 0x0000000000007941 */ /* 0x000fea0003800000 */
.L_x_26037:
[----:B------:R-:W-:Y:S04]  /*08f0*/  BSSY B0, `(.L_x_26039) ;  /* 0x000000e000007945 */ /* 0x000fe80003800000 */
[----:B------:R-:W-:Y:S05]  /*0900*/  @!P2 BRA `(.L_x_26040) ;  /* 0x000000000030a947 */ /* 0x000fea0003800000 */
[----:B-123--:R-:W1:Y:S01]  /*0910*/  LDC.64 R6, c[0x0][0x260] ;  /* 0x00009800ff067b82 */ /* 0x00ee620000000a00 */
        /* <DEDUP_REMOVED lines=11> */
.L_x_26040:
[----:B------:R-:W-:Y:S05]  /*09d0*/  BSYNC B0 ;  /* 0x0000000000007941 */ /* 0x000fea0003800000 */
.L_x_26039:
[----:B------:R-:W-:Y:S01]  /*09e0*/  ISETP.GE.U32.AND P0, PT, R11, 0xc0, PT ;  /* 0x000000c00b00780c */ /* 0x000fe20003f06070 */
[----:B01234-:R-:W-:Y:S01]  /*09f0*/  IMAD.WIDE.U32 R2, R10, -0x2daee0ad, RZ ;  /* 0xd2511f530a027825 */ /* 0x01ffe200078e00ff */
        /* <DEDUP_REMOVED lines=8> */
[----:B------:R-:W0:Y:S01]  /*0a80*/  LDC.64 R8, c[0x0][0x260] ;  /* 0x00009800ff087b82 */ /* 0x000e220000000a00 */
[----:B------:R-:W-:Y:S01]  /*0a90*/  ULDC.64 UR8, c[0x0][0x2c8] ;  /* 0x0000b20000087ab9 */ /* 0x000fe20000000a00 */
[----:B------:R-:W-:Y:S02]  /*0aa0*/  CS2R R58, SRZ ;  /* 0x00000000003a7805 */ /* 0x000fe4000001ff00 */
[----:B------:R-:W-:Y:S02]  /*0ab0*/  ISETP.NE.U32.AND P0, PT, RZ, UR8, PT ;  /* 0x00000008ff007c0c */ /* 0x000fe4000bf05070 */
[----:B------:R-:W-:Y:S02]  /*0ac0*/  CS2R R56, SRZ ;  /* 0x0000000000387805 */ /* 0x000fe4000001ff00 */
[----:B------:R-:W-:-:S13]  /*0ad0*/  ISETP.NE.AND.EX P0, PT, RZ, UR9, PT, P0 ;  /* 0x00000009ff007c0c */ /* 0x000fda000bf05300 */
[----:B------:R-:W-:-:S04]  /*0ae0*/  @P0 LEA R2, P1, R79, UR8, 0x4 ;  /* 0x000000084f020c11 */ /* 0x000fc8000f8220ff */
[C---:B------:R-:W-:Y:S01]  /*0af0*/  @P0 LEA.HI.X R3, R79.reuse, UR9, RZ, 0x4, P1 ;  /* 0x000000094f030c11 */ /* 0x040fe200088f24ff */
[----:B0-----:R-:W-:-:S04]  /*0b00*/  IMAD.WIDE.U32 R8, R79, 0x10, R8 ;  /* 0x000000104f087825 */ /* 0x001fc800078e0008 */
[----:B------:R0:W5:Y:S04]  /*0b10*/  @P0 LDG.E.128 R56, desc[UR4][R2.64] ;  /* 0x0000000402380981 */ /* 0x000168000c1e1d00 */
[----:B------:R0:W5:Y:S01]  /*0b20*/  LDG.E.128 R60, desc[UR4][R8.64] ;  /* 0x00000004083c7981 */ /* 0x000162000c1e1d00 */
[----:B------:R-:W-:-:S07]  /*0b30*/  VIADD R79, R79, 0x20 ;  /* 0x000000204f4f7836 */ /* 0x000fce0000000000 */
.L_x_26042:
[----:B------:R-:W-:Y:S05]  /*0b40*/  BSYNC B0 ;  /* 0x0000000000007941 */ /* 0x000fea0003800000 */
.L_x_26041:
[----:B------:R-:W-:Y:S01]  /*0b50*/  ISETP.GE.U32.AND P0, PT, R11, 0xe0, PT ;  /* 0x000000e00b00780c */ /* 0x000fe20003f06070 */
[----:B0-----:R-:W-:Y:S01]  /*0b60*/  IMAD.WIDE.U32 R2, R10, -0x326172a9, RZ ;  /* 0xcd9e8d570a027825 */ /* 0x001fe200078e00ff */
[----:B------:R-:W-:Y:S02]  /*0b70*/  BSSY B0, `(.L_x_26043) ;  /* 0x0000013000007945 */ /* 0x000fe40003800000 */
[----:B------:R-:W-:Y:S01]  /*0b80*/  P2R R126, PR, RZ, 0x1 ;  /* 0x00000001ff7e7803 */ /* 0x000fe20000000000 */
[----:B------:R-:W-:Y:S01]  /*0b90*/  IMAD.HI.U32 R5, R80, -0x326172a9, RZ ;  /* 0xcd9e8d5750057827 */ /* 0x000fe200078e00ff */
[----:B------:R-:W-:-:S03]  /*0ba0*/  LOP3.LUT R8, R3, UR30, R4, 0x96, !PT ;  /* 0x0000001e03087c12 */ /* 0x000fc6000f8e9604 */
[----:B------:R-:W-:Y:S01]  /*0bb0*/  IMAD R15, R64, 0x4, R15 ;  /* 0x00000004400f7824 */ /* 0x000fe200078e020f */
        /* <DEDUP_REMOVED lines=13> */
[----:B------:R-:W-:-:S07]  /*0c90*/  IADD3 R79, R79, 0x20, RZ ;  /* 0x000000204f4f7810 */ /* 0x000fce0007ffe0ff */
.L_x_26044:
[----:B------:R-:W-:Y:S05]  /*0ca0*/  BSYNC B0 ;  /* 0x0000000000007941 */ /* 0x000fea0003800000 */
.L_x_26043:
[----:B------:R-:W-:Y:S01]  /*0cb0*/  ISETP.GE.U32.AND P0, PT, R11, 0x100, PT ;  /* 0x000001000b00780c */ /* 0x000fe20003f06070 */
[----:B------:R-:W-:Y:S01]  /*0cc0*/  BSSY B0, `(.L_x_26045) ;  /* 0x000000f000007945 */ /* 0x000fe20003800000 */
[----:B0-----:R-:W-:Y:S02]  /*0cd0*/  IMAD.HI.U32 R5, R8, -0x2daee0ad, RZ ;  /* 0xd2511f5308057827 */ /* 0x001fe400078e00ff */
[----:B------:R-:W-:-:S09]  /*0ce0*/  P2R R125, PR, RZ, 0x1 ;  /* 0x00000001ff7d7803 */ /* 0x000fd20000000000 */
[----:B------:R-:W-:Y:S05]  /*0cf0*/  @!P0 BRA `(.L_x_26046) ;  /* 0x00000000002c8947 */ /* 0x000fea0003800000 */
        /* <DEDUP_REMOVED lines=8> */
[----:B------:R-:W-:-:S05]  /*0d80*/  @P0 LEA.HI.X R3, R79, UR9, RZ, 0x4, P1 ;  /* 0x000000094f030c11 */ /* 0x000fca00088f24ff */
[----:B------:R0:W5:Y:S04]  /*0d90*/  @P0 LDG.E.128 R72, desc[UR4][R2.64] ;  /* 0x0000000402480981 */ /* 0x000168000c1e1d00 */
[----:B------:R-:W5:Y:S02]  /*0da0*/  LDG.E.128 R76, desc[UR4][R76.64] ;  /* 0x000000044c4c7981 */ /* 0x000f64000c1e1d00 */
.L_x_26046:
[----:B------:R-:W-:Y:S05]  /*0db0*/  BSYNC B0 ;  /* 0x0000000000007941 */ /* 0x000fea0003800000 */
.L_x_26045:
[----:B------:R-:W-:Y:S01]  /*0dc0*/  ULDC UR8, c[0x0][0x214] ;  /* 0x0000850000087ab9 */ /* 0x000fe20000000800 */
[----:B------:R-:W-:Y:S02]  /*0dd0*/  LOP3.LUT R5, R5, UR33, R6, 0x96, !PT ;  /* 0x0000002105057c12 */ /* 0x000fe4000f8e9606 */
[----:B------:R-:W-:-:S13]  /*0de0*/  ISETP.GE.AND P0, PT, R15, UR8, PT ;  /* 0x000000080f007c0c */ /* 0x000fda000bf06270 */
[----:B------:R-:W-:Y:S05]  /*0df0*/  @P0 EXIT ;  /* 0x000000000000094d */ /* 0x000fea0003800000 */
[----:B------:R-:W-:Y:S01]  /*0e00*/  IMAD R10, R80, -0x326172a9, RZ ;  /* 0xcd9e8d57500a7824 */ /* 0x000fe200078e02ff */
[----:B------:R-:W-:Y:S01]  /*0e10*/  BSSY B0, `(.L_x_26047) ;  /* 0x000182d000007945 */ /* 0x000fe20003800000 */
[----:B0-----:R-:W-:Y:S01]  /*0e20*/  IMAD.HI.U32 R3, R5, -0x326172a9, RZ ;  /* 0xcd9e8d5705037827 */ /* 0x001fe200078e00ff */
        /* <DEDUP_REMOVED lines=16> */
.L_x_26600:
        /* <DEDUP_REMOVED lines=34> */
.L_x_26051:
[----:B------:R-:W-:-:S07]  /*1150*/  IMAD.MOV.U32 R122, RZ, RZ, R8 ;  /* 0x000000ffff7a7224 */ /* 0x000fce00078e0008 */
.L_x_26052:
[----:B------:R-:W-:Y:S05]  /*1160*/  BSYNC B2 ;  /* 0x0000000000027941 */ /* 0x000fea0003800000 */
.L_x_26050:
        /* <DEDUP_REMOVED lines=16> */
.L_x_26056:
[----:B------:R-:W-:Y:S05]  /*1270*/  BSYNC B3 ;  /* 0x0000000000037941 */ /* 0x000fea0003800000 */
.L_x_26055:
        /* <DEDUP_REMOVED lines=43> */
.L_x_26054:
[----:B------:R-:W-:Y:S05]  /*1530*/  BSYNC B2 ;  /* 0x0000000000027941 */ /* 0x000fea0003800000 */
.L_x_26053:
        /* <DEDUP_REMOVED lines=17> */
.L_x_26057:
        /* <DEDUP_REMOVED lines=12> */
.L_x_26060:
[----:B------:R-:W-:-:S07]  /*1710*/  MOV R4, R8 ;  /* 0x0000000800047202 */ /* 0x000fce0000000f00 */
.L_x_26061:
[----:B------:R-:W-:Y:S05]  /*1720*/  BSYNC B2 ;  /* 0x0000000000027941 */ /* 0x000fea0003800000 */
.L_x_26059:
        /* <DEDUP_REMOVED lines=16> */
.L_x_26065:
[----:B------:R-:W-:Y:S05]  /*1830*/  BSYNC B3 ;  /* 0x0000000000037941 */ /* 0x000fea0003800000 */
.L_x_26064:
        /* <DEDUP_REMOVED lines=44> */
.L_x_26063:
[----:B------:R-:W-:Y:S05]  /*1b00*/  BSYNC B2 ;  /* 0x0000000000027941 */ /* 0x000fea0003800000 */
.L_x_26062:
        /* <DEDUP_REMOVED lines=8> */
.L_x_26058:
        /* <DEDUP_REMOVED lines=12> */
.L_x_26067:
[----:B------:R-:W-:-:S07]  /*1c50*/  MOV R138, R8 ;  /* 0x00000008008a7202 */ /* 0x000fce0000000f00 */
.L_x_26068:
[----:B------:R-:W-:Y:S05]  /*1c60*/  BSYNC B2 ;  /* 0x0000000000027941 */ /* 0x000fea0003800000 */
.L_x_26066:
        /* <DEDUP_REMOVED lines=16> */
.L_x_26072:
[----:B------:R-:W-:Y:S05]  /*1d70*/  BSYNC B3 ;  /* 0x0000000000037941 */ /* 0x000fea0003800000 */
.L_x_26071:
        /* <DEDUP_REMOVED lines=44> */
.L_x_26070:
[----:B------:R-:W-:Y:S05]  /*2040*/  BSYNC B2 ;  /* 0x0000000000027941 */ /* 0x000fea0003800000 */
.L_x_26069:
        /* <DEDUP_REMOVED lines=11> */
.L_x_26073:
        /* <DEDUP_REMOVED lines=12> */
.L_x_26076:
[----:B------:R-:W-:-:S07]  /*21c0*/  IMAD.MOV.U32 R3, RZ, RZ, R8 ;  /* 0x000000ffff037224 */ /* 0x000fce00078e0008 */
.L_x_26077:
[----:B------:R-:W-:Y:S05]  /*21d0*/  BSYNC B2 ;  /* 0x0000000000027941 */ /* 0x000fea0003800000 */
.L_x_26075:
        /* <DEDUP_REMOVED lines=16> */
.L_x_26081:
[----:B------:R-:W-:Y:S05]  /*22e0*/  BSYNC B3 ;  /* 0x0000000000037941 */ /* 0x000fea0003800000 */
.L_x_26080:
        /* <DEDUP_REMOVED lines=42> */
[----:B------:R-:W-:-:S07]  /*2590*/  IMAD.MOV.U32 R6, RZ, RZ, R134 ;  /* 0x000000ffff067224 */ /* 0x000fce00078e0086 */
.L_x_26079:
[----:B------:R-:W-:Y:S05]  /*25a0*/  BSYNC B2 ;  /* 0x0000000000027941 */ /* 0x000fea0003800000 */
.L_x_26078:
        /* <DEDUP_REMOVED lines=8> */
.L_x_26074:
        /* <DEDUP_REMOVED lines=12> */
.L_x_26083:
[----:B------:R-:W-:-:S07]  /*26f0*/  IMAD.MOV.U32 R138, RZ, RZ, R8 ;  /* 0x000000ffff8a7224 */ /* 0x000fce00078e0008 */
.L_x_26084:
[----:B------:R-:W-:Y:S05]  /*2700*/  BSYNC B2 ;  /* 0x0000000000027941 */ /* 0x000fea0003800000 */
.L_x_26082:
        /* <DEDUP_REMOVED lines=16> */
.L_x_26088:
[----:B------:R-:W-:Y:S05]  /*2810*/  BSYNC B3 ;  /* 0x0000000000037941 */ /* 0x000fea0003800000 */
.L_x_26087:
        /* <DEDUP_REMOVED lines=44> */
.L_x_26086:
[----:B------:R-:W-:Y:S05]  /*2ae0*/  BSYNC B2 ;  /* 0x0000000000027941 */ /* 0x000fea0003800000 */
.L_x_26085:
        /* <DEDUP_REMOVED lines=11> */
.L_x_26089:
        /* <DEDUP_REMOVED lines=12> */
.L_x_26092:
[----:B------:R-:W-:-:S07]  /*2c60*/  MOV R2, R8 ;  /* 0x0000000800027202 */ /* 0x000fce0000000f00 */
.L_x_26093:
[----:B------:R-:W-:Y:S05]  /*2c70*/  BSYNC B2 ;  /* 0x0000000000027941 */ /* 0x000fea0003800000 */
.L_x_26091:
        /* <DEDUP_REMOVED lines=16> */
.L_x_26097:
[----:B------:R-:W-:Y:S05]  /*2d80*/  BSYNC B3 ;  /* 0x0000000000037941 */ /* 0x000fea0003800000 */
.L_x_26096:
        /* <DEDUP_REMOVED lines=44> */
.L_x_26095:
[----:B------:R-:W-:Y:S05]  /*3050*/  BSYNC B2 ;  /* 0x0000000000027941 */ /* 0x000fea0003800000 */
.L_x_26094:
        /* <DEDUP_REMOVED lines=8> */
.L_x_26090:
        /* <DEDUP_REMOVED lines=12> */
.L_x_26099:
[----:B------:R-:W-:-:S07]  /*31a0*/  MOV R138, R8 ;  /* 0x00000008008a7202 */ /* 0x000fce0000000f00 */
.L_x_26100:
[----:B------:R-:W-:Y:S05]  /*31b0*/  BSYNC B2 ;  /* 0x0000000000027941 */ /* 0x000fea0003800000 */
.L_x_26098:
        /* <DEDUP_REMOVED lines=16> */
.L_x_26104:
[----:B------:R-:W-:Y:S05]  /*32c0*/  BSYNC B3 ;  /* 0x0000000000037941 */ /* 0x000fea0003800000 */
.L_x_26103:
        /* <DEDUP_REMOVED lines=44> */
.L_x_26102:
[----:B------:R-:W-:Y:S05]  /*3590*/  BSYNC B2 ;  /* 0x0000000000027941 */ /* 0x000fea0003800000 */
.L_x_26101:
        /* <DEDUP_REMOVED lines=11> */
.L_x_26105:
        /* <DEDUP_REMOVED lines=12> */
.L_x_26108:
[----:B------:R-:W-:-:S07]  /*3710*/  IMAD.MOV.U32 R0, RZ, RZ, R8 ;  /* 0x000000ffff007224 */ /* 0x000fce00078e0008 */
.L_x_26109:
[----:B------:R-:W-:Y:S05]  /*3720*/  BSYNC B2 ;  /* 0x0000000000027941 */ /* 0x000fea0003800000 */
.L_x_26107:
        /* <DEDUP_REMOVED lines=16> */
.L_x_26113:
[----:B------:R-:W-:Y:S05]  /*3830*/  BSYNC B3 ;  /* 0x0000000000037941 */ /* 0x000fea0003800000 */
.L_x_26112:
        /* <DEDUP_REMOVED lines=43> */
.L_x_26111:
[----:B------:R-:W-:Y:S05]  /*3af0*/  BSYNC B2 ;  /* 0x0000000000027941 */ /* 0x000fea0003800000 */
.L_x_26110:
        /* <DEDUP_REMOVED lines=8> */
.L_x_26106:
        /* <DEDUP_REMOVED lines=27> */
.L_x_26114:
[----:B01----:R-:W-:-:S07]  /*3d30*/  IADD3 R120, R133, 0x20, RZ ;  /* 0x0000002085787810 */ /* 0x003fce0007ffe0ff */
.L_x_26049:
[----:B------:R-:W-:Y:S05]  /*3d40*/  BSYNC B1 ;  /* 0x0000000000017941 */ /* 0x000fea0003800000 */
.L_x_26048:
[----:B------:R-:W-:Y:S01]  /*3d50*/  ISETP.NE.AND P0, PT, R131, RZ, PT ;  /* 0x000000ff8300720c */ /* 0x000fe20003f05270 */
[----:B------:R-:W-:-:S12]  /*3d60*/  BSSY B1, `(.L_x_26115) ;  /* 0x00002d9000017945 */ /* 0x000fd80003800000 */
[----:B------:R-:W-:Y:S05]  /*3d70*/  @!P0 BRA `(.L_x_26116) ;  /* 0x0000002c005c8947 */ /* 0x000fea0003800000 */
        /* <DEDUP_REMOVED lines=26> */
.L_x_26118:
[----:B------:R-:W-:-:S07]  /*3f20*/  IMAD.MOV.U32 R123, RZ, RZ, R8 ;  /* 0x000000ffff7b7224 */ /* 0x000fce00078e0008 */
.L_x_26119:
[----:B------:R-:W-:Y:S05]  /*3f30*/  BSYNC B2 ;  /* 0x0000000000027941 */ /* 0x000fea0003800000 */
.L_x_26117:
        /* <DEDUP_REMOVED lines=16> */
.L_x_26123:
[----:B------:R-:W-:Y:S05]  /*4040*/  BSYNC B3 ;  /* 0x0000000000037941 */ /* 0x000fea0003800000 */
.L_x_26122:
        /* <DEDUP_REMOVED lines=43> */
.L_x_26121:
[----:B------:R-:W-:Y:S05]  /*4300*/  BSYNC B2 ;  /* 0x0000000000027941 */ /* 0x000fea0003800000 */
.L_x_26120:
[----:B------:R-:W0:Y:S01]  /*4310*/  LDC R121, c[0x0][0x298] ;  /* 0x0000a600ff797b82 */ /* 0x000e220000000800 */
[----:B------:R-:W-:Y:S01]  /*4320*/  I2FP.F32.U32 R136, R123 ;  /* 0x0000007b00887245 */ /* 0x000fe20000201000 */
[----:B------:R-:W-:Y:S01]  /*4330*/  HFMA2.MMA R123, -RZ, RZ, 0.1171875, 0 ;  /* 0x2f800000ff7b7435 */ /* 0x000fe200000001ff */
[----:B------:R-:W-:-:S04]  /*4340*/  ISETP.NE.U32.AND P2, PT, R134, RZ, PT ;  /* 0x000000ff8600720c */ /* 0x000fc80003f45070 */
[----:B------:R-:W-:Y:S01]  /*4350*/  ISETP.NE.AND.EX P2, PT, R135, RZ, PT, P2 ;  /* 0x000000ff8700720c */ /* 0x000fe20003f45320 */
[----:B------:R-:W1:Y:S04]  /*4360*/  LDC R122, c[0x0][0x294] ;  /* 0x0000a500ff7a7b82 */ /* 0x000e680000000800 */
        /* <DEDUP_REMOVED lines=11> */
.L_x_26124:
        /* <DEDUP_REMOVED lines=12> */
.L_x_26127:
[----:B------:R-:W-:-:S07]  /*44e0*/  IMAD.MOV.U32 R4, RZ, RZ, R8 ;  /* 0x000000ffff047224 */ /* 0x000fce00078e0008 */
.L_x_26128:
[----:B------:R-:W-:Y:S05]  /*44f0*/  BSYNC B2 ;  /* 0x0000000000027941 */ /* 0x000fea0003800000 */
.L_x_26126:
        /* <DEDUP_REMOVED lines=16> */
.L_x_26132:
[----:B------:R-:W-:Y:S05]  /*4600*/  BSYNC B3 ;  /* 0x0000000000037941 */ /* 0x000fea0003800000 */
.L_x_26131:
        /* <DEDUP_REMOVED lines=44> */
.L_x_26130:
[----:B------:R-:W-:Y:S05]  /*48d0*/  BSYNC B2 ;  /* 0x0000000000027941 */ /* 0x000fea0003800000 */
.L_x_26129:
        /* <DEDUP_REMOVED lines=8> */
.L_x_26125:
        /* <DEDUP_REMOVED lines=12> */
.L_x_26134:
[----:B------:R-:W-:-:S07]  /*4a20*/  IMAD.MOV.U32 R135, RZ, RZ, R8 ;  /* 0x000000ffff877224 */ /* 0x000fce00078e0008 */
.L_x_26135:
[----:B------:R-:W-:Y:S05]  /*4a30*/  BSYNC B2 ;  /* 0x0000000000027941 */ /* 0x000fea0003800000 */
.L_x_26133:
        /* <DEDUP_REMOVED lines=16> */
.L_x_26139:
[----:B------:R-:W-:Y:S05]  /*4b40*/  BSYNC B3 ;  /* 0x0000000000037941 */ /* 0x000fea0003800000 */
.L_x_26138:
        /* <DEDUP_REMOVED lines=42> */
.L_x_26137:
[----:B------:R-:W-:Y:S05]  /*4df0*/  BSYNC B2 ;  /* 0x0000000000027941 */ /* 0x000fea0003800000 */
.L_x_26136:
        /* <DEDUP_REMOVED lines=11> */
.L_x_26140:
        /* <DEDUP_REMOVED lines=12> */
.L_x_26143:
[----:B------:R-:W-:-:S07]  /*4f70*/  IMAD.MOV.U32 R3, RZ, RZ, R8 ;  /* 0x000000ffff037224 */ /* 0x000fce00078e0008 */
.L_x_26144:
[----:B------:R-:W-:Y:S05]  /*4f80*/  BSYNC B2 ;  /* 0x0000000000027941 */ /* 0x000fea0003800000 */
.L_x_26142:
        /* <DEDUP_REMOVED lines=16> */
.L_x_26148:
[----:B------:R-:W-:Y:S05]  /*5090*/  BSYNC B3 ;  /* 0x0000000000037941 */ /* 0x000fea0003800000 */
.L_x_26147:
        /* <DEDUP_REMOVED lines=44> */
.L_x_26146:
[----:B------:R-:W-:Y:S05]  /*5360*/  BSYNC B2 ;  /* 0x0000000000027941 */ /* 0x000fea0003800000 */
.L_x_26145:
        /* <DEDUP_REMOVED lines=8> */
.L_x_26141:
        /* <DEDUP_REMOVED lines=12> */
.L_x_26150:
[----:B------:R-:W-:-:S07]  /*54b0*/  IMAD.MOV.U32 R135, RZ, RZ, R8 ;  /* 0x000000ffff877224 */ /* 0x000fce00078e0008 */
.L_x_26151:
[----:B------:R-:W-:Y:S05]  /*54c0*/  BSYNC B2 ;  /* 0x0000000000027941 */ /* 0x000fea0003800000 */
.L_x_26149:
        /* <DEDUP_REMOVED lines=16> */
.L_x_26155:
[----:B------:R-:W-:Y:S05]  /*55d0*/  BSYNC B3 ;  /* 0x0000000000037941 */ /* 0x000fea0003800000 */
.L_x_26154:
        /* <DEDUP_REMOVED lines=44> */
.L_x_26153:
[----:B------:R-:W-:Y:S05]  /*58a0*/  BSYNC B2 ;  /* 0x0000000000027941 */ /* 0x000fea0003800000 */
.L_x_26152:
        /* <DEDUP_REMOVED lines=11> */
.L_x_26156:
        /* <DEDUP_REMOVED lines=12> */
.L_x_26159:
[----:B------:R-:W-:-:S07]  /*5a20*/  MOV R2, R8 ;  /* 0x0000000800027202 */ /* 0x000fce0000000f00 */
.L_x_26160:
[----:B------:R-:W-:Y:S05]  /*5a30*/  BSYNC B2 ;  /* 0x0000000000027941 */ /* 0x000fea0003800000 */
.L_x_26158:
        /* <DEDUP_REMOVED lines=16> */
.L_x_26164:
[----:B------:R-:W-:Y:S05]  /*5b40*/  BSYNC B3 ;  /* 0x0000000000037941 */ /* 0x000fea0003800000 */
.L_x_26163:
        /* <DEDUP_REMOVED lines=44> */
.L_x_26162:
[----:B------:R-:W-:Y:S05]  /*5e10*/  BSYNC B2 ;  /* 0x0000000000027941 */ /* 0x000fea0003800000 */
.L_x_26161:
        /* <DEDUP_REMOVED lines=8> */
.L_x_26157:
        /* <DEDUP_REMOVED lines=12> */
.L_x_26166:
[----:B------:R-:W-:-:S07]  /*5f60*/  MOV R135, R8 ;  /* 0x0000000800877202 */ /* 0x000fce0000000f00 */
.L_x_26167:
[----:B------:R-:W-:Y:S05]  /*5f70*/  BSYNC B2 ;  /* 0x0000000000027941 */ /* 0x000fea0003800000 */
.L_x_26165:
        /* <DEDUP_REMOVED lines=16> */
.L_x_26171:
[----:B------:R-:W-:Y:S05]  /*6080*/  BSYNC B3 ;  /* 0x0000000000037941 */ /* 0x000fea0003800000 */
.L_x_26170:
        /* <DEDUP_REMOVED lines=42> */
.L_x_26169:
[----:B------:R-:W-:Y:S05]  /*6330*/  BSYNC B2 ;  /* 0x0000000000027941 */ /* 0x000fea0003800000 */
.L_x_26168:
        /* <DEDUP_REMOVED lines=11> */
.L_x_26172:
        /* <DEDUP_REMOVED lines=12> */
.L_x_26175:
[----:B------:R-:W-:-:S07]  /*64b0*/  MOV R0, R8 ;  /* 0x0000000800007202 */ /* 0x000fce0000000f00 */
.L_x_26176:
[----:B------:R-:W-:Y:S05]  /*64c0*/  BSYNC B2 ;  /* 0x0000000000027941 */ /* 0x000fea0003800000 */
.L_x_26174:
        /* <DEDUP_REMOVED lines=16> */
.L_x_26180:
[----:B------:R-:W-:Y:S05]  /*65d0*/  BSYNC B3 ;  /* 0x0000000000037941 */ /* 0x000fea0003800000 */
.L_x_26179:
        /* <DEDUP_REMOVED lines=44> */
.L_x_26178:
[----:B------:R-:W-:Y:S05]  /*68a0*/  BSYNC B2 ;  /* 0x0000000000027941 */ /* 0x000fea0003800000 */
.L_x_26177:
        /* <DEDUP_REMOVED lines=8> */
.L_x_26173:
        /* <DEDUP_REMOVED lines=27> */
.L_x_26181:
[----:B------:R-:W-:-:S07]  /*6ae0*/  VIADD R120, R120, 0x20 ;  /* 0x0000002078787836 */ /* 0x000fce0000000000 */
.L_x_26116:
[----:B------:R-:W-:Y:S05]  /*6af0*/  BSYNC B1 ;  /* 0x0000000000017941 */ /* 0x000fea0003800000 */
.L_x_26115:
[----:B------:R-:W-:Y:S01]  /*6b00*/  ISETP.NE.AND P0, PT, R130, RZ, PT ;  /* 0x000000ff8200720c */ /* 0x000fe20003f05270 */
[----:B------:R-:W-:-:S12]  /*6b10*/  BSSY B1, `(.L_x_26182) ;  /* 0x00002d9000017945 */ /* 0x000fd80003800000 */
[----:B------:R-:W-:Y:S05]  /*6b20*/  @!P0 BRA `(.L_x_26183) ;  /* 0x0000002c005c8947 */ /* 0x000fea0003800000 */
[----:B0-----:R-:W0:Y:S01]  /*6b30*/  LDC.64 R134, c[0x0][0x228] ;  /* 0x00008a00ff867b82 */ /* 0x001e220000000a00 */
[----:B------:R-:W-:-:S04]  /*6b40*/  ISETP.NE.U32.AND P0, PT, RZ, UR10, PT ;  /* 0x0000000aff007c0c */ /* 0x000fc8000bf05070 */
[----:B------:R-:W-:-:S03]  /*6b50*/  ISETP.NE.AND.EX P0, PT, RZ, UR11, PT, P0 ;  /* 0x0000000bff007c0c */ /* 0x000fc6000bf05300 */
[----:B------:R-:W2:Y:S10]  /*6b60*/  LDC.64 R96, c[0x0][0x220] ;  /* 0x00008800ff607b82 */ /* 0x000eb40000000a00 */
[----:B-1----:R-:W-:-:S04]  /*6b70*/  @P0 LEA R122, P1, R120, UR10, 0x4 ;  /* 0x0000000a787a0c11 */ /* 0x002fc8000f8220ff */
[----:B------:R-:W-:Y:S02]  /*6b80*/  @P0 LEA.HI.X R123, R120, UR11, RZ, 0x4, P1 ;  /* 0x0000000b787b0c11 */ /* 0x000fe400088f24ff */
[----:B0-----:R-:W-:-:S03]  /*6b90*/  ISETP.NE.U32.AND P1, PT, R134, RZ, PT ;  /* 0x000000ff8600720c */ /* 0x001fc60003f25070 */
[----:B------:R0:W5:Y:S01]  /*6ba0*/  @P0 LDG.E.128 R80, desc[UR4][R122.64] ;  /* 0x000000047a500981 */ /* 0x000162000c1e1d00 */
[----:B------:R-:W-:Y:S01]  /*6bb0*/  ISETP.NE.AND.EX P1, PT, R135, RZ, PT, P1 ;  /* 0x000000ff8700720c */ /* 0x000fe20003f25310 */
[----:B--2---:R-:W-:-:S06]  /*6bc0*/  IMAD.WIDE.U32 R96, R120, 0x10, R96 ;  /* 0x0000001078607825 */ /* 0x004fcc00078e0060 */
        /* <DEDUP_REMOVED lines=16> */
.L_x_26185:
[----:B------:R-:W-:-:S07]  /*6cd0*/  IMAD.MOV.U32 R123, RZ, RZ, R8 ;  /* 0x000000ffff7b7224 */ /* 0x000fce00078e0008 */
.L_x_26186:
[----:B------:R-:W-:Y:S05]  /*6ce0*/  BSYNC B2 ;  /* 0x0000000000027941 */ /* 0x000fea0003800000 */
.L_x_26184:
        /* <DEDUP_REMOVED lines=16> */
.L_x_26190:
[----:B------:R-:W-:Y:S05]  /*6df0*/  BSYNC B3 ;  /* 0x0000000000037941 */ /* 0x000fea0003800000 */
.L_x_26189:
        /* <DEDUP_REMOVED lines=43> */
.L_x_26188:
[----:B------:R-:W-:Y:S05]  /*70b0*/  BSYNC B2 ;  /* 0x0000000000027941 */ /* 0x000fea0003800000 */
.L_x_26187:
        /* <DEDUP_REMOVED lines=17> */
.L_x_26191:
        /* <DEDUP_REMOVED lines=12> */
.L_x_26194:
[----:B------:R-:W-:-:S07]  /*7290*/  MOV R4, R8 ;  /* 0x0000000800047202 */ /* 0x000fce0000000f00 */
.L_x_26195:
[----:B------:R-:W-:Y:S05]  /*72a0*/  BSYNC B2 ;  /* 0x0000000000027941 */ /* 0x000fea0003800000 */
.L_x_26193:
        /* <DEDUP_REMOVED lines=16> */
.L_x_26199:
[----:B------:R-:W-:Y:S05]  /*73b0*/  BSYNC B3 ;  /* 0x0000000000037941 */ /* 0x000fea0003800000 */
.L_x_26198:
        /* <DEDUP_REMOVED lines=44> */
.L_x_26197:
[----:B------:R-:W-:Y:S05]  /*7680*/  BSYNC B2 ;  /* 0x0000000000027941 */ /* 0x000fea0003800000 */
.L_x_26196:
        /* <DEDUP_REMOVED lines=8> */
.L_x_26192:
        /* <DEDUP_REMOVED lines=12> */
.L_x_26201:
[----:B------:R-:W-:-:S07]  /*77d0*/  MOV R135, R8 ;  /* 0x0000000800877202 */ /* 0x000fce0000000f00 */
.L_x_26202:
[----:B------:R-:W-:Y:S05]  /*77e0*/  BSYNC B2 ;  /* 0x0000000000027941 */ /* 0x000fea0003800000 */
.L_x_26200:
        /* <DEDUP_REMOVED lines=16> */
.L_x_26206:
[----:B------:R-:W-:Y:S05]  /*78f0*/  BSYNC B3 ;  /* 0x0000000000037941 */ /* 0x000fea0003800000 */
.L_x_26205:
        /* <DEDUP_REMOVED lines=42> */
.L_x_26204:
[----:B------:R-:W-:Y:S05]  /*7ba0*/  BSYNC B2 ;  /* 0x0000000000027941 */ /* 0x000fea0003800000 */
.L_x_26203:
        /* <DEDUP_REMOVED lines=11> */
.L_x_26207:
        /* <DEDUP_REMOVED lines=12> */
.L_x_26210:
[----:B------:R-:W-:-:S07]  /*7d20*/  MOV R3, R8 ;  /* 0x0000000800037202 */ /* 0x000fce0000000f00 */
.L_x_26211:
[----:B------:R-:W-:Y:S05]  /*7d30*/  BSYNC B2 ;  /* 0x0000000000027941 */ /* 0x000fea0003800000 */
.L_x_26209:
        /* <DEDUP_REMOVED lines=16> */
.L_x_26215:
[----:B------:R-:W-:Y:S05]  /*7e40*/  BSYNC B3 ;  /* 0x0000000000037941 */ /* 0x000fea0003800000 */
.L_x_26214:
        /* <DEDUP_REMOVED lines=44> */
.L_x_26213:
[----:B------:R-:W-:Y:S05]  /*8110*/  BSYNC B2 ;  /* 0x0000000000027941 */ /* 0x000fea0003800000 */
.L_x_26212:
        /* <DEDUP_REMOVED lines=8> */
.L_x_26208:
        /* <DEDUP_REMOVED lines=12> */
.L_x_26217:
[----:B------:R-:W-:-:S07]  /*8260*/  MOV R135, R8 ;  /* 0x0000000800877202 */ /* 0x000fce0000000f00 */
.L_x_26218:
[----:B------:R-:W-:Y:S05]  /*8270*/  BSYNC B2 ;  /* 0x0000000000027941 */ /* 0x000fea0003800000 */
.L_x_26216:
        /* <DEDUP_REMOVED lines=16> */
.L_x_26222:
[----:B------:R-:W-:Y:S05]  /*8380*/  BSYNC B3 ;  /* 0x0000000000037941 */ /* 0x000fea0003800000 */
.L_x_26221:
        /* <DEDUP_REMOVED lines=44> */
.L_x_26220:
[----:B------:R-:W-:Y:S05]  /*8650*/  BSYNC B2 ;  /* 0x0000000000027941 */ /* 0x000fea0003800000 */
.L_x_26219:
        /* <DEDUP_REMOVED lines=11> */
.L_x_26223:
        /* <DEDUP_REMOVED lines=12> */
.L_x_26226:
[----:B------:R-:W-:-:S07]  /*87d0*/  IMAD.MOV.U32 R2, RZ, RZ, R8 ;  /* 0x000000ffff027224 */ /* 0x000fce00078e0008 */
.L_x_26227:
[----:B------:R-:W-:Y:S05]  /*87e0*/  BSYNC B2 ;  /* 0x0000000000027941 */ /* 0x000fea0003800000 */
.L_x_26225:
        /* <DEDUP_REMOVED lines=16> */
.L_x_26231:
[----:B------:R-:W-:Y:S05]  /*88f0*/  BSYNC B3 ;  /* 0x0000000000037941 */ /* 0x000fea0003800000 */
.L_x_26230:
        /* <DEDUP_REMOVED lines=44> */
.L_x_26229:
[----:B------:R-:W-:Y:S05]  /*8bc0*/  BSYNC B2 ;  /* 0x0000000000027941 */ /* 0x000fea0003800000 */
.L_x_26228:
        /* <DEDUP_REMOVED lines=8> */
.L_x_26224:
        /* <DEDUP_REMOVED lines=12> */
.L_x_26233:
[----:B------:R-:W-:-:S07]  /*8d10*/  IMAD.MOV.U32 R135, RZ, RZ, R8 ;  /* 0x000000ffff877224 */ /* 0x000fce00078e0008 */
.L_x_26234:
[----:B------:R-:W-:Y:S05]  /*8d20*/  BSYNC B2 ;  /* 0x0000000000027941 */ /* 0x000fea0003800000 */
.L_x_26232:
        /* <DEDUP_REMOVED lines=16> */
.L_x_26238:
[----:B------:R-:W-:Y:S05]  /*8e30*/  BSYNC B3 ;  /* 0x0000000000037941 */ /* 0x000fea0003800000 */
.L_x_26237:
        /* <DEDUP_REMOVED lines=42> */
.L_x_26236:
[----:B------:R-:W-:Y:S05]  /*90e0*/  BSYNC B2 ;  /* 0x0000000000027941 */ /* 0x000fea0003800000 */
.L_x_26235:
        /* <DEDUP_REMOVED lines=11> */
.L_x_26239:
        /* <DEDUP_REMOVED lines=12> */
.L_x_26242:
[----:B------:R-:W-:-:S07]  /*9260*/  IMAD.MOV.U32 R0, RZ, RZ, R8 ;  /* 0x000000ffff007224 */ /* 0x000fce00078e0008 */
.L_x_26243:
[----:B------:R-:W-:Y:S05]  /*9270*/  BSYNC B2 ;  /* 0x0000000000027941 */ /* 0x000fea0003800000 */
.L_x_26241:
        /* <DEDUP_REMOVED lines=16> */
.L_x_26247:
[----:B------:R-:W-:Y:S05]  /*9380*/  BSYNC B3 ;  /* 0x0000000000037941 */ /* 0x000fea0003800000 */
.L_x_26246:
        /* <DEDUP_REMOVED lines=44> */
.L_x_26245:
[----:B------:R-:W-:Y:S05]  /*9650*/  BSYNC B2 ;  /* 0x0000000000027941 */ /* 0x000fea0003800000 */
.L_x_26244:
        /* <DEDUP_REMOVED lines=8> */
.L_x_26240:
        /* <DEDUP_REMOVED lines=27> */
.L_x_26248:
[----:B------:R-:W-:-:S07]  /*9890*/  VIADD R120, R120, 0x20 ;  /* 0x0000002078787836 */ /* 0x000fce0000000000 */
.L_x_26183:
[----:B------:R-:W-:Y:S05]  /*98a0*/  BSYNC B1 ;  /* 0x0000000000017941 */ /* 0x000fea0003800000 */
.L_x_26182:
        /* <DEDUP_REMOVED lines=29> */
.L_x_26252:
[----:B------:R-:W-:-:S07]  /*9a80*/  MOV R123, R8 ;  /* 0x00000008007b7202 */ /* 0x000fce0000000f00 */
.L_x_26253:
[----:B------:R-:W-:Y:S05]  /*9a90*/  BSYNC B2 ;  /* 0x0000000000027941 */ /* 0x000fea0003800000 */
.L_x_26251:
        /* <DEDUP_REMOVED lines=16> */
.L_x_26257:
[----:B------:R-:W-:Y:S05]  /*9ba0*/  BSYNC B3 ;  /* 0x0000000000037941 */ /* 0x000fea0003800000 */
.L_x_26256:
        /* <DEDUP_REMOVED lines=43> */
.L_x_26255:
[----:B------:R-:W-:Y:S05]  /*9e60*/  BSYNC B2 ;  /* 0x0000000000027941 */ /* 0x000fea0003800000 */
.L_x_26254:
        /* <DEDUP_REMOVED lines=17> */
.L_x_26258:
        /* <DEDUP_REMOVED lines=12> */
.L_x_26261:
[----:B------:R-:W-:-:S07]  /*a040*/  IMAD.MOV.U32 R4, RZ, RZ, R8 ;  /* 0x000000ffff047224 */ /* 0x000fce00078e0008 */
.L_x_26262:
[----:B------:R-:W-:Y:S05]  /*a050*/  BSYNC B2 ;  /* 0x0000000000027941 */ /* 0x000fea0003800000 */
.L_x_26260:
        /* <DEDUP_REMOVED lines=16> */
.L_x_26266:
[----:B------:R-:W-:Y:S05]  /*a160*/  BSYNC B3 ;  /* 0x0000000000037941 */ /* 0x000fea0003800000 */
.L_x_26265:
        /* <DEDUP_REMOVED lines=44> */
.L_x_26264:
[----:B------:R-:W-:Y:S05]  /*a430*/  BSYNC B2 ;  /* 0x0000000000027941 */ /* 0x000fea0003800000 */
.L_x_26263:
        /* <DEDUP_REMOVED lines=8> */
.L_x_26259:
        /* <DEDUP_REMOVED lines=12> */
.L_x_26268:
[----:B------:R-:W-:-:S07]  /*a580*/  IMAD.MOV.U32 R135, RZ, RZ, R8 ;  /* 0x000000ffff877224 */ /* 0x000fce00078e0008 */
.L_x_26269:
[----:B------:R-:W-:Y:S05]  /*a590*/  BSYNC B2 ;  /* 0x0000000000027941 */ /* 0x000fea0003800000 */
.L_x_26267:
        /* <DEDUP_REMOVED lines=16> */
.L_x_26273:
[----:B------:R-:W-:Y:S05]  /*a6a0*/  BSYNC B3 ;  /* 0x0000000000037941 */ /* 0x000fea0003800000 */
.L_x_26272:
        /* <DEDUP_REMOVED lines=42> */
.L_x_26271:
[----:B------:R-:W-:Y:S05]  /*a950*/  BSYNC B2 ;  /* 0x0000000000027941 */ /* 0x000fea0003800000 */
.L_x_26270:
        /* <DEDUP_REMOVED lines=11> */
.L_x_26274:
        /* <DEDUP_REMOVED lines=12> */
.L_x_26277:
[----:B------:R-:W-:-:S07]  /*aad0*/  IMAD.MOV.U32 R3, RZ, RZ, R8 ;  /* 0x000000ffff037224 */ /* 0x000fce00078e0008 */
.L_x_26278:
[----:B------:R-:W-:Y:S05]  /*aae0*/  BSYNC B2 ;  /* 0x0000000000027941 */ /* 0x000fea0003800000 */
.L_x_26276:
        /* <DEDUP_REMOVED lines=16> */
.L_x_26282:
[----:B------:R-:W-:Y:S05]  /*abf0*/  BSYNC B3 ;  /* 0x0000000000037941 */ /* 0x000fea0003800000 */
.L_x_26281:
        /* <DEDUP_REMOVED lines=44> */
.L_x_26280:
[----:B------:R-:W-:Y:S05]  /*aec0*/  BSYNC B2 ;  /* 0x0000000000027941 */ /* 0x000fea0003800000 */
.L_x_26279:
        /* <DEDUP_REMOVED lines=8> */
.L_x_26275:
        /* <DEDUP_REMOVED lines=12> */
.L_x_26284:
[----:B------:R-:W-:-:S07]  /*b010*/  IMAD.MOV.U32 R135, RZ, RZ, R8 ;  /* 0x000000ffff877224 */ /* 0x000fce00078e0008 */
.L_x_26285:
[----:B------:R-:W-:Y:S05]  /*b020*/  BSYNC B2 ;  /* 0x0000000000027941 */ /* 0x000fea0003800000 */
.L_x_26283:
        /* <DEDUP_REMOVED lines=16> */
.L_x_26289:
[----:B------:R-:W-:Y:S05]  /*b130*/  BSYNC B3 ;  /* 0x0000000000037941 */ /* 0x000fea0003800000 */
.L_x_26288:
        /* <DEDUP_REMOVED lines=44> */
.L_x_26287:
[----:B------:R-:W-:Y:S05]  /*b400*/  BSYNC B2 ;  /* 0x0000000000027941 */ /* 0x000fea0003800000 */
.L_x_26286:
        /* <DEDUP_REMOVED lines=11> */
.L_x_26290:
        /* <DEDUP_REMOVED lines=12> */
.L_x_26293:
[----:B------:R-:W-:-:S07]  /*b580*/  IMAD.MOV.U32 R2, RZ, RZ, R8 ;  /* 0x000000ffff027224 */ /* 0x000fce00078e0008 */
.L_x_26294:
[----:B------:R-:W-:Y:S05]  /*b590*/  BSYNC B2 ;  /* 0x0000000000027941 */ /* 0x000fea0003800000 */
.L_x_26292:
        /* <DEDUP_REMOVED lines=16> */
.L_x_26298:
[----:B------:R-:W-:Y:S05]  /*b6a0*/  BSYNC B3 ;  /* 0x0000000000037941 */ /* 0x000fea0003800000 */
.L_x_26297:
        /* <DEDUP_REMOVED lines=44> */
.L_x_26296:
[----:B------:R-:W-:Y:S05]  /*b970*/  BSYNC B2 ;  /* 0x0000000000027941 */ /* 0x000fea0003800000 */
.L_x_26295:
        /* <DEDUP_REMOVED lines=8> */
.L_x_26291:
        /* <DEDUP_REMOVED lines=12> */
.L_x_26300:
[----:B------:R-:W-:-:S07]  /*bac0*/  IMAD.MOV.U32 R135, RZ, RZ, R8 ;  /* 0x000000ffff877224 */ /* 0x000fce00078e0008 */
.L_x_26301:
[----:B------:R-:W-:Y:S05]  /*bad0*/  BSYNC B2 ;  /* 0x0000000000027941 */ /* 0x000fea0003800000 */
.L_x_26299:
        /* <DEDUP_REMOVED lines=16> */
.L_x_26305:
[----:B------:R-:W-:Y:S05]  /*bbe0*/  BSYNC B3 ;  /* 0x0000000000037941 */ /* 0x000fea0003800000 */
.L_x_26304:
        /* <DEDUP_REMOVED lines=42> */
.L_x_26303:
[----:B------:R-:W-:Y:S05]  /*be90*/  BSYNC B2 ;  /* 0x0000000000027941 */ /* 0x000fea0003800000 */
.L_x_26302:
        /* <DEDUP_REMOVED lines=11> */
.L_x_26306:
        /* <DEDUP_REMOVED lines=12> */
.L_x_26309:
[----:B------:R-:W-:-:S07]  /*c010*/  IMAD.MOV.U32 R0, RZ, RZ, R8 ;  /* 0x000000ffff007224 */ /* 0x000fce00078e0008 */
.L_x_26310:
[----:B------:R-:W-:Y:S05]  /*c020*/  BSYNC B2 ;  /* 0x0000000000027941 */ /* 0x000fea0003800000 */
.L_x_26308:
        /* <DEDUP_REMOVED lines=16> */
.L_x_26314:
[----:B------:R-:W-:Y:S05]  /*c130*/  BSYNC B3 ;  /* 0x0000000000037941 */ /* 0x000fea0003800000 */
.L_x_26313:
        /* <DEDUP_REMOVED lines=44> */
.L_x_26312:
[----:B------:R-:W-:Y:S05]  /*c400*/  BSYNC B2 ;  /* 0x0000000000027941 */ /* 0x000fea0003800000 */
.L_x_26311:
        /* <DEDUP_REMOVED lines=8> */
.L_x_26307:
        /* <DEDUP_REMOVED lines=27> */
.L_x_26315:
[----:B------:R-:W-:-:S07]  /*c640*/  IADD3 R120, R120, 0x20, RZ ;  /* 0x0000002078787810 */ /* 0x000fce0007ffe0ff */
.L_x_26250:
[----:B------:R-:W-:Y:S05]  /*c650*/  BSYNC B1 ;  /* 0x0000000000017941 */ /* 0x000fea0003800000 */
.L_x_26249:
        /* <DEDUP_REMOVED lines=29> */
.L_x_26319:
[----:B------:R-:W-:-:S07]  /*c830*/  IMAD.MOV.U32 R123, RZ, RZ, R8 ;  /* 0x000000ffff7b7224 */ /* 0x000fce00078e0008 */
.L_x_26320:
[----:B------:R-:W-:Y:S05]  /*c840*/  BSYNC B2 ;  /* 0x0000000000027941 */ /* 0x000fea0003800000 */
.L_x_26318:
        /* <DEDUP_REMOVED lines=16> */
.L_x_26324:
[----:B------:R-:W-:Y:S05]  /*c950*/  BSYNC B3 ;  /* 0x0000000000037941 */ /* 0x000fea0003800000 */
.L_x_26323:
        /* <DEDUP_REMOVED lines=43> */
.L_x_26322:
[----:B------:R-:W-:Y:S05]  /*cc10*/  BSYNC B2 ;  /* 0x0000000000027941 */ /* 0x000fea0003800000 */
.L_x_26321:
        /* <DEDUP_REMOVED lines=17> */
.L_x_26325:
        /* <DEDUP_REMOVED lines=12> */
.L_x_26328:
[----:B------:R-:W-:-:S07]  /*cdf0*/  IMAD.MOV.U32 R4, RZ, RZ, R8 ;  /* 0x000000ffff047224 */ /* 0x000fce00078e0008 */
.L_x_26329:
[----:B------:R-:W-:Y:S05]  /*ce00*/  BSYNC B2 ;  /* 0x0000000000027941 */ /* 0x000fea0003800000 */
.L_x_26327:
        /* <DEDUP_REMOVED lines=16> */
.L_x_26333:
[----:B------:R-:W-:Y:S05]  /*cf10*/  BSYNC B3 ;  /* 0x0000000000037941 */ /* 0x000fea0003800000 */
.L_x_26332:
        /* <DEDUP_REMOVED lines=44> */
.L_x_26331:
[----:B------:R-:W-:Y:S05]  /*d1e0*/  BSYNC B2 ;  /* 0x0000000000027941 */ /* 0x000fea0003800000 */
.L_x_26330:
        /* <DEDUP_REMOVED lines=8> */
.L_x_26326:
        /* <DEDUP_REMOVED lines=12> */
.L_x_26335:
[----:B------:R-:W-:-:S07]  /*d330*/  IMAD.MOV.U32 R135, RZ, RZ, R8 ;  /* 0x000000ffff877224 */ /* 0x000fce00078e0008 */
.L_x_26336:
[----:B------:R-:W-:Y:S05]  /*d340*/  BSYNC B2 ;  /* 0x0000000000027941 */ /* 0x000fea0003800000 */
.L_x_26334:
        /* <DEDUP_REMOVED lines=16> */
.L_x_26340:
[----:B------:R-:W-:Y:S05]  /*d450*/  BSYNC B3 ;  /* 0x0000000000037941 */ /* 0x000fea0003800000 */
.L_x_26339:
        /* <DEDUP_REMOVED lines=42> */
.L_x_26338:
[----:B------:R-:W-:Y:S05]  /*d700*/  BSYNC B2 ;  /* 0x0000000000027941 */ /* 0x000fea0003800000 */
.L_x_26337:
        /* <DEDUP_REMOVED lines=11> */
.L_x_26341:
        /* <DEDUP_REMOVED lines=12> */
.L_x_26344:
[----:B------:R-:W-:-:S07]  /*d880*/  IMAD.MOV.U32 R3, RZ, RZ, R8 ;  /* 0x000000ffff037224 */ /* 0x000fce00078e0008 */
.L_x_26345:
[----:B------:R-:W-:Y:S05]  /*d890*/  BSYNC B2 ;  /* 0x0000000000027941 */ /* 0x000fea0003800000 */
.L_x_26343:
        /* <DEDUP_REMOVED lines=16> */
.L_x_26349:
[----:B------:R-:W-:Y:S05]  /*d9a0*/  BSYNC B3 ;  /* 0x0000000000037941 */ /* 0x000fea0003800000 */
.L_x_26348:
        /* <DEDUP_REMOVED lines=44> */
.L_x_26347:
[----:B------:R-:W-:Y:S05]  /*dc70*/  BSYNC B2 ;  /* 0x0000000000027941 */ /* 0x000fea0003800000 */
.L_x_26346:
        /* <DEDUP_REMOVED lines=8> */
.L_x_26342:
        /* <DEDUP_REMOVED lines=12> */
.L_x_26351:
[----:B------:R-:W-:-:S07]  /*ddc0*/  IMAD.MOV.U32 R135, RZ, RZ, R8 ;  /* 0x000000ffff877224 */ /* 0x000fce00078e0008 */
.L_x_26352:
[----:B------:R-:W-:Y:S05]  /*ddd0*/  BSYNC B2 ;  /* 0x0000000000027941 */ /* 0x000fea0003800000 */
.L_x_26350:
        /* <DEDUP_REMOVED lines=16> */
.L_x_26356:
[----:B------:R-:W-:Y:S05]  /*dee0*/  BSYNC B3 ;  /* 0x0000000000037941 */ /* 0x000fea0003800000 */
.L_x_26355:
        /* <DEDUP_REMOVED lines=44> */
.L_x_26354:
[----:B------:R-:W-:Y:S05]  /*e1b0*/  BSYNC B2 ;  /* 0x0000000000027941 */ /* 0x000fea0003800000 */
.L_x_26353:
        /* <DEDUP_REMOVED lines=11> */
.L_x_26357:
        /* <DEDUP_REMOVED lines=12> */
.L_x_26360:
[----:B------:R-:W-:-:S07]  /*e330*/  MOV R2, R8 ;  /* 0x0000000800027202 */ /* 0x000fce0000000f00 */
.L_x_26361:
[----:B------:R-:W-:Y:S05]  /*e340*/  BSYNC B2 ;  /* 0x0000000000027941 */ /* 0x000fea0003800000 */
.L_x_26359:
        /* <DEDUP_REMOVED lines=16> */
.L_x_26365:
[----:B------:R-:W-:Y:S05]  /*e450*/  BSYNC B3 ;  /* 0x0000000000037941 */ /* 0x000fea0003800000 */
.L_x_26364:
        /* <DEDUP_REMOVED lines=44> */
.L_x_26363:
[----:B------:R-:W-:Y:S05]  /*e720*/  BSYNC B2 ;  /* 0x0000000000027941 */ /* 0x000fea0003800000 */
.L_x_26362:
        /* <DEDUP_REMOVED lines=8> */
.L_x_26358:
        /* <DEDUP_REMOVED lines=12> */
.L_x_26367:
[----:B------:R-:W-:-:S07]  /*e870*/  MOV R135, R8 ;  /* 0x0000000800877202 */ /* 0x000fce0000000f00 */
.L_x_26368:
[----:B------:R-:W-:Y:S05]  /*e880*/  BSYNC B2 ;  /* 0x0000000000027941 */ /* 0x000fea0003800000 */
.L_x_26366:
        /* <DEDUP_REMOVED lines=16> */
.L_x_26372:
[----:B------:R-:W-:Y:S05]  /*e990*/  BSYNC B3 ;  /* 0x0000000000037941 */ /* 0x000fea0003800000 */
.L_x_26371:
        /* <DEDUP_REMOVED lines=42> */
.L_x_26370:
[----:B------:R-:W-:Y:S05]  /*ec40*/  BSYNC B2 ;  /* 0x0000000000027941 */ /* 0x000fea0003800000 */
.L_x_26369:
        /* <DEDUP_REMOVED lines=11> */
.L_x_26373:
        /* <DEDUP_REMOVED lines=12> */
.L_x_26376:
[----:B------:R-:W-:-:S07]  /*edc0*/  MOV R0, R8 ;  /* 0x0000000800007202 */ /* 0x000fce0000000f00 */
.L_x_26377:
[----:B------:R-:W-:Y:S05]  /*edd0*/  BSYNC B2 ;  /* 0x0000000000027941 */ /* 0x000fea0003800000 */
.L_x_26375:
        /* <DEDUP_REMOVED lines=16> */
.L_x_26381:
[----:B------:R-:W-:Y:S05]  /*eee0*/  BSYNC B3 ;  /* 0x0000000000037941 */ /* 0x000fea0003800000 */
.L_x_26380:
        /* <DEDUP_REMOVED lines=44> */
.L_x_26379:
[----:B------:R-:W-:Y:S05]  /*f1b0*/  BSYNC B2 ;  /* 0x0000000000027941 */ /* 0x000fea0003800000 */
.L_x_26378:
        /* <DEDUP_REMOVED lines=8> */
.L_x_26374:
        /* <DEDUP_REMOVED lines=27> */
.L_x_26382:
[----:B------:R-:W-:-:S07]  /*f3f0*/  VIADD R120, R120, 0x20 ;  /* 0x0000002078787836 */ /* 0x000fce0000000000 */
.L_x_26317:
[----:B------:R-:W-:Y:S05]  /*f400*/  BSYNC B1 ;  /* 0x0000000000017941 */ /* 0x000fea0003800000 */
.L_x_26316:
        /* <DEDUP_REMOVED lines=29> */
.L_x_26386:
[----:B------:R-:W-:-:S07]  /*f5e0*/  IMAD.MOV.U32 R123, RZ, RZ, R8 ;  /* 0x000000ffff7b7224 */ /* 0x000fce00078e0008 */
.L_x_26387:
[----:B------:R-:W-:Y:S05]  /*f5f0*/  BSYNC B2 ;  /* 0x0000000000027941 */ /* 0x000fea0003800000 */
.L_x_26385:
        /* <DEDUP_REMOVED lines=16> */
.L_x_26391:
[----:B------:R-:W-:Y:S05]  /*f700*/  BSYNC B3 ;  /* 0x0000000000037941 */ /* 0x000fea0003800000 */
.L_x_26390:
        /* <DEDUP_REMOVED lines=43> */
.L_x_26389:
[----:B------:R-:W-:Y:S05]  /*f9c0*/  BSYNC B2 ;  /* 0x0000000000027941 */ /* 0x000fea0003800000 */
.L_x_26388:
        /* <DEDUP_REMOVED lines=17> */
.L_x_26392:
        /* <DEDUP_REMOVED lines=12> */
.L_x_26395:
[----:B------:R-:W-:-:S07]  /*fba0*/  MOV R4, R8 ;  /* 0x0000000800047202 */ /* 0x000fce0000000f00 */
.L_x_26396:
[----:B------:R-:W-:Y:S05]  /*fbb0*/  BSYNC B2 ;  /* 0x0000000000027941 */ /* 0x000fea0003800000 */
.L_x_26394:
        /* <DEDUP_REMOVED lines=16> */
.L_x_26400:
[----:B------:R-:W-:Y:S05]  /*fcc0*/  BSYNC B3 ;  /* 0x0000000000037941 */ /* 0x000fea0003800000 */
.L_x_26399:
        /* <DEDUP_REMOVED lines=44> */
.L_x_26398:
[----:B------:R-:W-:Y:S05]  /*ff90*/  BSYNC B2 ;  /* 0x0000000000027941 */ /* 0x000fea0003800000 */
.L_x_26397:
        /* <DEDUP_REMOVED lines=8> */
.L_x_26393:
        /* <DEDUP_REMOVED lines=12> */
.L_x_26402:
[----:B------:R-:W-:-:S07]  /*100e0*/  MOV R135, R8 ;  /* 0x0000000800877202 */ /* 0x000fce0000000f00 */
.L_x_26403:
[----:B------:R-:W-:Y:S05]  /*100f0*/  BSYNC B2 ;  /* 0x0000000000027941 */ /* 0x000fea0003800000 */
.L_x_26401:
        /* <DEDUP_REMOVED lines=16> */
.L_x_26407:
[----:B------:R-:W-:Y:S05]  /*10200*/  BSYNC B3 ;  /* 0x0000000000037941 */ /* 0x000fea0003800000 */
.L_x_26406:
        /* <DEDUP_REMOVED lines=42> */
.L_x_26405:
[----:B------:R-:W-:Y:S05]  /*104b0*/  BSYNC B2 ;  /* 0x0000000000027941 */ /* 0x000fea0003800000 */
.L_x_26404:
        /* <DEDUP_REMOVED lines=11> */
.L_x_26408:
        /* <DEDUP_REMOVED lines=12> */
.L_x_26411:
[----:B------:R-:W-:-:S07]  /*10630*/  MOV R3, R8 ;  /* 0x0000000800037202 */ /* 0x000fce0000000f00 */
.L_x_26412:
[----:B------:R-:W-:Y:S05]  /*10640*/  BSYNC B2 ;  /* 0x0000000000027941 */ /* 0x000fea0003800000 */
.L_x_26410:
        /* <DEDUP_REMOVED lines=16> */
.L_x_26416:
[----:B------:R-:W-:Y:S05]  /*10750*/  BSYNC B3 ;  /* 0x0000000000037941 */ /* 0x000fea0003800000 */
.L_x_26415:
        /* <DEDUP_REMOVED lines=44> */
.L_x_26414:
[----:B------:R-:W-:Y:S05]  /*10a20*/  BSYNC B2 ;  /* 0x0000000000027941 */ /* 0x000fea0003800000 */
.L_x_26413:
        /* <DEDUP_REMOVED lines=8> */
.L_x_26409:
        /* <DEDUP_REMOVED lines=12> */
.L_x_26418:
[----:B------:R-:W-:-:S07]  /*10b70*/  MOV R135, R8 ;  /* 0x0000000800877202 */ /* 0x000fce0000000f00 */
.L_x_26419:
[----:B------:R-:W-:Y:S05]  /*10b80*/  BSYNC B2 ;  /* 0x0000000000027941 */ /* 0x000fea0003800000 */
.L_x_26417:
        /* <DEDUP_REMOVED lines=16> */
.L_x_26423:
[----:B------:R-:W-:Y:S05]  /*10c90*/  BSYNC B3 ;  /* 0x0000000000037941 */ /* 0x000fea0003800000 */
.L_x_26422:
        /* <DEDUP_REMOVED lines=44> */
.L_x_26421:
[----:B------:R-:W-:Y:S05]  /*10f60*/  BSYNC B2 ;  /* 0x0000000000027941 */ /* 0x000fea0003800000 */
.L_x_26420:
        /* <DEDUP_REMOVED lines=11> */
.L_x_26424:
        /* <DEDUP_REMOVED lines=12> */
.L_x_26427:
[----:B------:R-:W-:-:S07]  /*110e0*/  IMAD.MOV.U32 R2, RZ, RZ, R8 ;  /* 0x000000ffff027224 */ /* 0x000fce00078e0008 */
.L_x_26428:
[----:B------:R-:W-:Y:S05]  /*110f0*/  BSYNC B2 ;  /* 0x0000000000027941 */ /* 0x000fea0003800000 */
.L_x_26426:
        /* <DEDUP_REMOVED lines=16> */
.L_x_26432:
[----:B------:R-:W-:Y:S05]  /*11200*/  BSYNC B3 ;  /* 0x0000000000037941 */ /* 0x000fea0003800000 */
.L_x_26431:
        /* <DEDUP_REMOVED lines=44> */
.L_x_26430:
[----:B------:R-:W-:Y:S05]  /*114d0*/  BSYNC B2 ;  /* 0x0000000000027941 */ /* 0x000fea0003800000 */
.L_x_26429:
        /* <DEDUP_REMOVED lines=8> */
.L_x_26425:
        /* <DEDUP_REMOVED lines=12> */
.L_x_26434:
[----:B------:R-:W-:-:S07]  /*11620*/  IMAD.MOV.U32 R135, RZ, RZ, R8 ;  /* 0x000000ffff877224 */ /* 0x000fce00078e0008 */
.L_x_26435:
[----:B------:R-:W-:Y:S05]  /*11630*/  BSYNC B2 ;  /* 0x0000000000027941 */ /* 0x000fea0003800000 */
.L_x_26433:
        /* <DEDUP_REMOVED lines=16> */
.L_x_26439:
[----:B------:R-:W-:Y:S05]  /*11740*/  BSYNC B3 ;  /* 0x0000000000037941 */ /* 0x000fea0003800000 */
.L_x_26438:
        /* <DEDUP_REMOVED lines=42> */
.L_x_26437:
[----:B------:R-:W-:Y:S05]  /*119f0*/  BSYNC B2 ;  /* 0x0000000000027941 */ /* 0x000fea0003800000 */
.L_x_26436:
        /* <DEDUP_REMOVED lines=11> */
.L_x_26440:
        /* <DEDUP_REMOVED lines=12> */
.L_x_26443:
[----:B------:R-:W-:-:S07]  /*11b70*/  IMAD.MOV.U32 R0, RZ, RZ, R8 ;  /* 0x000000ffff007224 */ /* 0x000fce00078e0008 */
.L_x_26444:
[----:B------:R-:W-:Y:S05]  /*11b80*/  BSYNC B2 ;  /* 0x0000000000027941 */ /* 0x000fea0003800000 */
.L_x_26442:
        /* <DEDUP_REMOVED lines=16> */
.L_x_26448:
[----:B------:R-:W-:Y:S05]  /*11c90*/  BSYNC B3 ;  /* 0x0000000000037941 */ /* 0x000fea0003800000 */
.L_x_26447:
        /* <DEDUP_REMOVED lines=44> */
.L_x_26446:
[----:B------:R-:W-:Y:S05]  /*11f60*/  BSYNC B2 ;  /* 0x0000000000027941 */ /* 0x000fea0003800000 */
.L_x_26445:
        /* <DEDUP_REMOVED lines=8> */
.L_x_26441:
        /* <DEDUP_REMOVED lines=27> */
.L_x_26449:
[----:B------:R-:W-:-:S07]  /*121a0*/  VIADD R120, R120, 0x20 ;  /* 0x0000002078787836 */ /* 0x000fce0000000000 */
.L_x_26384:
[----:B------:R-:W-:Y:S05]  /*121b0*/  BSYNC B1 ;  /* 0x0000000000017941 */ /* 0x000fea0003800000 */
.L_x_26383:
        /* <DEDUP_REMOVED lines=29> */
.L_x_26453:
[----:B------:R-:W-:-:S07]  /*12390*/  MOV R123, R8 ;  /* 0x00000008007b7202 */ /* 0x000fce0000000f00 */
.L_x_26454:
[----:B------:R-:W-:Y:S05]  /*123a0*/  BSYNC B2 ;  /* 0x0000000000027941 */ /* 0x000fea0003800000 */
.L_x_26452:
        /* <DEDUP_REMOVED lines=16> */
.L_x_26458:
[----:B------:R-:W-:Y:S05]  /*124b0*/  BSYNC B3 ;  /* 0x0000000000037941 */ /* 0x000fea0003800000 */
.L_x_26457:
        /* <DEDUP_REMOVED lines=43> */
.L_x_26456:
[----:B------:R-:W-:Y:S05]  /*12770*/  BSYNC B2 ;  /* 0x0000000000027941 */ /* 0x000fea0003800000 */
.L_x_26455:
        /* <DEDUP_REMOVED lines=17> */
.L_x_26459:
        /* <DEDUP_REMOVED lines=12> */
.L_x_26462:
[----:B------:R-:W-:-:S07]  /*12950*/  IMAD.MOV.U32 R4, RZ, RZ, R8 ;  /* 0x000000ffff047224 */ /* 0x000fce00078e0008 */
.L_x_26463:
[----:B------:R-:W-:Y:S05]  /*12960*/  BSYNC B2 ;  /* 0x0000000000027941 */ /* 0x000fea0003800000 */
.L_x_26461:
        /* <DEDUP_REMOVED lines=16> */
.L_x_26467:
[----:B------:R-:W-:Y:S05]  /*12a70*/  BSYNC B3 ;  /* 0x0000000000037941 */ /* 0x000fea0003800000 */
.L_x_26466:
        /* <DEDUP_REMOVED lines=44> */
.L_x_26465:
[----:B------:R-:W-:Y:S05]  /*12d40*/  BSYNC B2 ;  /* 0x0000000000027941 */ /* 0x000fea0003800000 */
.L_x_26464:
        /* <DEDUP_REMOVED lines=8> */
.L_x_26460:
        /* <DEDUP_REMOVED lines=12> */
.L_x_26469:
[----:B------:R-:W-:-:S07]  /*12e90*/  IMAD.MOV.U32 R135, RZ, RZ, R8 ;  /* 0x000000ffff877224 */ /* 0x000fce00078e0008 */
.L_x_26470:
[----:B------:R-:W-:Y:S05]  /*12ea0*/  BSYNC B2 ;  /* 0x0000000000027941 */ /* 0x000fea0003800000 */
.L_x_26468:
        /* <DEDUP_REMOVED lines=16> */
.L_x_26474:
[----:B------:R-:W-:Y:S05]  /*12fb0*/  BSYNC B3 ;  /* 0x0000000000037941 */ /* 0x000fea0003800000 */
.L_x_26473:
        /* <DEDUP_REMOVED lines=42> */
.L_x_26472:
[----:B------:R-:W-:Y:S05]  /*13260*/  BSYNC B2 ;  /* 0x0000000000027941 */ /* 0x000fea0003800000 */
.L_x_26471:
        /* <DEDUP_REMOVED lines=11> */
.L_x_26475:
        /* <DEDUP_REMOVED lines=12> */
.L_x_26478:
[----:B------:R-:W-:-:S07]  /*133e0*/  IMAD.MOV.U32 R3, RZ, RZ, R8 ;  /* 0x000000ffff037224 */ /* 0x000fce00078e0008 */
.L_x_26479:
[----:B------:R-:W-:Y:S05]  /*133f0*/  BSYNC B2 ;  /* 0x0000000000027941 */ /* 0x000fea0003800000 */
.L_x_26477:
        /* <DEDUP_REMOVED lines=16> */
.L_x_26483:
[----:B------:R-:W-:Y:S05]  /*13500*/  BSYNC B3 ;  /* 0x0000000000037941 */ /* 0x000fea0003800000 */
.L_x_26482:
        /* <DEDUP_REMOVED lines=44> */
.L_x_26481:
[----:B------:R-:W-:Y:S05]  /*137d0*/  BSYNC B2 ;  /* 0x0000000000027941 */ /* 0x000fea0003800000 */
.L_x_26480:
        /* <DEDUP_REMOVED lines=8> */
.L_x_26476:
        /* <DEDUP_REMOVED lines=12> */
.L_x_26485:
[----:B------:R-:W-:-:S07]  /*13920*/  IMAD.MOV.U32 R135, RZ, RZ, R8 ;  /* 0x000000ffff877224 */ /* 0x000fce00078e0008 */
.L_x_26486:
[----:B------:R-:W-:Y:S05]  /*13930*/  BSYNC B2 ;  /* 0x0000000000027941 */ /* 0x000fea0003800000 */
.L_x_26484:
        /* <DEDUP_REMOVED lines=16> */
.L_x_26490:
[----:B------:R-:W-:Y:S05]  /*13a40*/  BSYNC B3 ;  /* 0x0000000000037941 */ /* 0x000fea0003800000 */
.L_x_26489:
        /* <DEDUP_REMOVED lines=44> */
.L_x_26488:
[----:B------:R-:W-:Y:S05]  /*13d10*/  BSYNC B2 ;  /* 0x0000000000027941 */ /* 0x000fea0003800000 */
.L_x_26487:
        /* <DEDUP_REMOVED lines=11> */
.L_x_26491:
        /* <DEDUP_REMOVED lines=12> */
.L_x_26494:
[----:B------:R-:W-:-:S07]  /*13e90*/  IMAD.MOV.U32 R2, RZ, RZ, R8 ;  /* 0x000000ffff027224 */ /* 0x000fce00078e0008 */
.L_x_26495:
[----:B------:R-:W-:Y:S05]  /*13ea0*/  BSYNC B2 ;  /* 0x0000000000027941 */ /* 0x000fea0003800000 */
.L_x_26493:
        /* <DEDUP_REMOVED lines=16> */
.L_x_26499:
[----:B------:R-:W-:Y:S05]  /*13fb0*/  BSYNC B3 ;  /* 0x0000000000037941 */ /* 0x000fea0003800000 */
.L_x_26498:
        /* <DEDUP_REMOVED lines=44> */
.L_x_26497:
[----:B------:R-:W-:Y:S05]  /*14280*/  BSYNC B2 ;  /* 0x0000000000027941 */ /* 0x000fea0003800000 */
.L_x_26496:
        /* <DEDUP_REMOVED lines=8> */
.L_x_26492:
        /* <DEDUP_REMOVED lines=12> */
.L_x_26501:
[----:B------:R-:W-:-:S07]  /*143d0*/  IMAD.MOV.U32 R135, RZ, RZ, R8 ;  /* 0x000000ffff877224 */ /* 0x000fce00078e0008 */
.L_x_26502:
[----:B------:R-:W-:Y:S05]  /*143e0*/  BSYNC B2 ;  /* 0x0000000000027941 */ /* 0x000fea0003800000 */
.L_x_26500:
        /* <DEDUP_REMOVED lines=16> */
.L_x_26506:
[----:B------:R-:W-:Y:S05]  /*144f0*/  BSYNC B3 ;  /* 0x0000000000037941 */ /* 0x000fea0003800000 */
.L_x_26505:
        /* <DEDUP_REMOVED lines=42> */
.L_x_26504:
[----:B------:R-:W-:Y:S05]  /*147a0*/  BSYNC B2 ;  /* 0x0000000000027941 */ /* 0x000fea0003800000 */
.L_x_26503:
        /* <DEDUP_REMOVED lines=11> */
.L_x_26507:
        /* <DEDUP_REMOVED lines=12> */
.L_x_26510:
[----:B------:R-:W-:-:S07]  /*14920*/  IMAD.MOV.U32 R0, RZ, RZ, R8 ;  /* 0x000000ffff007224 */ /* 0x000fce00078e0008 */
.L_x_26511:
[----:B------:R-:W-:Y:S05]  /*14930*/  BSYNC B2 ;  /* 0x0000000000027941 */ /* 0x000fea0003800000 */
.L_x_26509:
        /* <DEDUP_REMOVED lines=16> */
.L_x_26515:
[----:B------:R-:W-:Y:S05]  /*14a40*/  BSYNC B3 ;  /* 0x0000000000037941 */ /* 0x000fea0003800000 */
.L_x_26514:
        /* <DEDUP_REMOVED lines=44> */
.L_x_26513:
[----:B------:R-:W-:Y:S05]  /*14d10*/  BSYNC B2 ;  /* 0x0000000000027941 */ /* 0x000fea0003800000 */
.L_x_26512:
        /* <DEDUP_REMOVED lines=8> */
.L_x_26508:
        /* <DEDUP_REMOVED lines=27> */
.L_x_26516:
[----:B------:R-:W-:-:S07]  /*14f50*/  IADD3 R120, R120, 0x20, RZ ;  /* 0x0000002078787810 */ /* 0x000fce0007ffe0ff */
.L_x_26451:
[----:B------:R-:W-:Y:S05]  /*14f60*/  BSYNC B1 ;  /* 0x0000000000017941 */ /* 0x000fea0003800000 */
.L_x_26450:
        /* <DEDUP_REMOVED lines=29> */
.L_x_26520:
[----:B------:R-:W-:-:S07]  /*15140*/  IMAD.MOV.U32 R123, RZ, RZ, R8 ;  /* 0x000000ffff7b7224 */ /* 0x000fce00078e0008 */
.L_x_26521:
[----:B------:R-:W-:Y:S05]  /*15150*/  BSYNC B2 ;  /* 0x0000000000027941 */ /* 0x000fea0003800000 */
.L_x_26519:
        /* <DEDUP_REMOVED lines=16> */
.L_x_26525:
[----:B------:R-:W-:Y:S05]  /*15260*/  BSYNC B3 ;  /* 0x0000000000037941 */ /* 0x000fea0003800000 */
.L_x_26524:
        /* <DEDUP_REMOVED lines=43> */
.L_x_26523:
[----:B------:R-:W-:Y:S05]  /*15520*/  BSYNC B2 ;  /* 0x0000000000027941 */ /* 0x000fea0003800000 */
.L_x_26522:
        /* <DEDUP_REMOVED lines=17> */
.L_x_26526:
        /* <DEDUP_REMOVED lines=12> */
.L_x_26529:
[----:B------:R-:W-:-:S07]  /*15700*/  IMAD.MOV.U32 R4, RZ, RZ, R8 ;  /* 0x000000ffff047224 */ /* 0x000fce00078e0008 */
.L_x_26530:
[----:B------:R-:W-:Y:S05]  /*15710*/  BSYNC B2 ;  /* 0x0000000000027941 */ /* 0x000fea0003800000 */
.L_x_26528:
        /* <DEDUP_REMOVED lines=16> */
.L_x_26534:
[----:B------:R-:W-:Y:S05]  /*15820*/  BSYNC B3 ;  /* 0x0000000000037941 */ /* 0x000fea0003800000 */
.L_x_26533:
        /* <DEDUP_REMOVED lines=44> */
.L_x_26532:
[----:B------:R-:W-:Y:S05]  /*15af0*/  BSYNC B2 ;  /* 0x0000000000027941 */ /* 0x000fea0003800000 */
.L_x_26531:
        /* <DEDUP_REMOVED lines=8> */
.L_x_26527:
        /* <DEDUP_REMOVED lines=12> */
.L_x_26536:
[----:B------:R-:W-:-:S07]  /*15c40*/  IMAD.MOV.U32 R135, RZ, RZ, R8 ;  /* 0x000000ffff877224 */ /* 0x000fce00078e0008 */
.L_x_26537:
[----:B------:R-:W-:Y:S05]  /*15c50*/  BSYNC B2 ;  /* 0x0000000000027941 */ /* 0x000fea0003800000 */
.L_x_26535:
        /* <DEDUP_REMOVED lines=16> */
.L_x_26541:
[----:B------:R-:W-:Y:S05]  /*15d60*/  BSYNC B3 ;  /* 0x0000000000037941 */ /* 0x000fea0003800000 */
.L_x_26540:
        /* <DEDUP_REMOVED lines=42> */
.L_x_26539:
[----:B------:R-:W-:Y:S05]  /*16010*/  BSYNC B2 ;  /* 0x0000000000027941 */ /* 0x000fea0003800000 */
.L_x_26538:
        /* <DEDUP_REMOVED lines=11> */
.L_x_26542:
        /* <DEDUP_REMOVED lines=12> */
.L_x_26545:
[----:B------:R-:W-:-:S07]  /*16190*/  IMAD.MOV.U32 R3, RZ, RZ, R8 ;  /* 0x000000ffff037224 */ /* 0x000fce00078e0008 */
.L_x_26546:
[----:B------:R-:W-:Y:S05]  /*161a0*/  BSYNC B2 ;  /* 0x0000000000027941 */ /* 0x000fea0003800000 */
.L_x_26544:
        /* <DEDUP_REMOVED lines=16> */
.L_x_26550:
[----:B------:R-:W-:Y:S05]  /*162b0*/  BSYNC B3 ;  /* 0x0000000000037941 */ /* 0x000fea0003800000 */
.L_x_26549:
        /* <DEDUP_REMOVED lines=44> */
.L_x_26548:
[----:B------:R-:W-:Y:S05]  /*16580*/  BSYNC B2 ;  /* 0x0000000000027941 */ /* 0x000fea0003800000 */
.L_x_26547:
        /* <DEDUP_REMOVED lines=8> */
.L_x_26543:
        /* <DEDUP_REMOVED lines=12> */
.L_x_26552:
[----:B------:R-:W-:-:S07]  /*166d0*/  IMAD.MOV.U32 R135, RZ, RZ, R8 ;  /* 0x000000ffff877224 */ /* 0x000fce00078e0008 */
.L_x_26553:
[----:B------:R-:W-:Y:S05]  /*166e0*/  BSYNC B2 ;  /* 0x0000000000027941 */ /* 0x000fea0003800000 */
.L_x_26551:
        /* <DEDUP_REMOVED lines=16> */
.L_x_26557:
[----:B------:R-:W-:Y:S05]  /*167f0*/  BSYNC B3 ;  /* 0x0000000000037941 */ /* 0x000fea0003800000 */
.L_x_26556:
        /* <DEDUP_REMOVED lines=44> */
.L_x_26555:
[----:B------:R-:W-:Y:S05]  /*16ac0*/  BSYNC B2 ;  /* 0x0000000000027941 */ /* 0x000fea0003800000 */
.L_x_26554:
        /* <DEDUP_REMOVED lines=11> */
.L_x_26558:
        /* <DEDUP_REMOVED lines=12> */
.L_x_26561:
[----:B------:R-:W-:-:S07]  /*16c40*/  MOV R2, R8 ;  /* 0x0000000800027202 */ /* 0x000fce0000000f00 */
.L_x_26562:
[----:B------:R-:W-:Y:S05]  /*16c50*/  BSYNC B2 ;  /* 0x0000000000027941 */ /* 0x000fea0003800000 */
.L_x_26560:
        /* <DEDUP_REMOVED lines=16> */
.L_x_26566:
[----:B------:R-:W-:Y:S05]  /*16d60*/  BSYNC B3 ;  /* 0x0000000000037941 */ /* 0x000fea0003800000 */
.L_x_26565:
        /* <DEDUP_REMOVED lines=44> */
.L_x_26564:
[----:B------:R-:W-:Y:S05]  /*17030*/  BSYNC B2 ;  /* 0x0000000000027941 */ /* 0x000fea0003800000 */
.L_x_26563:
        /* <DEDUP_REMOVED lines=8> */
.L_x_26559:
        /* <DEDUP_REMOVED lines=12> */
.L_x_26568:
[----:B------:R-:W-:-:S07]  /*17180*/  MOV R135, R8 ;  /* 0x0000000800877202 */ /* 0x000fce0000000f00 */
.L_x_26569:
[----:B------:R-:W-:Y:S05]  /*17190*/  BSYNC B2 ;  /* 0x0000000000027941 */ /* 0x000fea0003800000 */
.L_x_26567:
        /* <DEDUP_REMOVED lines=16> */
.L_x_26573:
[----:B------:R-:W-:Y:S05]  /*172a0*/  BSYNC B3 ;  /* 0x0000000000037941 */ /* 0x000fea0003800000 */
.L_x_26572:
        /* <DEDUP_REMOVED lines=42> */
.L_x_26571:
[----:B------:R-:W-:Y:S05]  /*17550*/  BSYNC B2 ;  /* 0x0000000000027941 */ /* 0x000fea0003800000 */
.L_x_26570:
        /* <DEDUP_REMOVED lines=11> */
.L_x_26574:
        /* <DEDUP_REMOVED lines=12> */
.L_x_26577:
[----:B------:R-:W-:-:S07]  /*176d0*/  MOV R0, R8 ;  /* 0x0000000800007202 */ /* 0x000fce0000000f00 */
.L_x_26578:
[----:B------:R-:W-:Y:S05]  /*176e0*/  BSYNC B2 ;  /* 0x0000000000027941 */ /* 0x000fea0003800000 */
.L_x_26576:
        /* <DEDUP_REMOVED lines=16> */
.L_x_26582:
[----:B------:R-:W-:Y:S05]  /*177f0*/  BSYNC B3 ;  /* 0x0000000000037941 */ /* 0x000fea0003800000 */
.L_x_26581:
        /* <DEDUP_REMOVED lines=44> */
.L_x_26580:
[----:B------:R-:W-:Y:S05]  /*17ac0*/  BSYNC B2 ;  /* 0x0000000000027941 */ /* 0x000fea0003800000 */
.L_x_26579:
        /* <DEDUP_REMOVED lines=8> */
.L_x_26575:
[----:B------:R-:W-:Y:S01]  /*17b50*/  ISETP.NE.AND P0, PT, R134, RZ, PT ;  /* 0x000000ff8600720c */ /* 0x000fe20003f05270 */
[C---:B------:R-:W-:Y:S01]  /*17b60*/  IMAD.SHL.U32 R138, R120.reuse, 0x4, RZ ;  /* 0x00000004788a7824 */ /* 0x040fe200078e00ff */
[----:B------:R-:W-:Y:S02]  /*17b70*/  SEL R134, RZ, 0x1000000, P5 ;  /* 0x01000000ff867807 */ /* 0x000fe40002800000 */
[----:B------:R-:W-:Y:S02]  /*17b80*/  SEL R137, RZ, 0x1, P0 ;  /* 0x00000001ff897807 */ /* 0x000fe40000000000 */
[----:B------:R-:W-:Y:S02]  /*17b90*/  LEA R122, P0, R120, UR12, 0x4 ;  /* 0x0000000c787a7c11 */ /* 0x000fe4000f8020ff */
[----:B------:R-:W-:Y:S02]  /*17ba0*/  SEL R135, RZ, 0x10000, P4 ;  /* 0x00010000ff877807 */ /* 0x000fe40002000000 */
[----:B------:R-:W-:-:S02]  /*17bb0*/  SEL R136, RZ, 0x100, P3 ;  /* 0x00000100ff887807 */ /* 0x000fc40001800000 */
[----:B------:R-:W-:Y:S02]  /*17bc0*/  LEA.HI.X R123, R120, UR13, RZ, 0x4, P0 ;  /* 0x0000000d787b7c11 */ /* 0x000fe400080f24ff */
[----:B------:R-:W-:Y:S02]  /*17bd0*/  SHF.R.U32.HI R139, RZ, 0x1e, R120 ;  /* 0x0000001eff8b7819 */ /* 0x000fe40000011678 */
        /* <DEDUP_REMOVED lines=18> */
.L_x_26518:
[----:B------:R-:W-:Y:S05]  /*17d00*/  BSYNC B1 ;  /* 0x0000000000017941 */ /* 0x000fea0003800000 */
.L_x_26517:
[----:B--23--:R-:W-:Y:S01]  /*17d10*/  FADD.FTZ R120, RZ, R88 ;  /* 0x00000058ff787221 */ /* 0x00cfe20000010000 */
[----:B------:R-:W-:Y:S01]  /*17d20*/  ISETP.NE.AND P0, PT, R132, RZ, PT ;  /* 0x000000ff8400720c */ /* 0x000fe20003f05270 */
[----:B------:R-:W-:Y:S01]  /*17d30*/  UMOV UR8, 0xffffffff ;  /* 0xffffffff00087882 */ /* 0x000fe20000000000 */
[----:B------:R-:W-:Y:S01]  /*17d40*/  ISETP.GT.U32.AND P1, PT, R11, 0x9f, PT ;  /* 0x0000009f0b00780c */ /* 0x000fe20003f24070 */
[----:B01----:R-:W-:Y:S01]  /*17d50*/  FADD.FTZ R121, R89, R120 ;  /* 0x0000007859797221 */ /* 0x003fe20000010000 */
[C---:B------:R-:W-:Y:S02]  /*17d60*/  ISETP.GT.U32.AND P2, PT, R11.reuse, 0xbf, PT ;  /* 0x000000bf0b00780c */ /* 0x040fe40003f44070 */
[C---:B------:R-:W-:Y:S01]  /*17d70*/  ISETP.GT.U32.AND P3, PT, R11.reuse, 0xdf, PT ;  /* 0x000000df0b00780c */ /* 0x040fe20003f64070 */
        /* <DEDUP_REMOVED lines=132> */
.L_x_26612:
[----:B------:R-:W-:Y:S01]  /*185c0*/  FMUL.FTZ R120, R137, R137 ;  /* 0x0000008989787220 */ /* 0x000fe20000410000 */
[----:B------:R-:W-:Y:S01]  /*185d0*/  PLOP3.LUT P0, PT, PT, PT, UP0, 0x40, 0x0 ;  /* 0x000000000000781c */ /* 0x000fe20003f0e808 */
[----:B01----:R-:W-:Y:S01]  /*185e0*/  FADD.FTZ R136, R136, R139 ;  /* 0x0000008b88887221 */ /* 0x003fe20000010000 */
[----:B------:R-:W0:Y:S01]  /*185f0*/  @!P5 LDC.64 R122, c[0x0][0x250] ;  /* 0x00009400ff7adb82 */ /* 0x000e220000000a00 */
[----:B------:R-:W-:Y:S01]  /*18600*/  ISETP.NE.AND P1, PT, R132, RZ, PT ;  /* 0x000000ff8400720c */ /* 0x000fe20003f25270 */
[----:B------:R-:W-:Y:S01]  /*18610*/  BSSY B1, `(.L_x_26584) ;  /* 0x000001d000017945 */ /* 0x000fe20003800000 */
[----:B------:R-:W-:Y:S01]  /*18620*/  FSEL R138, R120, RZ, !P0 ;  /* 0x000000ff788a7208 */ /* 0x000fe20004000000 */
[----:B------:R-:W-:Y:S01]  /*18630*/  FFMA.FTZ R135, R136, R135, UR9 ;  /* 0x0000000988877e23 */ /* 0x000fe20008010087 */
        /* <DEDUP_REMOVED lines=23> */
[----:B0-----:R-:W-:-:S04]  /*187b0*/  IMAD.WIDE.U32 R136, R133, 0x10, R136 ;  /* 0x0000001085887825 */ /* 0x001fc800078e0088 */
[----:B------:R-:W-:Y:S01]  /*187c0*/  VIADD R133, R133, 0x20 ;  /* 0x0000002085857836 */ /* 0x000fe20000000000 */
[----:B------:R1:W-:Y:S06]  /*187d0*/  STG.E.128 desc[UR4][R136.64], R120 ;  /* 0x0000007888007986 */ /* 0x0003ec000c101d04 */
.L_x_26585:
[----:B------:R-:W-:Y:S05]  /*187e0*/  BSYNC B1 ;  /* 0x0000000000017941 */ /* 0x000fea0003800000 */
.L_x_26584:
[----:B------:R-:W-:Y:S01]  /*187f0*/  ISETP.NE.AND P0, PT, R131, RZ, PT ;  /* 0x000000ff8300720c */ /* 0x000fe20003f05270 */
        /* <DEDUP_REMOVED lines=15> */
[C---:B0-----:R-:W-:Y:S01]  /*188f0*/  IMAD.WIDE.U32 R136, R133.reuse, 0x10, R136 ;  /* 0x0000001085887825 */ /* 0x041fe200078e0088 */
[----:B------:R-:W-:-:S04]  /*18900*/  IADD3 R133, R133, 0x20, RZ ;  /* 0x0000002085857810 */ /* 0x000fc80007ffe0ff */
[----:B------:R2:W-:Y:S03]  /*18910*/  STG.E.128 desc[UR4][R136.64], R120 ;  /* 0x0000007888007986 */ /* 0x0005e6000c101d04 */
.L_x_26587:
[----:B------:R-:W-:Y:S05]  /*18920*/  BSYNC B1 ;  /* 0x0000000000017941 */ /* 0x000fea0003800000 */
.L_x_26586:
        /* <DEDUP_REMOVED lines=19> */
.L_x_26589:
[----:B------:R-:W-:Y:S05]  /*18a60*/  BSYNC B1 ;  /* 0x0000000000017941 */ /* 0x000fea0003800000 */
.L_x_26588:
        /* <DEDUP_REMOVED lines=19> */
.L_x_26591:
[----:B------:R-:W-:Y:S05]  /*18ba0*/  BSYNC B1 ;  /* 0x0000000000017941 */ /* 0x000fea0003800000 */
.L_x_26590:
        /* <DEDUP_REMOVED lines=19> */
.L_x_26593:
[----:B------:R-:W-:Y:S05]  /*18ce0*/  BSYNC B1 ;  /* 0x0000000000017941 */ /* 0x000fea0003800000 */
.L_x_26592:
        /* <DEDUP_REMOVED lines=19> */
.L_x_26595:
[----:B------:R-:W-:Y:S05]  /*18e20*/  BSYNC B1 ;  /* 0x0000000000017941 */ /* 0x000fea0003800000 */
.L_x_26594:
        /* <DEDUP_REMOVED lines=19> */
.L_x_26597:
[----:B------:R-:W-:Y:S05]  /*18f60*/  BSYNC B1 ;  /* 0x0000000000017941 */ /* 0x000fea0003800000 */
.L_x_26596:
        /* <DEDUP_REMOVED lines=13> */
[----:B-----5:R-:W-:Y:S01]  /*19040*/  FFMA.FTZ R120, R76, R123, R72 ;  /* 0x0000007b4c787223 */ /* 0x020fe20000010048 */
[----:B------:R-:W-:Y:S01]  /*19050*/  FFMA.FTZ R123, R79, R122, R75 ;  /* 0x0000007a4f7b7223 */ /* 0x000fe2000001004b */
[----:B------:R-:W-:Y:S01]  /*19060*/  FFMA.FTZ R121, R77, R136, R73 ;  /* 0x000000884d797223 */ /* 0x000fe20000010049 */
[----:B------:R-:W-:-:S05]  /*19070*/  FFMA.FTZ R122, R78, R137, R74 ;  /* 0x000000894e7a7223 */ /* 0x000fca000001004a */
[----:B------:R0:W-:Y:S02]  /*19080*/  STG.E.128 desc[UR4][R134.64], R120 ;  /* 0x0000007886007986 */ /* 0x0001e4000c101d04 */
.L_x_26599:
[----:B------:R-:W-:Y:S05]  /*19090*/  BSYNC B1 ;  /* 0x0000000000017941 */ /* 0x000fea0003800000 */
.L_x_26598:
[----:B01234-:R-:W0:Y:S02]  /*190a0*/  LDC.64 R120, c[0x0][0x210] ;  /* 0x00008400ff787b82 */ /* 0x01fe240000000a00 */
[----:B0-----:R-:W-:-:S04]  /*190b0*/  LEA R15, R120, R15, 0x2 ;  /* 0x0000000f780f7211 */ /* 0x001fc800078e10ff */
[----:B------:R-:W-:-:S13]  /*190c0*/  ISETP.GE.AND P0, PT, R15, R121, PT ;  /* 0x000000790f00720c */ /* 0x000fda0003f06270 */
[----:B------:R-:W-:Y:S05]  /*190d0*/  @!P0 BRA `(.L_x_26600) ;  /* 0xfffffe7c00948947 */ /* 0x000fea000383ffff */
[----:B------:R-:W-:Y:S05]  /*190e0*/  BSYNC B0 ;  /* 0x0000000000007941 */ /* 0x000fea0003800000 */
.L_x_26047:
[----:B------:R-:W-:Y:S05]  /*190f0*/  EXIT ;  /* 0x000000000000794d */ /* 0x000fea0003800000 */
.L_x_26583:
        /* <DEDUP_REMOVED lines=8> */
.L_x_26602:
[----:B------:R-:W-:Y:S05]  /*19180*/  BSYNC B1 ;  /* 0x0000000000017941 */ /* 0x000fea0003800000 */
.L_x_26601:
[----:B------:R-:W-:Y:S01]  /*19190*/  IMAD.MOV.U32 R120, RZ, RZ, R139 ;  /* 0x000000ffff787224 */ /* 0x000fe200078e008b */
[----:B------:R-:W-:Y:S01]  /*191a0*/  P2R R142, PR, RZ, 0x20 ;  /* 0x00000020ff8e7803 */ /* 0x000fe20000000000 */
[----:B------:R-:W-:Y:S01]  /*191b0*/  IMAD.MOV.U32 R140, RZ, RZ, 0x2 ;  /* 0x00000002ff8c7424 */ /* 0x000fe200078e00ff */
[----:B------:R-:W-:Y:S01]  /*191c0*/  ISETP.NE.AND P5, PT, R122, RZ, PT ;  /* 0x000000ff7a00720c */ /* 0x000fe20003fa5270 */
[----:B------:R-:W-:Y:S01]  /*191d0*/  FADD.FTZ R122, R121, R120 ;  /* 0x00000078797a7221 */ /* 0x000fe20000010000 */
[----:B------:R-:W-:Y:S01]  /*191e0*/  IMAD.MOV.U32 R143, RZ, RZ, 0x1f ;  /* 0x0000001fff8f7424 */ /* 0x000fe200078e00ff */
[----:B------:R-:W-:Y:S02]  /*191f0*/  MOV R138, 0xffffffff ;  /* 0xffffffff008a7802 */ /* 0x000fe40000000f00 */
[----:B------:R-:W-:Y:S02]  /*19200*/  P2R R144, PR, RZ, 0x10 ;  /* 0x00000010ff907803 */ /* 0x000fe40000000000 */
[----:B------:R-:W-:-:S02]  /*19210*/  MOV R141, R122 ;  /* 0x0000007a008d7202 */ /* 0x000fc40000000f00 */
[----:B------:R-:W-:-:S13]  /*19220*/  ISETP.NE.AND P4, PT, R132, RZ, PT ;  /* 0x000000ff8400720c */ /* 0x000fda0003f85270 */
[----:B------:R-:W-:Y:S05]  /*19230*/  WARPSYNC.COLLECTIVE R138, `(.L_x_26603) ;  /* 0x000000008a087348 */ /* 0x000fea0003c00000 */
[----:B------:R0:W1:Y:S02]  /*19240*/  SHFL.BFLY P6, R139, R141, R140, R143 ;  /* 0x0c00008c8d8b7389 */ /* 0x00006400000c008f */
[----:B01----:R-:W-:Y:S01]  /*19250*/  ENDCOLLECTIVE ;  /* 0x000000000000791b */ /* 0x003fe20003800000 */
.L_x_26603:
[----:B------:R-:W-:Y:S02]  /*19260*/  IMAD.MOV.U32 R140, RZ, RZ, 0x4 ;  /* 0x00000004ff8c7424 */ /* 0x000fe400078e00ff */
[----:B------:R-:W-:-:S04]  /*19270*/  IMAD.MOV.U32 R123, RZ, RZ, R139 ;  /* 0x000000ffff7b7224 */ /* 0x000fc800078e008b */
[----:B------:R-:W-:-:S05]  /*19280*/  FADD.FTZ R123, R122, R123 ;  /* 0x0000007b7a7b7221 */ /* 0x000fca0000010000 */
[----:B------:R-:W-:-:S07]  /*19290*/  MOV R141, R123 ;  /* 0x0000007b008d7202 */ /* 0x000fce0000000f00 */
[----:B------:R-:W-:Y:S05]  /*192a0*/  WARPSYNC.COLLECTIVE R138, `(.L_x_26604) ;  /* 0x000000008a087348 */ /* 0x000fea0003c00000 */
[----:B------:R0:W1:Y:S02]  /*192b0*/  SHFL.BFLY P6, R139, R141, R140, R143 ;  /* 0x0c00008c8d8b7389 */ /* 0x00006400000c008f */
[----:B01----:R-:W-:Y:S01]  /*192c0*/  ENDCOLLECTIVE ;  /* 0x000000000000791b */ /* 0x003fe20003800000 */
.L_x_26604:
[----:B------:R-:W-:Y:S01]  /*192d0*/  HFMA2.MMA R140, -RZ, RZ, 0, 4.76837158203125e-07 ;  /* 0x00000008ff8c7435 */ /* 0x000fe200000001ff */
[----:B------:R-:W-:-:S05]  /*192e0*/  MOV R120, R139 ;  /* 0x0000008b00787202 */ /* 0x000fca0000000f00 */
[----:B------:R-:W-:-:S04]  /*192f0*/  FADD.FTZ R134, R123, R120 ;  /* 0x000000787b867221 */ /* 0x000fc80000010000 */
[----:B------:R-:W-:-:S07]  /*19300*/  IMAD.MOV.U32 R141, RZ, RZ, R134 ;  /* 0x000000ffff8d7224 */ /* 0x000fce00078e0086 */
[----:B------:R-:W-:Y:S05]  /*19310*/  WARPSYNC.COLLECTIVE R138, `(.L_x_26605) ;  /* 0x000000008a087348 */ /* 0x000fea0003c00000 */
[----:B------:R0:W1:Y:S02]  /*19320*/  SHFL.BFLY P6, R139, R141, R140, R143 ;  /* 0x0c00008c8d8b7389 */ /* 0x00006400000c008f */
[----:B01----:R-:W-:Y:S01]  /*19330*/  ENDCOLLECTIVE ;  /* 0x000000000000791b */ /* 0x003fe20003800000 */
.L_x_26605:
        /* <DEDUP_REMOVED lines=8> */
.L_x_26606:
[----:B------:R-:W-:Y:S01]  /*193c0*/  HFMA2.MMA R140, -RZ, RZ, 0, 5.9604644775390625e-08 ;  /* 0x00000001ff8c7435 */ /* 0x000fe200000001ff */
[----:B------:R-:W-:Y:S02]  /*193d0*/  ISETP.NE.AND P6, PT, R137, RZ, PT ;  /* 0x000000ff8900720c */ /* 0x000fe40003fc5270 */
        /* <DEDUP_REMOVED lines=74> */
.L_x_26607:
[----:B------:R-:W-:Y:S02]  /*19880*/  IMAD.MOV.U32 R140, RZ, RZ, 0x2 ;  /* 0x00000002ff8c7424 */ /* 0x000fe400078e00ff */
[----:B------:R-:W-:-:S04]  /*19890*/  IMAD.MOV.U32 R121, RZ, RZ, R139 ;  /* 0x000000ffff797224 */ /* 0x000fc800078e008b */
[----:B------:R-:W-:-:S05]  /*198a0*/  FADD.FTZ R121, R120, R121 ;  /* 0x0000007978797221 */ /* 0x000fca0000010000 */
[----:B------:R-:W-:-:S07]  /*198b0*/  MOV R141, R121 ;  /* 0x00000079008d7202 */ /* 0x000fce0000000f00 */
[----:B------:R-:W-:Y:S05]  /*198c0*/  WARPSYNC.COLLECTIVE R138, `(.L_x_26608) ;  /* 0x000000008a087348 */ /* 0x000fea0003c00000 */
[----:B------:R0:W1:Y:S02]  /*198d0*/  SHFL.BFLY P6, R139, R141, R140, R143 ;  /* 0x0c00008c8d8b7389 */ /* 0x00006400000c008f */
[----:B01----:R-:W-:Y:S01]  /*198e0*/  ENDCOLLECTIVE ;  /* 0x000000000000791b */ /* 0x003fe20003800000 */
.L_x_26608:
[----:B------:R-:W-:Y:S01]  /*198f0*/  HFMA2.MMA R140, -RZ, RZ, 0, 2.384185791015625e-07 ;  /* 0x00000004ff8c7435 */ /* 0x000fe200000001ff */
[----:B------:R-:W-:-:S05]  /*19900*/  MOV R122, R139 ;  /* 0x0000008b007a7202 */ /* 0x000fca0000000f00 */
[----:B------:R-:W-:-:S04]  /*19910*/  FADD.FTZ R122, R121, R122 ;  /* 0x0000007a797a7221 */ /* 0x000fc80000010000 */
[----:B------:R-:W-:-:S07]  /*19920*/  IMAD.MOV.U32 R141, RZ, RZ, R122 ;  /* 0x000000ffff8d7224 */ /* 0x000fce00078e007a */
[----:B------:R-:W-:Y:S05]  /*19930*/  WARPSYNC.COLLECTIVE R138, `(.L_x_26609) ;  /* 0x000000008a087348 */ /* 0x000fea0003c00000 */
[----:B------:R0:W1:Y:S02]  /*19940*/  SHFL.BFLY P6, R139, R141, R140, R143 ;  /* 0x0c00008c8d8b7389 */ /* 0x00006400000c008f */
[----:B01----:R-:W-:Y:S01]  /*19950*/  ENDCOLLECTIVE ;  /* 0x000000000000791b */ /* 0x003fe20003800000 */
.L_x_26609:
[----:B------:R-:W-:Y:S02]  /*19960*/  IMAD.MOV.U32 R140, RZ, RZ, 0x8 ;  /* 0x00000008ff8c7424 */ /* 0x000fe400078e00ff */
[----:B------:R-:W-:-:S04]  /*19970*/  IMAD.MOV.U32 R123, RZ, RZ, R139 ;  /* 0x000000ffff7b7224 */ /* 0x000fc800078e008b */
[----:B------:R-:W-:-:S05]  /*19980*/  FADD.FTZ R123, R122, R123 ;  /* 0x0000007b7a7b7221 */ /* 0x000fca0000010000 */
[----:B------:R-:W-:-:S07]  /*19990*/  MOV R141, R123 ;  /* 0x0000007b008d7202 */ /* 0x000fce0000000f00 */
[----:B------:R-:W-:Y:S05]  /*199a0*/  WARPSYNC.COLLECTIVE R138, `(.L_x_26610) ;  /* 0x000000008a087348 */ /* 0x000fea0003c00000 */
[----:B------:R0:W1:Y:S02]  /*199b0*/  SHFL.BFLY P6, R139, R141, R140, R143 ;  /* 0x0c00008c8d8b7389 */ /* 0x00006400000c008f */
[----:B01----:R-:W-:Y:S01]  /*199c0*/  ENDCOLLECTIVE ;  /* 0x000000000000791b */ /* 0x003fe20003800000 */
.L_x_26610:
[----:B------:R-:W-:Y:S01]  /*199d0*/  HFMA2.MMA R140, -RZ, RZ, 0, 9.5367431640625e-07 ;  /* 0x00000010ff8c7435 */ /* 0x000fe200000001ff */
[----:B------:R-:W-:-:S05]  /*199e0*/  MOV R134, R139 ;  /* 0x0000008b00867202 */ /* 0x000fca0000000f00 */
[----:B------:R-:W-:-:S04]  /*199f0*/  FADD.FTZ R136, R123, R134 ;  /* 0x000000867b887221 */ /* 0x000fc80000010000 */
[----:B------:R-:W-:-:S07]  /*19a00*/  IMAD.MOV.U32 R141, RZ, RZ, R136 ;  /* 0x000000ffff8d7224 */ /* 0x000fce00078e0088 */
[----:B------:R-:W-:Y:S05]  /*19a10*/  WARPSYNC.COLLECTIVE R138, `(.L_x_26611) ;  /* 0x000000008a087348 */ /* 0x000fea0003c00000 */
[----:B------:R0:W1:Y:S02]  /*19a20*/  SHFL.BFLY P6, R139, R141, R140, R143 ;  /* 0x0c00008c8d8b7389 */ /* 0x00006400000c008f */
[----:B01----:R-:W-:Y:S01]  /*19a30*/  ENDCOLLECTIVE ;  /* 0x000000000000791b */ /* 0x003fe20003800000 */
.L_x_26611:
[----:B------:R-:W-:Y:S05]  /*19a40*/  BRA `(.L_x_26612) ;  /* 0xffffffe800dc7947 */ /* 0x000fea000383ffff */
.L_x_26613:
        /* <DEDUP_REMOVED lines=11> */
.L_x_27228:


//--------------------- .text._ZN10layer_norm31ln_parallel_residual_fwd_kernelINS_13Kernel_traitsIfffffjLj1024ELj1ELj4ELj1ELj16ENS_18Kernel_traits_baseILj1024EfffffjLj128EEEEELb1ELb1ELb1EEEvNS_9FwdParamsE --------------------------
	.section	.text._ZN10layer_norm31ln_parallel_residual_fwd_kernelINS_13Kernel_traitsIfffffjLj1024ELj1ELj4ELj1ELj16ENS_18Kernel_traits_baseILj1024EfffffjLj128EEEEELb1ELb1ELb1EEEvNS_9FwdParamsE,"ax",@progbits
	.align	128
        .global         _ZN10layer_norm31ln_parallel_residual_fwd_kernelINS_13Kernel_traitsIfffffjLj1024ELj1ELj4ELj1ELj16ENS_18Kernel_traits_baseILj1024EfffffjLj128EEEEELb1ELb1ELb1EEEvNS_9FwdParamsE
        .type           _ZN10layer_norm31ln_parallel_residual_fwd_kernelINS_13Kernel_traitsIfffffjLj1024ELj1ELj4ELj1ELj16ENS_18Kernel_traits_baseILj1024EfffffjLj128EEEEELb1ELb1ELb1EEEvNS_9FwdParamsE,@function
        .size           _ZN10layer_norm31ln_parallel_residual_fwd_kernelINS_13Kernel_traitsIfffffjLj1024ELj1ELj4ELj1ELj16ENS_18Kernel_traits_baseILj1024EfffffjLj128EEEEELb1ELb1ELb1EEEvNS_9FwdParamsE,(.L_x_27229 - _ZN10layer_norm31ln_parallel_residual_fwd_kernelINS_13Kernel_traitsIfffffjLj1024ELj1ELj4ELj1ELj16ENS_18Kernel_traits_baseILj1024EfffffjLj128EEEEELb1ELb1ELb1EEEvNS_9FwdParamsE)
        .other          _ZN10layer_norm31ln_parallel_residual_fwd_kernelINS_13Kernel_traitsIfffffjLj1024ELj1ELj4ELj1ELj16ENS_18Kernel_traits_baseILj1024EfffffjLj128EEEEELb1ELb1ELb1EEEvNS_9FwdParamsE,@"STO_CUDA_ENTRY STV_DEFAULT"
_ZN10layer_norm31ln_parallel_residual_fwd_kernelINS_13Kernel_traitsIfffffjLj1024ELj1ELj4ELj1ELj16ENS_18Kernel_traits_baseILj1024EfffffjLj128EEEEELb1ELb1ELb1EEEvNS_9FwdParamsE:
.text._ZN10layer_norm31ln_parallel_residual_fwd_kernelINS_13Kernel_traitsIfffffjLj1024ELj1ELj4ELj1ELj16ENS_18Kernel_traits_baseILj1024EfffffjLj128EEEEELb1ELb1ELb1EEEvNS_9FwdParamsE:
        /* <DEDUP_REMOVED lines=93> */
[----:B------:R-:W-:Y:S01]  /*05d0*/  IMAD.SHL.U32 R7, R0, 0x10, RZ ;  /* 0x0000001000077824 */ /* 0x000fe200078e00ff */
[----:B------:R-:W-:Y:S01]  /*05e0*/  LOP3.LUT R8, R3, UR35, R4, 0x96, !PT ;  /* 0x0000002303087c12 */ /* 0x000fe2000f8e9604 */
[----:B------:R-:W-:-:S03]  /*05f0*/  IMAD.HI.U32 R5, R9, -0x326172a9, RZ ;  /* 0xcd9e8d5709057827 */ /* 0x000fc600078e00ff */
[----:B------:R-:W-:Y:S01]  /*0600*/  LOP3.LUT R7, R7, 0x1f0, RZ, 0xc0, !PT ;  /* 0x000001f007077812 */ /* 0x000fe200078ec0ff */
[----:B------:R-:W-:Y:S01]  /*0610*/  IMAD.HI.U32 R3, R8, -0x2daee0ad, RZ ;  /* 0xd2511f5308037827 */ /* 0x000fe200078e00ff */
[----:B------:R-:W-:Y:S02]  /*0620*/  LOP3.LUT R11, R5, UR37, R2, 0x96, !PT ;  /* 0x00000025050b7c12 */ /* 0x000fe4000f8e9602 */
[----:B------:R-:W-:Y:S01]  /*0630*/  IADD3 R2, P2, R7, UR8, RZ ;  /* 0x0000000807027c10 */ /* 0x000fe2000ff5e0ff */
[----:B------:R-:W-:Y:S01]  /*0640*/  ULDC UR8, c[0x0][0x214] ;  /* 0x0000850000087ab9 */ /* 0x000fe20000000800 */
[----:B------:R-:W-:Y:S02]  /*0650*/  LOP3.LUT R14, R3, UR38, R6, 0x96, !PT ;  /* 0x00000026030e7c12 */ /* 0x000fe4000f8e9606 */
[----:B------:R-:W-:Y:S01]  /*0660*/  IADD3 R4, P1, R7, UR10, RZ ;  /* 0x0000000a07047c10 */ /* 0x000fe2000ff3e0ff */
[----:B------:R-:W-:-:S03]  /*0670*/  IMAD.X R3, RZ, RZ, UR9, P2 ;  /* 0x00000009ff037e24 */ /* 0x000fc600090e06ff */
        /* <DEDUP_REMOVED lines=12> */
[----:B0-----:R-:W-:Y:S01]  /*0740*/  IMAD R3, R8, -0x2daee0ad, RZ ;  /* 0xd2511f5308037824 */ /* 0x001fe200078e02ff */
[----:B------:R-:W-:Y:S01]  /*0750*/  UIADD3 UR40, UR7, -0x695add53, URZ ;  /* 0x96a522ad07287890 */ /* 0x000fe2000fffe03f */
[----:B------:R-:W-:Y:S01]  /*0760*/  IMAD R2, R9, -0x326172a9, RZ ;  /* 0xcd9e8d5709027824 */ /* 0x000fe200078e02ff */
[----:B------:R-:W-:Y:S01]  /*0770*/  ULDC.64 UR8, c[0x0][0x228] ;  /* 0x00008a0000087ab9 */ /* 0x000fe20000000a00 */
[----:B------:R-:W-:Y:S01]  /*0780*/  IMAD.HI.U32 R7, R14, -0x326172a9, RZ ;  /* 0xcd9e8d570e077827 */ /* 0x000fe200078e00ff */
[----:B------:R-:W5:Y:S03]  /*0790*/  LDG.E.128 R80, desc[UR4][R4.64] ;  /* 0x0000000404507981 */ /* 0x000f66000c1e1d00 */
[----:B------:R-:W-:Y:S01]  /*07a0*/  IMAD.HI.U32 R6, R11, -0x2daee0ad, RZ ;  /* 0xd2511f530b067827 */ /* 0x000fe200078e00ff */
[----:B------:R-:W5:Y:S01]  /*07b0*/  LDG.E.128 R76, desc[UR4][R4.64+0x200] ;  /* 0x00020004044c7981 */ /* 0x000f62000c1e1d00 */
[----:B------:R-:W-:Y:S01]  /*07c0*/  ISETP.NE.U32.AND P0, PT, RZ, UR8, PT ;  /* 0x00000008ff007c0c */ /* 0x000fe2000bf05070 */
[----:B------:R-:W-:Y:S01]  /*07d0*/  BSSY B0, `(.L_x_26614) ;  /* 0x0001799000007945 */ /* 0x000fe20003800000 */
[----:B------:R-:W-:Y:S01]  /*07e0*/  LOP3.LUT R2, R7, UR39, R2, 0x96, !PT ;  /* 0x0000002707027c12 */ /* 0x000fe2000f8e9602 */
[----:B------:R-:W5:Y:S01]  /*07f0*/  LDG.E.128 R72, desc[UR4][R4.64+0x400] ;  /* 0x0004000404487981 */ /* 0x000f62000c1e1d00 */
[----:B------:R-:W-:Y:S01]  /*0800*/  LOP3.LUT R3, R6, UR40, R3, 0x96, !PT ;  /* 0x0000002806037c12 */ /* 0x000fe2000f8e9603 */
[----:B------:R-:W-:-:S02]  /*0810*/  ULDC.U8 UR8, c[0x0][0x2a0] ;  /* 0x0000a80000087ab9 */ /* 0x000fc40000000000 */
[----:B------:R-:W5:Y:S01]  /*0820*/  LDG.E.128 R68, desc[UR4][R4.64+0x600] ;  /* 0x0006000404447981 */ /* 0x000f62000c1e1d00 */
[----:B------:R-:W-:Y:S01]  /*0830*/  MOV R6, R13 ;  /* 0x0000000d00067202 */ /* 0x000fe20000000f00 */
[----:B------:R-:W-:Y:S02]  /*0840*/  IMAD R8, R14, -0x326172a9, RZ ;  /* 0xcd9e8d570e087824 */ /* 0x000fe400078e02ff */
[----:B------:R-:W5:Y:S01]  /*0850*/  LDG.E.128 R64, desc[UR4][R4.64+0x800] ;  /* 0x0008000404407981 */ /* 0x000f62000c1e1d00 */
[----:B------:R-:W-:Y:S01]  /*0860*/  LOP3.LUT R128, R128, 0x3, RZ, 0xc0, !PT ;  /* 0x0000000380807812 */ /* 0x000fe200078ec0ff */
[----:B------:R-:W-:Y:S02]  /*0870*/  IMAD.MOV.U32 R7, RZ, RZ, RZ ;  /* 0x000000ffff077224 */ /* 0x000fe400078e00ff */
[----:B------:R-:W5:Y:S01]  /*0880*/  LDG.E.128 R60, desc[UR4][R4.64+0xa00] ;  /* 0x000a0004043c7981 */ /* 0x000f62000c1e1d00 */
[----:B------:R-:W-:-:S03]  /*0890*/  LOP3.LUT R9, R0, 0x1f, RZ, 0xc0, !PT ;  /* 0x0000001f00097812 */ /* 0x000fc600078ec0ff */
[----:B------:R-:W5:Y:S04]  /*08a0*/  LDG.E.128 R56, desc[UR4][R4.64+0xc00] ;  /* 0x000c000404387981 */ /* 0x000f68000c1e1d00 */
[----:B------:R0:W5:Y:S01]  /*08b0*/  LDG.E.128 R52, desc[UR4][R4.64+0xe00] ;  /* 0x000e000404347981 */ /* 0x000162000c1e1d00 */
[----:B------:R-:W-:Y:S01]  /*08c0*/  ISETP.NE.AND.EX P0, PT, RZ, UR9, PT, P0 ;  /* 0x00000009ff007c0c */ /* 0x000fe2000bf05300 */
[----:B------:R-:W-:Y:S01]  /*08d0*/  UISETP.NE.AND UP0, UPT, UR8, URZ, UPT ;  /* 0x0000003f0800728c */ /* 0x000fe2000bf05270 */
[----:B------:R-:W-:Y:S01]  /*08e0*/  ULDC UR21, c[0x0][0x218] ;  /* 0x0000860000157ab9 */ /* 0x000fe20000000800 */
[----:B------:R-:W-:Y:S01]  /*08f0*/  ULDC UR22, c[0x0][0x2d8] ;  /* 0x0000b60000167ab9 */ /* 0x000fe20000000800 */
[----:B------:R-:W-:Y:S01]  /*0900*/  ULDC.64 UR8, c[0x0][0x228] ;  /* 0x00008a0000087ab9 */ /* 0x000fe20000000a00 */
[----:B------:R-:W-:Y:S01]  /*0910*/  ULDC.64 UR10, c[0x0][0x230] ;  /* 0x00008c00000a7ab9 */ /* 0x000fe20000000a00 */
[----:B------:R-:W-:Y:S01]  /*0920*/  ULDC.64 UR12, c[0x0][0x238] ;  /* 0x00008e00000c7ab9 */ /* 0x000fe20000000a00 */
[----:B------:R-:W-:Y:S01]  /*0930*/  ULDC.64 UR14, c[0x0][0x240] ;  /* 0x00009000000e7ab9 */ /* 0x000fe20000000a00 */
[----:B0-----:R-:W-:Y:S01]  /*0940*/  IMAD.MOV.U32 R4, RZ, RZ, R10 ;  /* 0x000000ffff047224 */ /* 0x001fe200078e000a */
[----:B------:R-:W-:Y:S01]  /*0950*/  ULDC.64 UR16, c[0x0][0x248] ;  /* 0x0000920000107ab9 */ /* 0x000fe20000000a00 */
[----:B------:R-:W-:Y:S01]  /*0960*/  IMAD.MOV.U32 R5, RZ, RZ, R12 ;  /* 0x000000ffff057224 */ /* 0x000fe200078e000c */
[----:B------:R-:W-:Y:S01]  /*0970*/  ULDC.64 UR18, c[0x0][0x2b8] ;  /* 0x0000ae0000127ab9 */ /* 0x000fe20000000a00 */
[----:B------:R-:W-:-:S07]  /*0980*/  IMAD R10, R11, -0x2daee0ad, RZ ;  /* 0xd2511f530b0a7824 */ /* 0x000fce00078e02ff */
.L_x_27136:
        /* <DEDUP_REMOVED lines=28> */
.L_x_26616:
[----:B------:R-:W-:-:S07]  /*0b50*/  MOV R26, R8 ;  /* 0x00000008001a7202 */ /* 0x000fce0000000f00 */
.L_x_26617:
[----:B------:R-:W-:Y:S05]  /*0b60*/  BSYNC B1 ;  /* 0x0000000000017941 */ /* 0x000fea0003800000 */
.L_x_26615:
        /* <DEDUP_REMOVED lines=16> */
.L_x_26621:
[----:B------:R-:W-:Y:S05]  /*0c70*/  BSYNC B2 ;  /* 0x0000000000027941 */ /* 0x000fea0003800000 */
.L_x_26620:
        /* <DEDUP_REMOVED lines=43> */
.L_x_26619:
[----:B------:R-:W-:Y:S05]  /*0f30*/  BSYNC B1 ;  /* 0x0000000000017941 */ /* 0x000fea0003800000 */
.L_x_26618:
        /* <DEDUP_REMOVED lines=17> */
.L_x_26622:
        /* <DEDUP_REMOVED lines=12> */
.L_x_26625:
[----:B------:R-:W-:-:S07]  /*1110*/  IMAD.MOV.U32 R24, RZ, RZ, R8 ;  /* 0x000000ffff187224 */ /* 0x000fce00078e0008 */
.L_x_26626:
[----:B------:R-:W-:Y:S05]  /*1120*/  BSYNC B1 ;  /* 0x0000000000017941 */ /* 0x000fea0003800000 */
.L_x_26624:
        /* <DEDUP_REMOVED lines=16> */
.L_x_26630:
[----:B------:R-:W-:Y:S05]  /*1230*/  BSYNC B2 ;  /* 0x0000000000027941 */ /* 0x000fea0003800000 */
.L_x_26629:
        /* <DEDUP_REMOVED lines=43> */
.L_x_26628:
[----:B------:R-:W-:Y:S05]  /*14f0*/  BSYNC B1 ;  /* 0x0000000000017941 */ /* 0x000fea0003800000 */
.L_x_26627:
        /* <DEDUP_REMOVED lines=8> */
.L_x_26623:
        /* <DEDUP_REMOVED lines=12> */
.L_x_26632:
[----:B------:R-:W-:-:S07]  /*1640*/  IMAD.MOV.U32 R26, RZ, RZ, R8 ;  /* 0x000000ffff1a7224 */ /* 0x000fce00078e0008 */
.L_x_26633:
[----:B------:R-:W-:Y:S05]  /*1650*/  BSYNC B1 ;  /* 0x0000000000017941 */ /* 0x000fea0003800000 */
.L_x_26631:
        /* <DEDUP_REMOVED lines=16> */
.L_x_26637:
[----:B------:R-:W-:Y:S05]  /*1760*/  BSYNC B2 ;  /* 0x0000000000027941 */ /* 0x000fea0003800000 */
.L_x_26636:
        /* <DEDUP_REMOVED lines=43> */
.L_x_26635:
[----:B------:R-:W-:Y:S05]  /*1a20*/  BSYNC B1 ;  /* 0x0000000000017941 */ /* 0x000fea0003800000 */
.L_x_26634:
        /* <DEDUP_REMOVED lines=11> */
.L_x_26638:
        /* <DEDUP_REMOVED lines=12> */
.L_x_26641:
[----:B------:R-:W-:-:S07]  /*1ba0*/  IMAD.MOV.U32 R12, RZ, RZ, R8 ;  /* 0x000000ffff0c7224 */ /* 0x000fce00078e0008 */
.L_x_26642:
[----:B------:R-:W-:Y:S05]  /*1bb0*/  BSYNC B1 ;  /* 0x0000000000017941 */ /* 0x000fea0003800000 */
.L_x_26640:
        /* <DEDUP_REMOVED lines=16> */
.L_x_26646:
[----:B------:R-:W-:Y:S05]  /*1cc0*/  BSYNC B2 ;  /* 0x0000000000027941 */ /* 0x000fea0003800000 */
.L_x_26645:
        /* <DEDUP_REMOVED lines=43> */
.L_x_26644:
[----:B------:R-:W-:Y:S05]  /*1f80*/  BSYNC B1 ;  /* 0x0000000000017941 */ /* 0x000fea0003800000 */
.L_x_26643:
        /* <DEDUP_REMOVED lines=8> */
.L_x_26639:
        /* <DEDUP_REMOVED lines=12> */
.L_x_26648:
[----:B------:R-:W-:-:S07]  /*20d0*/  IMAD.MOV.U32 R26, RZ, RZ, R8 ;  /* 0x000000ffff1a7224 */ /* 0x000fce00078e0008 */
.L_x_26649:
[----:B------:R-:W-:Y:S05]  /*20e0*/  BSYNC B1 ;  /* 0x0000000000017941 */ /* 0x000fea0003800000 */
.L_x_26647:
        /* <DEDUP_REMOVED lines=16> */
.L_x_26653:
[----:B------:R-:W-:Y:S05]  /*21f0*/  BSYNC B2 ;  /* 0x0000000000027941 */ /* 0x000fea0003800000 */
.L_x_26652:
        /* <DEDUP_REMOVED lines=43> */
.L_x_26651:
[----:B------:R-:W-:Y:S05]  /*24b0*/  BSYNC B1 ;  /* 0x0000000000017941 */ /* 0x000fea0003800000 */
.L_x_26650:
        /* <DEDUP_REMOVED lines=11> */
.L_x_26654:
        /* <DEDUP_REMOVED lines=12> */
.L_x_26657:
[----:B------:R-:W-:-:S07]  /*2630*/  IMAD.MOV.U32 R13, RZ, RZ, R8 ;  /* 0x000000ffff0d7224 */ /* 0x000fce00078e0008 */
.L_x_26658:
[----:B------:R-:W-:Y:S05]  /*2640*/  BSYNC B1 ;  /* 0x0000000000017941 */ /* 0x000fea0003800000 */
.L_x_26656:
        /* <DEDUP_REMOVED lines=16> */
.L_x_26662:
[----:B------:R-:W-:Y:S05]  /*2750*/  BSYNC B2 ;  /* 0x0000000000027941 */ /* 0x000fea0003800000 */
.L_x_26661:
        /* <DEDUP_REMOVED lines=43> */
.L_x_26660:
[----:B------:R-:W-:Y:S05]  /*2a10*/  BSYNC B1 ;  /* 0x0000000000017941 */ /* 0x000fea0003800000 */
.L_x_26659:
        /* <DEDUP_REMOVED lines=8> */
.L_x_26655:
        /* <DEDUP_REMOVED lines=12> */
.L_x_26664:
[----:B------:R-:W-:-:S07]  /*2b60*/  IMAD.MOV.U32 R18, RZ, RZ, R8 ;  /* 0x000000ffff127224 */ /* 0x000fce00078e0008 */
.L_x_26665:
[----:B------:R-:W-:Y:S05]  /*2b70*/  BSYNC B1 ;  /* 0x0000000000017941 */ /* 0x000fea0003800000 */
.L_x_26663:
        /* <DEDUP_REMOVED lines=16> */
.L_x_26669:
[----:B------:R-:W-:Y:S05]  /*2c80*/  BSYNC B2 ;  /* 0x0000000000027941 */ /* 0x000fea0003800000 */
.L_x_26668:
        /* <DEDUP_REMOVED lines=43> */
.L_x_26667:
[----:B------:R-:W-:Y:S05]  /*2f40*/  BSYNC B1 ;  /* 0x0000000000017941 */ /* 0x000fea0003800000 */
.L_x_26666:
        /* <DEDUP_REMOVED lines=11> */
.L_x_26670:
        /* <DEDUP_REMOVED lines=12> */
.L_x_26673:
[----:B------:R-:W-:-:S07]  /*30c0*/  IMAD.MOV.U32 R14, RZ, RZ, R8 ;  /* 0x000000ffff0e7224 */ /* 0x000fce00078e0008 */
.L_x_26674:
[----:B------:R-:W-:Y:S05]  /*30d0*/  BSYNC B1 ;  /* 0x0000000000017941 */ /* 0x000fea0003800000 */
.L_x_26672:
        /* <DEDUP_REMOVED lines=18> */
.L_x_26678:
[----:B------:R-:W-:Y:S05]  /*3200*/  BSYNC B2 ;  /* 0x0000000000027941 */ /* 0x000fea0003800000 */
.L_x_26677:
        /* <DEDUP_REMOVED lines=43> */
.L_x_26676:
[----:B------:R-:W-:Y:S05]  /*34c0*/  BSYNC B1 ;  /* 0x0000000000017941 */ /* 0x000fea0003800000 */
.L_x_26675:
        /* <DEDUP_REMOVED lines=8> */
.L_x_26671:
[----:B------:R-:W-:Y:S01]  /*3550*/  ISETP.NE.AND P6, PT, R16, RZ, PT ;  /* 0x000000ff1000720c */ /* 0x000fe20003fc5270 */
[----:B------:R-:W0:Y:S01]  /*3560*/  @P0 LDC.64 R20, c[0x0][0x228] ;  /* 0x00008a00ff140b82 */ /* 0x000e220000000a00 */
[----:B------:R-:W-:Y:S01]  /*3570*/  SEL R9, RZ, 0x1000000, P5 ;  /* 0x01000000ff097807 */ /* 0x000fe20002800000 */
[C---:B------:R-:W-:Y:S01]  /*3580*/  VIADD R122, R123.reuse, 0x20 ;  /* 0x000000207b7a7836 */ /* 0x040fe20000000000 */
[----:B------:R-:W-:Y:S02]  /*3590*/  SEL R16, RZ, 0x10000, P4 ;  /* 0x00010000ff107807 */ /* 0x000fe40002000000 */
[----:B------:R-:W-:Y:S02]  /*35a0*/  SEL R17, RZ, 0x100, P3 ;  /* 0x00000100ff117807 */ /* 0x000fe40001800000 */
        /* <DEDUP_REMOVED lines=16> */
[----:B--2---:R-:W-:Y:S02]  /*36b0*/  SHF.L.U32 R18, R13, 0x10, RZ ;  /* 0x000000100d127819 */ /* 0x004fe400000006ff */
        /* <DEDUP_REMOVED lines=10> */
.L_x_26679:
[----:B------:R1:W5:Y:S04]  /*3760*/  @P0 LDG.E.128 R44, desc[UR4][R20.64] ;  /* 0x00000004142c0981 */ /* 0x000368000c1e1d00 */
[----:B------:R1:W5:Y:S04]  /*3770*/  @P1 LDG.E.128 R48, desc[UR4][R22.64] ;  /* 0x0000000416301981 */ /* 0x000368000c1e1d00 */
[----:B0-2---:R-:W5:Y:S01]  /*3780*/  LDG.E.128 R16, desc[UR4][R16.64] ;  /* 0x0000000410107981 */ /* 0x005f62000c1e1d00 */
[----:B------:R-:W-:Y:S01]  /*3790*/  ISETP.NE.AND P3, PT, R26, 0x1, PT ;  /* 0x000000011a00780c */ /* 0x000fe20003f65270 */
[----:B------:R-:W-:Y:S01]  /*37a0*/  BSSY B1, `(.L_x_26680) ;  /* 0x000000d000017945 */ /* 0x000fe20003800000 */
[----:B------:R-:W-:Y:S01]  /*37b0*/  LOP3.LUT R9, R0, 0x1f, RZ, 0xc0, !PT ;  /* 0x0000001f00097812 */ /* 0x000fe200078ec0ff */
[----:B------:R-:W-:-:S10]  /*37c0*/  VIADD R24, R26, 0x1 ;  /* 0x000000011a187836 */ /* 0x000fd40000000000 */
        /* <DEDUP_REMOVED lines=9> */
.L_x_26681:
[----:B------:R-:W-:-:S07]  /*3860*/  IMAD.MOV.U32 R28, RZ, RZ, R8 ;  /* 0x000000ffff1c7224 */ /* 0x000fce00078e0008 */
.L_x_26682:
[----:B------:R-:W-:Y:S05]  /*3870*/  BSYNC B1 ;  /* 0x0000000000017941 */ /* 0x000fea0003800000 */
.L_x_26680:
        /* <DEDUP_REMOVED lines=16> */
.L_x_26686:
[----:B------:R-:W-:Y:S05]  /*3980*/  BSYNC B2 ;  /* 0x0000000000027941 */ /* 0x000fea0003800000 */
.L_x_26685:
        /* <DEDUP_REMOVED lines=44> */
.L_x_26684:
[----:B------:R-:W-:Y:S05]  /*3c50*/  BSYNC B1 ;  /* 0x0000000000017941 */ /* 0x000fea0003800000 */
.L_x_26683:
        /* <DEDUP_REMOVED lines=12> */
.L_x_26687:
        /* <DEDUP_REMOVED lines=12> */
.L_x_26690:
[----:B------:R-:W-:-:S07]  /*3de0*/  IMAD.MOV.U32 R26, RZ, RZ, R8 ;  /* 0x000000ffff1a7224 */ /* 0x000fce00078e0008 */
.L_x_26691:
[----:B------:R-:W-:Y:S05]  /*3df0*/  BSYNC B1 ;  /* 0x0000000000017941 */ /* 0x000fea0003800000 */
.L_x_26689:
        /* <DEDUP_REMOVED lines=16> */
.L_x_26695:
[----:B------:R-:W-:Y:S05]  /*3f00*/  BSYNC B2 ;  /* 0x0000000000027941 */ /* 0x000fea0003800000 */
.L_x_26694:
        /* <DEDUP_REMOVED lines=43> */
.L_x_26693:
[----:B------:R-:W-:Y:S05]  /*41c0*/  BSYNC B1 ;  /* 0x0000000000017941 */ /* 0x000fea0003800000 */
.L_x_26692:
        /* <DEDUP_REMOVED lines=8> */
.L_x_26688:
        /* <DEDUP_REMOVED lines=12> */
.L_x_26697:
[----:B------:R-:W-:-:S07]  /*4310*/  MOV R28, R8 ;  /* 0x00000008001c7202 */ /* 0x000fce0000000f00 */
.L_x_26698:
[----:B------:R-:W-:Y:S05]  /*4320*/  BSYNC B1 ;  /* 0x0000000000017941 */ /* 0x000fea0003800000 */
.L_x_26696:
        /* <DEDUP_REMOVED lines=16> */
.L_x_26702:
[----:B------:R-:W-:Y:S05]  /*4430*/  BSYNC B2 ;  /* 0x0000000000027941 */ /* 0x000fea0003800000 */
.L_x_26701:
        /* <DEDUP_REMOVED lines=44> */
.L_x_26700:
[----:B------:R-:W-:Y:S05]  /*4700*/  BSYNC B1 ;  /* 0x0000000000017941 */ /* 0x000fea0003800000 */
.L_x_26699:
        /* <DEDUP_REMOVED lines=11> */
.L_x_26703:
        /* <DEDUP_REMOVED lines=12> */
.L_x_26706:
[----:B------:R-:W-:-:S07]  /*4880*/  IMAD.MOV.U32 R12, RZ, RZ, R8 ;  /* 0x000000ffff0c7224 */ /* 0x000fce00078e0008 */
.L_x_26707:
[----:B------:R-:W-:Y:S05]  /*4890*/  BSYNC B1 ;  /* 0x0000000000017941 */ /* 0x000fea0003800000 */
.L_x_26705:
        /* <DEDUP_REMOVED lines=16> */
.L_x_26711:
[----:B------:R-:W-:Y:S05]  /*49a0*/  BSYNC B2 ;  /* 0x0000000000027941 */ /* 0x000fea0003800000 */
.L_x_26710:
        /* <DEDUP_REMOVED lines=44> */
.L_x_26709:
[----:B------:R-:W-:Y:S05]  /*4c70*/  BSYNC B1 ;  /* 0x0000000000017941 */ /* 0x000fea0003800000 */
.L_x_26708:
        /* <DEDUP_REMOVED lines=8> */
.L_x_26704:
        /* <DEDUP_REMOVED lines=12> */
.L_x_26713:
[----:B------:R-:W-:-:S07]  /*4dc0*/  IMAD.MOV.U32 R28, RZ, RZ, R8 ;  /* 0x000000ffff1c7224 */ /* 0x000fce00078e0008 */
.L_x_26714:
[----:B------:R-:W-:Y:S05]  /*4dd0*/  BSYNC B1 ;  /* 0x0000000000017941 */ /* 0x000fea0003800000 */
.L_x_26712:
        /* <DEDUP_REMOVED lines=16> */
.L_x_26718:
[----:B------:R-:W-:Y:S05]  /*4ee0*/  BSYNC B2 ;  /* 0x0000000000027941 */ /* 0x000fea0003800000 */
.L_x_26717:
        /* <DEDUP_REMOVED lines=44> */
.L_x_26716:
[----:B------:R-:W-:Y:S05]  /*51b0*/  BSYNC B1 ;  /* 0x0000000000017941 */ /* 0x000fea0003800000 */
.L_x_26715:
        /* <DEDUP_REMOVED lines=11> */
.L_x_26719:
        /* <DEDUP_REMOVED lines=12> */
.L_x_26722:
[----:B------:R-:W-:-:S07]  /*5330*/  IMAD.MOV.U32 R13, RZ, RZ, R8 ;  /* 0x000000ffff0d7224 */ /* 0x000fce00078e0008 */
.L_x_26723:
[----:B------:R-:W-:Y:S05]  /*5340*/  BSYNC B1 ;  /* 0x0000000000017941 */ /* 0x000fea0003800000 */
.L_x_26721:
        /* <DEDUP_REMOVED lines=16> */
.L_x_26727:
[----:B------:R-:W-:Y:S05]  /*5450*/  BSYNC B2 ;  /* 0x0000000000027941 */ /* 0x000fea0003800000 */
.L_x_26726:
        /* <DEDUP_REMOVED lines=44> */
.L_x_26725:
[----:B------:R-:W-:Y:S05]  /*5720*/  BSYNC B1 ;  /* 0x0000000000017941 */ /* 0x000fea0003800000 */
.L_x_26724:
        /* <DEDUP_REMOVED lines=8> */
.L_x_26720:
        /* <DEDUP_REMOVED lines=12> */
.L_x_26729:
[----:B------:R-:W-:-:S07]  /*5870*/  IMAD.MOV.U32 R28, RZ, RZ, R8 ;  /* 0x000000ffff1c7224 */ /* 0x000fce00078e0008 */
.L_x_26730:
[----:B------:R-:W-:Y:S05]  /*5880*/  BSYNC B1 ;  /* 0x0000000000017941 */ /* 0x000fea0003800000 */
.L_x_26728:
        /* <DEDUP_REMOVED lines=16> */
.L_x_26734:
[----:B------:R-:W-:Y:S05]  /*5990*/  BSYNC B2 ;  /* 0x0000000000027941 */ /* 0x000fea0003800000 */
.L_x_26733:
        /* <DEDUP_REMOVED lines=44> */
.L_x_26732:
[----:B------:R-:W-:Y:S05]  /*5c60*/  BSYNC B1 ;  /* 0x0000000000017941 */ /* 0x000fea0003800000 */
.L_x_26731:
        /* <DEDUP_REMOVED lines=11> */
.L_x_26735:
        /* <DEDUP_REMOVED lines=12> */
.L_x_26738:
[----:B------:R-:W-:-:S07]  /*5de0*/  MOV R14, R8 ;  /* 0x00000008000e7202 */ /* 0x000fce0000000f00 */
.L_x_26739:
[----:B------:R-:W-:Y:S05]  /*5df0*/  BSYNC B1 ;  /* 0x0000000000017941 */ /* 0x000fea0003800000 */
.L_x_26737:
        /* <DEDUP_REMOVED lines=18> */
.L_x_26743:
[----:B------:R-:W-:Y:S05]  /*5f20*/  BSYNC B2 ;  /* 0x0000000000027941 */ /* 0x000fea0003800000 */
.L_x_26742:
        /* <DEDUP_REMOVED lines=44> */
.L_x_26741:
[----:B------:R-:W-:Y:S05]  /*61f0*/  BSYNC B1 ;  /* 0x0000000000017941 */ /* 0x000fea0003800000 */
.L_x_26740:
        /* <DEDUP_REMOVED lines=8> */
.L_x_26736:
[----:B------:R-:W0:Y:S01]  /*6280*/  LDC.64 R132, c[0x0][0x238] ;  /* 0x00008e00ff847b82 */ /* 0x000e220000000a00 */
[----:B------:R-:W-:Y:S01]  /*6290*/  ISETP.NE.AND P6, PT, R16, RZ, PT ;  /* 0x000000ff1000720c */ /* 0x000fe20003fc5270 */
[----:B------:R-:W-:Y:S01]  /*62a0*/  VIADD R120, R123, 0x40 ;  /* 0x000000407b787836 */ /* 0x000fe20000000000 */
[----:B------:R-:W-:Y:S02]  /*62b0*/  SEL R16, RZ, 0x1000000, P5 ;  /* 0x01000000ff107807 */ /* 0x000fe40002800000 */
[----:B------:R-:W-:Y:S01]  /*62c0*/  SEL R17, RZ, 0x10000, P4 ;  /* 0x00010000ff117807 */ /* 0x000fe20002000000 */
[----:B------:R-:W-:Y:S01]  /*62d0*/  IMAD.WIDE.U32 R20, R120, 0x10, R116 ;  /* 0x0000001078147825 */ /* 0x000fe200078e0074 */
[----:B------:R-:W-:Y:S01]  /*62e0*/  SEL R18, RZ, 0x100, P3 ;  /* 0x00000100ff127807 */ /* 0x000fe20001800000 */
[----:B------:R-:W1:Y:S01]  /*62f0*/  LDC.64 R130, c[0x0][0x240] ;  /* 0x00009000ff827b82 */ /* 0x000e620000000a00 */
[----:B------:R-:W-:Y:S02]  /*6300*/  SEL R19, RZ, 0x1, P6 ;  /* 0x00000001ff137807 */ /* 0x000fe40003000000 */
[----:B------:R-:W-:-:S04]  /*6310*/  IADD3 R18, R18, R16, R17 ;  /* 0x0000001012127210 */ /* 0x000fc80007ffe011 */
[----:B------:R-:W-:Y:S01]  /*6320*/  IADD3 R27, R18, R19, RZ ;  /* 0x00000013121b7210 */ /* 0x000fe20007ffe0ff */
[----:B------:R-:W2:Y:S01]  /*6330*/  @P0 LDC.64 R22, c[0x0][0x228] ;  /* 0x00008a00ff160b82 */ /* 0x000ea20000000a00 */
[----:B0-----:R-:W-:-:S07]  /*6340*/  IMAD.WIDE.U32 R16, R122, 0x10, R132 ;  /* 0x000000107a107825 */ /* 0x001fce00078e0084 */
[----:B------:R-:W0:Y:S01]  /*6350*/  @P1 LDC.64 R24, c[0x0][0x230] ;  /* 0x00008c00ff181b82 */ /* 0x000e220000000a00 */
        /* <DEDUP_REMOVED lines=17> */
.L_x_26744:
        /* <DEDUP_REMOVED lines=15> */
.L_x_26746:
[----:B------:R-:W-:-:S07]  /*6560*/  MOV R20, R8 ;  /* 0x0000000800147202 */ /* 0x000fce0000000f00 */
.L_x_26747:
[----:B------:R-:W-:Y:S05]  /*6570*/  BSYNC B1 ;  /* 0x0000000000017941 */ /* 0x000fea0003800000 */
.L_x_26745:
        /* <DEDUP_REMOVED lines=16> */
.L_x_26751:
[----:B------:R-:W-:Y:S05]  /*6680*/  BSYNC B2 ;  /* 0x0000000000027941 */ /* 0x000fea0003800000 */
.L_x_26750:
        /* <DEDUP_REMOVED lines=44> */
.L_x_26749:
[----:B------:R-:W-:Y:S05]  /*6950*/  BSYNC B1 ;  /* 0x0000000000017941 */ /* 0x000fea0003800000 */
.L_x_26748:
        /* <DEDUP_REMOVED lines=12> */
.L_x_26752:
        /* <DEDUP_REMOVED lines=12> */
.L_x_26755:
[----:B------:R-:W-:-:S07]  /*6ae0*/  IMAD.MOV.U32 R11, RZ, RZ, R8 ;  /* 0x000000ffff0b7224 */ /* 0x000fce00078e0008 */
.L_x_26756:
[----:B------:R-:W-:Y:S05]  /*6af0*/  BSYNC B1 ;  /* 0x0000000000017941 */ /* 0x000fea0003800000 */
.L_x_26754:
        /* <DEDUP_REMOVED lines=16> */
.L_x_26760:
[----:B------:R-:W-:Y:S05]  /*6c00*/  BSYNC B2 ;  /* 0x0000000000027941 */ /* 0x000fea0003800000 */
.L_x_26759:
        /* <DEDUP_REMOVED lines=44> */
.L_x_26758:
[----:B------:R-:W-:Y:S05]  /*6ed0*/  BSYNC B1 ;  /* 0x0000000000017941 */ /* 0x000fea0003800000 */
.L_x_26757:
        /* <DEDUP_REMOVED lines=8> */
.L_x_26753:
        /* <DEDUP_REMOVED lines=12> */
.L_x_26762:
[----:B------:R-:W-:-:S07]  /*7020*/  IMAD.MOV.U32 R16, RZ, RZ, R8 ;  /* 0x000000ffff107224 */ /* 0x000fce00078e0008 */
.L_x_26763:
[----:B------:R-:W-:Y:S05]  /*7030*/  BSYNC B1 ;  /* 0x0000000000017941 */ /* 0x000fea0003800000 */
.L_x_26761:
        /* <DEDUP_REMOVED lines=16> */
.L_x_26767:
[----:B------:R-:W-:Y:S05]  /*7140*/  BSYNC B2 ;  /* 0x0000000000027941 */ /* 0x000fea0003800000 */
.L_x_26766:
        /* <DEDUP_REMOVED lines=44> */
.L_x_26765:
[----:B------:R-:W-:Y:S05]  /*7410*/  BSYNC B1 ;  /* 0x0000000000017941 */ /* 0x000fea0003800000 */
.L_x_26764:
        /* <DEDUP_REMOVED lines=11> */
.L_x_26768:
        /* <DEDUP_REMOVED lines=12> */
.L_x_26771:
[----:B------:R-:W-:-:S07]  /*7590*/  IMAD.MOV.U32 R12, RZ, RZ, R8 ;  /* 0x000000ffff0c7224 */ /* 0x000fce00078e0008 */
.L_x_26772:
[----:B------:R-:W-:Y:S05]  /*75a0*/  BSYNC B1 ;  /* 0x0000000000017941 */ /* 0x000fea0003800000 */
.L_x_26770:
        /* <DEDUP_REMOVED lines=16> */
.L_x_26776:
[----:B------:R-:W-:Y:S05]  /*76b0*/  BSYNC B2 ;  /* 0x0000000000027941 */ /* 0x000fea0003800000 */
.L_x_26775:
        /* <DEDUP_REMOVED lines=44> */
.L_x_26774:
[----:B------:R-:W-:Y:S05]  /*7980*/  BSYNC B1 ;  /* 0x0000000000017941 */ /* 0x000fea0003800000 */
.L_x_26773:
        /* <DEDUP_REMOVED lines=8> */
.L_x_26769:
        /* <DEDUP_REMOVED lines=12> */
.L_x_26778:
[----:B------:R-:W-:-:S07]  /*7ad0*/  IMAD.MOV.U32 R16, RZ, RZ, R8 ;  /* 0x000000ffff107224 */ /* 0x000fce00078e0008 */
.L_x_26779:
[----:B------:R-:W-:Y:S05]  /*7ae0*/  BSYNC B1 ;  /* 0x0000000000017941 */ /* 0x000fea0003800000 */
.L_x_26777:
        /* <DEDUP_REMOVED lines=16> */
.L_x_26783:
[----:B------:R-:W-:Y:S05]  /*7bf0*/  BSYNC B2 ;  /* 0x0000000000027941 */ /* 0x000fea0003800000 */
.L_x_26782:
        /* <DEDUP_REMOVED lines=44> */
.L_x_26781:
[----:B------:R-:W-:Y:S05]  /*7ec0*/  BSYNC B1 ;  /* 0x0000000000017941 */ /* 0x000fea0003800000 */
.L_x_26780:
        /* <DEDUP_REMOVED lines=11> */
.L_x_26784:
        /* <DEDUP_REMOVED lines=12> */
.L_x_26787:
[----:B------:R-:W-:-:S07]  /*8040*/  MOV R13, R8 ;  /* 0x00000008000d7202 */ /* 0x000fce0000000f00 */
.L_x_26788:
[----:B------:R-:W-:Y:S05]  /*8050*/  BSYNC B1 ;  /* 0x0000000000017941 */ /* 0x000fea0003800000 */
.L_x_26786:
        /* <DEDUP_REMOVED lines=16> */
.L_x_26792:
[----:B------:R-:W-:Y:S05]  /*8160*/  BSYNC B2 ;  /* 0x0000000000027941 */ /* 0x000fea0003800000 */
.L_x_26791:
        /* <DEDUP_REMOVED lines=44> */
.L_x_26790:
[----:B------:R-:W-:Y:S05]  /*8430*/  BSYNC B1 ;  /* 0x0000000000017941 */ /* 0x000fea0003800000 */
.L_x_26789:
        /* <DEDUP_REMOVED lines=8> */
.L_x_26785:
        /* <DEDUP_REMOVED lines=12> */
.L_x_26794:
[----:B------:R-:W-:-:S07]  /*8580*/  MOV R16, R8 ;  /* 0x0000000800107202 */ /* 0x000fce0000000f00 */
.L_x_26795:
[----:B------:R-:W-:Y:S05]  /*8590*/  BSYNC B1 ;  /* 0x0000000000017941 */ /* 0x000fea0003800000 */
.L_x_26793:
        /* <DEDUP_REMOVED lines=16> */
.L_x_26799:
[----:B------:R-:W-:Y:S05]  /*86a0*/  BSYNC B2 ;  /* 0x0000000000027941 */ /* 0x000fea0003800000 */
.L_x_26798:
        /* <DEDUP_REMOVED lines=44> */
.L_x_26797:
[----:B------:R-:W-:Y:S05]  /*8970*/  BSYNC B1 ;  /* 0x0000000000017941 */ /* 0x000fea0003800000 */
.L_x_26796:
        /* <DEDUP_REMOVED lines=11> */
.L_x_26800:
        /* <DEDUP_REMOVED lines=12> */
.L_x_26803:
[----:B------:R-:W-:-:S07]  /*8af0*/  IMAD.MOV.U32 R14, RZ, RZ, R8 ;  /* 0x000000ffff0e7224 */ /* 0x000fce00078e0008 */
.L_x_26804:
[----:B------:R-:W-:Y:S05]  /*8b00*/  BSYNC B1 ;  /* 0x0000000000017941 */ /* 0x000fea0003800000 */
.L_x_26802:
        /* <DEDUP_REMOVED lines=18> */
.L_x_26808:
[----:B------:R-:W-:Y:S05]  /*8c30*/  BSYNC B2 ;  /* 0x0000000000027941 */ /* 0x000fea0003800000 */
.L_x_26807:
        /* <DEDUP_REMOVED lines=44> */
.L_x_26806:
[----:B------:R-:W-:Y:S05]  /*8f00*/  BSYNC B1 ;  /* 0x0000000000017941 */ /* 0x000fea0003800000 */
.L_x_26805:
        /* <DEDUP_REMOVED lines=8> */
.L_x_26801:
[----:B------:R-:W-:Y:S01]  /*8f90*/  SEL R16, RZ, 0x1000000, P5 ;  /* 0x01000000ff107807 */ /* 0x000fe20002800000 */
[----:B------:R-:W-:Y:S01]  /*8fa0*/  IMAD.WIDE.U32 R24, R120, 0x4, R130 ;  /* 0x0000000478187825 */ /* 0x000fe200078e0082 */
[----:B------:R-:W-:Y:S01]  /*8fb0*/  SEL R17, RZ, 0x10000, P4 ;  /* 0x00010000ff117807 */ /* 0x000fe20002000000 */
[----:B------:R-:W0:Y:S01]  /*8fc0*/  @P0 LDC.64 R20, c[0x0][0x228] ;  /* 0x00008a00ff140b82 */ /* 0x000e220000000a00 */
[----:B------:R-:W-:Y:S01]  /*8fd0*/  SEL R18, RZ, 0x100, P3 ;  /* 0x00000100ff127807 */ /* 0x000fe20001800000 */
[----:B------:R-:W-:Y:S01]  /*8fe0*/  VIADD R121, R123, 0x60 ;  /* 0x000000607b797836 */ /* 0x000fe20000000000 */
[----:B------:R-:W-:Y:S02]  /*8ff0*/  ISETP.NE.AND P6, PT, R28, RZ, PT ;  /* 0x000000ff1c00720c */ /* 0x000fe40003fc5270 */
[----:B------:R-:W-:Y:S01]  /*9000*/  IADD3 R16, R18, R16, R17 ;  /* 0x0000001012107210 */ /* 0x000fe20007ffe011 */
[----:B------:R-:W-:Y:S01]  /*9010*/  IMAD.WIDE.U32 R18, R120, 0x10, R132 ;  /* 0x0000001078127825 */ /* 0x000fe200078e0084 */
[----:B------:R-:W-:Y:S01]  /*9020*/  SEL R17, RZ, 0x1, P6 ;  /* 0x00000001ff117807 */ /* 0x000fe20003000000 */
[----:B------:R-:W1:Y:S03]  /*9030*/  @P1 LDC.64 R22, c[0x0][0x230] ;  /* 0x00008c00ff161b82 */ /* 0x000e660000000a00 */
[----:B------:R2:W-:Y:S01]  /*9040*/  STG.E.128 desc[UR4][R18.64], R32 ;  /* 0x0000002012007986 */ /* 0x0005e2000c101d04 */
[----:B------:R-:W-:-:S02]  /*9050*/  IMAD.IADD R27, R16, 0x1, R17 ;  /* 0x00000001101b7824 */ /* 0x000fc400078e0211 */
[----:B------:R-:W-:-:S03]  /*9060*/  IMAD.WIDE.U32 R16, R121, 0x10, R116 ;  /* 0x0000001079107825 */ /* 0x000fc600078e0074 */
[----:B------:R2:W-:Y:S01]  /*9070*/  STG.E desc[UR4][R24.64], R27 ;  /* 0x0000001b18007986 */ /* 0x0005e2000c101904 */
        /* <DEDUP_REMOVED lines=9> */
[----:B------:R-:W-:-:S03]  /*9110*/  LOP3.LUT R25, R11, 0xff, RZ, 0xc0, !PT ;  /* 0x000000ff0b197812 */ /* 0x000fc600078ec0ff */
[----:B------:R-:W-:-:S05]  /*9120*/  IMAD R24, R27, 0x100, R24 ;  /* 0x000001001b187824 */ /* 0x000fca00078e0218 */
[----:B------:R-:W-:Y:S01]  /*9130*/  IADD3 R25, R24, R25, RZ ;  /* 0x0000001918197210 */ /* 0x000fe20007ffe0ff */
[----:B0-----:R-:W-:-:S05]  /*9140*/  IMAD.WIDE.U32 R18, R120, 0x4, R18 ;  /* 0x0000000478127825 */ /* 0x001fca00078e0012 */
[----:B------:R0:W-:Y:S02]  /*9150*/  STG.E desc[UR4][R18.64], R25 ;  /* 0x0000001912007986 */ /* 0x0001e4000c101904 */
.L_x_26809:
[----:B------:R1:W5:Y:S04]  /*9160*/  @P0 LDG.E.128 R44, desc[UR4][R20.64] ;  /* 0x00000004142c0981 */ /* 0x000368000c1e1d00 */
[----:B------:R1:W5:Y:S04]  /*9170*/  @P1 LDG.E.128 R48, desc[UR4][R22.64] ;  /* 0x0000000416301981 */ /* 0x000368000c1e1d00 */
[----:B0-----:R-:W5:Y:S01]  /*9180*/  LDG.E.128 R16, desc[UR4][R16.64] ;  /* 0x0000000410107981 */ /* 0x001f62000c1e1d00 */
        /* <DEDUP_REMOVED lines=12> */
.L_x_26811:
[----:B------:R-:W-:-:S07]  /*9250*/  IMAD.MOV.U32 R20, RZ, RZ, R8 ;  /* 0x000000ffff147224 */ /* 0x000fce00078e0008 */
.L_x_26812:
[----:B------:R-:W-:Y:S05]  /*9260*/  BSYNC B1 ;  /* 0x0000000000017941 */ /* 0x000fea0003800000 */
.L_x_26810:
        /* <DEDUP_REMOVED lines=16> */
.L_x_26816:
[----:B------:R-:W-:Y:S05]  /*9370*/  BSYNC B2 ;  /* 0x0000000000027941 */ /* 0x000fea0003800000 */
.L_x_26815:
        /* <DEDUP_REMOVED lines=44> */
.L_x_26814:
[----:B------:R-:W-:Y:S05]  /*9640*/  BSYNC B1 ;  /* 0x0000000000017941 */ /* 0x000fea0003800000 */
.L_x_26813:
        /* <DEDUP_REMOVED lines=12> */
.L_x_26817:
        /* <DEDUP_REMOVED lines=12> */
.L_x_26820:
[----:B------:R-:W-:-:S07]  /*97d0*/  MOV R11, R8 ;  /* 0x00000008000b7202 */ /* 0x000fce0000000f00 */
.L_x_26821:
[----:B------:R-:W-:Y:S05]  /*97e0*/  BSYNC B1 ;  /* 0x0000000000017941 */ /* 0x000fea0003800000 */
.L_x_26819:
        /* <DEDUP_REMOVED lines=16> */
.L_x_26825:
[----:B------:R-:W-:Y:S05]  /*98f0*/  BSYNC B2 ;  /* 0x0000000000027941 */ /* 0x000fea0003800000 */
.L_x_26824:
        /* <DEDUP_REMOVED lines=44> */
.L_x_26823:
[----:B------:R-:W-:Y:S05]  /*9bc0*/  BSYNC B1 ;  /* 0x0000000000017941 */ /* 0x000fea0003800000 */
.L_x_26822:
        /* <DEDUP_REMOVED lines=8> */
.L_x_26818:
        /* <DEDUP_REMOVED lines=12> */
.L_x_26827:
[----:B------:R-:W-:-:S07]  /*9d10*/  IMAD.MOV.U32 R16, RZ, RZ, R8 ;  /* 0x000000ffff107224 */ /* 0x000fce00078e0008 */
.L_x_26828:
[----:B------:R-:W-:Y:S05]  /*9d20*/  BSYNC B1 ;  /* 0x0000000000017941 */ /* 0x000fea0003800000 */
.L_x_26826:
        /* <DEDUP_REMOVED lines=16> */
.L_x_26832:
[----:B------:R-:W-:Y:S05]  /*9e30*/  BSYNC B2 ;  /* 0x0000000000027941 */ /* 0x000fea0003800000 */
.L_x_26831:
        /* <DEDUP_REMOVED lines=44> */
.L_x_26830:
[----:B------:R-:W-:Y:S05]  /*a100*/  BSYNC B1 ;  /* 0x0000000000017941 */ /* 0x000fea0003800000 */
.L_x_26829:
        /* <DEDUP_REMOVED lines=11> */
.L_x_26833:
        /* <DEDUP_REMOVED lines=12> */
.L_x_26836:
[----:B------:R-:W-:-:S07]  /*a280*/  MOV R12, R8 ;  /* 0x00000008000c7202 */ /* 0x000fce0000000f00 */
.L_x_26837:
[----:B------:R-:W-:Y:S05]  /*a290*/  BSYNC B1 ;  /* 0x0000000000017941 */ /* 0x000fea0003800000 */
.L_x_26835:
        /* <DEDUP_REMOVED lines=16> */
.L_x_26841:
[----:B------:R-:W-:Y:S05]  /*a3a0*/  BSYNC B2 ;  /* 0x0000000000027941 */ /* 0x000fea0003800000 */
.L_x_26840:
        /* <DEDUP_REMOVED lines=44> */
.L_x_26839:
[----:B------:R-:W-:Y:S05]  /*a670*/  BSYNC B1 ;  /* 0x0000000000017941 */ /* 0x000fea0003800000 */
.L_x_26838:
        /* <DEDUP_REMOVED lines=8> */
.L_x_26834:
        /* <DEDUP_REMOVED lines=12> */
.L_x_26843:
[----:B------:R-:W-:-:S07]  /*a7c0*/  IMAD.MOV.U32 R16, RZ, RZ, R8 ;  /* 0x000000ffff107224 */ /* 0x000fce00078e0008 */
.L_x_26844:
[----:B------:R-:W-:Y:S05]  /*a7d0*/  BSYNC B1 ;  /* 0x0000000000017941 */ /* 0x000fea0003800000 */
.L_x_26842:
        /* <DEDUP_REMOVED lines=16> */
.L_x_26848:
[----:B------:R-:W-:Y:S05]  /*a8e0*/  BSYNC B2 ;  /* 0x0000000000027941 */ /* 0x000fea0003800000 */
.L_x_26847:
        /* <DEDUP_REMOVED lines=44> */
.L_x_26846:
[----:B------:R-:W-:Y:S05]  /*abb0*/  BSYNC B1 ;  /* 0x0000000000017941 */ /* 0x000fea0003800000 */
.L_x_26845:
        /* <DEDUP_REMOVED lines=11> */
.L_x_26849:
        /* <DEDUP_REMOVED lines=12> */
.L_x_26852:
[----:B------:R-:W-:-:S07]  /*ad30*/  MOV R13, R8 ;  /* 0x00000008000d7202 */ /* 0x000fce0000000f00 */
.L_x_26853:
[----:B------:R-:W-:Y:S05]  /*ad40*/  BSYNC B1 ;  /* 0x0000000000017941 */ /* 0x000fea0003800000 */
.L_x_26851:
        /* <DEDUP_REMOVED lines=16> */
.L_x_26857:
[----:B------:R-:W-:Y:S05]  /*ae50*/  BSYNC B2 ;  /* 0x0000000000027941 */ /* 0x000fea0003800000 */
.L_x_26856:
        /* <DEDUP_REMOVED lines=44> */
.L_x_26855:
[----:B------:R-:W-:Y:S05]  /*b120*/  BSYNC B1 ;  /* 0x0000000000017941 */ /* 0x000fea0003800000 */
.L_x_26854:
        /* <DEDUP_REMOVED lines=8> */
.L_x_26850:
        /* <DEDUP_REMOVED lines=12> */
.L_x_26859:
[----:B------:R-:W-:-:S07]  /*b270*/  IMAD.MOV.U32 R16, RZ, RZ, R8 ;  /* 0x000000ffff107224 */ /* 0x000fce00078e0008 */
.L_x_26860:
[----:B------:R-:W-:Y:S05]  /*b280*/  BSYNC B1 ;  /* 0x0000000000017941 */ /* 0x000fea0003800000 */
.L_x_26858:
        /* <DEDUP_REMOVED lines=16> */
.L_x_26864:
[----:B------:R-:W-:Y:S05]  /*b390*/  BSYNC B2 ;  /* 0x0000000000027941 */ /* 0x000fea0003800000 */
.L_x_26863:
        /* <DEDUP_REMOVED lines=44> */
.L_x_26862:
[----:B------:R-:W-:Y:S05]  /*b660*/  BSYNC B1 ;  /* 0x0000000000017941 */ /* 0x000fea0003800000 */
.L_x_26861:
        /* <DEDUP_REMOVED lines=11> */
.L_x_26865:
        /* <DEDUP_REMOVED lines=12> */
.L_x_26868:
[----:B------:R-:W-:-:S07]  /*b7e0*/  MOV R14, R8 ;  /* 0x00000008000e7202 */ /* 0x000fce0000000f00 */
.L_x_26869:
[----:B------:R-:W-:Y:S05]  /*b7f0*/  BSYNC B1 ;  /* 0x0000000000017941 */ /* 0x000fea0003800000 */
.L_x_26867:
        /* <DEDUP_REMOVED lines=18> */
.L_x_26873:
[----:B------:R-:W-:Y:S05]  /*b920*/  BSYNC B2 ;  /* 0x0000000000027941 */ /* 0x000fea0003800000 */
.L_x_26872:
        /* <DEDUP_REMOVED lines=44> */
.L_x_26871:
[----:B------:R-:W-:Y:S05]  /*bbf0*/  BSYNC B1 ;  /* 0x0000000000017941 */ /* 0x000fea0003800000 */
.L_x_26870:
        /* <DEDUP_REMOVED lines=8> */
.L_x_26866:
[----:B------:R-:W-:Y:S01]  /*bc80*/  SEL R18, RZ, 0x1000000, P5 ;  /* 0x01000000ff127807 */ /* 0x000fe20002800000 */
[C---:B------:R-:W-:Y:S01]  /*bc90*/  IMAD.WIDE.U32 R24, R121.reuse, 0x10, R132 ;  /* 0x0000001079187825 */ /* 0x040fe200078e0084 */
[----:B------:R-:W-:Y:S01]  /*bca0*/  SEL R19, RZ, 0x10000, P4 ;  /* 0x00010000ff137807 */ /* 0x000fe20002000000 */
[----:B------:R-:W0:Y:S01]  /*bcb0*/  @P0 LDC.64 R20, c[0x0][0x228] ;  /* 0x00008a00ff140b82 */ /* 0x000e220000000a00 */
[----:B------:R-:W-:Y:S01]  /*bcc0*/  SEL R22, RZ, 0x100, P3 ;  /* 0x00000100ff167807 */ /* 0x000fe20001800000 */
[----:B------:R-:W-:Y:S01]  /*bcd0*/  IMAD.WIDE.U32 R26, R121, 0x4, R130 ;  /* 0x00000004791a7825 */ /* 0x000fe200078e0082 */
[----:B------:R-:W-:Y:S01]  /*bce0*/  ISETP.NE.AND P6, PT, R118, RZ, PT ;  /* 0x000000ff7600720c */ /* 0x000fe20003fc5270 */
        /* <DEDUP_REMOVED lines=22> */
.L_x_26874:
        /* <DEDUP_REMOVED lines=15> */
.L_x_26876:
[----:B------:R-:W-:-:S07]  /*bf40*/  IMAD.MOV.U32 R20, RZ, RZ, R8 ;  /* 0x000000ffff147224 */ /* 0x000fce00078e0008 */
.L_x_26877:
[----:B------:R-:W-:Y:S05]  /*bf50*/  BSYNC B1 ;  /* 0x0000000000017941 */ /* 0x000fea0003800000 */
.L_x_26875:
        /* <DEDUP_REMOVED lines=16> */
.L_x_26881:
[----:B------:R-:W-:Y:S05]  /*c060*/  BSYNC B2 ;  /* 0x0000000000027941 */ /* 0x000fea0003800000 */
.L_x_26880:
        /* <DEDUP_REMOVED lines=44> */
.L_x_26879:
[----:B------:R-:W-:Y:S05]  /*c330*/  BSYNC B1 ;  /* 0x0000000000017941 */ /* 0x000fea0003800000 */
.L_x_26878:
        /* <DEDUP_REMOVED lines=12> */
.L_x_26882:
        /* <DEDUP_REMOVED lines=12> */
.L_x_26885:
[----:B------:R-:W-:-:S07]  /*c4c0*/  MOV R11, R8 ;  /* 0x00000008000b7202 */ /* 0x000fce0000000f00 */
.L_x_26886:
[----:B------:R-:W-:Y:S05]  /*c4d0*/  BSYNC B1 ;  /* 0x0000000000017941 */ /* 0x000fea0003800000 */
.L_x_26884:
        /* <DEDUP_REMOVED lines=16> */
.L_x_26890:
[----:B------:R-:W-:Y:S05]  /*c5e0*/  BSYNC B2 ;  /* 0x0000000000027941 */ /* 0x000fea0003800000 */
.L_x_26889:
        /* <DEDUP_REMOVED lines=44> */
.L_x_26888:
[----:B------:R-:W-:Y:S05]  /*c8b0*/  BSYNC B1 ;  /* 0x0000000000017941 */ /* 0x000fea0003800000 */
.L_x_26887:
        /* <DEDUP_REMOVED lines=8> */
.L_x_26883:
        /* <DEDUP_REMOVED lines=12> */
.L_x_26892:
[----:B------:R-:W-:-:S07]  /*ca00*/  IMAD.MOV.U32 R16, RZ, RZ, R8 ;  /* 0x000000ffff107224 */ /* 0x000fce00078e0008 */
.L_x_26893:
[----:B------:R-:W-:Y:S05]  /*ca10*/  BSYNC B1 ;  /* 0x0000000000017941 */ /* 0x000fea0003800000 */
.L_x_26891:
        /* <DEDUP_REMOVED lines=16> */
.L_x_26897:
[----:B------:R-:W-:Y:S05]  /*cb20*/  BSYNC B2 ;  /* 0x0000000000027941 */ /* 0x000fea0003800000 */
.L_x_26896:
        /* <DEDUP_REMOVED lines=44> */
.L_x_26895:
[----:B------:R-:W-:Y:S05]  /*cdf0*/  BSYNC B1 ;  /* 0x0000000000017941 */ /* 0x000fea0003800000 */
.L_x_26894:
        /* <DEDUP_REMOVED lines=11> */
.L_x_26898:
        /* <DEDUP_REMOVED lines=12> */
.L_x_26901:
[----:B------:R-:W-:-:S07]  /*cf70*/  MOV R12, R8 ;  /* 0x00000008000c7202 */ /* 0x000fce0000000f00 */
.L_x_26902:
[----:B------:R-:W-:Y:S05]  /*cf80*/  BSYNC B1 ;  /* 0x0000000000017941 */ /* 0x000fea0003800000 */
.L_x_26900:
        /* <DEDUP_REMOVED lines=16> */
.L_x_26906:
[----:B------:R-:W-:Y:S05]  /*d090*/  BSYNC B2 ;  /* 0x0000000000027941 */ /* 0x000fea0003800000 */
.L_x_26905:
        /* <DEDUP_REMOVED lines=44> */
.L_x_26904:
[----:B------:R-:W-:Y:S05]  /*d360*/  BSYNC B1 ;  /* 0x0000000000017941 */ /* 0x000fea0003800000 */
.L_x_26903:
        /* <DEDUP_REMOVED lines=8> */
.L_x_26899:
        /* <DEDUP_REMOVED lines=12> */
.L_x_26908:
[----:B------:R-:W-:-:S07]  /*d4b0*/  IMAD.MOV.U32 R16, RZ, RZ, R8 ;  /* 0x000000ffff107224 */ /* 0x000fce00078e0008 */
.L_x_26909:
[----:B------:R-:W-:Y:S05]  /*d4c0*/  BSYNC B1 ;  /* 0x0000000000017941 */ /* 0x000fea0003800000 */
.L_x_26907:
        /* <DEDUP_REMOVED lines=16> */
.L_x_26913:
[----:B------:R-:W-:Y:S05]  /*d5d0*/  BSYNC B2 ;  /* 0x0000000000027941 */ /* 0x000fea0003800000 */
.L_x_26912:
        /* <DEDUP_REMOVED lines=44> */
.L_x_26911:
[----:B------:R-:W-:Y:S05]  /*d8a0*/  BSYNC B1 ;  /* 0x0000000000017941 */ /* 0x000fea0003800000 */
.L_x_26910:
        /* <DEDUP_REMOVED lines=11> */
.L_x_26914:
        /* <DEDUP_REMOVED lines=12> */
.L_x_26917:
[----:B------:R-:W-:-:S07]  /*da20*/  MOV R13, R8 ;  /* 0x00000008000d7202 */ /* 0x000fce0000000f00 */
.L_x_26918:
[----:B------:R-:W-:Y:S05]  /*da30*/  BSYNC B1 ;  /* 0x0000000000017941 */ /* 0x000fea0003800000 */
.L_x_26916:
        /* <DEDUP_REMOVED lines=16> */
.L_x_26922:
[----:B------:R-:W-:Y:S05]  /*db40*/  BSYNC B2 ;  /* 0x0000000000027941 */ /* 0x000fea0003800000 */
.L_x_26921:
        /* <DEDUP_REMOVED lines=44> */
.L_x_26920:
[----:B------:R-:W-:Y:S05]  /*de10*/  BSYNC B1 ;  /* 0x0000000000017941 */ /* 0x000fea0003800000 */
.L_x_26919:
        /* <DEDUP_REMOVED lines=8> */
.L_x_26915:
        /* <DEDUP_REMOVED lines=12> */
.L_x_26924:
[----:B------:R-:W-:-:S07]  /*df60*/  IMAD.MOV.U32 R16, RZ, RZ, R8 ;  /* 0x000000ffff107224 */ /* 0x000fce00078e0008 */
.L_x_26925:
[----:B------:R-:W-:Y:S05]  /*df70*/  BSYNC B1 ;  /* 0x0000000000017941 */ /* 0x000fea0003800000 */
.L_x_26923:
        /* <DEDUP_REMOVED lines=16> */
.L_x_26929:
[----:B------:R-:W-:Y:S05]  /*e080*/  BSYNC B2 ;  /* 0x0000000000027941 */ /* 0x000fea0003800000 */
.L_x_26928:
        /* <DEDUP_REMOVED lines=44> */
.L_x_26927:
[----:B------:R-:W-:Y:S05]  /*e350*/  BSYNC B1 ;  /* 0x0000000000017941 */ /* 0x000fea0003800000 */
.L_x_26926:
        /* <DEDUP_REMOVED lines=11> */
.L_x_26930:
        /* <DEDUP_REMOVED lines=12> */
.L_x_26933:
[----:B------:R-:W-:-:S07]  /*e4d0*/  MOV R14, R8 ;  /* 0x00000008000e7202 */ /* 0x000fce0000000f00 */
.L_x_26934:
[----:B------:R-:W-:Y:S05]  /*e4e0*/  BSYNC B1 ;  /* 0x0000000000017941 */ /* 0x000fea0003800000 */
.L_x_26932:
        /* <DEDUP_REMOVED lines=18> */
.L_x_26938:
[----:B------:R-:W-:Y:S05]  /*e610*/  BSYNC B2 ;  /* 0x0000000000027941 */ /* 0x000fea0003800000 */
.L_x_26937:
        /* <DEDUP_REMOVED lines=44> */
.L_x_26936:
[----:B------:R-:W-:Y:S05]  /*e8e0*/  BSYNC B1 ;  /* 0x0000000000017941 */ /* 0x000fea0003800000 */
.L_x_26935:
        /* <DEDUP_REMOVED lines=8> */
.L_x_26931:
        /* <DEDUP_REMOVED lines=29> */
.L_x_26939:
        /* <DEDUP_REMOVED lines=15> */
.L_x_26941:
[----:B------:R-:W-:-:S07]  /*ec30*/  IMAD.MOV.U32 R20, RZ, RZ, R8 ;  /* 0x000000ffff147224 */ /* 0x000fce00078e0008 */
.L_x_26942:
[----:B------:R-:W-:Y:S05]  /*ec40*/  BSYNC B1 ;  /* 0x0000000000017941 */ /* 0x000fea0003800000 */
.L_x_26940:
        /* <DEDUP_REMOVED lines=16> */
.L_x_26946:
[----:B------:R-:W-:Y:S05]  /*ed50*/  BSYNC B2 ;  /* 0x0000000000027941 */ /* 0x000fea0003800000 */
.L_x_26945:
        /* <DEDUP_REMOVED lines=44> */
.L_x_26944:
[----:B------:R-:W-:Y:S05]  /*f020*/  BSYNC B1 ;  /* 0x0000000000017941 */ /* 0x000fea0003800000 */
.L_x_26943:
        /* <DEDUP_REMOVED lines=12> */
.L_x_26947:
        /* <DEDUP_REMOVED lines=12> */
.L_x_26950:
[----:B------:R-:W-:-:S07]  /*f1b0*/  MOV R11, R8 ;  /* 0x00000008000b7202 */ /* 0x000fce0000000f00 */
.L_x_26951:
[----:B------:R-:W-:Y:S05]  /*f1c0*/  BSYNC B1 ;  /* 0x0000000000017941 */ /* 0x000fea0003800000 */
.L_x_26949:
        /* <DEDUP_REMOVED lines=16> */
.L_x_26955:
[----:B------:R-:W-:Y:S05]  /*f2d0*/  BSYNC B2 ;  /* 0x0000000000027941 */ /* 0x000fea0003800000 */
.L_x_26954:
        /* <DEDUP_REMOVED lines=44> */
.L_x_26953:
[----:B------:R-:W-:Y:S05]  /*f5a0*/  BSYNC B1 ;  /* 0x0000000000017941 */ /* 0x000fea0003800000 */
.L_x_26952:
        /* <DEDUP_REMOVED lines=8> */
.L_x_26948:
        /* <DEDUP_REMOVED lines=12> */
.L_x_26957:
[----:B------:R-:W-:-:S07]  /*f6f0*/  IMAD.MOV.U32 R16, RZ, RZ, R8 ;  /* 0x000000ffff107224 */ /* 0x000fce00078e0008 */
.L_x_26958:
[----:B------:R-:W-:Y:S05]  /*f700*/  BSYNC B1 ;  /* 0x0000000000017941 */ /* 0x000fea0003800000 */
.L_x_26956:
        /* <DEDUP_REMOVED lines=16> */
.L_x_26962:
[----:B------:R-:W-:Y:S05]  /*f810*/  BSYNC B2 ;  /* 0x0000000000027941 */ /* 0x000fea0003800000 */
.L_x_26961:
        /* <DEDUP_REMOVED lines=44> */
.L_x_26960:
[----:B------:R-:W-:Y:S05]  /*fae0*/  BSYNC B1 ;  /* 0x0000000000017941 */ /* 0x000fea0003800000 */
.L_x_26959:
        /* <DEDUP_REMOVED lines=11> */
.L_x_26963:
        /* <DEDUP_REMOVED lines=12> */
.L_x_26966:
[----:B------:R-:W-:-:S07]  /*fc60*/  MOV R12, R8 ;  /* 0x00000008000c7202 */ /* 0x000fce0000000f00 */
.L_x_26967:
[----:B------:R-:W-:Y:S05]  /*fc70*/  BSYNC B1 ;  /* 0x0000000000017941 */ /* 0x000fea0003800000 */
.L_x_26965:
        /* <DEDUP_REMOVED lines=16> */
.L_x_26971:
[----:B------:R-:W-:Y:S05]  /*fd80*/  BSYNC B2 ;  /* 0x0000000000027941 */ /* 0x000fea0003800000 */
.L_x_26970:
        /* <DEDUP_REMOVED lines=41> */
[----:B------:R-:W-:Y:S01]  /*10020*/  MOV R8, R136 ;  /* 0x0000008800087202 */ /* 0x000fe20000000f00 */
[----:B------:R-:W-:Y:S01]  /*10030*/  IMAD.MOV.U32 R10, RZ, RZ, R126 ;  /* 0x000000ffff0a7224 */ /* 0x000fe200078e007e */
[----:B------:R-:W-:-:S07]  /*10040*/  LOP3.LUT R3, R127, UR40, R16, 0x96, !PT ;  /* 0x000000287f037c12 */ /* 0x000fce000f8e9610 */
.L_x_26969:
[----:B------:R-:W-:Y:S05]  /*10050*/  BSYNC B1 ;  /* 0x0000000000017941 */ /* 0x000fea0003800000 */
.L_x_26968:
        /* <DEDUP_REMOVED lines=8> */
.L_x_26964:
        /* <DEDUP_REMOVED lines=12> */
.L_x_26973:
[----:B------:R-:W-:-:S07]  /*101a0*/  IMAD.MOV.U32 R16, RZ, RZ, R8 ;  /* 0x000000ffff107224 */ /* 0x000fce00078e0008 */
.L_x_26974:
[----:B------:R-:W-:Y:S05]  /*101b0*/  BSYNC B1 ;  /* 0x0000000000017941 */ /* 0x000fea0003800000 */
.L_x_26972:
        /* <DEDUP_REMOVED lines=16> */
.L_x_26978:
[----:B------:R-:W-:Y:S05]  /*102c0*/  BSYNC B2 ;  /* 0x0000000000027941 */ /* 0x000fea0003800000 */
.L_x_26977:
        /* <DEDUP_REMOVED lines=44> */
.L_x_26976:
[----:B------:R-:W-:Y:S05]  /*10590*/  BSYNC B1 ;  /* 0x0000000000017941 */ /* 0x000fea0003800000 */
.L_x_26975:
        /* <DEDUP_REMOVED lines=11> */
.L_x_26979:
        /* <DEDUP_REMOVED lines=12> */
.L_x_26982:
[----:B------:R-:W-:-:S07]  /*10710*/  MOV R13, R8 ;  /* 0x00000008000d7202 */ /* 0x000fce0000000f00 */
.L_x_26983:
[----:B------:R-:W-:Y:S05]  /*10720*/  BSYNC B1 ;  /* 0x0000000000017941 */ /* 0x000fea0003800000 */
.L_x_26981:
        /* <DEDUP_REMOVED lines=16> */
.L_x_26987:
[----:B------:R-:W-:Y:S05]  /*10830*/  BSYNC B2 ;  /* 0x0000000000027941 */ /* 0x000fea0003800000 */
.L_x_26986:
        /* <DEDUP_REMOVED lines=44> */
.L_x_26985:
[----:B------:R-:W-:Y:S05]  /*10b00*/  BSYNC B1 ;  /* 0x0000000000017941 */ /* 0x000fea0003800000 */
.L_x_26984:
        /* <DEDUP_REMOVED lines=8> */
.L_x_26980:
        /* <DEDUP_REMOVED lines=12> */
.L_x_26989:
[----:B------:R-:W-:-:S07]  /*10c50*/  IMAD.MOV.U32 R16, RZ, RZ, R8 ;  /* 0x000000ffff107224 */ /* 0x000fce00078e0008 */
.L_x_26990:
[----:B------:R-:W-:Y:S05]  /*10c60*/  BSYNC B1 ;  /* 0x0000000000017941 */ /* 0x000fea0003800000 */
.L_x_26988:
        /* <DEDUP_REMOVED lines=16> */
.L_x_26994:
[----:B------:R-:W-:Y:S05]  /*10d70*/  BSYNC B2 ;  /* 0x0000000000027941 */ /* 0x000fea0003800000 */
.L_x_26993:
        /* <DEDUP_REMOVED lines=44> */
.L_x_26992:
[----:B------:R-:W-:Y:S05]  /*11040*/  BSYNC B1 ;  /* 0x0000000000017941 */ /* 0x000fea0003800000 */
.L_x_26991:
        /* <DEDUP_REMOVED lines=11> */
.L_x_26995:
        /* <DEDUP_REMOVED lines=12> */
.L_x_26998:
[----:B------:R-:W-:-:S07]  /*111c0*/  MOV R14, R8 ;  /* 0x00000008000e7202 */ /* 0x000fce0000000f00 */
.L_x_26999:
[----:B------:R-:W-:Y:S05]  /*111d0*/  BSYNC B1 ;  /* 0x0000000000017941 */ /* 0x000fea0003800000 */
.L_x_26997:
        /* <DEDUP_REMOVED lines=18> */
.L_x_27003:
[----:B------:R-:W-:Y:S05]  /*11300*/  BSYNC B2 ;  /* 0x0000000000027941 */ /* 0x000fea0003800000 */
.L_x_27002:
        /* <DEDUP_REMOVED lines=44> */
.L_x_27001:
[----:B------:R-:W-:Y:S05]  /*115d0*/  BSYNC B1 ;  /* 0x0000000000017941 */ /* 0x000fea0003800000 */
.L_x_27000:
        /* <DEDUP_REMOVED lines=8> */
.L_x_26996:
[----:B------:R-:W-:Y:S01]  /*11660*/  SEL R16, RZ, 0x1000000, P5 ;  /* 0x01000000ff107807 */ /* 0x000fe20002800000 */
[----:B------:R-:W-:Y:S01]  /*11670*/  IMAD.WIDE.U32 R138, R125, 0x10, R132 ;  /* 0x000000107d8a7825 */ /* 0x000fe200078e0084 */
[----:B------:R-:W-:Y:S01]  /*11680*/  SEL R17, RZ, 0x10000, P4 ;  /* 0x00010000ff117807 */ /* 0x000fe20002000000 */
[----:B------:R-:W0:Y:S01]  /*11690*/  @P0 LDC.64 R136, c[0x0][0x228] ;  /* 0x00008a00ff880b82 */ /* 0x000e220000000a00 */
[----:B------:R-:W-:Y:S01]  /*116a0*/  SEL R18, RZ, 0x100, P3 ;  /* 0x00000100ff127807 */ /* 0x000fe20001800000 */
[----:B------:R-:W-:Y:S01]  /*116b0*/  VIADD R126, R123, 0xc0 ;  /* 0x000000c07b7e7836 */ /* 0x000fe20000000000 */
[----:B------:R-:W-:Y:S01]  /*116c0*/  ISETP.NE.AND P6, PT, R118, RZ, PT ;  /* 0x000000ff7600720c */ /* 0x000fe20003fc5270 */
[----:B------:R1:W-:Y:S01]  /*116d0*/  STG.E.128 desc[UR4][R138.64], R20 ;  /* 0x000000148a007986 */ /* 0x0003e2000c101d04 */
[----:B------:R-:W-:Y:S01]  /*116e0*/  IADD3 R16, R18, R16, R17 ;  /* 0x0000001012107210 */ /* 0x000fe20007ffe011 */
[----:B------:R-:W-:Y:S01]  /*116f0*/  IMAD.WIDE.U32 R18, R126, 0x10, R116 ;  /* 0x000000107e127825 */ /* 0x000fe200078e0074 */
[----:B------:R-:W-:Y:S01]  /*11700*/  SEL R17, RZ, 0x1, P6 ;  /* 0x00000001ff117807 */ /* 0x000fe20003000000 */
[----:B------:R-:W2:Y:S03]  /*11710*/  @P1 LDC.64 R118, c[0x0][0x230] ;  /* 0x00008c00ff761b82 */ /* 0x000ea60000000a00 */
[----:B------:R-:W-:Y:S01]  /*11720*/  IADD3 R141, R16, R17, RZ ;  /* 0x00000011108d7210 */ /* 0x000fe20007ffe0ff */
        /* <DEDUP_REMOVED lines=16> */
.L_x_27004:
        /* <DEDUP_REMOVED lines=15> */
.L_x_27006:
[----:B------:R-:W-:-:S07]  /*11920*/  IMAD.MOV.U32 R118, RZ, RZ, R8 ;  /* 0x000000ffff767224 */ /* 0x000fce00078e0008 */
.L_x_27007:
[----:B------:R-:W-:Y:S05]  /*11930*/  BSYNC B1 ;  /* 0x0000000000017941 */ /* 0x000fea0003800000 */
.L_x_27005:
        /* <DEDUP_REMOVED lines=16> */
.L_x_27011:
[----:B------:R-:W-:Y:S05]  /*11a40*/  BSYNC B2 ;  /* 0x0000000000027941 */ /* 0x000fea0003800000 */
.L_x_27010:
        /* <DEDUP_REMOVED lines=44> */
.L_x_27009:
[----:B------:R-:W-:Y:S05]  /*11d10*/  BSYNC B1 ;  /* 0x0000000000017941 */ /* 0x000fea0003800000 */
.L_x_27008:
        /* <DEDUP_REMOVED lines=12> */
.L_x_27012:
        /* <DEDUP_REMOVED lines=12> */
.L_x_27015:
[----:B------:R-:W-:-:S07]  /*11ea0*/  MOV R118, R8 ;  /* 0x0000000800767202 */ /* 0x000fce0000000f00 */
.L_x_27016:
[----:B------:R-:W-:Y:S05]  /*11eb0*/  BSYNC B1 ;  /* 0x0000000000017941 */ /* 0x000fea0003800000 */
.L_x_27014:
        /* <DEDUP_REMOVED lines=16> */
.L_x_27020:
[----:B------:R-:W-:Y:S05]  /*11fc0*/  BSYNC B2 ;  /* 0x0000000000027941 */ /* 0x000fea0003800000 */
.L_x_27019:
        /* <DEDUP_REMOVED lines=44> */
.L_x_27018:
[----:B------:R-:W-:Y:S05]  /*12290*/  BSYNC B1 ;  /* 0x0000000000017941 */ /* 0x000fea0003800000 */
.L_x_27017:
        /* <DEDUP_REMOVED lines=8> */
.L_x_27013:
        /* <DEDUP_REMOVED lines=12> */
.L_x_27022:
[----:B------:R-:W-:-:S07]  /*123e0*/  IMAD.MOV.U32 R128, RZ, RZ, R8 ;  /* 0x000000ffff807224 */ /* 0x000fce00078e0008 */
.L_x_27023:
[----:B------:R-:W-:Y:S05]  /*123f0*/  BSYNC B1 ;  /* 0x0000000000017941 */ /* 0x000fea0003800000 */
.L_x_27021:
        /* <DEDUP_REMOVED lines=16> */
.L_x_27027:
[----:B------:R-:W-:Y:S05]  /*12500*/  BSYNC B2 ;  /* 0x0000000000027941 */ /* 0x000fea0003800000 */
.L_x_27026:
        /* <DEDUP_REMOVED lines=44> */
.L_x_27025:
[----:B------:R-:W-:Y:S05]  /*127d0*/  BSYNC B1 ;  /* 0x0000000000017941 */ /* 0x000fea0003800000 */
.L_x_27024:
        /* <DEDUP_REMOVED lines=11> */
.L_x_27028:
        /* <DEDUP_REMOVED lines=12> */
.L_x_27031:
[----:B------:R-:W-:-:S07]  /*12950*/  MOV R12, R8 ;  /* 0x00000008000c7202 */ /* 0x000fce0000000f00 */
.L_x_27032:
[----:B------:R-:W-:Y:S05]  /*12960*/  BSYNC B1 ;  /* 0x0000000000017941 */ /* 0x000fea0003800000 */
.L_x_27030:
        /* <DEDUP_REMOVED lines=16> */
.L_x_27036:
[----:B------:R-:W-:Y:S05]  /*12a70*/  BSYNC B2 ;  /* 0x0000000000027941 */ /* 0x000fea0003800000 */
.L_x_27035:
        /* <DEDUP_REMOVED lines=44> */
.L_x_27034:
[----:B------:R-:W-:Y:S05]  /*12d40*/  BSYNC B1 ;  /* 0x0000000000017941 */ /* 0x000fea0003800000 */
.L_x_27033:
        /* <DEDUP_REMOVED lines=8> */
.L_x_27029:
        /* <DEDUP_REMOVED lines=12> */
.L_x_27038:
[----:B------:R-:W-:-:S07]  /*12e90*/  IMAD.MOV.U32 R128, RZ, RZ, R8 ;  /* 0x000000ffff807224 */ /* 0x000fce00078e0008 */
.L_x_27039:
[----:B------:R-:W-:Y:S05]  /*12ea0*/  BSYNC B1 ;  /* 0x0000000000017941 */ /* 0x000fea0003800000 */
.L_x_27037:
        /* <DEDUP_REMOVED lines=16> */
.L_x_27043:
[----:B------:R-:W-:Y:S05]  /*12fb0*/  BSYNC B2 ;  /* 0x0000000000027941 */ /* 0x000fea0003800000 */
.L_x_27042:
        /* <DEDUP_REMOVED lines=44> */
.L_x_27041:
[----:B------:R-:W-:Y:S05]  /*13280*/  BSYNC B1 ;  /* 0x0000000000017941 */ /* 0x000fea0003800000 */
.L_x_27040:
        /* <DEDUP_REMOVED lines=11> */
.L_x_27044:
        /* <DEDUP_REMOVED lines=12> */
.L_x_27047:
[----:B------:R-:W-:-:S07]  /*13400*/  MOV R13, R8 ;  /* 0x00000008000d7202 */ /* 0x000fce0000000f00 */
.L_x_27048:
[----:B------:R-:W-:Y:S05]  /*13410*/  BSYNC B1 ;  /* 0x0000000000017941 */ /* 0x000fea0003800000 */
.L_x_27046:
        /* <DEDUP_REMOVED lines=16> */
.L_x_27052:
[----:B------:R-:W-:Y:S05]  /*13520*/  BSYNC B2 ;  /* 0x0000000000027941 */ /* 0x000fea0003800000 */
.L_x_27051:
        /* <DEDUP_REMOVED lines=44> */
.L_x_27050:
[----:B------:R-:W-:Y:S05]  /*137f0*/  BSYNC B1 ;  /* 0x0000000000017941 */ /* 0x000fea0003800000 */
.L_x_27049:
        /* <DEDUP_REMOVED lines=8> */
.L_x_27045:
        /* <DEDUP_REMOVED lines=12> */
.L_x_27054:
[----:B------:R-:W-:-:S07]  /*13940*/  IMAD.MOV.U32 R128, RZ, RZ, R8 ;  /* 0x000000ffff807224 */ /* 0x000fce00078e0008 */
.L_x_27055:
[----:B------:R-:W-:Y:S05]  /*13950*/  BSYNC B1 ;  /* 0x0000000000017941 */ /* 0x000fea0003800000 */
.L_x_27053:
        /* <DEDUP_REMOVED lines=16> */
.L_x_27059:
[----:B------:R-:W-:Y:S05]  /*13a60*/  BSYNC B2 ;  /* 0x0000000000027941 */ /* 0x000fea0003800000 */
.L_x_27058:
        /* <DEDUP_REMOVED lines=44> */
.L_x_27057:
[----:B------:R-:W-:Y:S05]  /*13d30*/  BSYNC B1 ;  /* 0x0000000000017941 */ /* 0x000fea0003800000 */
.L_x_27056:
        /* <DEDUP_REMOVED lines=11> */
.L_x_27060:
        /* <DEDUP_REMOVED lines=12> */
.L_x_27063:
[----:B------:R-:W-:-:S07]  /*13eb0*/  MOV R14, R8 ;  /* 0x00000008000e7202 */ /* 0x000fce0000000f00 */
.L_x_27064:
[----:B------:R-:W-:Y:S05]  /*13ec0*/  BSYNC B1 ;  /* 0x0000000000017941 */ /* 0x000fea0003800000 */
.L_x_27062:
        /* <DEDUP_REMOVED lines=18> */
.L_x_27068:
[----:B------:R-:W-:Y:S05]  /*13ff0*/  BSYNC B2 ;  /* 0x0000000000027941 */ /* 0x000fea0003800000 */
.L_x_27067:
        /* <DEDUP_REMOVED lines=44> */
.L_x_27066:
[----:B------:R-:W-:Y:S05]  /*142c0*/  BSYNC B1 ;  /* 0x0000000000017941 */ /* 0x000fea0003800000 */
.L_x_27065:
        /* <DEDUP_REMOVED lines=8> */
.L_x_27061:
        /* <DEDUP_REMOVED lines=10> */
[----:B------:R-:W-:-:S02]  /*143f0*/  VIADD R127, R123, 0xe0 ;  /* 0x000000e07b7f7836 */ /* 0x000fc40000000000 */
[----:B------:R-:W-:Y:S01]  /*14400*/  IADD3 R145, R128, R139, RZ ;  /* 0x0000008b80917210 */ /* 0x000fe20007ffe0ff */
[----:B------:R-:W-:-:S04]  /*14410*/  IMAD.WIDE.U32 R138, R126, 0x4, R130 ;  /* 0x000000047e8a7825 */ /* 0x000fc800078e0082 */
[C---:B------:R-:W-:Y:S01]  /*14420*/  IMAD.WIDE.U32 R116, R127.reuse, 0x10, R116 ;  /* 0x000000107f747825 */ /* 0x040fe200078e0074 */
[----:B------:R1:W-:Y:S03]  /*14430*/  STG.E desc[UR4][R138.64], R145 ;  /* 0x000000918a007986 */ /* 0x0003e6000c101904 */
        /* <DEDUP_REMOVED lines=14> */
.L_x_27069:
        /* <DEDUP_REMOVED lines=15> */
.L_x_27071:
[----:B------:R-:W-:-:S07]  /*14610*/  IMAD.MOV.U32 R128, RZ, RZ, R8 ;  /* 0x000000ffff807224 */ /* 0x000fce00078e0008 */
.L_x_27072:
[----:B------:R-:W-:Y:S05]  /*14620*/  BSYNC B1 ;  /* 0x0000000000017941 */ /* 0x000fea0003800000 */
.L_x_27070:
        /* <DEDUP_REMOVED lines=16> */
.L_x_27076:
[----:B------:R-:W-:Y:S05]  /*14730*/  BSYNC B2 ;  /* 0x0000000000027941 */ /* 0x000fea0003800000 */
.L_x_27075:
        /* <DEDUP_REMOVED lines=44> */
.L_x_27074:
[----:B------:R-:W-:Y:S05]  /*14a00*/  BSYNC B1 ;  /* 0x0000000000017941 */ /* 0x000fea0003800000 */
.L_x_27073:
        /* <DEDUP_REMOVED lines=12> */
.L_x_27077:
        /* <DEDUP_REMOVED lines=12> */
.L_x_27080:
[----:B------:R-:W-:-:S07]  /*14b90*/  MOV R128, R8 ;  /* 0x0000000800807202 */ /* 0x000fce0000000f00 */
.L_x_27081:
[----:B------:R-:W-:Y:S05]  /*14ba0*/  BSYNC B1 ;  /* 0x0000000000017941 */ /* 0x000fea0003800000 */
.L_x_27079:
        /* <DEDUP_REMOVED lines=16> */
.L_x_27085:
[----:B------:R-:W-:Y:S05]  /*14cb0*/  BSYNC B2 ;  /* 0x0000000000027941 */ /* 0x000fea0003800000 */
.L_x_27084:
        /* <DEDUP_REMOVED lines=44> */
.L_x_27083:
[----:B------:R-:W-:Y:S05]  /*14f80*/  BSYNC B1 ;  /* 0x0000000000017941 */ /* 0x000fea0003800000 */
.L_x_27082:
        /* <DEDUP_REMOVED lines=8> */
.L_x_27078:
        /* <DEDUP_REMOVED lines=12> */
.L_x_27087:
[----:B------:R-:W-:-:S07]  /*150d0*/  IMAD.MOV.U32 R128, RZ, RZ, R8 ;  /* 0x000000ffff807224 */ /* 0x000fce00078e0008 */
.L_x_27088:
[----:B------:R-:W-:Y:S05]  /*150e0*/  BSYNC B1 ;  /* 0x0000000000017941 */ /* 0x000fea0003800000 */
.L_x_27086:
        /* <DEDUP_REMOVED lines=16> */
.L_x_27092:
[----:B------:R-:W-:Y:S05]  /*151f0*/  BSYNC B2 ;  /* 0x0000000000027941 */ /* 0x000fea0003800000 */
.L_x_27091:
        /* <DEDUP_REMOVED lines=44> */
.L_x_27090:
[----:B------:R-:W-:Y:S05]  /*154c0*/  BSYNC B1 ;  /* 0x0000000000017941 */ /* 0x000fea0003800000 */
.L_x_27089:
        /* <DEDUP_REMOVED lines=11> */
.L_x_27093:
        /* <DEDUP_REMOVED lines=12> */
.L_x_27096:
[----:B------:R-:W-:-:S07]  /*15640*/  MOV R12, R8 ;  /* 0x00000008000c7202 */ /* 0x000fce0000000f00 */
.L_x_27097:
[----:B------:R-:W-:Y:S05]  /*15650*/  BSYNC B1 ;  /* 0x0000000000017941 */ /* 0x000fea0003800000 */
.L_x_27095:
        /* <DEDUP_REMOVED lines=16> */
.L_x_27101:
[----:B------:R-:W-:Y:S05]  /*15760*/  BSYNC B2 ;  /* 0x0000000000027941 */ /* 0x000fea0003800000 */
.L_x_27100:
        /* <DEDUP_REMOVED lines=44> */
.L_x_27099:
[----:B------:R-:W-:Y:S05]  /*15a30*/  BSYNC B1 ;  /* 0x0000000000017941 */ /* 0x000fea0003800000 */
.L_x_27098:
        /* <DEDUP_REMOVED lines=8> */
.L_x_27094:
        /* <DEDUP_REMOVED lines=12> */
.L_x_27103:
[----:B------:R-:W-:-:S07]  /*15b80*/  IMAD.MOV.U32 R128, RZ, RZ, R8 ;  /* 0x000000ffff807224 */ /* 0x000fce00078e0008 */
.L_x_27104:
[----:B------:R-:W-:Y:S05]  /*15b90*/  BSYNC B1 ;  /* 0x0000000000017941 */ /* 0x000fea0003800000 */
.L_x_27102:
        /* <DEDUP_REMOVED lines=16> */
.L_x_27108:
[----:B------:R-:W-:Y:S05]  /*15ca0*/  BSYNC B2 ;  /* 0x0000000000027941 */ /* 0x000fea0003800000 */
.L_x_27107:
        /* <DEDUP_REMOVED lines=44> */
.L_x_27106:
[----:B------:R-:W-:Y:S05]  /*15f70*/  BSYNC B1 ;  /* 0x0000000000017941 */ /* 0x000fea0003800000 */
.L_x_27105:
        /* <DEDUP_REMOVED lines=11> */
.L_x_27109:
        /* <DEDUP_REMOVED lines=12> */
.L_x_27112:
[----:B------:R-:W-:-:S07]  /*160f0*/  MOV R13, R8 ;  /* 0x00000008000d7202 */ /* 0x000fce0000000f00 */
.L_x_27113:
[----:B------:R-:W-:Y:S05]  /*16100*/  BSYNC B1 ;  /* 0x0000000000017941 */ /* 0x000fea0003800000 */
.L_x_27111:
        /* <DEDUP_REMOVED lines=16> */
.L_x_27117:
[----:B------:R-:W-:Y:S05]  /*16210*/  BSYNC B2 ;  /* 0x0000000000027941 */ /* 0x000fea0003800000 */
.L_x_27116:
        /* <DEDUP_REMOVED lines=44> */
.L_x_27115:
[----:B------:R-:W-:Y:S05]  /*164e0*/  BSYNC B1 ;  /* 0x0000000000017941 */ /* 0x000fea0003800000 */
.L_x_27114:
        /* <DEDUP_REMOVED lines=8> */
.L_x_27110:
        /* <DEDUP_REMOVED lines=12> */
.L_x_27119:
[----:B------:R-:W-:-:S07]  /*16630*/  IMAD.MOV.U32 R128, RZ, RZ, R8 ;  /* 0x000000ffff807224 */ /* 0x000fce00078e0008 */
.L_x_27120:
[----:B------:R-:W-:Y:S05]  /*16640*/  BSYNC B1 ;  /* 0x0000000000017941 */ /* 0x000fea0003800000 */
.L_x_27118:
        /* <DEDUP_REMOVED lines=16> */
.L_x_27124:
[----:B------:R-:W-:Y:S05]  /*16750*/  BSYNC B2 ;  /* 0x0000000000027941 */ /* 0x000fea0003800000 */
.L_x_27123:
        /* <DEDUP_REMOVED lines=44> */
.L_x_27122:
[----:B------:R-:W-:Y:S05]  /*16a20*/  BSYNC B1 ;  /* 0x0000000000017941 */ /* 0x000fea0003800000 */
.L_x_27121:
        /* <DEDUP_REMOVED lines=11> */
.L_x_27125:
        /* <DEDUP_REMOVED lines=12> */
.L_x_27128:
[----:B------:R-:W-:-:S07]  /*16ba0*/  MOV R14, R8 ;  /* 0x00000008000e7202 */ /* 0x000fce0000000f00 */
.L_x_27129:
[----:B------:R-:W-:Y:S05]  /*16bb0*/  BSYNC B1 ;  /* 0x0000000000017941 */ /* 0x000fea0003800000 */
.L_x_27127:
        /* <DEDUP_REMOVED lines=16> */
.L_x_27133:
[----:B------:R-:W-:Y:S05]  /*16cc0*/  BSYNC B2 ;  /* 0x0000000000027941 */ /* 0x000fea0003800000 */
.L_x_27132:
        /* <DEDUP_REMOVED lines=44> */
.L_x_27131:
[----:B------:R-:W-:Y:S05]  /*16f90*/  BSYNC B1 ;  /* 0x0000000000017941 */ /* 0x000fea0003800000 */
.L_x_27130:
        /* <DEDUP_REMOVED lines=8> */
.L_x_27126:
[----:B------:R-:W-:Y:S01]  /*17020*/  FADD.FTZ R134, RZ, R40 ;  /* 0x00000028ff867221 */ /* 0x000fe20000010000 */
[----:B------:R-:W-:Y:S01]  /*17030*/  ISETP.NE.AND P1, PT, R136, RZ, PT ;  /* 0x000000ff8800720c */ /* 0x000fe20003f25270 */
        /* <DEDUP_REMOVED lines=53> */
.L_x_27134:
        /* <DEDUP_REMOVED lines=88> */
.L_x_27148:
[----:B------:R-:W-:Y:S01]  /*17910*/  FMUL.FTZ R129, R130, R130 ;  /* 0x0000008282817220 */ /* 0x000fe20000410000 */
[----:B------:R-:W-:Y:S01]  /*17920*/  PLOP3.LUT P2, PT, PT, PT, UP0, 0x40, 0x0 ;  /* 0x000000000000781c */ /* 0x000fe20003f4e808 */
[----:B-1----:R-:W-:Y:S01]  /*17930*/  FADD.FTZ R136, R135, R136 ;  /* 0x0000008887887221 */ /* 0x002fe20000010000 */
[----:B------:R-:W-:Y:S02]  /*17940*/  PLOP3.LUT P3, PT, PT, PT, UP0, 0x40, 0x0 ;  /* 0x000000000000781c */ /* 0x000fe40003f6e808 */
[----:B------:R-:W-:Y:S01]  /*17950*/  FSEL R132, R129, RZ, !P2 ;  /* 0x000000ff81847208 */ /* 0x000fe20005000000 */
[----:B------:R-:W-:Y:S01]  /*17960*/  FFMA.FTZ R131, R136, R131, UR22 ;  /* 0x0000001688837e23 */ /* 0x000fe20008010083 */
[----:B------:R-:W-:-:S03]  /*17970*/  FSEL R129, R130, RZ, P3 ;  /* 0x000000ff82817208 */ /* 0x000fc60001800000 */
[----:B0-----:R-:W-:Y:S02]  /*17980*/  FADD.FTZ R135, R131, R132 ;  /* 0x0000008483877221 */ /* 0x001fe40000010000 */
[C---:B------:R-:W-:Y:S01]  /*17990*/  FADD.FTZ R136, -R129.reuse, R25 ;  /* 0x0000001981887221 */ /* 0x040fe20000010100 */
[C---:B------:R-:W-:Y:S01]  /*179a0*/  FADD.FTZ R144, -R129.reuse, R22 ;  /* 0x0000001681907221 */ /* 0x040fe20000010100 */
[C---:B------:R-:W-:Y:S01]  /*179b0*/  FADD.FTZ R146, -R129.reuse, R23 ;  /* 0x0000001781927221 */ /* 0x040fe20000010100 */
[----:B------:R-:W0:Y:S01]  /*179c0*/  MUFU.RSQ R25, R135 ;  /* 0x0000008700197308 */ /* 0x000e220000001400 */
[----:B------:R-:W1:Y:S01]  /*179d0*/  LDC.64 R22, c[0x0][0x2b8] ;  /* 0x0000ae00ff167b82 */ /* 0x000e620000000a00 */
[C---:B------:R-:W-:Y:S01]  /*179e0*/  FADD.FTZ R131, -R129.reuse, R32 ;  /* 0x0000002081837221 */ /* 0x040fe20000010100 */
        /* <DEDUP_REMOVED lines=13> */
[----:B------:R-:W-:Y:S01]  /*17ac0*/  FADD.FTZ R36, -R129, R36 ;  /* 0x0000002481247221 */ /* 0x000fe20000010100 */
[----:B------:R-:W3:Y:S01]  /*17ad0*/  @!P1 LDC.64 R32, c[0x0][0x258] ;  /* 0x00009600ff209b82 */ /* 0x000ee20000000a00 */
[C---:B0-----:R-:W-:Y:S01]  /*17ae0*/  FMUL.FTZ R17, R25.reuse, R42 ;  /* 0x0000002a19117220 */ /* 0x041fe20000410000 */
[C---:B------:R-:W-:Y:S01]  /*17af0*/  FMUL.FTZ R42, R25.reuse, R43 ;  /* 0x0000002b192a7220 */ /* 0x040fe20000410000 */
[C---:B------:R-:W-:Y:S01]  /*17b00*/  FMUL.FTZ R117, R25.reuse, R40 ;  /* 0x0000002819757220 */ /* 0x040fe20000410000 */
[C---:B------:R-:W-:Y:S01]  /*17b10*/  FMUL.FTZ R156, R25.reuse, R41 ;  /* 0x00000029199c7220 */ /* 0x040fe20000410000 */
        /* <DEDUP_REMOVED lines=18> */
[----:B------:R-:W-:Y:S01]  /*17c40*/  FFMA.FTZ R16, R80, R117, R112 ;  /* 0x0000007550107223 */ /* 0x000fe20000010070 */
[C---:B------:R-:W-:Y:S01]  /*17c50*/  FMUL.FTZ R42, R25.reuse, R116 ;  /* 0x00000074192a7220 */ /* 0x040fe20000410000 */
[----:B------:R-:W-:Y:S01]  /*17c60*/  FMUL.FTZ R129, R25, R118 ;  /* 0x0000007619817220 */ /* 0x000fe20000410000 */
[----:B-1----:R-:W-:Y:S01]  /*17c70*/  IMAD.WIDE.U32 R144, R120, 0x10, R22 ;  /* 0x0000001078907825 */ /* 0x002fe200078e0016 */
[----:B------:R-:W-:-:S03]  /*17c80*/  LEA R20, P2, R123, UR18, 0x4 ;  /* 0x000000127b147c11 */ /* 0x000fc6000f8420ff */
[C---:B------:R-:W-:Y:S01]  /*17c90*/  FMUL.FTZ R27, R25.reuse, R36 ;  /* 0x00000024191b7220 */ /* 0x040fe20000410000 */
[----:B------:R-:W-:Y:S01]  /*17ca0*/  FMUL.FTZ R36, R25, R37 ;  /* 0x0000002519247220 */ /* 0x000fe20000410000 */
[----:B------:R-:W-:-:S04]  /*17cb0*/  IMAD.WIDE.U32 R116, R121, 0x10, R22 ;  /* 0x0000001079747825 */ /* 0x000fc800078e0016 */
[C---:B------:R-:W-:Y:S01]  /*17cc0*/  FMUL.FTZ R143, R25.reuse, R38 ;  /* 0x00000026198f7220 */ /* 0x040fe20000410000 */
[C---:B------:R-:W-:Y:S01]  /*17cd0*/  FMUL.FTZ R131, R25.reuse, R131 ;  /* 0x0000008319837220 */ /* 0x040fe20000410000 */
[----:B------:R-:W-:Y:S01]  /*17ce0*/  FMUL.FTZ R38, R25, R134 ;  /* 0x0000008619267220 */ /* 0x000fe20000410000 */
[----:B------:R-:W-:-:S04]  /*17cf0*/  IMAD.WIDE.U32 R118, R124, 0x10, R22 ;  /* 0x000000107c767825 */ /* 0x000fc800078e0016 */
[----:B------:R-:W-:Y:S01]  /*17d00*/  FMUL.FTZ R141, R25, R34 ;  /* 0x00000022198d7220 */ /* 0x000fe20000410000 */
[----:B------:R-:W-:Y:S01]  /*17d10*/  LEA.HI.X R21, R123, UR19, RZ, 0x4, P2 ;  /* 0x000000137b157c11 */ /* 0x000fe200090f24ff */
[----:B------:R-:W-:Y:S01]  /*17d20*/  FMUL.FTZ R34, R25, R29 ;  /* 0x0000001d19227220 */ /* 0x000fe20000410000 */
[----:B------:R-:W-:-:S04]  /*17d30*/  IMAD.WIDE.U32 R120, R125, 0x10, R22 ;  /* 0x000000107d787825 */ /* 0x000fc800078e0016 */
[C---:B------:R-:W-:Y:S01]  /*17d40*/  FMUL.FTZ R123, R25.reuse, R30 ;  /* 0x0000001e197b7220 */ /* 0x040fe20000410000 */
[----:B------:R-:W0:Y:S01]  /*17d50*/  LDC.64 R124, c[0x0][0x210] ;  /* 0x00008400ff7c7b82 */ /* 0x000e220000000a00 */
[----:B------:R-:W-:Y:S01]  /*17d60*/  FMUL.FTZ R40, R25, R31 ;  /* 0x0000001f19287220 */ /* 0x000fe20000410000 */
[----:B--2---:R-:W-:-:S04]  /*17d70*/  @!P1 IMAD.WIDE R132, R15, 0x4, R132 ;  /* 0x000000040f849825 */ /* 0x004fc800078e0284 */
[C---:B------:R-:W-:Y:S01]  /*17d80*/  FMUL.FTZ R37, R25.reuse, R24 ;  /* 0x0000001819257220 */ /* 0x040fe20000410000 */
[C---:B------:R-:W-:Y:S01]  /*17d90*/  FMUL.FTZ R136, R25.reuse, R136 ;  /* 0x0000008819887220 */ /* 0x040fe20000410000 */
[----:B------:R-:W-:Y:S01]  /*17da0*/  FMUL.FTZ R139, R25, R26 ;  /* 0x0000001a198b7220 */ /* 0x000fe20000410000 */
[----:B---3--:R-:W-:Y:S01]  /*17db0*/  @!P1 IMAD.WIDE R32, R15, 0x4, R32 ;  /* 0x000000040f209825 */ /* 0x008fe200078e0220 */
[----:B------:R1:W-:Y:S03]  /*17dc0*/  @!P1 STG.E desc[UR4][R132.64], R130 ;  /* 0x0000008284009986 */ /* 0x0003e6000c101904 */
        /* <DEDUP_REMOVED lines=8> */
[----:B------:R-:W-:-:S04]  /*17e50*/  IMAD.WIDE.U32 R134, R122, 0x10, R22 ;  /* 0x000000107a867825 */ /* 0x000fc800078e0016 */
[----:B------:R-:W-:Y:S01]  /*17e60*/  FFMA.FTZ R30, R78, R143, R110 ;  /* 0x0000008f4e1e7223 */ /* 0x000fe2000001006e */
[----:B------:R-:W-:Y:S01]  /*17e70*/  FFMA.FTZ R29, R77, R36, R109 ;  /* 0x000000244d1d7223 */ /* 0x000fe2000001006d */
[C---:B-1----:R-:W-:Y:S01]  /*17e80*/  FMUL.FTZ R130, R25.reuse, R39 ;  /* 0x0000002719827220 */ /* 0x042fe20000410000 */
        /* <DEDUP_REMOVED lines=10> */
[----:B--2---:R-:W-:Y:S01]  /*17f30*/  FFMA.FTZ R25, R73, R38, R105 ;  /* 0x0000002649197223 */ /* 0x004fe20000010069 */
[----:B------:R-:W-:Y:S01]  /*17f40*/  FFMA.FTZ R24, R72, R131, R104 ;  /* 0x0000008348187223 */ /* 0x000fe20000010068 */
[----:B------:R1:W-:Y:S01]  /*17f50*/  STG.E.128 desc[UR4][R20.64], R16 ;  /* 0x0000001014007986 */ /* 0x0003e2000c101d04 */
[----:B------:R-:W-:-:S04]  /*17f60*/  IMAD.WIDE.U32 R130, R126, 0x10, R22 ;  /* 0x000000107e827825 */ /* 0x000fc800078e0016 */
[----:B------:R-:W-:Y:S01]  /*17f70*/  FFMA.FTZ R33, R53, R154, R85 ;  /* 0x0000009a35217223 */ /* 0x000fe20000010055 */
[----:B------:R-:W-:Y:S01]  /*17f80*/  FFMA.FTZ R32, R52, R43, R84 ;  /* 0x0000002b34207223 */ /* 0x000fe20000010054 */
[----:B------:R2:W-:Y:S01]  /*17f90*/  STG.E.128 desc[UR4][R134.64], R28 ;  /* 0x0000001c86007986 */ /* 0x0005e2000c101d04 */
[----:B------:R-:W-:-:S04]  /*17fa0*/  IMAD.WIDE.U32 R126, R127, 0x10, R22 ;  /* 0x000000107f7e7825 */ /* 0x000fc800078e0016 */
[----:B------:R-:W-:Y:S01]  /*17fb0*/  FFMA.FTZ R23, R67, R138, R99 ;  /* 0x0000008a43177223 */ /* 0x000fe20000010063 */
[----:B------:R-:W-:Y:S01]  /*17fc0*/  FFMA.FTZ R22, R66, R139, R98 ;  /* 0x0000008b42167223 */ /* 0x000fe20000010062 */
[----:B------:R3:W-:Y:S01]  /*17fd0*/  STG.E.128 desc[UR4][R144.64], R24 ;  /* 0x0000001890007986 */ /* 0x0007e2000c101d04 */
[----:B0-----:R-:W-:-:S04]  /*17fe0*/  LEA R15, R124, R15, 0x2 ;  /* 0x0000000f7c0f7211 */ /* 0x001fc800078e10ff */
[----:B------:R-:W-:Y:S01]  /*17ff0*/  ISETP.GE.AND P1, PT, R15, R125, PT ;  /* 0x0000007d0f00720c */ /* 0x000fe20003f26270 */
        /* <DEDUP_REMOVED lines=16> */
[----:B------:R0:W-:Y:S04]  /*18100*/  STG.E.128 desc[UR4][R116.64], R16 ;  /* 0x0000001074007986 */ /* 0x0001e8000c101d04 */
[----:B------:R0:W-:Y:S04]  /*18110*/  STG.E.128 desc[UR4][R118.64], R20 ;  /* 0x0000001476007986 */ /* 0x0001e8000c101d04 */
[----:B------:R0:W-:Y:S04]  /*18120*/  STG.E.128 desc[UR4][R120.64], R28 ;  /* 0x0000001c78007986 */ /* 0x0001e8000c101d04 */
[----:B------:R0:W-:Y:S04]  /*18130*/  STG.E.128 desc[UR4][R130.64], R24 ;  /* 0x0000001882007986 */ /* 0x0001e8000c101d04 */
[----:B------:R0:W-:Y:S01]  /*18140*/  STG.E.128 desc[UR4][R126.64], R32 ;  /* 0x000000207e007986 */ /* 0x0001e2000c101d04 */
[----:B------:R-:W-:Y:S05]  /*18150*/  @!P1 BRA `(.L_x_27136) ;  /* 0xfffffe88000c9947 */ /* 0x000fea000383ffff */
[----:B------:R-:W-:Y:S05]  /*18160*/  BSYNC B0 ;  /* 0x0000000000007941 */ /* 0x000fea0003800000 */
.L_x_26614:
[----:B------:R-:W-:Y:S05]  /*18170*/  EXIT ;  /* 0x000000000000794d */ /* 0x000fea0003800000 */
.L_x_27135:
        /* <DEDUP_REMOVED lines=8> */
.L_x_27138:
[----:B------:R-:W-:Y:S05]  /*18200*/  BSYNC B1 ;  /* 0x0000000000017941 */ /* 0x000fea0003800000 */
.L_x_27137:
        /* <DEDUP_REMOVED lines=10> */
.L_x_27139:
[----:B------:R-:W-:Y:S01]  /*182b0*/  HFMA2.MMA R139, -RZ, RZ, 0, 2.384185791015625e-07 ;  /* 0x00000004ff8b7435 */ /* 0x000fe200000001ff */
[----:B------:R-:W-:-:S05]  /*182c0*/  MOV R129, R138 ;  /* 0x0000008a00817202 */ /* 0x000fca0000000f00 */
[----:B------:R-:W-:-:S04]  /*182d0*/  FADD.FTZ R133, R132, R129 ;  /* 0x0000008184857221 */ /* 0x000fc80000010000 */
[----:B------:R-:W-:-:S07]  /*182e0*/  IMAD.MOV.U32 R140, RZ, RZ, R133 ;  /* 0x000000ffff8c7224 */ /* 0x000fce00078e0085 */
[----:B------:R-:W-:Y:S05]  /*182f0*/  WARPSYNC.COLLECTIVE R137, `(.L_x_27140) ;  /* 0x0000000089087348 */ /* 0x000fea0003c00000 */
[----:B------:R0:W1:Y:S02]  /*18300*/  SHFL.BFLY P2, R138, R140, R139, R142 ;  /* 0x0c00008b8c8a7389 */ /* 0x000064000004008e */
[----:B01----:R-:W-:Y:S01]  /*18310*/  ENDCOLLECTIVE ;  /* 0x000000000000791b */ /* 0x003fe20003800000 */
.L_x_27140:
[----:B------:R-:W-:Y:S02]  /*18320*/  IMAD.MOV.U32 R139, RZ, RZ, 0x8 ;  /* 0x00000008ff8b7424 */ /* 0x000fe400078e00ff */
[----:B------:R-:W-:-:S04]  /*18330*/  IMAD.MOV.U32 R130, RZ, RZ, R138 ;  /* 0x000000ffff827224 */ /* 0x000fc800078e008a */
[----:B------:R-:W-:-:S05]  /*18340*/  FADD.FTZ R135, R133, R130 ;  /* 0x0000008285877221 */ /* 0x000fca0000010000 */
[----:B------:R-:W-:-:S07]  /*18350*/  MOV R140, R135 ;  /* 0x00000087008c7202 */ /* 0x000fce0000000f00 */
[----:B------:R-:W-:Y:S05]  /*18360*/  WARPSYNC.COLLECTIVE R137, `(.L_x_27141) ;  /* 0x0000000089087348 */ /* 0x000fea0003c00000 */
[----:B------:R0:W1:Y:S02]  /*18370*/  SHFL.BFLY P2, R138, R140, R139, R142 ;  /* 0x0c00008b8c8a7389 */ /* 0x000064000004008e */
[----:B01----:R-:W-:Y:S01]  /*18380*/  ENDCOLLECTIVE ;  /* 0x000000000000791b */ /* 0x003fe20003800000 */
.L_x_27141:
[----:B------:R-:W-:Y:S01]  /*18390*/  HFMA2.MMA R139, -RZ, RZ, 0, 9.5367431640625e-07 ;  /* 0x00000010ff8b7435 */ /* 0x000fe200000001ff */
[----:B------:R-:W-:-:S05]  /*183a0*/  MOV R130, R138 ;  /* 0x0000008a00827202 */ /* 0x000fca0000000f00 */
[----:B------:R-:W-:-:S04]  /*183b0*/  FADD.FTZ R136, R135, R130 ;  /* 0x0000008287887221 */ /* 0x000fc80000010000 */
[----:B------:R-:W-:-:S07]  /*183c0*/  IMAD.MOV.U32 R140, RZ, RZ, R136 ;  /* 0x000000ffff8c7224 */ /* 0x000fce00078e0088 */
[----:B------:R-:W-:Y:S05]  /*183d0*/  WARPSYNC.COLLECTIVE R137, `(.L_x_27142) ;  /* 0x0000000089087348 */ /* 0x000fea0003c00000 */
[----:B------:R0:W1:Y:S02]  /*183e0*/  SHFL.BFLY P2, R138, R140, R139, R142 ;  /* 0x0c00008b8c8a7389 */ /* 0x000064000004008e */
[----:B01----:R-:W-:Y:S01]  /*183f0*/  ENDCOLLECTIVE ;  /* 0x000000000000791b */ /* 0x003fe20003800000 */
.L_x_27142:
        /* <DEDUP_REMOVED lines=72> */
.L_x_27143:
[----:B------:R-:W-:Y:S01]  /*18880*/  HFMA2.MMA R139, -RZ, RZ, 0, 1.1920928955078125e-07 ;  /* 0x00000002ff8b7435 */ /* 0x000fe200000001ff */
[----:B------:R-:W-:-:S05]  /*18890*/  MOV R132, R138 ;  /* 0x0000008a00847202 */ /* 0x000fca0000000f00 */
[----:B------:R-:W-:-:S04]  /*188a0*/  FADD.FTZ R132, R129, R132 ;  /* 0x0000008481847221 */ /* 0x000fc80000010000 */
[----:B------:R-:W-:-:S07]  /*188b0*/  IMAD.MOV.U32 R140, RZ, RZ, R132 ;  /* 0x000000ffff8c7224 */ /* 0x000fce00078e0084 */
[----:B------:R-:W-:Y:S05]  /*188c0*/  WARPSYNC.COLLECTIVE R137, `(.L_x_27144) ;  /* 0x0000000089087348 */ /* 0x000fea0003c00000 */
[----:B------:R0:W1:Y:S02]  /*188d0*/  SHFL.BFLY P2, R138, R140, R139, R142 ;  /* 0x0c00008b8c8a7389 */ /* 0x000064000004008e */
[----:B01----:R-:W-:Y:S01]  /*188e0*/  ENDCOLLECTIVE ;  /* 0x000000000000791b */ /* 0x003fe20003800000 */
.L_x_27144:
[----:B------:R-:W-:Y:S02]  /*188f0*/  IMAD.MOV.U32 R139, RZ, RZ, 0x4 ;  /* 0x00000004ff8b7424 */ /* 0x000fe400078e00ff */
[----:B------:R-:W-:-:S04]  /*18900*/  IMAD.MOV.U32 R133, RZ, RZ, R138 ;  /* 0x000000ffff857224 */ /* 0x000fc800078e008a */
[----:B------:R-:W-:-:S05]  /*18910*/  FADD.FTZ R133, R132, R133 ;  /* 0x0000008584857221 */ /* 0x000fca0000010000 */
[----:B------:R-:W-:-:S07]  /*18920*/  MOV R140, R133 ;  /* 0x00000085008c7202 */ /* 0x000fce0000000f00 */
[----:B------:R-:W-:Y:S05]  /*18930*/  WARPSYNC.COLLECTIVE R137, `(.L_x_27145) ;  /* 0x0000000089087348 */ /* 0x000fea0003c00000 */
[----:B------:R0:W1:Y:S02]  /*18940*/  SHFL.BFLY P2, R138, R140, R139, R142 ;  /* 0x0c00008b8c8a7389 */ /* 0x000064000004008e */
[----:B01----:R-:W-:Y:S01]  /*18950*/  ENDCOLLECTIVE ;  /* 0x000000000000791b */ /* 0x003fe20003800000 */
.L_x_27145:
[----:B------:R-:W-:Y:S01]  /*18960*/  HFMA2.MMA R139, -RZ, RZ, 0, 4.76837158203125e-07 ;  /* 0x00000008ff8b7435 */ /* 0x000fe200000001ff */
[----:B------:R-:W-:-:S05]  /*18970*/  MOV R134, R138 ;  /* 0x0000008a00867202 */ /* 0x000fca0000000f00 */
[----:B------:R-:W-:-:S04]  /*18980*/  FADD.FTZ R134, R133, R134 ;  /* 0x0000008685867221 */ /* 0x000fc80000010000 */
[----:B------:R-:W-:-:S07]  /*18990*/  IMAD.MOV.U32 R140, RZ, RZ, R134 ;  /* 0x000000ffff8c7224 */ /* 0x000fce00078e0086 */
[----:B------:R-:W-:Y:S05]  /*189a0*/  WARPSYNC.COLLECTIVE R137, `(.L_x_27146) ;  /* 0x0000000089087348 */ /* 0x000fea0003c00000 */
[----:B------:R0:W1:Y:S02]  /*189b0*/  SHFL.BFLY P2, R138, R140, R139, R142 ;  /* 0x0c00008b8c8a7389 */ /* 0x000064000004008e */
[----:B01----:R-:W-:Y:S01]  /*189c0*/  ENDCOLLECTIVE ;  /* 0x000000000000791b */ /* 0x003fe20003800000 */
.L_x_27146:
[----:B------:R-:W-:Y:S02]  /*189d0*/  IMAD.MOV.U32 R139, RZ, RZ, 0x10 ;  /* 0x00000010ff8b7424 */ /* 0x000fe400078e00ff */
[----:B------:R-:W-:-:S04]  /*189e0*/  IMAD.MOV.U32 R135, RZ, RZ, R138 ;  /* 0x000000ffff877224 */ /* 0x000fc800078e008a */
[----:B------:R-:W-:-:S05]  /*189f0*/  FADD.FTZ R135, R134, R135 ;  /* 0x0000008786877221 */ /* 0x000fca0000010000 */
[----:B------:R-:W-:-:S07]  /*18a00*/  MOV R140, R135 ;  /* 0x00000087008c7202 */ /* 0x000fce0000000f00 */
[----:B------:R-:W-:Y:S05]  /*18a10*/  WARPSYNC.COLLECTIVE R137, `(.L_x_27147) ;  /* 0x0000000089087348 */ /* 0x000fea0003c00000 */
[----:B------:R0:W1:Y:S02]  /*18a20*/  SHFL.BFLY P2, R138, R140, R139, R142 ;  /* 0x0c00008b8c8a7389 */ /* 0x000064000004008e */
[----:B01----:R-:W-:Y:S01]  /*18a30*/  ENDCOLLECTIVE ;  /* 0x000000000000791b */ /* 0x003fe20003800000 */
.L_x_27147:
[----:B------:R-:W-:Y:S01]  /*18a40*/  MOV R136, R138 ;  /* 0x0000008a00887202 */ /* 0x000fe20000000f00 */
[----:B------:R-:W-:Y:S06]  /*18a50*/  BRA `(.L_x_27148) ;  /* 0xffffffec00ac7947 */ /* 0x000fec000383ffff */
.L_x_27149:
        /* <DEDUP_REMOVED lines=10> */
.L_x_27229:


//--------------------- .nv.global.init           --------------------------
	.section	.nv.global.init,"aw",@progbits
	.align	4
.nv.global.init:
	.type		mrg32k3aM1SubSeq,@object
	.size		mrg32k3aM1SubSeq,(mrg32k3aM2SubSeq - mrg32k3aM1SubSeq)
mrg32k3aM1SubSeq:
        /*0000*/ 	.byte	0x0b, 0xcc, 0xee, 0x04, 0x73, 0x29, 0x8b, 0x6f, 0xf6, 0x53, 0x03, 0xf6, 0x23, 0xf6, 0xea, 0xda
        /* <DEDUP_REMOVED lines=125> */
	.type		mrg32k3aM2SubSeq,@object
	.size		mrg32k3aM2SubSeq,(mrg32k3aM1 - mrg32k3aM2SubSeq)
mrg32k3aM2SubSeq:
        /* <DEDUP_REMOVED lines=126> */
	.type		mrg32k3aM1,@object
	.size		mrg32k3aM1,(mrg32k3aM1Seq - mrg32k3aM1)
mrg32k3aM1:
        /* <DEDUP_REMOVED lines=144> */
	.type		mrg32k3aM1Seq,@object
	.size		mrg32k3aM1Seq,(mrg32k3aM2 - mrg32k3aM1Seq)
mrg32k3aM1Seq:
        /* <DEDUP_REMOVED lines=144> */
	.type		mrg32k3aM2,@object
	.size		mrg32k3aM2,(mrg32k3aM2Seq - mrg32k3aM2)
mrg32k3aM2:
        /* <DEDUP_REMOVED lines=144> */
	.type		mrg32k3aM2Seq,@object
	.size		mrg32k3aM2Seq,(precalc_xorwow_matrix - mrg32k3aM2Seq)
mrg32k3aM2Seq:
        /* <DEDUP_REMOVED lines=144> */
	.type		precalc_xorwow_matrix,@object
	.size		precalc_xorwow_matrix,(precalc_xorwow_offset_matrix - precalc_xorwow_matrix)
precalc_xorwow_matrix:
        /* <DEDUP_REMOVED lines=6400> */
	.type		precalc_xorwow_offset_matrix,@object
	.size		precalc_xorwow_offset_matrix,(.L_1 - precalc_xorwow_offset_matrix)
precalc_xorwow_offset_matrix:
        /* <DEDUP_REMOVED lines=6400> */
.L_1:


//--------------------- .nv.shared.reserved.0     --------------------------
	.section	.nv.shared.reserved.0,"aw",@nobits
	.weak		__nv_reservedSMEM_offset_0_alias
	.size		__nv_reservedSMEM_offset_0_alias, 0, 0
	.other		__nv_reservedSMEM_offset_0_alias,@"STO_CUDA_RESERVED_SHARED STV_DEFAULT"
__nv_reservedSMEM_offset_0_alias:
	.zero		0


//--------------------- .nv.constant0._ZN10layer_norm31ln_parallel_residual_fwd_kernelINS_13Kernel_traitsI13__nv_bfloat16S2_S2_S2_fjLj1024ELj1ELj4ELj1ELj16ENS_18Kernel_traits_baseILj1024ES2_S2_S2_S2_fjLj128EEEEELb0ELb0ELb0EEEvNS_9FwdParamsE --------------------------
	.section	.nv.constant0._ZN10layer_norm31ln_parallel_residual_fwd_kernelINS_13Kernel_traitsI13__nv_bfloat16S2_S2_S2_fjLj1024ELj1ELj4ELj1ELj16ENS_18Kernel_traits_baseILj1024ES2_S2_S2_S2_fjLj128EEEEELb0ELb0ELb0EEEvNS_9FwdParamsE,"a",@progbits
	.sectionflags	@""
	.align	4
.nv.constant0._ZN10layer_norm31ln_parallel_residual_fwd_kernelINS_13Kernel_traitsI13__nv_bfloat16S2_S2_S2_fjLj1024ELj1ELj4ELj1ELj16ENS_18Kernel_traits_baseILj1024ES2_S2_S2_S2_fjLj128EEEEELb0ELb0ELb0EEEvNS_9FwdParamsE:
	.zero		760


//--------------------- .nv.constant0._ZN10layer_norm31ln_parallel_residual_fwd_kernelINS_13Kernel_traitsI13__nv_bfloat16S2_S2_S2_fjLj1024ELj1ELj4ELj1ELj16ENS_18Kernel_traits_baseILj1024ES2_S2_S2_S2_fjLj128EEEEELb0ELb0ELb1EEEvNS_9FwdParamsE --------------------------
	.section	.nv.constant0._ZN10layer_norm31ln_parallel_residual_fwd_kernelINS_13Kernel_traitsI13__nv_bfloat16S2_S2_S2_fjLj1024ELj1ELj4ELj1ELj16ENS_18Kernel_traits_baseILj1024ES2_S2_S2_S2_fjLj128EEEEELb0ELb0ELb1EEEvNS_9FwdParamsE,"a",@progbits
	.sectionflags	@""
	.align	4
.nv.constant0._ZN10layer_norm31ln_parallel_residual_fwd_kernelINS_13Kernel_traitsI13__nv_bfloat16S2_S2_S2_fjLj1024ELj1ELj4ELj1ELj16ENS_18Kernel_traits_baseILj1024ES2_S2_S2_S2_fjLj128EEEEELb0ELb0ELb1EEEvNS_9FwdParamsE:
	.zero		760


//--------------------- .nv.constant0._ZN10layer_norm31ln_parallel_residual_fwd_kernelINS_13Kernel_traitsI13__nv_bfloat16S2_S2_S2_fjLj1024ELj1ELj4ELj1ELj16ENS_18Kernel_traits_baseILj1024ES2_S2_S2_S2_fjLj128EEEEELb0ELb1ELb0EEEvNS_9FwdParamsE --------------------------
	.section	.nv.constant0._ZN10layer_norm31ln_parallel_residual_fwd_kernelINS_13Kernel_traitsI13__nv_bfloat16S2_S2_S2_fjLj1024ELj1ELj4ELj1ELj16ENS_18Kernel_traits_baseILj1024ES2_S2_S2_S2_fjLj128EEEEELb0ELb1ELb0EEEvNS_9FwdParamsE,"a",@progbits
	.sectionflags	@""
	.align	4
.nv.constant0._ZN10layer_norm31ln_parallel_residual_fwd_kernelINS_13Kernel_traitsI13__nv_bfloat16S2_S2_S2_fjLj1024ELj1ELj4ELj1ELj16ENS_18Kernel_traits_baseILj1024ES2_S2_S2_S2_fjLj128EEEEELb0ELb1ELb0EEEvNS_9FwdParamsE:
	.zero		760


//--------------------- .nv.constant0._ZN10layer_norm31ln_parallel_residual_fwd_kernelINS_13Kernel_traitsI13__nv_bfloat16S2_S2_S2_fjLj1024ELj1ELj4ELj1ELj16ENS_18Kernel_traits_baseILj1024ES2_S2_S2_S2_fjLj128EEEEELb0ELb1ELb1EEEvNS_9FwdParamsE --------------------------
	.section	.nv.constant0._ZN10layer_norm31ln_parallel_residual_fwd_kernelINS_13Kernel_traitsI13__nv_bfloat16S2_S2_S2_fjLj1024ELj1ELj4ELj1ELj16ENS_18Kernel_traits_baseILj1024ES2_S2_S2_S2_fjLj128EEEEELb0ELb1ELb1EEEvNS_9FwdParamsE,"a",@progbits
	.sectionflags	@""
	.align	4
.nv.constant0._ZN10layer_norm31ln_parallel_residual_fwd_kernelINS_13Kernel_traitsI13__nv_bfloat16S2_S2_S2_fjLj1024ELj1ELj4ELj1ELj16ENS_18Kernel_traits_baseILj1024ES2_S2_S2_S2_fjLj128EEEEELb0ELb1ELb1EEEvNS_9FwdParamsE:
	.zero		760


//--------------------- .nv.constant0._ZN10layer_norm31ln_parallel_residual_fwd_kernelINS_13Kernel_traitsI13__nv_bfloat16S2_S2_S2_fjLj1024ELj1ELj4ELj1ELj16ENS_18Kernel_traits_baseILj1024ES2_S2_S2_S2_fjLj128EEEEELb1ELb0ELb0EEEvNS_9FwdParamsE --------------------------
	.section	.nv.constant0._ZN10layer_norm31ln_parallel_residual_fwd_kernelINS_13Kernel_traitsI13__nv_bfloat16S2_S2_S2_fjLj1024ELj1ELj4ELj1ELj16ENS_18Kernel_traits_baseILj1024ES2_S2_S2_S2_fjLj128EEEEELb1ELb0ELb0EEEvNS_9FwdParamsE,"a",@progbits
	.sectionflags	@""
	.align	4
.nv.constant0._ZN10layer_norm31ln_parallel_residual_fwd_kernelINS_13Kernel_traitsI13__nv_bfloat16S2_S2_S2_fjLj1024ELj1ELj4ELj1ELj16ENS_18Kernel_traits_baseILj1024ES2_S2_S2_S2_fjLj128EEEEELb1ELb0ELb0EEEvNS_9FwdParamsE:
	.zero		760


//--------------------- .nv.constant0._ZN10layer_norm31ln_parallel_residual_fwd_kernelINS_13Kernel_traitsI13__nv_bfloat16S2_S2_S2_fjLj1024ELj1ELj4ELj1ELj16ENS_18Kernel_traits_baseILj1024ES2_S2_S2_S2_fjLj128EEEEELb1ELb0ELb1EEEvNS_9FwdParamsE --------------------------
	.section	.nv.constant0._ZN10layer_norm31ln_parallel_residual_fwd_kernelINS_13Kernel_traitsI13__nv_bfloat16S2_S2_S2_fjLj1024ELj1ELj4ELj1ELj16ENS_18Kernel_traits_baseILj1024ES2_S2_S2_S2_fjLj128EEEEELb1ELb0ELb1EEEvNS_9FwdParamsE,"a",@progbits
	.sectionflags	@""
	.align	4
.nv.constant0._ZN10layer_norm31ln_parallel_residual_fwd_kernelINS_13Kernel_traitsI13__nv_bfloat16S2_S2_S2_fjLj1024ELj1ELj4ELj1ELj16ENS_18Kernel_traits_baseILj1024ES2_S2_S2_S2_fjLj128EEEEELb1ELb0ELb1EEEvNS_9FwdParamsE:
	.zero		760


//--------------------- .nv.constant0._ZN10layer_norm31ln_parallel_residual_fwd_kernelINS_13Kernel_traitsI13__nv_bfloat16S2_S2_S2_fjLj1024ELj1ELj4ELj1ELj16ENS_18Kernel_traits_baseILj1024ES2_S2_S2_S2_fjLj128EEEEELb1ELb1ELb0EEEvNS_9FwdParamsE --------------------------
	.section	.nv.constant0._ZN10layer_norm31ln_parallel_residual_fwd_kernelINS_13Kernel_traitsI13__nv_bfloat16S2_S2_S2_fjLj1024ELj1ELj4ELj1ELj16ENS_18Kernel_traits_baseILj1024ES2_S2_S2_S2_fjLj128EEEEELb1ELb1ELb0EEEvNS_9FwdParamsE,"a",@progbits
	.sectionflags	@""
	.align	4
.nv.constant0._ZN10layer_norm31ln_parallel_residual_fwd_kernelINS_13Kernel_traitsI13__nv_bfloat16S2_S2_S2_fjLj1024ELj1ELj4ELj1ELj16ENS_18Kernel_traits_baseILj1024ES2_S2_S2_S2_fjLj128EEEEELb1ELb1ELb0EEEvNS_9FwdParamsE:
	.zero		760


//--------------------- .nv.constant0._ZN10layer_norm31ln_parallel_residual_fwd_kernelINS_13Kernel_traitsI13__nv_bfloat16S2_S2_S2_fjLj1024ELj1ELj4ELj1ELj16ENS_18Kernel_traits_baseILj1024ES2_S2_S2_S2_fjLj128EEEEELb1ELb1ELb1EEEvNS_9FwdParamsE --------------------------
	.section	.nv.constant0._ZN10layer_norm31ln_parallel_residual_fwd_kernelINS_13Kernel_traitsI13__nv_bfloat16S2_S2_S2_fjLj1024ELj1ELj4ELj1ELj16ENS_18Kernel_traits_baseILj1024ES2_S2_S2_S2_fjLj128EEEEELb1ELb1ELb1EEEvNS_9FwdParamsE,"a",@progbits
	.sectionflags	@""
	.align	4
.nv.constant0._ZN10layer_norm31ln_parallel_residual_fwd_kernelINS_13Kernel_traitsI13__nv_bfloat16S2_S2_S2_fjLj1024ELj1ELj4ELj1ELj16ENS_18Kernel_traits_baseILj1024ES2_S2_S2_S2_fjLj128EEEEELb1ELb1ELb1EEEvNS_9FwdParamsE:
	.zero		760


//--------------------- .nv.constant0._ZN10layer_norm31ln_parallel_residual_fwd_kernelINS_13Kernel_traitsI6__halfS2_S2_S2_fjLj1024ELj1ELj4ELj1ELj16ENS_18Kernel_traits_baseILj1024ES2_S2_S2_S2_fjLj128EEEEELb0ELb0ELb0EEEvNS_9FwdParamsE --------------------------
	.section	.nv.constant0._ZN10layer_norm31ln_parallel_residual_fwd_kernelINS_13Kernel_traitsI6__halfS2_S2_S2_fjLj1024ELj1ELj4ELj1ELj16ENS_18Kernel_traits_baseILj1024ES2_S2_S2_S2_fjLj128EEEEELb0ELb0ELb0EEEvNS_9FwdParamsE,"a",@progbits
	.sectionflags	@""
	.align	4
.nv.constant0._ZN10layer_norm31ln_parallel_residual_fwd_kernelINS_13Kernel_traitsI6__halfS2_S2_S2_fjLj1024ELj1ELj4ELj1ELj16ENS_18Kernel_traits_baseILj1024ES2_S2_S2_S2_fjLj128EEEEELb0ELb0ELb0EEEvNS_9FwdParamsE:
	.zero		760


//--------------------- .nv.constant0._ZN10layer_norm31ln_parallel_residual_fwd_kernelINS_13Kernel_traitsI6__halfS2_S2_S2_fjLj1024ELj1ELj4ELj1ELj16ENS_18Kernel_traits_baseILj1024ES2_S2_S2_S2_fjLj128EEEEELb0ELb0ELb1EEEvNS_9FwdParamsE --------------------------
	.section	.nv.constant0._ZN10layer_norm31ln_parallel_residual_fwd_kernelINS_13Kernel_traitsI6__halfS2_S2_S2_fjLj1024ELj1ELj4ELj1ELj16ENS_18Kernel_traits_baseILj1024ES2_S2_S2_S2_fjLj128EEEEELb0ELb0ELb1EEEvNS_9FwdParamsE,"a",@progbits
	.sectionflags	@""
	.align	4
.nv.constant0._ZN10layer_norm31ln_parallel_residual_fwd_kernelINS_13Kernel_traitsI6__halfS2_S2_S2_fjLj1024ELj1ELj4ELj1ELj16ENS_18Kernel_traits_baseILj1024ES2_S2_S2_S2_fjLj128EEEEELb0ELb0ELb1EEEvNS_9FwdParamsE:
	.zero		760


//--------------------- .nv.constant0._ZN10layer_norm31ln_parallel_residual_fwd_kernelINS_13Kernel_traitsI6__halfS2_S2_S2_fjLj1024ELj1ELj4ELj1ELj16ENS_18Kernel_traits_baseILj1024ES2_S2_S2_S2_fjLj128EEEEELb0ELb1ELb0EEEvNS_9FwdParamsE --------------------------
	.section	.nv.constant0._ZN10layer_norm31ln_parallel_residual_fwd_kernelINS_13Kernel_traitsI6__halfS2_S2_S2_fjLj1024ELj1ELj4ELj1ELj16ENS_18Kernel_traits_baseILj1024ES2_S2_S2_S2_fjLj128EEEEELb0ELb1ELb0EEEvNS_9FwdParamsE,"a",@progbits
	.sectionflags	@""
	.align	4
.nv.constant0._ZN10layer_norm31ln_parallel_residual_fwd_kernelINS_13Kernel_traitsI6__halfS2_S2_S2_fjLj1024ELj1ELj4ELj1ELj16ENS_18Kernel_traits_baseILj1024ES2_S2_S2_S2_fjLj128EEEEELb0ELb1ELb0EEEvNS_9FwdParamsE:
	.zero		760


//--------------------- .nv.constant0._ZN10layer_norm31ln_parallel_residual_fwd_kernelINS_13Kernel_traitsI6__halfS2_S2_S2_fjLj1024ELj1ELj4ELj1ELj16ENS_18Kernel_traits_baseILj1024ES2_S2_S2_S2_fjLj128EEEEELb0ELb1ELb1EEEvNS_9FwdParamsE --------------------------
	.section	.nv.constant0._ZN10layer_norm31ln_parallel_residual_fwd_kernelINS_13Kernel_traitsI6__halfS2_S2_S2_fjLj1024ELj1ELj4ELj1ELj16ENS_18Kernel_traits_baseILj1024ES2_S2_S2_S2_fjLj128EEEEELb0ELb1ELb1EEEvNS_9FwdParamsE,"a",@progbits
	.sectionflags	@""
	.align	4
.nv.constant0._ZN10layer_norm31ln_parallel_residual_fwd_kernelINS_13Kernel_traitsI6__halfS2_S2_S2_fjLj1024ELj1ELj4ELj1ELj16ENS_18Kernel_traits_baseILj1024ES2_S2_S2_S2_fjLj128EEEEELb0ELb1ELb1EEEvNS_9FwdParamsE:
	.zero		760


//--------------------- .nv.constant0._ZN10layer_norm31ln_parallel_residual_fwd_kernelINS_13Kernel_traitsI6__halfS2_S2_S2_fjLj1024ELj1ELj4ELj1ELj16ENS_18Kernel_traits_baseILj1024ES2_S2_S2_S2_fjLj128EEEEELb1ELb0ELb0EEEvNS_9FwdParamsE --------------------------
	.section	.nv.constant0._ZN10layer_norm31ln_parallel_residual_fwd_kernelINS_13Kernel_traitsI6__halfS2_S2_S2_fjLj1024ELj1ELj4ELj1ELj16ENS_18Kernel_traits_baseILj1024ES2_S2_S2_S2_fjLj128EEEEELb1ELb0ELb0EEEvNS_9FwdParamsE,"a",@progbits
	.sectionflags	@""
	.align	4
.nv.constant0._ZN10layer_norm31ln_parallel_residual_fwd_kernelINS_13Kernel_traitsI6__halfS2_S2_S2_fjLj1024ELj1ELj4ELj1ELj16ENS_18Kernel_traits_baseILj1024ES2_S2_S2_S2_fjLj128EEEEELb1ELb0ELb0EEEvNS_9FwdParamsE:
	.zero		760


//--------------------- .nv.constant0._ZN10layer_norm31ln_parallel_residual_fwd_kernelINS_13Kernel_traitsI6__halfS2_S2_S2_fjLj1024ELj1ELj4ELj1ELj16ENS_18Kernel_traits_baseILj1024ES2_S2_S2_S2_fjLj128EEEEELb1ELb0ELb1EEEvNS_9FwdParamsE --------------------------
	.section	.nv.constant0._ZN10layer_norm31ln_parallel_residual_fwd_kernelINS_13Kernel_traitsI6__halfS2_S2_S2_fjLj1024ELj1ELj4ELj1ELj16ENS_18Kernel_traits_baseILj1024ES2_S2_S2_S2_fjLj128EEEEELb1ELb0ELb1EEEvNS_9FwdParamsE,"a",@progbits
	.sectionflags	@""
	.align	4
.nv.constant0._ZN10layer_norm31ln_parallel_residual_fwd_kernelINS_13Kernel_traitsI6__halfS2_S2_S2_fjLj1024ELj1ELj4ELj1ELj16ENS_18Kernel_traits_baseILj1024ES2_S2_S2_S2_fjLj128EEEEELb1ELb0ELb1EEEvNS_9FwdParamsE:
	.zero		760


//--------------------- .nv.constant0._ZN10layer_norm31ln_parallel_residual_fwd_kernelINS_13Kernel_traitsI6__halfS2_S2_S2_fjLj1024ELj1ELj4ELj1ELj16ENS_18Kernel_traits_baseILj1024ES2_S2_S2_S2_fjLj128EEEEELb1ELb1ELb0EEEvNS_9FwdParamsE --------------------------
	.section	.nv.constant0._ZN10layer_norm31ln_parallel_residual_fwd_kernelINS_13Kernel_traitsI6__halfS2_S2_S2_fjLj1024ELj1ELj4ELj1ELj16ENS_18Kernel_traits_baseILj1024ES2_S2_S2_S2_fjLj128EEEEELb1ELb1ELb0EEEvNS_9FwdParamsE,"a",@progbits
	.sectionflags	@""
	.align	4
.nv.constant0._ZN10layer_norm31ln_parallel_residual_fwd_kernelINS_13Kernel_traitsI6__halfS2_S2_S2_fjLj1024ELj1ELj4ELj1ELj16ENS_18Kernel_traits_baseILj1024ES2_S2_S2_S2_fjLj128EEEEELb1ELb1ELb0EEEvNS_9FwdParamsE:
	.zero		760


//--------------------- .nv.constant0._ZN10layer_norm31ln_parallel_residual_fwd_kernelINS_13Kernel_traitsI6__halfS2_S2_S2_fjLj1024ELj1ELj4ELj1ELj16ENS_18Kernel_traits_baseILj1024ES2_S2_S2_S2_fjLj128EEEEELb1ELb1ELb1EEEvNS_9FwdParamsE --------------------------
	.section	.nv.constant0._ZN10layer_norm31ln_parallel_residual_fwd_kernelINS_13Kernel_traitsI6__halfS2_S2_S2_fjLj1024ELj1ELj4ELj1ELj16ENS_18Kernel_traits_baseILj1024ES2_S2_S2_S2_fjLj128EEEEELb1ELb1ELb1EEEvNS_9FwdParamsE,"a",@progbits
	.sectionflags	@""
	.align	4
.nv.constant0._ZN10layer_norm31ln_parallel_residual_fwd_kernelINS_13Kernel_traitsI6__halfS2_S2_S2_fjLj1024ELj1ELj4ELj1ELj16ENS_18Kernel_traits_baseILj1024ES2_S2_S2_S2_fjLj128EEEEELb1ELb1ELb1EEEvNS_9FwdParamsE:
	.zero		760


//--------------------- .nv.constant0._ZN10layer_norm31ln_parallel_residual_fwd_kernelINS_13Kernel_traitsIf13__nv_bfloat16S2_S2_fjLj1024ELj1ELj4ELj1ELj16ENS_18Kernel_traits_baseILj1024EfS2_S2_S2_fjLj128EEEEELb0ELb0ELb0EEEvNS_9FwdParamsE --------------------------
	.section	.nv.constant0._ZN10layer_norm31ln_parallel_residual_fwd_kernelINS_13Kernel_traitsIf13__nv_bfloat16S2_S2_fjLj1024ELj1ELj4ELj1ELj16ENS_18Kernel_traits_baseILj1024EfS2_S2_S2_fjLj128EEEEELb0ELb0ELb0EEEvNS_9FwdParamsE,"a",@progbits
	.sectionflags	@""
	.align	4
.nv.constant0._ZN10layer_norm31ln_parallel_residual_fwd_kernelINS_13Kernel_traitsIf13__nv_bfloat16S2_S2_fjLj1024ELj1ELj4ELj1ELj16ENS_18Kernel_traits_baseILj1024EfS2_S2_S2_fjLj128EEEEELb0ELb0ELb0EEEvNS_9FwdParamsE:
	.zero		760


//--------------------- .nv.constant0._ZN10layer_norm31ln_parallel_residual_fwd_kernelINS_13Kernel_traitsIf13__nv_bfloat16S2_S2_fjLj1024ELj1ELj4ELj1ELj16ENS_18Kernel_traits_baseILj1024EfS2_S2_S2_fjLj128EEEEELb0ELb0ELb1EEEvNS_9FwdParamsE --------------------------
	.section	.nv.constant0._ZN10layer_norm31ln_parallel_residual_fwd_kernelINS_13Kernel_traitsIf13__nv_bfloat16S2_S2_fjLj1024ELj1ELj4ELj1ELj16ENS_18Kernel_traits_baseILj1024EfS2_S2_S2_fjLj128EEEEELb0ELb0ELb1EEEvNS_9FwdParamsE,"a",@progbits
	.sectionflags	@""
	.align	4
.nv.constant0._ZN10layer_norm31ln_parallel_residual_fwd_kernelINS_13Kernel_traitsIf13__nv_bfloat16S2_S2_fjLj1024ELj1ELj4ELj1ELj16ENS_18Kernel_traits_baseILj1024EfS2_S2_S2_fjLj128EEEEELb0ELb0ELb1EEEvNS_9FwdParamsE:
	.zero		760


//--------------------- .nv.constant0._ZN10layer_norm31ln_parallel_residual_fwd_kernelINS_13Kernel_traitsIf13__nv_bfloat16S2_S2_fjLj1024ELj1ELj4ELj1ELj16ENS_18Kernel_traits_baseILj1024EfS2_S2_S2_fjLj128EEEEELb0ELb1ELb0EEEvNS_9FwdParamsE --------------------------
	.section	.nv.constant0._ZN10layer_norm31ln_parallel_residual_fwd_kernelINS_13Kernel_traitsIf13__nv_bfloat16S2_S2_fjLj1024ELj1ELj4ELj1ELj16ENS_18Kernel_traits_baseILj1024EfS2_S2_S2_fjLj128EEEEELb0ELb1ELb0EEEvNS_9FwdParamsE,"a",@progbits
	.sectionflags	@""
	.align	4
.nv.constant0._ZN10layer_norm31ln_parallel_residual_fwd_kernelINS_13Kernel_traitsIf13__nv_bfloat16S2_S2_fjLj1024ELj1ELj4ELj1ELj16ENS_18Kernel_traits_baseILj1024EfS2_S2_S2_fjLj128EEEEELb0ELb1ELb0EEEvNS_9FwdParamsE:
	.zero		760


//--------------------- .nv.constant0._ZN10layer_norm31ln_parallel_residual_fwd_kernelINS_13Kernel_traitsIf13__nv_bfloat16S2_S2_fjLj1024ELj1ELj4ELj1ELj16ENS_18Kernel_traits_baseILj1024EfS2_S2_S2_fjLj128EEEEELb0ELb1ELb1EEEvNS_9FwdParamsE --------------------------
	.section	.nv.constant0._ZN10layer_norm31ln_parallel_residual_fwd_kernelINS_13Kernel_traitsIf13__nv_bfloat16S2_S2_fjLj1024ELj1ELj4ELj1ELj16ENS_18Kernel_traits_baseILj1024EfS2_S2_S2_fjLj128EEEEELb0ELb1ELb1EEEvNS_9FwdParamsE,"a",@progbits
	.sectionflags	@""
	.align	4
.nv.constant0._ZN10layer_norm31ln_parallel_residual_fwd_kernelINS_13Kernel_traitsIf13__nv_bfloat16S2_S2_fjLj1024ELj1ELj4ELj1ELj16ENS_18Kernel_traits_baseILj1024EfS2_S2_S2_fjLj128EEEEELb0ELb1ELb1EEEvNS_9FwdParamsE:
	.zero		760


//--------------------- .nv.constant0._ZN10layer_norm31ln_parallel_residual_fwd_kernelINS_13Kernel_traitsIf13__nv_bfloat16S2_S2_fjLj1024ELj1ELj4ELj1ELj16ENS_18Kernel_traits_baseILj1024EfS2_S2_S2_fjLj128EEEEELb1ELb0ELb0EEEvNS_9FwdParamsE --------------------------
	.section	.nv.constant0._ZN10layer_norm31ln_parallel_residual_fwd_kernelINS_13Kernel_traitsIf13__nv_bfloat16S2_S2_fjLj1024ELj1ELj4ELj1ELj16ENS_18Kernel_traits_baseILj1024EfS2_S2_S2_fjLj128EEEEELb1ELb0ELb0EEEvNS_9FwdParamsE,"a",@progbits
	.sectionflags	@""
	.align	4
.nv.constant0._ZN10layer_norm31ln_parallel_residual_fwd_kernelINS_13Kernel_traitsIf13__nv_bfloat16S2_S2_fjLj1024ELj1ELj4ELj1ELj16ENS_18Kernel_traits_baseILj1024EfS2_S2_S2_fjLj128EEEEELb1ELb0ELb0EEEvNS_9FwdParamsE:
	.zero		760


//--------------------- .nv.constant0._ZN10layer_norm31ln_parallel_residual_fwd_kernelINS_13Kernel_traitsIf13__nv_bfloat16S2_S2_fjLj1024ELj1ELj4ELj1ELj16ENS_18Kernel_traits_baseILj1024EfS2_S2_S2_fjLj128EEEEELb1ELb0ELb1EEEvNS_9FwdParamsE --------------------------
	.section	.nv.constant0._ZN10layer_norm31ln_parallel_residual_fwd_kernelINS_13Kernel_traitsIf13__nv_bfloat16S2_S2_fjLj1024ELj1ELj4ELj1ELj16ENS_18Kernel_traits_baseILj1024EfS2_S2_S2_fjLj128EEEEELb1ELb0ELb1EEEvNS_9FwdParamsE,"a",@progbits
	.sectionflags	@""
	.align	4
.nv.constant0._ZN10layer_norm31ln_parallel_residual_fwd_kernelINS_13Kernel_traitsIf13__nv_bfloat16S2_S2_fjLj1024ELj1ELj4ELj1ELj16ENS_18Kernel_traits_baseILj1024EfS2_S2_S2_fjLj128EEEEELb1ELb0ELb1EEEvNS_9FwdParamsE:
	.zero		760


//--------------------- .nv.constant0._ZN10layer_norm31ln_parallel_residual_fwd_kernelINS_13Kernel_traitsIf13__nv_bfloat16S2_S2_fjLj1024ELj1ELj4ELj1ELj16ENS_18Kernel_traits_baseILj1024EfS2_S2_S2_fjLj128EEEEELb1ELb1ELb0EEEvNS_9FwdParamsE --------------------------
	.section	.nv.constant0._ZN10layer_norm31ln_parallel_residual_fwd_kernelINS_13Kernel_traitsIf13__nv_bfloat16S2_S2_fjLj1024ELj1ELj4ELj1ELj16ENS_18Kernel_traits_baseILj1024EfS2_S2_S2_fjLj128EEEEELb1ELb1ELb0EEEvNS_9FwdParamsE,"a",@progbits
	.sectionflags	@""
	.align	4
.nv.constant0._ZN10layer_norm31ln_parallel_residual_fwd_kernelINS_13Kernel_traitsIf13__nv_bfloat16S2_S2_fjLj1024ELj1ELj4ELj1ELj16ENS_18Kernel_traits_baseILj1024EfS2_S2_S2_fjLj128EEEEELb1ELb1ELb0EEEvNS_9FwdParamsE:
	.zero		760


//--------------------- .nv.constant0._ZN10layer_norm31ln_parallel_residual_fwd_kernelINS_13Kernel_traitsIf13__nv_bfloat16S2_S2_fjLj1024ELj1ELj4ELj1ELj16ENS_18Kernel_traits_baseILj1024EfS2_S2_S2_fjLj128EEEEELb1ELb1ELb1EEEvNS_9FwdParamsE --------------------------
	.section	.nv.constant0._ZN10layer_norm31ln_parallel_residual_fwd_kernelINS_13Kernel_traitsIf13__nv_bfloat16S2_S2_fjLj1024ELj1ELj4ELj1ELj16ENS_18Kernel_traits_baseILj1024EfS2_S2_S2_fjLj128EEEEELb1ELb1ELb1EEEvNS_9FwdParamsE,"a",@progbits
	.sectionflags	@""
	.align	4
.nv.constant0._ZN10layer_norm31ln_parallel_residual_fwd_kernelINS_13Kernel_traitsIf13__nv_bfloat16S2_S2_fjLj1024ELj1ELj4ELj1ELj16ENS_18Kernel_traits_baseILj1024EfS2_S2_S2_fjLj128EEEEELb1ELb1ELb1EEEvNS_9FwdParamsE:
	.zero		760


//--------------------- .nv.constant0._ZN10layer_norm31ln_parallel_residual_fwd_kernelINS_13Kernel_traitsI13__nv_bfloat16S2_fS2_fjLj1024ELj1ELj4ELj1ELj16ENS_18Kernel_traits_baseILj1024ES2_S2_fS2_fjLj128EEEEELb0ELb0ELb0EEEvNS_9FwdParamsE --------------------------
	.section	.nv.constant0._ZN10layer_norm31ln_parallel_residual_fwd_kernelINS_13Kernel_traitsI13__nv_bfloat16S2_fS2_fjLj1024ELj1ELj4ELj1ELj16ENS_18Kernel_traits_baseILj1024ES2_S2_fS2_fjLj128EEEEELb0ELb0ELb0EEEvNS_9FwdParamsE,"a",@progbits
	.sectionflags	@""
	.align	4
.nv.constant0._ZN10layer_norm31ln_parallel_residual_fwd_kernelINS_13Kernel_traitsI13__nv_bfloat16S2_fS2_fjLj1024ELj1ELj4ELj1ELj16ENS_18Kernel_traits_baseILj1024ES2_S2_fS2_fjLj128EEEEELb0ELb0ELb0EEEvNS_9FwdParamsE:
	.zero		760


//--------------------- .nv.constant0._ZN10layer_norm31ln_parallel_residual_fwd_kernelINS_13Kernel_traitsI13__nv_bfloat16S2_fS2_fjLj1024ELj1ELj4ELj1ELj16ENS_18Kernel_traits_baseILj1024ES2_S2_fS2_fjLj128EEEEELb0ELb0ELb1EEEvNS_9FwdParamsE --------------------------
	.section	.nv.constant0._ZN10layer_norm31ln_parallel_residual_fwd_kernelINS_13Kernel_traitsI13__nv_bfloat16S2_fS2_fjLj1024ELj1ELj4ELj1ELj16ENS_18Kernel_traits_baseILj1024ES2_S2_fS2_fjLj128EEEEELb0ELb0ELb1EEEvNS_9FwdParamsE,"a",@progbits
	.sectionflags	@""
	.align	4
.nv.constant0._ZN10layer_norm31ln_parallel_residual_fwd_kernelINS_13Kernel_traitsI13__nv_bfloat16S2_fS2_fjLj1024ELj1ELj4ELj1ELj16ENS_18Kernel_traits_baseILj1024ES2_S2_fS2_fjLj128EEEEELb0ELb0ELb1EEEvNS_9FwdParamsE:
	.zero		760


//--------------------- .nv.constant0._ZN10layer_norm31ln_parallel_residual_fwd_kernelINS_13Kernel_traitsI13__nv_bfloat16S2_fS2_fjLj1024ELj1ELj4ELj1ELj16ENS_18Kernel_traits_baseILj1024ES2_S2_fS2_fjLj128EEEEELb0ELb1ELb0EEEvNS_9FwdParamsE --------------------------
	.section	.nv.constant0._ZN10layer_norm31ln_parallel_residual_fwd_kernelINS_13Kernel_traitsI13__nv_bfloat16S2_fS2_fjLj1024ELj1ELj4ELj1ELj16ENS_18Kernel_traits_baseILj1024ES2_S2_fS2_fjLj128EEEEELb0ELb1ELb0EEEvNS_9FwdParamsE,"a",@progbits
	.sectionflags	@""
	.align	4
.nv.constant0._ZN10layer_norm31ln_parallel_residual_fwd_kernelINS_13Kernel_traitsI13__nv_bfloat16S2_fS2_fjLj1024ELj1ELj4ELj1ELj16ENS_18Kernel_traits_baseILj1024ES2_S2_fS2_fjLj128EEEEELb0ELb1ELb0EEEvNS_9FwdParamsE:
	.zero		760


//--------------------- .nv.constant0._ZN10layer_norm31ln_parallel_residual_fwd_kernelINS_13Kernel_traitsI13__nv_bfloat16S2_fS2_fjLj1024ELj1ELj4ELj1ELj16ENS_18Kernel_traits_baseILj1024ES2_S2_fS2_fjLj128EEEEELb0ELb1ELb1EEEvNS_9FwdParamsE --------------------------
	.section	.nv.constant0._ZN10layer_norm31ln_parallel_residual_fwd_kernelINS_13Kernel_traitsI13__nv_bfloat16S2_fS2_fjLj1024ELj1ELj4ELj1ELj16ENS_18Kernel_traits_baseILj1024ES2_S2_fS2_fjLj128EEEEELb0ELb1ELb1EEEvNS_9FwdParamsE,"a",@progbits
	.sectionflags	@""
	.align	4
.nv.constant0._ZN10layer_norm31ln_parallel_residual_fwd_kernelINS_13Kernel_traitsI13__nv_bfloat16S2_fS2_fjLj1024ELj1ELj4ELj1ELj16ENS_18Kernel_traits_baseILj1024ES2_S2_fS2_fjLj128EEEEELb0ELb1ELb1EEEvNS_9FwdParamsE:
	.zero		760


//--------------------- .nv.constant0._ZN10layer_norm31ln_parallel_residual_fwd_kernelINS_13Kernel_traitsI13__nv_bfloat16S2_fS2_fjLj1024ELj1ELj4ELj1ELj16ENS_18Kernel_traits_baseILj1024ES2_S2_fS2_fjLj128EEEEELb1ELb0ELb0EEEvNS_9FwdParamsE --------------------------
	.section	.nv.constant0._ZN10layer_norm31ln_parallel_residual_fwd_kernelINS_13Kernel_traitsI13__nv_bfloat16S2_fS2_fjLj1024ELj1ELj4ELj1ELj16ENS_18Kernel_traits_baseILj1024ES2_S2_fS2_fjLj128EEEEELb1ELb0ELb0EEEvNS_9FwdParamsE,"a",@progbits
	.sectionflags	@""
	.align	4
.nv.constant0._ZN10layer_norm31ln_parallel_residual_fwd_kernelINS_13Kernel_traitsI13__nv_bfloat16S2_fS2_fjLj1024ELj1ELj4ELj1ELj16ENS_18Kernel_traits_baseILj1024ES2_S2_fS2_fjLj128EEEEELb1ELb0ELb0EEEvNS_9FwdParamsE:
	.zero		760


//--------------------- .nv.constant0._ZN10layer_norm31ln_parallel_residual_fwd_kernelINS_13Kernel_traitsI13__nv_bfloat16S2_fS2_fjLj1024ELj1ELj4ELj1ELj16ENS_18Kernel_traits_baseILj1024ES2_S2_fS2_fjLj128EEEEELb1ELb0ELb1EEEvNS_9FwdParamsE --------------------------
	.section	.nv.constant0._ZN10layer_norm31ln_parallel_residual_fwd_kernelINS_13Kernel_traitsI13__nv_bfloat16S2_fS2_fjLj1024ELj1ELj4ELj1ELj16ENS_18Kernel_traits_baseILj1024ES2_S2_fS2_fjLj128EEEEELb1ELb0ELb1EEEvNS_9FwdParamsE,"a",@progbits
	.sectionflags	@""
	.align	4
.nv.constant0._ZN10layer_norm31ln_parallel_residual_fwd_kernelINS_13Kernel_traitsI13__nv_bfloat16S2_fS2_fjLj1024ELj1ELj4ELj1ELj16ENS_18Kernel_traits_baseILj1024ES2_S2_fS2_fjLj128EEEEELb1ELb0ELb1EEEvNS_9FwdParamsE:
	.zero		760


//--------------------- .nv.constant0._ZN10layer_norm31ln_parallel_residual_fwd_kernelINS_13Kernel_traitsI13__nv_bfloat16S2_fS2_fjLj1024ELj1ELj4ELj1ELj16ENS_18Kernel_traits_baseILj1024ES2_S2_fS2_fjLj128EEEEELb1ELb1ELb0EEEvNS_9FwdParamsE --------------------------
	.section	.nv.constant0._ZN10layer_norm31ln_parallel_residual_fwd_kernelINS_13Kernel_traitsI13__nv_bfloat16S2_fS2_fjLj1024ELj1ELj4ELj1ELj16ENS_18Kernel_traits_baseILj1024ES2_S2_fS2_fjLj128EEEEELb1ELb1ELb0EEEvNS_9FwdParamsE,"a",@progbits
	.sectionflags	@""
	.align	4
.nv.constant0._ZN10layer_norm31ln_parallel_residual_fwd_kernelINS_13Kernel_traitsI13__nv_bfloat16S2_fS2_fjLj1024ELj1ELj4ELj1ELj16ENS_18Kernel_traits_baseILj1024ES2_S2_fS2_fjLj128EEEEELb1ELb1ELb0EEEvNS_9FwdParamsE:
	.zero		760


//--------------------- .nv.constant0._ZN10layer_norm31ln_parallel_residual_fwd_kernelINS_13Kernel_traitsI13__nv_bfloat16S2_fS2_fjLj1024ELj1ELj4ELj1ELj16ENS_18Kernel_traits_baseILj1024ES2_S2_fS2_fjLj128EEEEELb1ELb1ELb1EEEvNS_9FwdParamsE --------------------------
	.section	.nv.constant0._ZN10layer_norm31ln_parallel_residual_fwd_kernelINS_13Kernel_traitsI13__nv_bfloat16S2_fS2_fjLj1024ELj1ELj4ELj1ELj16ENS_18Kernel_traits_baseILj1024ES2_S2_fS2_fjLj128EEEEELb1ELb1ELb1EEEvNS_9FwdParamsE,"a",@progbits
	.sectionflags	@""
	.align	4
.nv.constant0._ZN10layer_norm31ln_parallel_residual_fwd_kernelINS_13Kernel_traitsI13__nv_bfloat16S2_fS2_fjLj1024ELj1ELj4ELj1ELj16ENS_18Kernel_traits_baseILj1024ES2_S2_fS2_fjLj128EEEEELb1ELb1ELb1EEEvNS_9FwdParamsE:
	.zero		760


//--------------------- .nv.constant0._ZN10layer_norm31ln_parallel_residual_fwd_kernelINS_13Kernel_traitsIf13__nv_bfloat16fS2_fjLj1024ELj1ELj4ELj1ELj16ENS_18Kernel_traits_baseILj1024EfS2_fS2_fjLj128EEEEELb0ELb0ELb0EEEvNS_9FwdParamsE --------------------------
	.section	.nv.constant0._ZN10layer_norm31ln_parallel_residual_fwd_kernelINS_13Kernel_traitsIf13__nv_bfloat16fS2_fjLj1024ELj1ELj4ELj1ELj16ENS_18Kernel_traits_baseILj1024EfS2_fS2_fjLj128EEEEELb0ELb0ELb0EEEvNS_9FwdParamsE,"a",@progbits
	.sectionflags	@""
	.align	4
.nv.constant0._ZN10layer_norm31ln_parallel_residual_fwd_kernelINS_13Kernel_traitsIf13__nv_bfloat16fS2_fjLj1024ELj1ELj4ELj1ELj16ENS_18Kernel_traits_baseILj1024EfS2_fS2_fjLj128EEEEELb0ELb0ELb0EEEvNS_9FwdParamsE:
	.zero		760


//--------------------- .nv.constant0._ZN10layer_norm31ln_parallel_residual_fwd_kernelINS_13Kernel_traitsIf13__nv_bfloat16fS2_fjLj1024ELj1ELj4ELj1ELj16ENS_18Kernel_traits_baseILj1024EfS2_fS2_fjLj128EEEEELb0ELb0ELb1EEEvNS_9FwdParamsE --------------------------
	.section	.nv.constant0._ZN10layer_norm31ln_parallel_residual_fwd_kernelINS_13Kernel_traitsIf13__nv_bfloat16fS2_fjLj1024ELj1ELj4ELj1ELj16ENS_18Kernel_traits_baseILj1024EfS2_fS2_fjLj128EEEEELb0ELb0ELb1EEEvNS_9FwdParamsE,"a",@progbits
	.sectionflags	@""
	.align	4
.nv.constant0._ZN10layer_norm31ln_parallel_residual_fwd_kernelINS_13Kernel_traitsIf13__nv_bfloat16fS2_fjLj1024ELj1ELj4ELj1ELj16ENS_18Kernel_traits_baseILj1024EfS2_fS2_fjLj128EEEEELb0ELb0ELb1EEEvNS_9FwdParamsE:
	.zero		760


//--------------------- .nv.constant0._ZN10layer_norm31ln_parallel_residual_fwd_kernelINS_13Kernel_traitsIf13__nv_bfloat16fS2_fjLj1024ELj1ELj4ELj1ELj16ENS_18Kernel_traits_baseILj1024EfS2_fS2_fjLj128EEEEELb0ELb1ELb0EEEvNS_9FwdParamsE --------------------------
	.section	.nv.constant0._ZN10layer_norm31ln_parallel_residual_fwd_kernelINS_13Kernel_traitsIf13__nv_bfloat16fS2_fjLj1024ELj1ELj4ELj1ELj16ENS_18Kernel_traits_baseILj1024EfS2_fS2_fjLj128EEEEELb0ELb1ELb0EEEvNS_9FwdParamsE,"a",@progbits
	.sectionflags	@""
	.align	4
.nv.constant0._ZN10layer_norm31ln_parallel_residual_fwd_kernelINS_13Kernel_traitsIf13__nv_bfloat16fS2_fjLj1024ELj1ELj4ELj1ELj16ENS_18Kernel_traits_baseILj1024EfS2_fS2_fjLj128EEEEELb0ELb1ELb0EEEvNS_9FwdParamsE:
	.zero		760


//--------------------- .nv.constant0._ZN10layer_norm31ln_parallel_residual_fwd_kernelINS_13Kernel_traitsIf13__nv_bfloat16fS2_fjLj1024ELj1ELj4ELj1ELj16ENS_18Kernel_traits_baseILj1024EfS2_fS2_fjLj128EEEEELb0ELb1ELb1EEEvNS_9FwdParamsE --------------------------
	.section	.nv.constant0._ZN10layer_norm31ln_parallel_residual_fwd_kernelINS_13Kernel_traitsIf13__nv_bfloat16fS2_fjLj1024ELj1ELj4ELj1ELj16ENS_18Kernel_traits_baseILj1024EfS2_fS2_fjLj128EEEEELb0ELb1ELb1EEEvNS_9FwdParamsE,"a",@progbits
	.sectionflags	@""
	.align	4
.nv.constant0._ZN10layer_norm31ln_parallel_residual_fwd_kernelINS_13Kernel_traitsIf13__nv_bfloat16fS2_fjLj1024ELj1ELj4ELj1ELj16ENS_18Kernel_traits_baseILj1024EfS2_fS2_fjLj128EEEEELb0ELb1ELb1EEEvNS_9FwdParamsE:
	.zero		760


//--------------------- .nv.constant0._ZN10layer_norm31ln_parallel_residual_fwd_kernelINS_13Kernel_traitsIf13__nv_bfloat16fS2_fjLj1024ELj1ELj4ELj1ELj16ENS_18Kernel_traits_baseILj1024EfS2_fS2_fjLj128EEEEELb1ELb0ELb0EEEvNS_9FwdParamsE --------------------------
	.section	.nv.constant0._ZN10layer_norm31ln_parallel_residual_fwd_kernelINS_13Kernel_traitsIf13__nv_bfloat16fS2_fjLj1024ELj1ELj4ELj1ELj16ENS_18Kernel_traits_baseILj1024EfS2_fS2_fjLj128EEEEELb1ELb0ELb0EEEvNS_9FwdParamsE,"a",@progbits
	.sectionflags	@""
	.align	4
.nv.constant0._ZN10layer_norm31ln_parallel_residual_fwd_kernelINS_13Kernel_traitsIf13__nv_bfloat16fS2_fjLj1024ELj1ELj4ELj1ELj16ENS_18Kernel_traits_baseILj1024EfS2_fS2_fjLj128EEEEELb1ELb0ELb0EEEvNS_9FwdParamsE:
	.zero		760


//--------------------- .nv.constant0._ZN10layer_norm31ln_parallel_residual_fwd_kernelINS_13Kernel_traitsIf13__nv_bfloat16fS2_fjLj1024ELj1ELj4ELj1ELj16ENS_18Kernel_traits_baseILj1024EfS2_fS2_fjLj128EEEEELb1ELb0ELb1EEEvNS_9FwdParamsE --------------------------
	.section	.nv.constant0._ZN10layer_norm31ln_parallel_residual_fwd_kernelINS_13Kernel_traitsIf13__nv_bfloat16fS2_fjLj1024ELj1ELj4ELj1ELj16ENS_18Kernel_traits_baseILj1024EfS2_fS2_fjLj128EEEEELb1ELb0ELb1EEEvNS_9FwdParamsE,"a",@progbits
	.sectionflags	@""
	.align	4
.nv.constant0._ZN10layer_norm31ln_parallel_residual_fwd_kernelINS_13Kernel_traitsIf13__nv_bfloat16fS2_fjLj1024ELj1ELj4ELj1ELj16ENS_18Kernel_traits_baseILj1024EfS2_fS2_fjLj128EEEEELb1ELb0ELb1EEEvNS_9FwdParamsE:
	.zero		760


//--------------------- .nv.constant0._ZN10layer_norm31ln_parallel_residual_fwd_kernelINS_13Kernel_traitsIf13__nv_bfloat16fS2_fjLj1024ELj1ELj4ELj1ELj16ENS_18Kernel_traits_baseILj1024EfS2_fS2_fjLj128EEEEELb1ELb1ELb0EEEvNS_9FwdParamsE --------------------------
	.section	.nv.constant0._ZN10layer_norm31ln_parallel_residual_fwd_kernelINS_13Kernel_traitsIf13__nv_bfloat16fS2_fjLj1024ELj1ELj4ELj1ELj16ENS_18Kernel_traits_baseILj1024EfS2_fS2_fjLj128EEEEELb1ELb1ELb0EEEvNS_9FwdParamsE,"a",@progbits
	.sectionflags	@""
	.align	4
.nv.constant0._ZN10layer_norm31ln_parallel_residual_fwd_kernelINS_13Kernel_traitsIf13__nv_bfloat16fS2_fjLj1024ELj1ELj4ELj1ELj16ENS_18Kernel_traits_baseILj1024EfS2_fS2_fjLj128EEEEELb1ELb1ELb0EEEvNS_9FwdParamsE:
	.zero		760


//--------------------- .nv.constant0._ZN10layer_norm31ln_parallel_residual_fwd_kernelINS_13Kernel_traitsIf13__nv_bfloat16fS2_fjLj1024ELj1ELj4ELj1ELj16ENS_18Kernel_traits_baseILj1024EfS2_fS2_fjLj128EEEEELb1ELb1ELb1EEEvNS_9FwdParamsE --------------------------
	.section	.nv.constant0._ZN10layer_norm31ln_parallel_residual_fwd_kernelINS_13Kernel_traitsIf13__nv_bfloat16fS2_fjLj1024ELj1ELj4ELj1ELj16ENS_18Kernel_traits_baseILj1024EfS2_fS2_fjLj128EEEEELb1ELb1ELb1EEEvNS_9FwdParamsE,"a",@progbits
	.sectionflags	@""
	.align	4
.nv.constant0._ZN10layer_norm31ln_parallel_residual_fwd_kernelINS_13Kernel_traitsIf13__nv_bfloat16fS2_fjLj1024ELj1ELj4ELj1ELj16ENS_18Kernel_traits_baseILj1024EfS2_fS2_fjLj128EEEEELb1ELb1ELb1EEEvNS_9FwdParamsE:
	.zero		760


//--------------------- .nv.constant0._ZN10layer_norm31ln_parallel_residual_fwd_kernelINS_13Kernel_traitsIf6__halfS2_S2_fjLj1024ELj1ELj4ELj1ELj16ENS_18Kernel_traits_baseILj1024EfS2_S2_S2_fjLj128EEEEELb0ELb0ELb0EEEvNS_9FwdParamsE --------------------------
	.section	.nv.constant0._ZN10layer_norm31ln_parallel_residual_fwd_kernelINS_13Kernel_traitsIf6__halfS2_S2_fjLj1024ELj1ELj4ELj1ELj16ENS_18Kernel_traits_baseILj1024EfS2_S2_S2_fjLj128EEEEELb0ELb0ELb0EEEvNS_9FwdParamsE,"a",@progbits
	.sectionflags	@""
	.align	4
.nv.constant0._ZN10layer_norm31ln_parallel_residual_fwd_kernelINS_13Kernel_traitsIf6__halfS2_S2_fjLj1024ELj1ELj4ELj1ELj16ENS_18Kernel_traits_baseILj1024EfS2_S2_S2_fjLj128EEEEELb0ELb0ELb0EEEvNS_9FwdParamsE:
	.zero		760


//--------------------- .nv.constant0._ZN10layer_norm31ln_parallel_residual_fwd_kernelINS_13Kernel_traitsIf6__halfS2_S2_fjLj1024ELj1ELj4ELj1ELj16ENS_18Kernel_traits_baseILj1024EfS2_S2_S2_fjLj128EEEEELb0ELb0ELb1EEEvNS_9FwdParamsE --------------------------
	.section	.nv.constant0._ZN10layer_norm31ln_parallel_residual_fwd_kernelINS_13Kernel_traitsIf6__halfS2_S2_fjLj1024ELj1ELj4ELj1ELj16ENS_18Kernel_traits_baseILj1024EfS2_S2_S2_fjLj128EEEEELb0ELb0ELb1EEEvNS_9FwdParamsE,"a",@progbits
	.sectionflags	@""
	.align	4
.nv.constant0._ZN10layer_norm31ln_parallel_residual_fwd_kernelINS_13Kernel_traitsIf6__halfS2_S2_fjLj1024ELj1ELj4ELj1ELj16ENS_18Kernel_traits_baseILj1024EfS2_S2_S2_fjLj128EEEEELb0ELb0ELb1EEEvNS_9FwdParamsE:
	.zero		760


//--------------------- .nv.constant0._ZN10layer_norm31ln_parallel_residual_fwd_kernelINS_13Kernel_traitsIf6__halfS2_S2_fjLj1024ELj1ELj4ELj1ELj16ENS_18Kernel_traits_baseILj1024EfS2_S2_S2_fjLj128EEEEELb0ELb1ELb0EEEvNS_9FwdParamsE --------------------------
	.section	.nv.constant0._ZN10layer_norm31ln_parallel_residual_fwd_kernelINS_13Kernel_traitsIf6__halfS2_S2_fjLj1024ELj1ELj4ELj1ELj16ENS_18Kernel_traits_baseILj1024EfS2_S2_S2_fjLj128EEEEELb0ELb1ELb0EEEvNS_9FwdParamsE,"a",@progbits
	.sectionflags	@""
	.align	4
.nv.constant0._ZN10layer_norm31ln_parallel_residual_fwd_kernelINS_13Kernel_traitsIf6__halfS2_S2_fjLj1024ELj1ELj4ELj1ELj16ENS_18Kernel_traits_baseILj1024EfS2_S2_S2_fjLj128EEEEELb0ELb1ELb0EEEvNS_9FwdParamsE:
	.zero		760


//--------------------- .nv.constant0._ZN10layer_norm31ln_parallel_residual_fwd_kernelINS_13Kernel_traitsIf6__halfS2_S2_fjLj1024ELj1ELj4ELj1ELj16ENS_18Kernel_traits_baseILj1024EfS2_S2_S2_fjLj128EEEEELb0ELb1ELb1EEEvNS_9FwdParamsE --------------------------
	.section	.nv.constant0._ZN10layer_norm31ln_parallel_residual_fwd_kernelINS_13Kernel_traitsIf6__halfS2_S2_fjLj1024ELj1ELj4ELj1ELj16ENS_18Kernel_traits_baseILj1024EfS2_S2_S2_fjLj128EEEEELb0ELb1ELb1EEEvNS_9FwdParamsE,"a",@progbits
	.sectionflags	@""
	.align	4
.nv.constant0._ZN10layer_norm31ln_parallel_residual_fwd_kernelINS_13Kernel_traitsIf6__halfS2_S2_fjLj1024ELj1ELj4ELj1ELj16ENS_18Kernel_traits_baseILj1024EfS2_S2_S2_fjLj128EEEEELb0ELb1ELb1EEEvNS_9FwdParamsE:
	.zero		760


//--------------------- .nv.constant0._ZN10layer_norm31ln_parallel_residual_fwd_kernelINS_13Kernel_traitsIf6__halfS2_S2_fjLj1024ELj1ELj4ELj1ELj16ENS_18Kernel_traits_baseILj1024EfS2_S2_S2_fjLj128EEEEELb1ELb0ELb0EEEvNS_9FwdParamsE --------------------------
	.section	.nv.constant0._ZN10layer_norm31ln_parallel_residual_fwd_kernelINS_13Kernel_traitsIf6__halfS2_S2_fjLj1024ELj1ELj4ELj1ELj16ENS_18Kernel_traits_baseILj1024EfS2_S2_S2_fjLj128EEEEELb1ELb0ELb0EEEvNS_9FwdParamsE,"a",@progbits
	.sectionflags	@""
	.align	4
.nv.constant0._ZN10layer_norm31ln_parallel_residual_fwd_kernelINS_13Kernel_traitsIf6__halfS2_S2_fjLj1024ELj1ELj4ELj1ELj16ENS_18Kernel_traits_baseILj1024EfS2_S2_S2_fjLj128EEEEELb1ELb0ELb0EEEvNS_9FwdParamsE:
	.zero		760


//--------------------- .nv.constant0._ZN10layer_norm31ln_parallel_residual_fwd_kernelINS_13Kernel_traitsIf6__halfS2_S2_fjLj1024ELj1ELj4ELj1ELj16ENS_18Kernel_traits_baseILj1024EfS2_S2_S2_fjLj128EEEEELb1ELb0ELb1EEEvNS_9FwdParamsE --------------------------
	.section	.nv.constant0._ZN10layer_norm31ln_parallel_residual_fwd_kernelINS_13Kernel_traitsIf6__halfS2_S2_fjLj1024ELj1ELj4ELj1ELj16ENS_18Kernel_traits_baseILj1024EfS2_S2_S2_fjLj128EEEEELb1ELb0ELb1EEEvNS_9FwdParamsE,"a",@progbits
	.sectionflags	@""
	.align	4
.nv.constant0._ZN10layer_norm31ln_parallel_residual_fwd_kernelINS_13Kernel_traitsIf6__halfS2_S2_fjLj1024ELj1ELj4ELj1ELj16ENS_18Kernel_traits_baseILj1024EfS2_S2_S2_fjLj128EEEEELb1ELb0ELb1EEEvNS_9FwdParamsE:
	.zero		760


//--------------------- .nv.constant0._ZN10layer_norm31ln_parallel_residual_fwd_kernelINS_13Kernel_traitsIf6__halfS2_S2_fjLj1024ELj1ELj4ELj1ELj16ENS_18Kernel_traits_baseILj1024EfS2_S2_S2_fjLj128EEEEELb1ELb1ELb0EEEvNS_9FwdParamsE --------------------------
	.section	.nv.constant0._ZN10layer_norm31ln_parallel_residual_fwd_kernelINS_13Kernel_traitsIf6__halfS2_S2_fjLj1024ELj1ELj4ELj1ELj16ENS_18Kernel_traits_baseILj1024EfS2_S2_S2_fjLj128EEEEELb1ELb1ELb0EEEvNS_9FwdParamsE,"a",@progbits
	.sectionflags	@""
	.align	4
.nv.constant0._ZN10layer_norm31ln_parallel_residual_fwd_kernelINS_13Kernel_traitsIf6__halfS2_S2_fjLj1024ELj1ELj4ELj1ELj16ENS_18Kernel_traits_baseILj1024EfS2_S2_S2_fjLj128EEEEELb1ELb1ELb0EEEvNS_9FwdParamsE:
	.zero		760


//--------------------- .nv.constant0._ZN10layer_norm31ln_parallel_residual_fwd_kernelINS_13Kernel_traitsIf6__halfS2_S2_fjLj1024ELj1ELj4ELj1ELj16ENS_18Kernel_traits_baseILj1024EfS2_S2_S2_fjLj128EEEEELb1ELb1ELb1EEEvNS_9FwdParamsE --------------------------
	.section	.nv.constant0._ZN10layer_norm31ln_parallel_residual_fwd_kernelINS_13Kernel_traitsIf6__halfS2_S2_fjLj1024ELj1ELj4ELj1ELj16ENS_18Kernel_traits_baseILj1024EfS2_S2_S2_fjLj128EEEEELb1ELb1ELb1EEEvNS_9FwdParamsE,"a",@progbits
	.sectionflags	@""
	.align	4
.nv.constant0._ZN10layer_norm31ln_parallel_residual_fwd_kernelINS_13Kernel_traitsIf6__halfS2_S2_fjLj1024ELj1ELj4ELj1ELj16ENS_18Kernel_traits_baseILj1024EfS2_S2_S2_fjLj128EEEEELb1ELb1ELb1EEEvNS_9FwdParamsE:
	.zero		760


//--------------------- .nv.constant0._ZN10layer_norm31ln_parallel_residual_fwd_kernelINS_13Kernel_traitsI6__halfS2_fS2_fjLj1024ELj1ELj4ELj1ELj16ENS_18Kernel_traits_baseILj1024ES2_S2_fS2_fjLj128EEEEELb0ELb0ELb0EEEvNS_9FwdParamsE --------------------------
	.section	.nv.constant0._ZN10layer_norm31ln_parallel_residual_fwd_kernelINS_13Kernel_traitsI6__halfS2_fS2_fjLj1024ELj1ELj4ELj1ELj16ENS_18Kernel_traits_baseILj1024ES2_S2_fS2_fjLj128EEEEELb0ELb0ELb0EEEvNS_9FwdParamsE,"a",@progbits
	.sectionflags	@""
	.align	4
.nv.constant0._ZN10layer_norm31ln_parallel_residual_fwd_kernelINS_13Kernel_traitsI6__halfS2_fS2_fjLj1024ELj1ELj4ELj1ELj16ENS_18Kernel_traits_baseILj1024ES2_S2_fS2_fjLj128EEEEELb0ELb0ELb0EEEvNS_9FwdParamsE:
	.zero		760


//--------------------- .nv.constant0._ZN10layer_norm31ln_parallel_residual_fwd_kernelINS_13Kernel_traitsI6__halfS2_fS2_fjLj1024ELj1ELj4ELj1ELj16ENS_18Kernel_traits_baseILj1024ES2_S2_fS2_fjLj128EEEEELb0ELb0ELb1EEEvNS_9FwdParamsE --------------------------
	.section	.nv.constant0._ZN10layer_norm31ln_parallel_residual_fwd_kernelINS_13Kernel_traitsI6__halfS2_fS2_fjLj1024ELj1ELj4ELj1ELj16ENS_18Kernel_traits_baseILj1024ES2_S2_fS2_fjLj128EEEEELb0ELb0ELb1EEEvNS_9FwdParamsE,"a",@progbits
	.sectionflags	@""
	.align	4
.nv.constant0._ZN10layer_norm31ln_parallel_residual_fwd_kernelINS_13Kernel_traitsI6__halfS2_fS2_fjLj1024ELj1ELj4ELj1ELj16ENS_18Kernel_traits_baseILj1024ES2_S2_fS2_fjLj128EEEEELb0ELb0ELb1EEEvNS_9FwdParamsE:
	.zero		760


//--------------------- .nv.constant0._ZN10layer_norm31ln_parallel_residual_fwd_kernelINS_13Kernel_traitsI6__halfS2_fS2_fjLj1024ELj1ELj4ELj1ELj16ENS_18Kernel_traits_baseILj1024ES2_S2_fS2_fjLj128EEEEELb0ELb1ELb0EEEvNS_9FwdParamsE --------------------------
	.section	.nv.constant0._ZN10layer_norm31ln_parallel_residual_fwd_kernelINS_13Kernel_traitsI6__halfS2_fS2_fjLj1024ELj1ELj4ELj1ELj16ENS_18Kernel_traits_baseILj1024ES2_S2_fS2_fjLj128EEEEELb0ELb1ELb0EEEvNS_9FwdParamsE,"a",@progbits
	.sectionflags	@""
	.align	4
.nv.constant0._ZN10layer_norm31ln_parallel_residual_fwd_kernelINS_13Kernel_traitsI6__halfS2_fS2_fjLj1024ELj1ELj4ELj1ELj16ENS_18Kernel_traits_baseILj1024ES2_S2_fS2_fjLj128EEEEELb0ELb1ELb0EEEvNS_9FwdParamsE:
	.zero		760


//--------------------- .nv.constant0._ZN10layer_norm31ln_parallel_residual_fwd_kernelINS_13Kernel_traitsI6__halfS2_fS2_fjLj1024ELj1ELj4ELj1ELj16ENS_18Kernel_traits_baseILj1024ES2_S2_fS2_fjLj128EEEEELb0ELb1ELb1EEEvNS_9FwdParamsE --------------------------
	.section	.nv.constant0._ZN10layer_norm31ln_parallel_residual_fwd_kernelINS_13Kernel_traitsI6__halfS2_fS2_fjLj1024ELj1ELj4ELj1ELj16ENS_18Kernel_traits_baseILj1024ES2_S2_fS2_fjLj128EEEEELb0ELb1ELb1EEEvNS_9FwdParamsE,"a",@progbits
	.sectionflags	@""
	.align	4
.nv.constant0._ZN10layer_norm31ln_parallel_residual_fwd_kernelINS_13Kernel_traitsI6__halfS2_fS2_fjLj1024ELj1ELj4ELj1ELj16ENS_18Kernel_traits_baseILj1024ES2_S2_fS2_fjLj128EEEEELb0ELb1ELb1EEEvNS_9FwdParamsE:
	.zero		760


//--------------------- .nv.constant0._ZN10layer_norm31ln_parallel_residual_fwd_kernelINS_13Kernel_traitsI6__halfS2_fS2_fjLj1024ELj1ELj4ELj1ELj16ENS_18Kernel_traits_baseILj1024ES2_S2_fS2_fjLj128EEEEELb1ELb0ELb0EEEvNS_9FwdParamsE --------------------------
	.section	.nv.constant0._ZN10layer_norm31ln_parallel_residual_fwd_kernelINS_13Kernel_traitsI6__halfS2_fS2_fjLj1024ELj1ELj4ELj1ELj16ENS_18Kernel_traits_baseILj1024ES2_S2_fS2_fjLj128EEEEELb1ELb0ELb0EEEvNS_9FwdParamsE,"a",@progbits
	.sectionflags	@""
	.align	4
.nv.constant0._ZN10layer_norm31ln_parallel_residual_fwd_kernelINS_13Kernel_traitsI6__halfS2_fS2_fjLj1024ELj1ELj4ELj1ELj16ENS_18Kernel_traits_baseILj1024ES2_S2_fS2_fjLj128EEEEELb1ELb0ELb0EEEvNS_9FwdParamsE:
	.zero		760


//--------------------- .nv.constant0._ZN10layer_norm31ln_parallel_residual_fwd_kernelINS_13Kernel_traitsI6__halfS2_fS2_fjLj1024ELj1ELj4ELj1ELj16ENS_18Kernel_traits_baseILj1024ES2_S2_fS2_fjLj128EEEEELb1ELb0ELb1EEEvNS_9FwdParamsE --------------------------
	.section	.nv.constant0._ZN10layer_norm31ln_parallel_residual_fwd_kernelINS_13Kernel_traitsI6__halfS2_fS2_fjLj1024ELj1ELj4ELj1ELj16ENS_18Kernel_traits_baseILj1024ES2_S2_fS2_fjLj128EEEEELb1ELb0ELb1EEEvNS_9FwdParamsE,"a",@progbits
	.sectionflags	@""
	.align	4
.nv.constant0._ZN10layer_norm31ln_parallel_residual_fwd_kernelINS_13Kernel_traitsI6__halfS2_fS2_fjLj1024ELj1ELj4ELj1ELj16ENS_18Kernel_traits_baseILj1024ES2_S2_fS2_fjLj128EEEEELb1ELb0ELb1EEEvNS_9FwdParamsE:
	.zero		760


//--------------------- .nv.constant0._ZN10layer_norm31ln_parallel_residual_fwd_kernelINS_13Kernel_traitsI6__halfS2_fS2_fjLj1024ELj1ELj4ELj1ELj16ENS_18Kernel_traits_baseILj1024ES2_S2_fS2_fjLj128EEEEELb1ELb1ELb0EEEvNS_9FwdParamsE --------------------------
	.section	.nv.constant0._ZN10layer_norm31ln_parallel_residual_fwd_kernelINS_13Kernel_traitsI6__halfS2_fS2_fjLj1024ELj1ELj4ELj1ELj16ENS_18Kernel_traits_baseILj1024ES2_S2_fS2_fjLj128EEEEELb1ELb1ELb0EEEvNS_9FwdParamsE,"a",@progbits
	.sectionflags	@""
	.align	4
.nv.constant0._ZN10layer_norm31ln_parallel_residual_fwd_kernelINS_13Kernel_traitsI6__halfS2_fS2_fjLj1024ELj1ELj4ELj1ELj16ENS_18Kernel_traits_baseILj1024ES2_S2_fS2_fjLj128EEEEELb1ELb1ELb0EEEvNS_9FwdParamsE:
	.zero		760


//--------------------- .nv.constant0._ZN10layer_norm31ln_parallel_residual_fwd_kernelINS_13Kernel_traitsI6__halfS2_fS2_fjLj1024ELj1ELj4ELj1ELj16ENS_18Kernel_traits_baseILj1024ES2_S2_fS2_fjLj128EEEEELb1ELb1ELb1EEEvNS_9FwdParamsE --------------------------
	.section	.nv.constant0._ZN10layer_norm31ln_parallel_residual_fwd_kernelINS_13Kernel_traitsI6__halfS2_fS2_fjLj1024ELj1ELj4ELj1ELj16ENS_18Kernel_traits_baseILj1024ES2_S2_fS2_fjLj128EEEEELb1ELb1ELb1EEEvNS_9FwdParamsE,"a",@progbits
	.sectionflags	@""
	.align	4
.nv.constant0._ZN10layer_norm31ln_parallel_residual_fwd_kernelINS_13Kernel_traitsI6__halfS2_fS2_fjLj1024ELj1ELj4ELj1ELj16ENS_18Kernel_traits_baseILj1024ES2_S2_fS2_fjLj128EEEEELb1ELb1ELb1EEEvNS_9FwdParamsE:
	.zero		760


//--------------------- .nv.constant0._ZN10layer_norm31ln_parallel_residual_fwd_kernelINS_13Kernel_traitsIf6__halffS2_fjLj1024ELj1ELj4ELj1ELj16ENS_18Kernel_traits_baseILj1024EfS2_fS2_fjLj128EEEEELb0ELb0ELb0EEEvNS_9FwdParamsE --------------------------
	.section	.nv.constant0._ZN10layer_norm31ln_parallel_residual_fwd_kernelINS_13Kernel_traitsIf6__halffS2_fjLj1024ELj1ELj4ELj1ELj16ENS_18Kernel_traits_baseILj1024EfS2_fS2_fjLj128EEEEELb0ELb0ELb0EEEvNS_9FwdParamsE,"a",@progbits
	.sectionflags	@""
	.align	4
.nv.constant0._ZN10layer_norm31ln_parallel_residual_fwd_kernelINS_13Kernel_traitsIf6__halffS2_fjLj1024ELj1ELj4ELj1ELj16ENS_18Kernel_traits_baseILj1024EfS2_fS2_fjLj128EEEEELb0ELb0ELb0EEEvNS_9FwdParamsE:
	.zero		760


//--------------------- .nv.constant0._ZN10layer_norm31ln_parallel_residual_fwd_kernelINS_13Kernel_traitsIf6__halffS2_fjLj1024ELj1ELj4ELj1ELj16ENS_18Kernel_traits_baseILj1024EfS2_fS2_fjLj128EEEEELb0ELb0ELb1EEEvNS_9FwdParamsE --------------------------
	.section	.nv.constant0._ZN10layer_norm31ln_parallel_residual_fwd_kernelINS_13Kernel_traitsIf6__halffS2_fjLj1024ELj1ELj4ELj1ELj16ENS_18Kernel_traits_baseILj1024EfS2_fS2_fjLj128EEEEELb0ELb0ELb1EEEvNS_9FwdParamsE,"a",@progbits
	.sectionflags	@""
	.align	4
.nv.constant0._ZN10layer_norm31ln_parallel_residual_fwd_kernelINS_13Kernel_traitsIf6__halffS2_fjLj1024ELj1ELj4ELj1ELj16ENS_18Kernel_traits_baseILj1024EfS2_fS2_fjLj128EEEEELb0ELb0ELb1EEEvNS_9FwdParamsE:
	.zero		760


//--------------------- .nv.constant0._ZN10layer_norm31ln_parallel_residual_fwd_kernelINS_13Kernel_traitsIf6__halffS2_fjLj1024ELj1ELj4ELj1ELj16ENS_18Kernel_traits_baseILj1024EfS2_fS2_fjLj128EEEEELb0ELb1ELb0EEEvNS_9FwdParamsE --------------------------
	.section	.nv.constant0._ZN10layer_norm31ln_parallel_residual_fwd_kernelINS_13Kernel_traitsIf6__halffS2_fjLj1024ELj1ELj4ELj1ELj16ENS_18Kernel_traits_baseILj1024EfS2_fS2_fjLj128EEEEELb0ELb1ELb0EEEvNS_9FwdParamsE,"a",@progbits
	.sectionflags	@""
	.align	4
.nv.constant0._ZN10layer_norm31ln_parallel_residual_fwd_kernelINS_13Kernel_traitsIf6__halffS2_fjLj1024ELj1ELj4ELj1ELj16ENS_18Kernel_traits_baseILj1024EfS2_fS2_fjLj128EEEEELb0ELb1ELb0EEEvNS_9FwdParamsE:
	.zero		760


//--------------------- .nv.constant0._ZN10layer_norm31ln_parallel_residual_fwd_kernelINS_13Kernel_traitsIf6__halffS2_fjLj1024ELj1ELj4ELj1ELj16ENS_18Kernel_traits_baseILj1024EfS2_fS2_fjLj128EEEEELb0ELb1ELb1EEEvNS_9FwdParamsE --------------------------
	.section	.nv.constant0._ZN10layer_norm31ln_parallel_residual_fwd_kernelINS_13Kernel_traitsIf6__halffS2_fjLj1024ELj1ELj4ELj1ELj16ENS_18Kernel_traits_baseILj1024EfS2_fS2_fjLj128EEEEELb0ELb1ELb1EEEvNS_9FwdParamsE,"a",@progbits
	.sectionflags	@""
	.align	4
.nv.constant0._ZN10layer_norm31ln_parallel_residual_fwd_kernelINS_13Kernel_traitsIf6__halffS2_fjLj1024ELj1ELj4ELj1ELj16ENS_18Kernel_traits_baseILj1024EfS2_fS2_fjLj128EEEEELb0ELb1ELb1EEEvNS_9FwdParamsE:
	.zero		760


//--------------------- .nv.constant0._ZN10layer_norm31ln_parallel_residual_fwd_kernelINS_13Kernel_traitsIf6__halffS2_fjLj1024ELj1ELj4ELj1ELj16ENS_18Kernel_traits_baseILj1024EfS2_fS2_fjLj128EEEEELb1ELb0ELb0EEEvNS_9FwdParamsE --------------------------
	.section	.nv.constant0._ZN10layer_norm31ln_parallel_residual_fwd_kernelINS_13Kernel_traitsIf6__halffS2_fjLj1024ELj1ELj4ELj1ELj16ENS_18Kernel_traits_baseILj1024EfS2_fS2_fjLj128EEEEELb1ELb0ELb0EEEvNS_9FwdParamsE,"a",@progbits
	.sectionflags	@""
	.align	4
.nv.constant0._ZN10layer_norm31ln_parallel_residual_fwd_kernelINS_13Kernel_traitsIf6__halffS2_fjLj1024ELj1ELj4ELj1ELj16ENS_18Kernel_traits_baseILj1024EfS2_fS2_fjLj128EEEEELb1ELb0ELb0EEEvNS_9FwdParamsE:
	.zero		760


//--------------------- .nv.constant0._ZN10layer_norm31ln_parallel_residual_fwd_kernelINS_13Kernel_traitsIf6__halffS2_fjLj1024ELj1ELj4ELj1ELj16ENS_18Kernel_traits_baseILj1024EfS2_fS2_fjLj128EEEEELb1ELb0ELb1EEEvNS_9FwdParamsE --------------------------
	.section	.nv.constant0._ZN10layer_norm31ln_parallel_residual_fwd_kernelINS_13Kernel_traitsIf6__halffS2_fjLj1024ELj1ELj4ELj1ELj16ENS_18Kernel_traits_baseILj1024EfS2_fS2_fjLj128EEEEELb1ELb0ELb1EEEvNS_9FwdParamsE,"a",@progbits
	.sectionflags	@""
	.align	4
.nv.constant0._ZN10layer_norm31ln_parallel_residual_fwd_kernelINS_13Kernel_traitsIf6__halffS2_fjLj1024ELj1ELj4ELj1ELj16ENS_18Kernel_traits_baseILj1024EfS2_fS2_fjLj128EEEEELb1ELb0ELb1EEEvNS_9FwdParamsE:
	.zero		760


//--------------------- .nv.constant0._ZN10layer_norm31ln_parallel_residual_fwd_kernelINS_13Kernel_traitsIf6__halffS2_fjLj1024ELj1ELj4ELj1ELj16ENS_18Kernel_traits_baseILj1024EfS2_fS2_fjLj128EEEEELb1ELb1ELb0EEEvNS_9FwdParamsE --------------------------
	.section	.nv.constant0._ZN10layer_norm31ln_parallel_residual_fwd_kernelINS_13Kernel_traitsIf6__halffS2_fjLj1024ELj1ELj4ELj1ELj16ENS_18Kernel_traits_baseILj1024EfS2_fS2_fjLj128EEEEELb1ELb1ELb0EEEvNS_9FwdParamsE,"a",@progbits
	.sectionflags	@""
	.align	4
.nv.constant0._ZN10layer_norm31ln_parallel_residual_fwd_kernelINS_13Kernel_traitsIf6__halffS2_fjLj1024ELj1ELj4ELj1ELj16ENS_18Kernel_traits_baseILj1024EfS2_fS2_fjLj128EEEEELb1ELb1ELb0EEEvNS_9FwdParamsE:
	.zero		760


//--------------------- .nv.constant0._ZN10layer_norm31ln_parallel_residual_fwd_kernelINS_13Kernel_traitsIf6__halffS2_fjLj1024ELj1ELj4ELj1ELj16ENS_18Kernel_traits_baseILj1024EfS2_fS2_fjLj128EEEEELb1ELb1ELb1EEEvNS_9FwdParamsE --------------------------
	.section	.nv.constant0._ZN10layer_norm31ln_parallel_residual_fwd_kernelINS_13Kernel_traitsIf6__halffS2_fjLj1024ELj1ELj4ELj1ELj16ENS_18Kernel_traits_baseILj1024EfS2_fS2_fjLj128EEEEELb1ELb1ELb1EEEvNS_9FwdParamsE,"a",@progbits
	.sectionflags	@""
	.align	4
.nv.constant0._ZN10layer_norm31ln_parallel_residual_fwd_kernelINS_13Kernel_traitsIf6__halffS2_fjLj1024ELj1ELj4ELj1ELj16ENS_18Kernel_traits_baseILj1024EfS2_fS2_fjLj128EEEEELb1ELb1ELb1EEEvNS_9FwdParamsE:
	.zero		760


//--------------------- .nv.constant0._ZN10layer_norm31ln_parallel_residual_fwd_kernelINS_13Kernel_traitsI6__halfffffjLj1024ELj1ELj4ELj1ELj16ENS_18Kernel_traits_baseILj1024ES2_ffffjLj128EEEEELb0ELb0ELb0EEEvNS_9FwdParamsE --------------------------
	.section	.nv.constant0._ZN10layer_norm31ln_parallel_residual_fwd_kernelINS_13Kernel_traitsI6__halfffffjLj1024ELj1ELj4ELj1ELj16ENS_18Kernel_traits_baseILj1024ES2_ffffjLj128EEEEELb0ELb0ELb0EEEvNS_9FwdParamsE,"a",@progbits
	.sectionflags	@""
	.align	4
.nv.constant0._ZN10layer_norm31ln_parallel_residual_fwd_kernelINS_13Kernel_traitsI6__halfffffjLj1024ELj1ELj4ELj1ELj16ENS_18Kernel_traits_baseILj1024ES2_ffffjLj128EEEEELb0ELb0ELb0EEEvNS_9FwdParamsE:
	.zero		760


//--------------------- .nv.constant0._ZN10layer_norm31ln_parallel_residual_fwd_kernelINS_13Kernel_traitsI6__halfffffjLj1024ELj1ELj4ELj1ELj16ENS_18Kernel_traits_baseILj1024ES2_ffffjLj128EEEEELb0ELb0ELb1EEEvNS_9FwdParamsE --------------------------
	.section	.nv.constant0._ZN10layer_norm31ln_parallel_residual_fwd_kernelINS_13Kernel_traitsI6__halfffffjLj1024ELj1ELj4ELj1ELj16ENS_18Kernel_traits_baseILj1024ES2_ffffjLj128EEEEELb0ELb0ELb1EEEvNS_9FwdParamsE,"a",@progbits
	.sectionflags	@""
	.align	4
.nv.constant0._ZN10layer_norm31ln_parallel_residual_fwd_kernelINS_13Kernel_traitsI6__halfffffjLj1024ELj1ELj4ELj1ELj16ENS_18Kernel_traits_baseILj1024ES2_ffffjLj128EEEEELb0ELb0ELb1EEEvNS_9FwdParamsE:
	.zero		760


//--------------------- .nv.constant0._ZN10layer_norm31ln_parallel_residual_fwd_kernelINS_13Kernel_traitsI6__halfffffjLj1024ELj1ELj4ELj1ELj16ENS_18Kernel_traits_baseILj1024ES2_ffffjLj128EEEEELb0ELb1ELb0EEEvNS_9FwdParamsE --------------------------
	.section	.nv.constant0._ZN10layer_norm31ln_parallel_residual_fwd_kernelINS_13Kernel_traitsI6__halfffffjLj1024ELj1ELj4ELj1ELj16ENS_18Kernel_traits_baseILj1024ES2_ffffjLj128EEEEELb0ELb1ELb0EEEvNS_9FwdParamsE,"a",@progbits
	.sectionflags	@""
	.align	4
.nv.constant0._ZN10layer_norm31ln_parallel_residual_fwd_kernelINS_13Kernel_traitsI6__halfffffjLj1024ELj1ELj4ELj1ELj16ENS_18Kernel_traits_baseILj1024ES2_ffffjLj128EEEEELb0ELb1ELb0EEEvNS_9FwdParamsE:
	.zero		760


//--------------------- .nv.constant0._ZN10layer_norm31ln_parallel_residual_fwd_kernelINS_13Kernel_traitsI6__halfffffjLj1024ELj1ELj4ELj1ELj16ENS_18Kernel_traits_baseILj1024ES2_ffffjLj128EEEEELb0ELb1ELb1EEEvNS_9FwdParamsE --------------------------
	.section	.nv.constant0._ZN10layer_norm31ln_parallel_residual_fwd_kernelINS_13Kernel_traitsI6__halfffffjLj1024ELj1ELj4ELj1ELj16ENS_18Kernel_traits_baseILj1024ES2_ffffjLj128EEEEELb0ELb1ELb1EEEvNS_9FwdParamsE,"a",@progbits
	.sectionflags	@""
	.align	4
.nv.constant0._ZN10layer_norm31ln_parallel_residual_fwd_kernelINS_13Kernel_traitsI6__halfffffjLj1024ELj1ELj4ELj1ELj16ENS_18Kernel_traits_baseILj1024ES2_ffffjLj128EEEEELb0ELb1ELb1EEEvNS_9FwdParamsE:
	.zero		760


//--------------------- .nv.constant0._ZN10layer_norm31ln_parallel_residual_fwd_kernelINS_13Kernel_traitsI6__halfffffjLj1024ELj1ELj4ELj1ELj16ENS_18Kernel_traits_baseILj1024ES2_ffffjLj128EEEEELb1ELb0ELb0EEEvNS_9FwdParamsE --------------------------
	.section	.nv.constant0._ZN10layer_norm31ln_parallel_residual_fwd_kernelINS_13Kernel_traitsI6__halfffffjLj1024ELj1ELj4ELj1ELj16ENS_18Kernel_traits_baseILj1024ES2_ffffjLj128EEEEELb1ELb0ELb0EEEvNS_9FwdParamsE,"a",@progbits
	.sectionflags	@""
	.align	4
.nv.constant0._ZN10layer_norm31ln_parallel_residual_fwd_kernelINS_13Kernel_traitsI6__halfffffjLj1024ELj1ELj4ELj1ELj16ENS_18Kernel_traits_baseILj1024ES2_ffffjLj128EEEEELb1ELb0ELb0EEEvNS_9FwdParamsE:
	.zero		760


//--------------------- .nv.constant0._ZN10layer_norm31ln_parallel_residual_fwd_kernelINS_13Kernel_traitsI6__halfffffjLj1024ELj1ELj4ELj1ELj16ENS_18Kernel_traits_baseILj1024ES2_ffffjLj128EEEEELb1ELb0ELb1EEEvNS_9FwdParamsE --------------------------
	.section	.nv.constant0._ZN10layer_norm31ln_parallel_residual_fwd_kernelINS_13Kernel_traitsI6__halfffffjLj1024ELj1ELj4ELj1ELj16ENS_18Kernel_traits_baseILj1024ES2_ffffjLj128EEEEELb1ELb0ELb1EEEvNS_9FwdParamsE,"a",@progbits
	.sectionflags	@""
	.align	4
.nv.constant0._ZN10layer_norm31ln_parallel_residual_fwd_kernelINS_13Kernel_traitsI6__halfffffjLj1024ELj1ELj4ELj1ELj16ENS_18Kernel_traits_baseILj1024ES2_ffffjLj128EEEEELb1ELb0ELb1EEEvNS_9FwdParamsE:
	.zero		760


//--------------------- .nv.constant0._ZN10layer_norm31ln_parallel_residual_fwd_kernelINS_13Kernel_traitsI6__halfffffjLj1024ELj1ELj4ELj1ELj16ENS_18Kernel_traits_baseILj1024ES2_ffffjLj128EEEEELb1ELb1ELb0EEEvNS_9FwdParamsE --------------------------
	.section	.nv.constant0._ZN10layer_norm31ln_parallel_residual_fwd_kernelINS_13Kernel_traitsI6__halfffffjLj1024ELj1ELj4ELj1ELj16ENS_18Kernel_traits_baseILj1024ES2_ffffjLj128EEEEELb1ELb1ELb0EEEvNS_9FwdParamsE,"a",@progbits
	.sectionflags	@""
	.align	4
.nv.constant0._ZN10layer_norm31ln_parallel_residual_fwd_kernelINS_13Kernel_traitsI6__halfffffjLj1024ELj1ELj4ELj1ELj16ENS_18Kernel_traits_baseILj1024ES2_ffffjLj128EEEEELb1ELb1ELb0EEEvNS_9FwdParamsE:
	.zero		760


//--------------------- .nv.constant0._ZN10layer_norm31ln_parallel_residual_fwd_kernelINS_13Kernel_traitsI6__halfffffjLj1024ELj1ELj4ELj1ELj16ENS_18Kernel_traits_baseILj1024ES2_ffffjLj128EEEEELb1ELb1ELb1EEEvNS_9FwdParamsE --------------------------
	.section	.nv.constant0._ZN10layer_norm31ln_parallel_residual_fwd_kernelINS_13Kernel_traitsI6__halfffffjLj1024ELj1ELj4ELj1ELj16ENS_18Kernel_traits_baseILj1024ES2_ffffjLj128EEEEELb1ELb1ELb1EEEvNS_9FwdParamsE,"a",@progbits
	.sectionflags	@""
	.align	4
.nv.constant0._ZN10layer_norm31ln_parallel_residual_fwd_kernelINS_13Kernel_traitsI6__halfffffjLj1024ELj1ELj4ELj1ELj16ENS_18Kernel_traits_baseILj1024ES2_ffffjLj128EEEEELb1ELb1ELb1EEEvNS_9FwdParamsE:
	.zero		760


//--------------------- .nv.constant0._ZN10layer_norm31ln_parallel_residual_fwd_kernelINS_13Kernel_traitsIfffffjLj1024ELj1ELj4ELj1ELj16ENS_18Kernel_traits_baseILj1024EfffffjLj128EEEEELb0ELb0ELb0EEEvNS_9FwdParamsE --------------------------
	.section	.nv.constant0._ZN10layer_norm31ln_parallel_residual_fwd_kernelINS_13Kernel_traitsIfffffjLj1024ELj1ELj4ELj1ELj16ENS_18Kernel_traits_baseILj1024EfffffjLj128EEEEELb0ELb0ELb0EEEvNS_9FwdParamsE,"a",@progbits
	.sectionflags	@""
	.align	4
.nv.constant0._ZN10layer_norm31ln_parallel_residual_fwd_kernelINS_13Kernel_traitsIfffffjLj1024ELj1ELj4ELj1ELj16ENS_18Kernel_traits_baseILj1024EfffffjLj128EEEEELb0ELb0ELb0EEEvNS_9FwdParamsE:
	.zero		760


//--------------------- .nv.constant0._ZN10layer_norm31ln_parallel_residual_fwd_kernelINS_13Kernel_traitsIfffffjLj1024ELj1ELj4ELj1ELj16ENS_18Kernel_traits_baseILj1024EfffffjLj128EEEEELb0ELb0ELb1EEEvNS_9FwdParamsE --------------------------
	.section	.nv.constant0._ZN10layer_norm31ln_parallel_residual_fwd_kernelINS_13Kernel_traitsIfffffjLj1024ELj1ELj4ELj1ELj16ENS_18Kernel_traits_baseILj1024EfffffjLj128EEEEELb0ELb0ELb1EEEvNS_9FwdParamsE,"a",@progbits
	.sectionflags	@""
	.align	4
.nv.constant0._ZN10layer_norm31ln_parallel_residual_fwd_kernelINS_13Kernel_traitsIfffffjLj1024ELj1ELj4ELj1ELj16ENS_18Kernel_traits_baseILj1024EfffffjLj128EEEEELb0ELb0ELb1EEEvNS_9FwdParamsE:
	.zero		760


//--------------------- .nv.constant0._ZN10layer_norm31ln_parallel_residual_fwd_kernelINS_13Kernel_traitsIfffffjLj1024ELj1ELj4ELj1ELj16ENS_18Kernel_traits_baseILj1024EfffffjLj128EEEEELb0ELb1ELb0EEEvNS_9FwdParamsE --------------------------
	.section	.nv.constant0._ZN10layer_norm31ln_parallel_residual_fwd_kernelINS_13Kernel_traitsIfffffjLj1024ELj1ELj4ELj1ELj16ENS_18Kernel_traits_baseILj1024EfffffjLj128EEEEELb0ELb1ELb0EEEvNS_9FwdParamsE,"a",@progbits
	.sectionflags	@""
	.align	4
.nv.constant0._ZN10layer_norm31ln_parallel_residual_fwd_kernelINS_13Kernel_traitsIfffffjLj1024ELj1ELj4ELj1ELj16ENS_18Kernel_traits_baseILj1024EfffffjLj128EEEEELb0ELb1ELb0EEEvNS_9FwdParamsE:
	.zero		760


//--------------------- .nv.constant0._ZN10layer_norm31ln_parallel_residual_fwd_kernelINS_13Kernel_traitsIfffffjLj1024ELj1ELj4ELj1ELj16ENS_18Kernel_traits_baseILj1024EfffffjLj128EEEEELb0ELb1ELb1EEEvNS_9FwdParamsE --------------------------
	.section	.nv.constant0._ZN10layer_norm31ln_parallel_residual_fwd_kernelINS_13Kernel_traitsIfffffjLj1024ELj1ELj4ELj1ELj16ENS_18Kernel_traits_baseILj1024EfffffjLj128EEEEELb0ELb1ELb1EEEvNS_9FwdParamsE,"a",@progbits
	.sectionflags	@""
	.align	4
.nv.constant0._ZN10layer_norm31ln_parallel_residual_fwd_kernelINS_13Kernel_traitsIfffffjLj1024ELj1ELj4ELj1ELj16ENS_18Kernel_traits_baseILj1024EfffffjLj128EEEEELb0ELb1ELb1EEEvNS_9FwdParamsE:
	.zero		760


//--------------------- .nv.constant0._ZN10layer_norm31ln_parallel_residual_fwd_kernelINS_13Kernel_traitsIfffffjLj1024ELj1ELj4ELj1ELj16ENS_18Kernel_traits_baseILj1024EfffffjLj128EEEEELb1ELb0ELb0EEEvNS_9FwdParamsE --------------------------
	.section	.nv.constant0._ZN10layer_norm31ln_parallel_residual_fwd_kernelINS_13Kernel_traitsIfffffjLj1024ELj1ELj4ELj1ELj16ENS_18Kernel_traits_baseILj1024EfffffjLj128EEEEELb1ELb0ELb0EEEvNS_9FwdParamsE,"a",@progbits
	.sectionflags	@""
	.align	4
.nv.constant0._ZN10layer_norm31ln_parallel_residual_fwd_kernelINS_13Kernel_traitsIfffffjLj1024ELj1ELj4ELj1ELj16ENS_18Kernel_traits_baseILj1024EfffffjLj128EEEEELb1ELb0ELb0EEEvNS_9FwdParamsE:
	.zero		760


//--------------------- .nv.constant0._ZN10layer_norm31ln_parallel_residual_fwd_kernelINS_13Kernel_traitsIfffffjLj1024ELj1ELj4ELj1ELj16ENS_18Kernel_traits_baseILj1024EfffffjLj128EEEEELb1ELb0ELb1EEEvNS_9FwdParamsE --------------------------
	.section	.nv.constant0._ZN10layer_norm31ln_parallel_residual_fwd_kernelINS_13Kernel_traitsIfffffjLj1024ELj1ELj4ELj1ELj16ENS_18Kernel_traits_baseILj1024EfffffjLj128EEEEELb1ELb0ELb1EEEvNS_9FwdParamsE,"a",@progbits
	.sectionflags	@""
	.align	4
.nv.constant0._ZN10layer_norm31ln_parallel_residual_fwd_kernelINS_13Kernel_traitsIfffffjLj1024ELj1ELj4ELj1ELj16ENS_18Kernel_traits_baseILj1024EfffffjLj128EEEEELb1ELb0ELb1EEEvNS_9FwdParamsE:
	.zero		760


//--------------------- .nv.constant0._ZN10layer_norm31ln_parallel_residual_fwd_kernelINS_13Kernel_traitsIfffffjLj1024ELj1ELj4ELj1ELj16ENS_18Kernel_traits_baseILj1024EfffffjLj128EEEEELb1ELb1ELb0EEEvNS_9FwdParamsE --------------------------
	.section	.nv.constant0._ZN10layer_norm31ln_parallel_residual_fwd_kernelINS_13Kernel_traitsIfffffjLj1024ELj1ELj4ELj1ELj16ENS_18Kernel_traits_baseILj1024EfffffjLj128EEEEELb1ELb1ELb0EEEvNS_9FwdParamsE,"a",@progbits
	.sectionflags	@""
	.align	4
.nv.constant0._ZN10layer_norm31ln_parallel_residual_fwd_kernelINS_13Kernel_traitsIfffffjLj1024ELj1ELj4ELj1ELj16ENS_18Kernel_traits_baseILj1024EfffffjLj128EEEEELb1ELb1ELb0EEEvNS_9FwdParamsE:
	.zero		760


//--------------------- .nv.constant0._ZN10layer_norm31ln_parallel_residual_fwd_kernelINS_13Kernel_traitsIfffffjLj1024ELj1ELj4ELj1ELj16ENS_18Kernel_traits_baseILj1024EfffffjLj128EEEEELb1ELb1ELb1EEEvNS_9FwdParamsE --------------------------
	.section	.nv.constant0._ZN10layer_norm31ln_parallel_residual_fwd_kernelINS_13Kernel_traitsIfffffjLj1024ELj1ELj4ELj1ELj16ENS_18Kernel_traits_baseILj1024EfffffjLj128EEEEELb1ELb1ELb1EEEvNS_9FwdParamsE,"a",@progbits
	.sectionflags	@""
	.align	4
.nv.constant0._ZN10layer_norm31ln_parallel_residual_fwd_kernelINS_13Kernel_traitsIfffffjLj1024ELj1ELj4ELj1ELj16ENS_18Kernel_traits_baseILj1024EfffffjLj128EEEEELb1ELb1ELb1EEEvNS_9FwdParamsE:
	.zero		760


//--------------------- SYMBOLS --------------------------

	.type		.nv.reservedSmem.offset0,@object
	.size		.nv.reservedSmem.offset0,0x4
